//
// Generated by NVIDIA NVVM Compiler
//
// Compiler Build ID: CL-36424714
// Cuda compilation tools, release 13.0, V13.0.88
// Based on NVVM 20.0.0
//

.version 9.0
.target sm_100
.address_size 64

	// .globl	_Z10msm_kernelP13JacobianPointPK11AffinePointPK12FieldElementm
.const .align 8 .b8 BN254_FQ_MOD[32] = {71, 253, 124, 216, 22, 140, 32, 60, 141, 202, 113, 104, 145, 106, 129, 151, 93, 88, 129, 129, 182, 69, 80, 184, 41, 160, 49, 225, 114, 78, 100, 48};
.const .align 8 .b8 BN254_FQ_R2[32] = {137, 250, 138, 83, 91, 252, 44, 243, 251, 1, 69, 212, 17, 25, 231, 181, 246, 127, 65, 10, 255, 30, 171, 71, 31, 53, 184, 202, 113, 159, 216, 6};
.const .align 8 .u64 BN254_FQ_NINV = -8659850874718887031;
.const .align 8 .b8 POINT_AT_INFINITY_X[32] = {164, 126, 62, 108, 11, 70, 16, 158, 70, 229, 56, 180, 72, 181, 192, 203, 46, 172, 192, 64, 219, 34, 40, 220, 20, 208, 152, 112, 57, 39, 50, 24};
.const .align 8 .b8 POINT_AT_INFINITY_Y[32];

.visible .entry _Z10msm_kernelP13JacobianPointPK11AffinePointPK12FieldElementm(
	.param .u64 .ptr .align 1 _Z10msm_kernelP13JacobianPointPK11AffinePointPK12FieldElementm_param_0,
	.param .u64 .ptr .align 1 _Z10msm_kernelP13JacobianPointPK11AffinePointPK12FieldElementm_param_1,
	.param .u64 .ptr .align 1 _Z10msm_kernelP13JacobianPointPK11AffinePointPK12FieldElementm_param_2,
	.param .u64 _Z10msm_kernelP13JacobianPointPK11AffinePointPK12FieldElementm_param_3
)
{
	.local .align 16 .b8 	__local_depot0[1536];
	.reg .b64 	%SP;
	.reg .b64 	%SPL;
	.reg .pred 	%p<12854>;
	.reg .b32 	%r<895>;
	.reg .b64 	%rd<23989>;

	mov.u64 	%SPL, __local_depot0;
	ld.param.u64 	%rd7639, [_Z10msm_kernelP13JacobianPointPK11AffinePointPK12FieldElementm_param_0];
	ld.param.u64 	%rd7642, [_Z10msm_kernelP13JacobianPointPK11AffinePointPK12FieldElementm_param_3];
	cvta.to.global.u64 	%rd1, %rd7639;
	add.u64 	%rd2, %SPL, 0;
	mov.u32 	%r5, %ctaid.x;
	mov.u32 	%r6, %ntid.x;
	mov.u32 	%r7, %tid.x;
	mad.lo.s32 	%r8, %r5, %r6, %r7;
	cvt.s64.s32 	%rd3, %r8;
	setp.le.u64 	%p210, %rd7642, %rd3;
	@%p210 bra 	$L__BB0_2528;
	ld.param.u64 	%rd21800, [_Z10msm_kernelP13JacobianPointPK11AffinePointPK12FieldElementm_param_2];
	ld.param.u64 	%rd21797, [_Z10msm_kernelP13JacobianPointPK11AffinePointPK12FieldElementm_param_1];
	cvta.to.global.u64 	%rd7644, %rd21800;
	cvta.to.global.u64 	%rd4, %rd21797;
	shl.b64 	%rd7645, %rd3, 5;
	add.s64 	%rd7646, %rd7644, %rd7645;
	ld.global.nc.u64 	%rd7647, [%rd7646];
	ld.global.nc.u64 	%rd7648, [%rd7646+8];
	or.b64  	%rd7649, %rd7648, %rd7647;
	ld.global.nc.u64 	%rd7650, [%rd7646+16];
	or.b64  	%rd7651, %rd7649, %rd7650;
	ld.global.nc.u64 	%rd7652, [%rd7646+24];
	or.b64  	%rd7653, %rd7651, %rd7652;
	setp.eq.s64 	%p211, %rd7653, 0;
	@%p211 bra 	$L__BB0_10;
	shl.b64 	%rd7654, %rd3, 6;
	add.s64 	%rd5, %rd4, %rd7654;
	ld.global.nc.u64 	%rd6, [%rd5];
	ld.const.u64 	%rd7, [POINT_AT_INFINITY_X];
	setp.ne.s64 	%p212, %rd6, %rd7;
	@%p212 bra 	$L__BB0_11;
	ld.global.nc.u64 	%rd7655, [%rd5+8];
	ld.const.u64 	%rd7656, [POINT_AT_INFINITY_X+8];
	setp.ne.s64 	%p213, %rd7655, %rd7656;
	@%p213 bra 	$L__BB0_11;
	ld.global.nc.u64 	%rd7657, [%rd5+16];
	ld.const.u64 	%rd7658, [POINT_AT_INFINITY_X+16];
	setp.ne.s64 	%p214, %rd7657, %rd7658;
	@%p214 bra 	$L__BB0_11;
	ld.global.nc.u64 	%rd7659, [%rd5+24];
	ld.const.u64 	%rd7660, [POINT_AT_INFINITY_X+24];
	setp.ne.s64 	%p215, %rd7659, %rd7660;
	@%p215 bra 	$L__BB0_11;
	ld.global.nc.u64 	%rd7661, [%rd5+32];
	setp.ne.s64 	%p216, %rd7661, 0;
	@%p216 bra 	$L__BB0_11;
	ld.global.nc.u64 	%rd7662, [%rd5+40];
	setp.ne.s64 	%p217, %rd7662, 0;
	@%p217 bra 	$L__BB0_11;
	ld.global.nc.u64 	%rd7663, [%rd5+48];
	setp.ne.s64 	%p218, %rd7663, 0;
	@%p218 bra 	$L__BB0_11;
	ld.global.nc.u64 	%rd7664, [%rd5+56];
	setp.ne.s64 	%p219, %rd7664, 0;
	@%p219 bra 	$L__BB0_11;
$L__BB0_10:
	mad.lo.s64 	%rd21794, %rd3, 96, %rd1;
	mov.b64 	%rd21795, 0;
	st.global.u64 	[%rd21794], %rd21795;
	st.global.u64 	[%rd21794+8], %rd21795;
	st.global.u64 	[%rd21794+16], %rd21795;
	st.global.u64 	[%rd21794+24], %rd21795;
	st.global.u64 	[%rd21794+32], %rd21795;
	st.global.u64 	[%rd21794+40], %rd21795;
	st.global.u64 	[%rd21794+48], %rd21795;
	st.global.u64 	[%rd21794+56], %rd21795;
	st.global.u64 	[%rd21794+64], %rd21795;
	st.global.u64 	[%rd21794+72], %rd21795;
	st.global.u64 	[%rd21794+80], %rd21795;
	st.global.u64 	[%rd21794+88], %rd21795;
	bra.uni 	$L__BB0_2528;
$L__BB0_11:
	setp.eq.s64 	%p220, %rd6, %rd7;
	@%p220 bra 	$L__BB0_41;
	ld.global.nc.u64 	%rd21834, [%rd5+8];
$L__BB0_13:
	ld.global.nc.u64 	%rd7672, [%rd5+16];
	ld.global.nc.u64 	%rd7673, [%rd5+24];
	st.local.v2.u64 	[%rd2+96], {%rd6, %rd21834};
	st.local.v2.u64 	[%rd2+112], {%rd7672, %rd7673};
	ld.global.nc.u64 	%rd7674, [%rd5+32];
	ld.global.nc.u64 	%rd7675, [%rd5+40];
	ld.global.nc.u64 	%rd7676, [%rd5+48];
	ld.global.nc.u64 	%rd7677, [%rd5+56];
	st.local.v2.u64 	[%rd2+128], {%rd7674, %rd7675};
	st.local.v2.u64 	[%rd2+144], {%rd7676, %rd7677};
	ld.const.u64 	%rd21830, [BN254_FQ_R2];
	ld.const.u64 	%rd21829, [BN254_FQ_R2+8];
	ld.const.u64 	%rd21828, [BN254_FQ_R2+16];
	ld.const.u64 	%rd21827, [BN254_FQ_R2+24];
	mov.b64 	%rd7678, 1;
	mul.hi.u64 	%rd7679, %rd7678, %rd21830;
	mul.hi.u64 	%rd7680, %rd7678, %rd21829;
	add.s64 	%rd26, %rd7679, %rd21829;
	setp.lt.u64 	%p228, %rd26, %rd7679;
	selp.u64 	%rd7681, 1, 0, %p228;
	add.s64 	%rd7682, %rd7680, %rd7681;
	setp.lt.u64 	%p229, %rd7682, %rd7680;
	selp.u64 	%rd7683, 1, 0, %p229;
	mul.hi.u64 	%rd7684, %rd7678, %rd21828;
	add.s64 	%rd7685, %rd7682, %rd21828;
	setp.lt.u64 	%p230, %rd7685, %rd7682;
	selp.u64 	%rd7686, 1, 0, %p230;
	add.s64 	%rd7687, %rd7684, %rd7683;
	setp.lt.u64 	%p231, %rd7687, %rd7684;
	add.s64 	%rd7688, %rd7687, %rd7686;
	setp.lt.u64 	%p232, %rd7688, %rd7687;
	or.pred  	%p233, %p231, %p232;
	selp.u64 	%rd7689, 1, 0, %p233;
	mul.hi.u64 	%rd7690, %rd7678, %rd21827;
	add.s64 	%rd21805, %rd7688, %rd21827;
	setp.lt.u64 	%p234, %rd21805, %rd7688;
	selp.u64 	%rd7691, 1, 0, %p234;
	add.s64 	%rd7692, %rd7690, %rd7689;
	setp.lt.u64 	%p235, %rd7692, %rd7690;
	add.s64 	%rd21807, %rd7692, %rd7691;
	setp.lt.u64 	%p236, %rd21807, %rd7692;
	or.pred  	%p1, %p235, %p236;
	selp.u64 	%rd21806, 1, 0, %p1;
	mov.b64 	%rd7693, 0;
	mul.hi.u64 	%rd30, %rd7693, %rd21830;
	add.s64 	%rd31, %rd7685, %rd30;
	setp.ge.u64 	%p237, %rd31, %rd7685;
	@%p237 bra 	$L__BB0_16;
	add.s64 	%rd21805, %rd21805, 1;
	setp.ne.s64 	%p238, %rd21805, 0;
	@%p238 bra 	$L__BB0_16;
	add.s64 	%rd21807, %rd21807, 1;
	setp.eq.s64 	%p239, %rd21807, 0;
	selp.b64 	%rd7695, 2, 1, %p1;
	selp.b64 	%rd21806, %rd7695, %rd21806, %p239;
	mov.b64 	%rd21805, 0;
$L__BB0_16:
	mov.b64 	%rd7696, 0;
	mul.hi.u64 	%rd38, %rd7696, %rd21829;
	add.s64 	%rd39, %rd21805, %rd38;
	setp.ge.u64 	%p240, %rd39, %rd21805;
	@%p240 bra 	$L__BB0_18;
	add.s64 	%rd21807, %rd21807, 1;
	setp.eq.s64 	%p241, %rd21807, 0;
	selp.u64 	%rd7697, 1, 0, %p241;
	add.s64 	%rd21806, %rd21806, %rd7697;
$L__BB0_18:
	mov.b64 	%rd7698, 0;
	mul.hi.u64 	%rd44, %rd7698, %rd21828;
	add.s64 	%rd21810, %rd21807, %rd44;
	setp.lt.u64 	%p242, %rd21810, %rd21807;
	selp.u64 	%rd7699, 1, 0, %p242;
	add.s64 	%rd46, %rd21806, %rd7699;
	mul.hi.u64 	%rd47, %rd7698, %rd21827;
	add.s64 	%rd21812, %rd46, %rd47;
	setp.lt.u64 	%p243, %rd21812, %rd46;
	selp.u64 	%rd21811, 1, 0, %p243;
	add.s64 	%rd50, %rd39, %rd30;
	setp.ge.u64 	%p244, %rd50, %rd39;
	@%p244 bra 	$L__BB0_21;
	add.s64 	%rd21810, %rd21810, 1;
	setp.ne.s64 	%p245, %rd21810, 0;
	@%p245 bra 	$L__BB0_21;
	setp.lt.u64 	%p246, %rd21812, %rd46;
	add.s64 	%rd21812, %rd21812, 1;
	setp.eq.s64 	%p247, %rd21812, 0;
	selp.b64 	%rd7701, 2, 1, %p246;
	selp.b64 	%rd21811, %rd7701, %rd21811, %p247;
	mov.b64 	%rd21810, 0;
$L__BB0_21:
	add.s64 	%rd57, %rd21810, %rd38;
	setp.ge.u64 	%p248, %rd57, %rd21810;
	@%p248 bra 	$L__BB0_23;
	add.s64 	%rd21812, %rd21812, 1;
	setp.eq.s64 	%p249, %rd21812, 0;
	selp.u64 	%rd7702, 1, 0, %p249;
	add.s64 	%rd21811, %rd21811, %rd7702;
$L__BB0_23:
	add.s64 	%rd21815, %rd21812, %rd44;
	setp.lt.u64 	%p250, %rd21815, %rd21812;
	selp.u64 	%rd7703, 1, 0, %p250;
	add.s64 	%rd63, %rd21811, %rd7703;
	add.s64 	%rd21817, %rd63, %rd47;
	setp.lt.u64 	%p251, %rd21817, %rd63;
	selp.u64 	%rd21816, 1, 0, %p251;
	add.s64 	%rd66, %rd57, %rd30;
	setp.ge.u64 	%p252, %rd66, %rd57;
	@%p252 bra 	$L__BB0_26;
	add.s64 	%rd21815, %rd21815, 1;
	setp.ne.s64 	%p253, %rd21815, 0;
	@%p253 bra 	$L__BB0_26;
	setp.lt.u64 	%p254, %rd21817, %rd63;
	add.s64 	%rd21817, %rd21817, 1;
	setp.eq.s64 	%p255, %rd21817, 0;
	selp.b64 	%rd7705, 2, 1, %p254;
	selp.b64 	%rd21816, %rd7705, %rd21816, %p255;
	mov.b64 	%rd21815, 0;
$L__BB0_26:
	add.s64 	%rd21820, %rd21815, %rd38;
	setp.ge.u64 	%p256, %rd21820, %rd21815;
	@%p256 bra 	$L__BB0_28;
	add.s64 	%rd21817, %rd21817, 1;
	setp.eq.s64 	%p257, %rd21817, 0;
	selp.u64 	%rd7706, 1, 0, %p257;
	add.s64 	%rd21816, %rd21816, %rd7706;
$L__BB0_28:
	add.s64 	%rd21822, %rd21817, %rd44;
	setp.lt.u64 	%p258, %rd21822, %rd21817;
	selp.u64 	%rd7707, 1, 0, %p258;
	add.s64 	%rd7708, %rd21816, %rd7707;
	add.s64 	%rd21821, %rd7708, %rd47;
	ld.const.u64 	%rd21831, [BN254_FQ_NINV];
	mul.lo.s64 	%rd7709, %rd21831, %rd21830;
	ld.const.u64 	%rd21826, [BN254_FQ_MOD];
	mul.lo.s64 	%rd7710, %rd21826, %rd7709;
	mul.hi.u64 	%rd7711, %rd7709, %rd21826;
	not.b64 	%rd7712, %rd21830;
	setp.gt.u64 	%p259, %rd7710, %rd7712;
	selp.u64 	%rd7713, 1, 0, %p259;
	add.s64 	%rd7714, %rd26, %rd7711;
	setp.lt.u64 	%p260, %rd7714, %rd26;
	add.s64 	%rd7715, %rd7714, %rd7713;
	setp.lt.u64 	%p261, %rd7715, %rd7714;
	or.pred  	%p262, %p260, %p261;
	selp.u64 	%rd7716, 1, 0, %p262;
	ld.const.u64 	%rd21825, [BN254_FQ_MOD+8];
	mul.hi.u64 	%rd7717, %rd7709, %rd21825;
	mad.lo.s64 	%rd7718, %rd21825, %rd7709, %rd7715;
	setp.lt.u64 	%p263, %rd7718, %rd7715;
	add.s64 	%rd83, %rd7718, %rd7716;
	setp.lt.u64 	%p264, %rd83, %rd7718;
	or.pred  	%p265, %p263, %p264;
	selp.u64 	%rd7719, 1, 0, %p265;
	add.s64 	%rd7720, %rd31, %rd7717;
	setp.lt.u64 	%p266, %rd7720, %rd31;
	add.s64 	%rd7721, %rd7720, %rd7719;
	setp.lt.u64 	%p267, %rd7721, %rd7720;
	or.pred  	%p268, %p266, %p267;
	selp.u64 	%rd7722, 1, 0, %p268;
	ld.const.u64 	%rd21824, [BN254_FQ_MOD+16];
	mul.hi.u64 	%rd7723, %rd7709, %rd21824;
	mad.lo.s64 	%rd7724, %rd21824, %rd7709, %rd7721;
	setp.lt.u64 	%p269, %rd7724, %rd7721;
	add.s64 	%rd85, %rd7724, %rd7722;
	setp.lt.u64 	%p270, %rd85, %rd7724;
	or.pred  	%p271, %p269, %p270;
	selp.u64 	%rd7725, 1, 0, %p271;
	add.s64 	%rd7726, %rd50, %rd7723;
	setp.lt.u64 	%p272, %rd7726, %rd50;
	add.s64 	%rd7727, %rd7726, %rd7725;
	setp.lt.u64 	%p273, %rd7727, %rd7726;
	or.pred  	%p274, %p272, %p273;
	selp.u64 	%rd7728, 1, 0, %p274;
	ld.const.u64 	%rd21823, [BN254_FQ_MOD+24];
	mul.hi.u64 	%rd7729, %rd7709, %rd21823;
	mad.lo.s64 	%rd7730, %rd21823, %rd7709, %rd7727;
	setp.lt.u64 	%p275, %rd7730, %rd7727;
	add.s64 	%rd87, %rd7730, %rd7728;
	setp.lt.u64 	%p276, %rd87, %rd7730;
	or.pred  	%p277, %p275, %p276;
	selp.u64 	%rd7731, 1, 0, %p277;
	add.s64 	%rd7732, %rd66, %rd7729;
	setp.ge.u64 	%p278, %rd7732, %rd66;
	add.s64 	%rd88, %rd7732, %rd7731;
	setp.ge.u64 	%p279, %rd88, %rd7732;
	and.pred  	%p280, %p278, %p279;
	@%p280 bra 	$L__BB0_31;
	add.s64 	%rd21820, %rd21820, 1;
	setp.ne.s64 	%p281, %rd21820, 0;
	@%p281 bra 	$L__BB0_31;
	add.s64 	%rd21822, %rd21822, 1;
	setp.eq.s64 	%p282, %rd21822, 0;
	selp.u64 	%rd7734, 1, 0, %p282;
	add.s64 	%rd21821, %rd21821, %rd7734;
	mov.b64 	%rd21820, 0;
$L__BB0_31:
	mul.lo.s64 	%rd7735, %rd21831, %rd83;
	mul.lo.s64 	%rd7736, %rd21826, %rd7735;
	mul.hi.u64 	%rd7737, %rd7735, %rd21826;
	not.b64 	%rd7738, %rd83;
	setp.gt.u64 	%p283, %rd7736, %rd7738;
	selp.u64 	%rd7739, 1, 0, %p283;
	add.s64 	%rd7740, %rd85, %rd7737;
	setp.lt.u64 	%p284, %rd7740, %rd85;
	add.s64 	%rd7741, %rd7740, %rd7739;
	setp.lt.u64 	%p285, %rd7741, %rd7740;
	or.pred  	%p286, %p284, %p285;
	selp.u64 	%rd7742, 1, 0, %p286;
	mul.hi.u64 	%rd7743, %rd7735, %rd21825;
	mad.lo.s64 	%rd7744, %rd21825, %rd7735, %rd7741;
	setp.lt.u64 	%p287, %rd7744, %rd7741;
	add.s64 	%rd95, %rd7744, %rd7742;
	setp.lt.u64 	%p288, %rd95, %rd7744;
	or.pred  	%p289, %p287, %p288;
	selp.u64 	%rd7745, 1, 0, %p289;
	add.s64 	%rd7746, %rd87, %rd7743;
	setp.lt.u64 	%p290, %rd7746, %rd87;
	add.s64 	%rd7747, %rd7746, %rd7745;
	setp.lt.u64 	%p291, %rd7747, %rd7746;
	or.pred  	%p292, %p290, %p291;
	selp.u64 	%rd7748, 1, 0, %p292;
	mul.hi.u64 	%rd7749, %rd7735, %rd21824;
	mad.lo.s64 	%rd7750, %rd21824, %rd7735, %rd7747;
	setp.lt.u64 	%p293, %rd7750, %rd7747;
	add.s64 	%rd96, %rd7750, %rd7748;
	setp.lt.u64 	%p294, %rd96, %rd7750;
	or.pred  	%p295, %p293, %p294;
	selp.u64 	%rd7751, 1, 0, %p295;
	add.s64 	%rd7752, %rd88, %rd7749;
	setp.lt.u64 	%p296, %rd7752, %rd88;
	add.s64 	%rd7753, %rd7752, %rd7751;
	setp.lt.u64 	%p297, %rd7753, %rd7752;
	or.pred  	%p298, %p296, %p297;
	selp.u64 	%rd7754, 1, 0, %p298;
	mul.hi.u64 	%rd7755, %rd7735, %rd21823;
	mad.lo.s64 	%rd7756, %rd21823, %rd7735, %rd7753;
	setp.lt.u64 	%p299, %rd7756, %rd7753;
	add.s64 	%rd97, %rd7756, %rd7754;
	setp.lt.u64 	%p300, %rd97, %rd7756;
	or.pred  	%p301, %p299, %p300;
	selp.u64 	%rd7757, 1, 0, %p301;
	add.s64 	%rd7758, %rd21820, %rd7755;
	setp.ge.u64 	%p302, %rd7758, %rd21820;
	add.s64 	%rd98, %rd7758, %rd7757;
	setp.ge.u64 	%p303, %rd98, %rd7758;
	and.pred  	%p304, %p302, %p303;
	@%p304 bra 	$L__BB0_33;
	add.s64 	%rd21822, %rd21822, 1;
	setp.eq.s64 	%p305, %rd21822, 0;
	selp.u64 	%rd7759, 1, 0, %p305;
	add.s64 	%rd21821, %rd21821, %rd7759;
$L__BB0_33:
	mul.lo.s64 	%rd7760, %rd21831, %rd95;
	mul.lo.s64 	%rd7761, %rd21826, %rd7760;
	mul.hi.u64 	%rd7762, %rd7760, %rd21826;
	not.b64 	%rd7763, %rd95;
	setp.gt.u64 	%p306, %rd7761, %rd7763;
	selp.u64 	%rd7764, 1, 0, %p306;
	add.s64 	%rd7765, %rd96, %rd7762;
	setp.lt.u64 	%p307, %rd7765, %rd96;
	add.s64 	%rd7766, %rd7765, %rd7764;
	setp.lt.u64 	%p308, %rd7766, %rd7765;
	or.pred  	%p309, %p307, %p308;
	selp.u64 	%rd7767, 1, 0, %p309;
	mul.hi.u64 	%rd7768, %rd7760, %rd21825;
	mad.lo.s64 	%rd7769, %rd21825, %rd7760, %rd7766;
	setp.lt.u64 	%p310, %rd7769, %rd7766;
	add.s64 	%rd7770, %rd7769, %rd7767;
	setp.lt.u64 	%p311, %rd7770, %rd7769;
	or.pred  	%p312, %p310, %p311;
	selp.u64 	%rd7771, 1, 0, %p312;
	add.s64 	%rd7772, %rd97, %rd7768;
	setp.lt.u64 	%p313, %rd7772, %rd97;
	add.s64 	%rd7773, %rd7772, %rd7771;
	setp.lt.u64 	%p314, %rd7773, %rd7772;
	or.pred  	%p315, %p313, %p314;
	selp.u64 	%rd7774, 1, 0, %p315;
	mul.hi.u64 	%rd7775, %rd7760, %rd21824;
	mad.lo.s64 	%rd7776, %rd21824, %rd7760, %rd7773;
	setp.lt.u64 	%p316, %rd7776, %rd7773;
	add.s64 	%rd7777, %rd7776, %rd7774;
	setp.lt.u64 	%p317, %rd7777, %rd7776;
	or.pred  	%p318, %p316, %p317;
	selp.u64 	%rd7778, 1, 0, %p318;
	add.s64 	%rd7779, %rd98, %rd7775;
	setp.lt.u64 	%p319, %rd7779, %rd98;
	add.s64 	%rd7780, %rd7779, %rd7778;
	setp.lt.u64 	%p320, %rd7780, %rd7779;
	or.pred  	%p321, %p319, %p320;
	selp.u64 	%rd7781, 1, 0, %p321;
	mul.hi.u64 	%rd7782, %rd7760, %rd21823;
	mad.lo.s64 	%rd7783, %rd21823, %rd7760, %rd7780;
	setp.lt.u64 	%p322, %rd7783, %rd7780;
	add.s64 	%rd7784, %rd7783, %rd7781;
	setp.lt.u64 	%p323, %rd7784, %rd7783;
	or.pred  	%p324, %p322, %p323;
	selp.u64 	%rd7785, 1, 0, %p324;
	add.s64 	%rd7786, %rd21822, %rd7782;
	setp.lt.u64 	%p325, %rd7786, %rd21822;
	add.s64 	%rd7787, %rd7786, %rd7785;
	setp.lt.u64 	%p326, %rd7787, %rd7786;
	or.pred  	%p327, %p325, %p326;
	selp.u64 	%rd7788, 1, 0, %p327;
	add.s64 	%rd7789, %rd21821, %rd7788;
	mul.lo.s64 	%rd7790, %rd21831, %rd7770;
	mul.lo.s64 	%rd7791, %rd21826, %rd7790;
	mul.hi.u64 	%rd7792, %rd7790, %rd21826;
	not.b64 	%rd7793, %rd7770;
	setp.gt.u64 	%p328, %rd7791, %rd7793;
	selp.u64 	%rd7794, 1, 0, %p328;
	add.s64 	%rd7795, %rd7777, %rd7792;
	setp.lt.u64 	%p329, %rd7795, %rd7777;
	add.s64 	%rd7796, %rd7795, %rd7794;
	setp.lt.u64 	%p330, %rd7796, %rd7795;
	or.pred  	%p331, %p329, %p330;
	selp.u64 	%rd7797, 1, 0, %p331;
	mul.hi.u64 	%rd7798, %rd7790, %rd21825;
	mad.lo.s64 	%rd7799, %rd21825, %rd7790, %rd7796;
	setp.lt.u64 	%p332, %rd7799, %rd7796;
	add.s64 	%rd103, %rd7799, %rd7797;
	setp.lt.u64 	%p333, %rd103, %rd7799;
	or.pred  	%p334, %p332, %p333;
	selp.u64 	%rd7800, 1, 0, %p334;
	add.s64 	%rd7801, %rd7784, %rd7798;
	setp.lt.u64 	%p335, %rd7801, %rd7784;
	add.s64 	%rd7802, %rd7801, %rd7800;
	setp.lt.u64 	%p336, %rd7802, %rd7801;
	or.pred  	%p337, %p335, %p336;
	selp.u64 	%rd7803, 1, 0, %p337;
	mul.hi.u64 	%rd7804, %rd7790, %rd21824;
	mad.lo.s64 	%rd7805, %rd21824, %rd7790, %rd7802;
	setp.lt.u64 	%p338, %rd7805, %rd7802;
	add.s64 	%rd104, %rd7805, %rd7803;
	setp.lt.u64 	%p339, %rd104, %rd7805;
	or.pred  	%p340, %p338, %p339;
	selp.u64 	%rd7806, 1, 0, %p340;
	add.s64 	%rd7807, %rd7787, %rd7804;
	setp.lt.u64 	%p341, %rd7807, %rd7787;
	add.s64 	%rd7808, %rd7807, %rd7806;
	setp.lt.u64 	%p342, %rd7808, %rd7807;
	or.pred  	%p343, %p341, %p342;
	selp.u64 	%rd7809, 1, 0, %p343;
	mul.hi.u64 	%rd7810, %rd7790, %rd21823;
	mad.lo.s64 	%rd7811, %rd21823, %rd7790, %rd7808;
	setp.lt.u64 	%p344, %rd7811, %rd7808;
	add.s64 	%rd105, %rd7811, %rd7809;
	setp.lt.u64 	%p345, %rd105, %rd7811;
	or.pred  	%p346, %p344, %p345;
	selp.u64 	%rd7812, 1, 0, %p346;
	add.s64 	%rd7813, %rd7789, %rd7810;
	add.s64 	%rd106, %rd7813, %rd7812;
	st.local.v2.u64 	[%rd2+160], {%rd103, %rd104};
	st.local.v2.u64 	[%rd2+176], {%rd105, %rd106};
	setp.gt.u64 	%p347, %rd106, %rd21823;
	@%p347 bra 	$L__BB0_39;
	setp.lt.u64 	%p348, %rd106, %rd21823;
	@%p348 bra 	$L__BB0_40;
	setp.gt.u64 	%p349, %rd105, %rd21824;
	@%p349 bra 	$L__BB0_39;
	setp.lt.u64 	%p350, %rd105, %rd21824;
	@%p350 bra 	$L__BB0_40;
	setp.gt.u64 	%p351, %rd104, %rd21825;
	@%p351 bra 	$L__BB0_39;
	setp.lt.u64 	%p352, %rd104, %rd21825;
	setp.lt.u64 	%p353, %rd103, %rd21826;
	or.pred  	%p354, %p352, %p353;
	@%p354 bra 	$L__BB0_40;
$L__BB0_39:
	sub.s64 	%rd7814, %rd103, %rd21826;
	setp.lt.u64 	%p355, %rd103, %rd21826;
	selp.u64 	%rd7815, 1, 0, %p355;
	add.s64 	%rd7816, %rd21825, %rd7815;
	sub.s64 	%rd7817, %rd104, %rd7816;
	setp.lt.u64 	%p356, %rd104, %rd7816;
	selp.u64 	%rd7818, 1, 0, %p356;
	st.local.v2.u64 	[%rd2+160], {%rd7814, %rd7817};
	add.s64 	%rd7819, %rd21824, %rd7818;
	sub.s64 	%rd7820, %rd105, %rd7819;
	setp.lt.u64 	%p357, %rd105, %rd7819;
	selp.u64 	%rd7821, 1, 0, %p357;
	add.s64 	%rd7822, %rd21823, %rd7821;
	sub.s64 	%rd7823, %rd106, %rd7822;
	st.local.v2.u64 	[%rd2+176], {%rd7820, %rd7823};
$L__BB0_40:
	ld.const.u64 	%rd21834, [POINT_AT_INFINITY_X+8];
	ld.const.u64 	%rd21833, [POINT_AT_INFINITY_X+16];
	ld.const.u64 	%rd21832, [POINT_AT_INFINITY_X+24];
	bra.uni 	$L__BB0_49;
$L__BB0_41:
	ld.global.nc.u64 	%rd21834, [%rd5+8];
	ld.const.u64 	%rd7665, [POINT_AT_INFINITY_X+8];
	setp.ne.s64 	%p221, %rd21834, %rd7665;
	@%p221 bra 	$L__BB0_13;
	ld.global.nc.u64 	%rd21833, [%rd5+16];
	ld.const.u64 	%rd7666, [POINT_AT_INFINITY_X+16];
	setp.ne.s64 	%p222, %rd21833, %rd7666;
	@%p222 bra 	$L__BB0_13;
	ld.global.nc.u64 	%rd21832, [%rd5+24];
	ld.const.u64 	%rd7667, [POINT_AT_INFINITY_X+24];
	setp.ne.s64 	%p223, %rd21832, %rd7667;
	@%p223 bra 	$L__BB0_13;
	ld.global.nc.u64 	%rd7668, [%rd5+32];
	setp.ne.s64 	%p224, %rd7668, 0;
	@%p224 bra 	$L__BB0_13;
	ld.global.nc.u64 	%rd7669, [%rd5+40];
	setp.ne.s64 	%p225, %rd7669, 0;
	@%p225 bra 	$L__BB0_13;
	ld.global.nc.u64 	%rd7670, [%rd5+48];
	setp.ne.s64 	%p226, %rd7670, 0;
	@%p226 bra 	$L__BB0_13;
	ld.global.nc.u64 	%rd7671, [%rd5+56];
	setp.ne.s64 	%p227, %rd7671, 0;
	@%p227 bra 	$L__BB0_13;
	mov.b64 	%rd7824, 0;
	st.local.v2.u64 	[%rd2+96], {%rd7824, %rd7824};
	st.local.v2.u64 	[%rd2+112], {%rd7824, %rd7824};
	st.local.v2.u64 	[%rd2+128], {%rd7824, %rd7824};
	st.local.v2.u64 	[%rd2+144], {%rd7824, %rd7824};
	st.local.v2.u64 	[%rd2+160], {%rd7824, %rd7824};
	st.local.v2.u64 	[%rd2+176], {%rd7824, %rd7824};
	ld.const.u64 	%rd21831, [BN254_FQ_NINV];
	ld.const.u64 	%rd21830, [BN254_FQ_R2];
	ld.const.u64 	%rd21829, [BN254_FQ_R2+8];
	ld.const.u64 	%rd21828, [BN254_FQ_R2+16];
	ld.const.u64 	%rd21827, [BN254_FQ_R2+24];
	ld.const.u64 	%rd21826, [BN254_FQ_MOD];
	ld.const.u64 	%rd21825, [BN254_FQ_MOD+8];
	ld.const.u64 	%rd21824, [BN254_FQ_MOD+16];
	ld.const.u64 	%rd21823, [BN254_FQ_MOD+24];
$L__BB0_49:
	mov.b64 	%rd7825, 1;
	mul.hi.u64 	%rd7826, %rd7825, %rd21830;
	mul.hi.u64 	%rd122, %rd7825, %rd21829;
	add.s64 	%rd7827, %rd7826, %rd21829;
	setp.lt.u64 	%p358, %rd7827, %rd7826;
	selp.u64 	%rd7828, 1, 0, %p358;
	add.s64 	%rd123, %rd122, %rd7828;
	mul.hi.u64 	%rd124, %rd7825, %rd21828;
	add.s64 	%rd125, %rd123, %rd21828;
	setp.lt.u64 	%p359, %rd125, %rd123;
	selp.u64 	%rd126, 1, 0, %p359;
	mov.b64 	%rd7829, 0;
	mul.hi.u64 	%rd127, %rd7829, %rd21830;
	add.s64 	%rd7830, %rd125, %rd127;
	mul.hi.u64 	%rd128, %rd7829, %rd21829;
	mul.hi.u64 	%rd129, %rd7829, %rd21828;
	mul.lo.s64 	%rd7831, %rd21831, %rd21830;
	mul.lo.s64 	%rd7832, %rd21826, %rd7831;
	mul.hi.u64 	%rd7833, %rd7831, %rd21826;
	not.b64 	%rd7834, %rd21830;
	setp.gt.u64 	%p360, %rd7832, %rd7834;
	selp.u64 	%rd7835, 1, 0, %p360;
	add.s64 	%rd7836, %rd7827, %rd7833;
	setp.lt.u64 	%p361, %rd7836, %rd7827;
	add.s64 	%rd7837, %rd7836, %rd7835;
	setp.lt.u64 	%p362, %rd7837, %rd7836;
	or.pred  	%p363, %p361, %p362;
	selp.u64 	%rd7838, 1, 0, %p363;
	mul.hi.u64 	%rd7839, %rd7831, %rd21825;
	mad.lo.s64 	%rd7840, %rd21825, %rd7831, %rd7837;
	setp.lt.u64 	%p364, %rd7840, %rd7837;
	add.s64 	%rd7841, %rd7840, %rd7838;
	setp.lt.u64 	%p365, %rd7841, %rd7840;
	or.pred  	%p366, %p364, %p365;
	selp.u64 	%rd7842, 1, 0, %p366;
	add.s64 	%rd7843, %rd7830, %rd7839;
	setp.lt.u64 	%p367, %rd7843, %rd7830;
	add.s64 	%rd7844, %rd7843, %rd7842;
	setp.lt.u64 	%p368, %rd7844, %rd7843;
	or.pred  	%p369, %p367, %p368;
	selp.u64 	%rd7845, 1, 0, %p369;
	mul.hi.u64 	%rd130, %rd7831, %rd21824;
	mad.lo.s64 	%rd7846, %rd21824, %rd7831, %rd7844;
	setp.lt.u64 	%p370, %rd7846, %rd7844;
	add.s64 	%rd7847, %rd7846, %rd7845;
	setp.lt.u64 	%p371, %rd7847, %rd7846;
	or.pred  	%p372, %p370, %p371;
	selp.u64 	%rd131, 1, 0, %p372;
	mul.lo.s64 	%rd132, %rd21823, %rd7831;
	mul.hi.u64 	%rd133, %rd7831, %rd21823;
	mul.lo.s64 	%rd7848, %rd21831, %rd7841;
	mul.lo.s64 	%rd7849, %rd21826, %rd7848;
	mul.hi.u64 	%rd7850, %rd7848, %rd21826;
	not.b64 	%rd7851, %rd7841;
	setp.gt.u64 	%p373, %rd7849, %rd7851;
	selp.u64 	%rd7852, 1, 0, %p373;
	add.s64 	%rd7853, %rd7847, %rd7850;
	setp.lt.u64 	%p374, %rd7853, %rd7847;
	add.s64 	%rd7854, %rd7853, %rd7852;
	setp.lt.u64 	%p375, %rd7854, %rd7853;
	or.pred  	%p376, %p374, %p375;
	selp.u64 	%rd7855, 1, 0, %p376;
	mul.hi.u64 	%rd134, %rd7848, %rd21825;
	mad.lo.s64 	%rd7856, %rd21825, %rd7848, %rd7854;
	setp.lt.u64 	%p377, %rd7856, %rd7854;
	add.s64 	%rd7857, %rd7856, %rd7855;
	setp.lt.u64 	%p378, %rd7857, %rd7856;
	or.pred  	%p379, %p377, %p378;
	selp.u64 	%rd135, 1, 0, %p379;
	mul.lo.s64 	%rd136, %rd21824, %rd7848;
	mul.hi.u64 	%rd137, %rd7848, %rd21824;
	mul.lo.s64 	%rd138, %rd21823, %rd7848;
	mul.hi.u64 	%rd139, %rd7848, %rd21823;
	mul.lo.s64 	%rd7858, %rd21831, %rd7857;
	mul.lo.s64 	%rd7859, %rd21826, %rd7858;
	mul.hi.u64 	%rd140, %rd7858, %rd21826;
	not.b64 	%rd7860, %rd7857;
	setp.gt.u64 	%p380, %rd7859, %rd7860;
	selp.u64 	%rd141, 1, 0, %p380;
	mul.lo.s64 	%rd142, %rd21825, %rd7858;
	mul.hi.u64 	%rd143, %rd7858, %rd21825;
	mul.lo.s64 	%rd144, %rd21824, %rd7858;
	mul.hi.u64 	%rd145, %rd7858, %rd21824;
	mul.lo.s64 	%rd146, %rd21823, %rd7858;
	mul.hi.u64 	%rd147, %rd7858, %rd21823;
	add.s64 	%rd21835, %rd2, 272;
	mov.b32 	%r893, 0;
$L__BB0_50:
	ld.param.u64 	%rd21798, [_Z10msm_kernelP13JacobianPointPK11AffinePointPK12FieldElementm_param_1];
	cvta.to.global.u64 	%rd7861, %rd21798;
	mul.wide.s32 	%rd7862, %r8, 64;
	add.s64 	%rd150, %rd7861, %rd7862;
	ld.local.v2.u64 	{%rd154, %rd155}, [%rd21835+-112];
	or.b64  	%rd7863, %rd155, %rd154;
	ld.local.v2.u64 	{%rd158, %rd159}, [%rd21835+-96];
	or.b64  	%rd7864, %rd7863, %rd158;
	or.b64  	%rd7865, %rd7864, %rd159;
	setp.ne.s64 	%p381, %rd7865, 0;
	@%p381 bra 	$L__BB0_88;
	ld.global.nc.u64 	%rd160, [%rd150];
	setp.eq.s64 	%p3573, %rd160, %rd7;
	ld.global.nc.u64 	%rd161, [%rd150+8];
	@%p3573 bra 	$L__BB0_80;
	ld.global.nc.u64 	%rd21836, [%rd150+16];
$L__BB0_53:
	add.s64 	%rd11504, %rd125, %rd127;
	setp.ge.u64 	%p3581, %rd11504, %rd125;
	setp.lt.u64 	%p3582, %rd123, %rd122;
	ld.global.nc.u64 	%rd11505, [%rd150+24];
	st.local.v2.u64 	[%rd21835+-80], {%rd160, %rd161};
	st.local.v2.u64 	[%rd21835+-64], {%rd21836, %rd11505};
	ld.global.nc.u64 	%rd11506, [%rd150+32];
	ld.global.nc.u64 	%rd11507, [%rd150+40];
	ld.global.nc.u64 	%rd11508, [%rd150+48];
	ld.global.nc.u64 	%rd11509, [%rd150+56];
	st.local.v2.u64 	[%rd21835+-48], {%rd11506, %rd11507};
	st.local.v2.u64 	[%rd21835+-32], {%rd11508, %rd11509};
	selp.u64 	%rd11510, 1, 0, %p3582;
	add.s64 	%rd11511, %rd124, %rd11510;
	setp.lt.u64 	%p3583, %rd11511, %rd124;
	add.s64 	%rd11512, %rd11511, %rd126;
	setp.lt.u64 	%p3584, %rd11512, %rd11511;
	or.pred  	%p3585, %p3583, %p3584;
	selp.u64 	%rd11513, 1, 0, %p3585;
	add.s64 	%rd21839, %rd11512, %rd21827;
	setp.lt.u64 	%p3586, %rd21839, %rd11512;
	selp.u64 	%rd11514, 1, 0, %p3586;
	mov.b64 	%rd11515, 1;
	mul.hi.u64 	%rd11516, %rd11515, %rd21827;
	add.s64 	%rd11517, %rd11516, %rd11513;
	setp.lt.u64 	%p3587, %rd11517, %rd11516;
	add.s64 	%rd21841, %rd11517, %rd11514;
	setp.lt.u64 	%p3588, %rd21841, %rd11517;
	or.pred  	%p2, %p3587, %p3588;
	selp.u64 	%rd21840, 1, 0, %p2;
	@%p3581 bra 	$L__BB0_56;
	add.s64 	%rd21839, %rd21839, 1;
	setp.ne.s64 	%p3589, %rd21839, 0;
	@%p3589 bra 	$L__BB0_56;
	add.s64 	%rd21841, %rd21841, 1;
	setp.eq.s64 	%p3590, %rd21841, 0;
	selp.b64 	%rd11519, 2, 1, %p2;
	selp.b64 	%rd21840, %rd11519, %rd21840, %p3590;
	mov.b64 	%rd21839, 0;
$L__BB0_56:
	add.s64 	%rd174, %rd21839, %rd128;
	setp.ge.u64 	%p3591, %rd174, %rd21839;
	@%p3591 bra 	$L__BB0_58;
	add.s64 	%rd21841, %rd21841, 1;
	setp.eq.s64 	%p3592, %rd21841, 0;
	selp.u64 	%rd11520, 1, 0, %p3592;
	add.s64 	%rd21840, %rd21840, %rd11520;
$L__BB0_58:
	add.s64 	%rd21844, %rd21841, %rd129;
	setp.lt.u64 	%p3593, %rd21844, %rd21841;
	selp.u64 	%rd11521, 1, 0, %p3593;
	add.s64 	%rd180, %rd21840, %rd11521;
	mov.b64 	%rd11522, 0;
	mul.hi.u64 	%rd181, %rd11522, %rd21827;
	add.s64 	%rd21846, %rd180, %rd181;
	setp.lt.u64 	%p3594, %rd21846, %rd180;
	selp.u64 	%rd21845, 1, 0, %p3594;
	add.s64 	%rd184, %rd174, %rd127;
	setp.ge.u64 	%p3595, %rd184, %rd174;
	@%p3595 bra 	$L__BB0_61;
	add.s64 	%rd21844, %rd21844, 1;
	setp.ne.s64 	%p3596, %rd21844, 0;
	@%p3596 bra 	$L__BB0_61;
	setp.lt.u64 	%p3597, %rd21846, %rd180;
	add.s64 	%rd21846, %rd21846, 1;
	setp.eq.s64 	%p3598, %rd21846, 0;
	selp.b64 	%rd11524, 2, 1, %p3597;
	selp.b64 	%rd21845, %rd11524, %rd21845, %p3598;
	mov.b64 	%rd21844, 0;
$L__BB0_61:
	add.s64 	%rd191, %rd21844, %rd128;
	setp.ge.u64 	%p3599, %rd191, %rd21844;
	@%p3599 bra 	$L__BB0_63;
	add.s64 	%rd21846, %rd21846, 1;
	setp.eq.s64 	%p3600, %rd21846, 0;
	selp.u64 	%rd11525, 1, 0, %p3600;
	add.s64 	%rd21845, %rd21845, %rd11525;
$L__BB0_63:
	add.s64 	%rd21849, %rd21846, %rd129;
	setp.lt.u64 	%p3601, %rd21849, %rd21846;
	selp.u64 	%rd11526, 1, 0, %p3601;
	add.s64 	%rd197, %rd21845, %rd11526;
	add.s64 	%rd21851, %rd197, %rd181;
	setp.lt.u64 	%p3602, %rd21851, %rd197;
	selp.u64 	%rd21850, 1, 0, %p3602;
	add.s64 	%rd200, %rd191, %rd127;
	setp.ge.u64 	%p3603, %rd200, %rd191;
	@%p3603 bra 	$L__BB0_66;
	add.s64 	%rd21849, %rd21849, 1;
	setp.ne.s64 	%p3604, %rd21849, 0;
	@%p3604 bra 	$L__BB0_66;
	setp.lt.u64 	%p3605, %rd21851, %rd197;
	add.s64 	%rd21851, %rd21851, 1;
	setp.eq.s64 	%p3606, %rd21851, 0;
	selp.b64 	%rd11528, 2, 1, %p3605;
	selp.b64 	%rd21850, %rd11528, %rd21850, %p3606;
	mov.b64 	%rd21849, 0;
$L__BB0_66:
	add.s64 	%rd21854, %rd21849, %rd128;
	setp.ge.u64 	%p3607, %rd21854, %rd21849;
	@%p3607 bra 	$L__BB0_68;
	add.s64 	%rd21851, %rd21851, 1;
	setp.eq.s64 	%p3608, %rd21851, 0;
	selp.u64 	%rd11529, 1, 0, %p3608;
	add.s64 	%rd21850, %rd21850, %rd11529;
$L__BB0_68:
	add.s64 	%rd21856, %rd21851, %rd129;
	setp.lt.u64 	%p3609, %rd21856, %rd21851;
	selp.u64 	%rd11530, 1, 0, %p3609;
	add.s64 	%rd11531, %rd21850, %rd11530;
	add.s64 	%rd21855, %rd11531, %rd181;
	add.s64 	%rd11532, %rd184, %rd130;
	setp.lt.u64 	%p3610, %rd11532, %rd184;
	add.s64 	%rd11533, %rd11532, %rd131;
	setp.lt.u64 	%p3611, %rd11533, %rd11532;
	or.pred  	%p3612, %p3610, %p3611;
	selp.u64 	%rd11534, 1, 0, %p3612;
	add.s64 	%rd11535, %rd11533, %rd132;
	setp.lt.u64 	%p3613, %rd11535, %rd11533;
	add.s64 	%rd214, %rd11535, %rd11534;
	setp.lt.u64 	%p3614, %rd214, %rd11535;
	or.pred  	%p3615, %p3613, %p3614;
	selp.u64 	%rd11536, 1, 0, %p3615;
	add.s64 	%rd11537, %rd200, %rd133;
	setp.ge.u64 	%p3616, %rd11537, %rd200;
	add.s64 	%rd215, %rd11537, %rd11536;
	setp.ge.u64 	%p3617, %rd215, %rd11537;
	and.pred  	%p3618, %p3616, %p3617;
	@%p3618 bra 	$L__BB0_71;
	add.s64 	%rd21854, %rd21854, 1;
	setp.ne.s64 	%p3619, %rd21854, 0;
	@%p3619 bra 	$L__BB0_71;
	add.s64 	%rd21856, %rd21856, 1;
	setp.eq.s64 	%p3620, %rd21856, 0;
	selp.u64 	%rd11539, 1, 0, %p3620;
	add.s64 	%rd21855, %rd21855, %rd11539;
	mov.b64 	%rd21854, 0;
$L__BB0_71:
	add.s64 	%rd11540, %rd214, %rd134;
	setp.lt.u64 	%p3621, %rd11540, %rd214;
	add.s64 	%rd11541, %rd11540, %rd135;
	setp.lt.u64 	%p3622, %rd11541, %rd11540;
	or.pred  	%p3623, %p3621, %p3622;
	selp.u64 	%rd11542, 1, 0, %p3623;
	add.s64 	%rd11543, %rd11541, %rd136;
	setp.lt.u64 	%p3624, %rd11543, %rd11541;
	add.s64 	%rd222, %rd11543, %rd11542;
	setp.lt.u64 	%p3625, %rd222, %rd11543;
	or.pred  	%p3626, %p3624, %p3625;
	selp.u64 	%rd11544, 1, 0, %p3626;
	add.s64 	%rd11545, %rd215, %rd137;
	setp.lt.u64 	%p3627, %rd11545, %rd215;
	add.s64 	%rd11546, %rd11545, %rd11544;
	setp.lt.u64 	%p3628, %rd11546, %rd11545;
	or.pred  	%p3629, %p3627, %p3628;
	selp.u64 	%rd11547, 1, 0, %p3629;
	add.s64 	%rd11548, %rd11546, %rd138;
	setp.lt.u64 	%p3630, %rd11548, %rd11546;
	add.s64 	%rd223, %rd11548, %rd11547;
	setp.lt.u64 	%p3631, %rd223, %rd11548;
	or.pred  	%p3632, %p3630, %p3631;
	selp.u64 	%rd11549, 1, 0, %p3632;
	add.s64 	%rd11550, %rd21854, %rd139;
	setp.ge.u64 	%p3633, %rd11550, %rd21854;
	add.s64 	%rd224, %rd11550, %rd11549;
	setp.ge.u64 	%p3634, %rd224, %rd11550;
	and.pred  	%p3635, %p3633, %p3634;
	@%p3635 bra 	$L__BB0_73;
	add.s64 	%rd21856, %rd21856, 1;
	setp.eq.s64 	%p3636, %rd21856, 0;
	selp.u64 	%rd11551, 1, 0, %p3636;
	add.s64 	%rd21855, %rd21855, %rd11551;
$L__BB0_73:
	add.s64 	%rd11552, %rd222, %rd140;
	setp.lt.u64 	%p3637, %rd11552, %rd222;
	add.s64 	%rd11553, %rd11552, %rd141;
	setp.lt.u64 	%p3638, %rd11553, %rd11552;
	or.pred  	%p3639, %p3637, %p3638;
	selp.u64 	%rd11554, 1, 0, %p3639;
	add.s64 	%rd11555, %rd11553, %rd142;
	setp.lt.u64 	%p3640, %rd11555, %rd11553;
	add.s64 	%rd11556, %rd11555, %rd11554;
	setp.lt.u64 	%p3641, %rd11556, %rd11555;
	or.pred  	%p3642, %p3640, %p3641;
	selp.u64 	%rd11557, 1, 0, %p3642;
	add.s64 	%rd11558, %rd223, %rd143;
	setp.lt.u64 	%p3643, %rd11558, %rd223;
	add.s64 	%rd11559, %rd11558, %rd11557;
	setp.lt.u64 	%p3644, %rd11559, %rd11558;
	or.pred  	%p3645, %p3643, %p3644;
	selp.u64 	%rd11560, 1, 0, %p3645;
	add.s64 	%rd11561, %rd11559, %rd144;
	setp.lt.u64 	%p3646, %rd11561, %rd11559;
	add.s64 	%rd11562, %rd11561, %rd11560;
	setp.lt.u64 	%p3647, %rd11562, %rd11561;
	or.pred  	%p3648, %p3646, %p3647;
	selp.u64 	%rd11563, 1, 0, %p3648;
	add.s64 	%rd11564, %rd224, %rd145;
	setp.lt.u64 	%p3649, %rd11564, %rd224;
	add.s64 	%rd11565, %rd11564, %rd11563;
	setp.lt.u64 	%p3650, %rd11565, %rd11564;
	or.pred  	%p3651, %p3649, %p3650;
	selp.u64 	%rd11566, 1, 0, %p3651;
	add.s64 	%rd11567, %rd11565, %rd146;
	setp.lt.u64 	%p3652, %rd11567, %rd11565;
	add.s64 	%rd11568, %rd11567, %rd11566;
	setp.lt.u64 	%p3653, %rd11568, %rd11567;
	or.pred  	%p3654, %p3652, %p3653;
	selp.u64 	%rd11569, 1, 0, %p3654;
	add.s64 	%rd11570, %rd21856, %rd147;
	setp.lt.u64 	%p3655, %rd11570, %rd21856;
	add.s64 	%rd11571, %rd11570, %rd11569;
	setp.lt.u64 	%p3656, %rd11571, %rd11570;
	or.pred  	%p3657, %p3655, %p3656;
	selp.u64 	%rd11572, 1, 0, %p3657;
	add.s64 	%rd11573, %rd21855, %rd11572;
	mul.lo.s64 	%rd11574, %rd21831, %rd11556;
	mul.lo.s64 	%rd11575, %rd21826, %rd11574;
	mul.hi.u64 	%rd11576, %rd11574, %rd21826;
	not.b64 	%rd11577, %rd11556;
	setp.gt.u64 	%p3658, %rd11575, %rd11577;
	selp.u64 	%rd11578, 1, 0, %p3658;
	add.s64 	%rd11579, %rd11562, %rd11576;
	setp.lt.u64 	%p3659, %rd11579, %rd11562;
	add.s64 	%rd11580, %rd11579, %rd11578;
	setp.lt.u64 	%p3660, %rd11580, %rd11579;
	or.pred  	%p3661, %p3659, %p3660;
	selp.u64 	%rd11581, 1, 0, %p3661;
	mul.hi.u64 	%rd11582, %rd11574, %rd21825;
	mad.lo.s64 	%rd11583, %rd21825, %rd11574, %rd11580;
	setp.lt.u64 	%p3662, %rd11583, %rd11580;
	add.s64 	%rd229, %rd11583, %rd11581;
	setp.lt.u64 	%p3663, %rd229, %rd11583;
	or.pred  	%p3664, %p3662, %p3663;
	selp.u64 	%rd11584, 1, 0, %p3664;
	add.s64 	%rd11585, %rd11568, %rd11582;
	setp.lt.u64 	%p3665, %rd11585, %rd11568;
	add.s64 	%rd11586, %rd11585, %rd11584;
	setp.lt.u64 	%p3666, %rd11586, %rd11585;
	or.pred  	%p3667, %p3665, %p3666;
	selp.u64 	%rd11587, 1, 0, %p3667;
	mul.hi.u64 	%rd11588, %rd11574, %rd21824;
	mad.lo.s64 	%rd11589, %rd21824, %rd11574, %rd11586;
	setp.lt.u64 	%p3668, %rd11589, %rd11586;
	add.s64 	%rd230, %rd11589, %rd11587;
	setp.lt.u64 	%p3669, %rd230, %rd11589;
	or.pred  	%p3670, %p3668, %p3669;
	selp.u64 	%rd11590, 1, 0, %p3670;
	add.s64 	%rd11591, %rd11571, %rd11588;
	setp.lt.u64 	%p3671, %rd11591, %rd11571;
	add.s64 	%rd11592, %rd11591, %rd11590;
	setp.lt.u64 	%p3672, %rd11592, %rd11591;
	or.pred  	%p3673, %p3671, %p3672;
	selp.u64 	%rd11593, 1, 0, %p3673;
	mul.hi.u64 	%rd11594, %rd11574, %rd21823;
	mad.lo.s64 	%rd11595, %rd21823, %rd11574, %rd11592;
	setp.lt.u64 	%p3674, %rd11595, %rd11592;
	add.s64 	%rd231, %rd11595, %rd11593;
	setp.lt.u64 	%p3675, %rd231, %rd11595;
	or.pred  	%p3676, %p3674, %p3675;
	selp.u64 	%rd11596, 1, 0, %p3676;
	add.s64 	%rd11597, %rd11573, %rd11594;
	add.s64 	%rd232, %rd11597, %rd11596;
	st.local.v2.u64 	[%rd21835+-16], {%rd229, %rd230};
	st.local.v2.u64 	[%rd21835], {%rd231, %rd232};
	setp.gt.u64 	%p3677, %rd232, %rd21823;
	@%p3677 bra 	$L__BB0_79;
	setp.lt.u64 	%p3678, %rd232, %rd21823;
	@%p3678 bra 	$L__BB0_716;
	setp.gt.u64 	%p3679, %rd231, %rd21824;
	@%p3679 bra 	$L__BB0_79;
	setp.lt.u64 	%p3680, %rd231, %rd21824;
	@%p3680 bra 	$L__BB0_716;
	setp.gt.u64 	%p3681, %rd230, %rd21825;
	@%p3681 bra 	$L__BB0_79;
	setp.lt.u64 	%p3682, %rd230, %rd21825;
	setp.lt.u64 	%p3683, %rd229, %rd21826;
	or.pred  	%p3684, %p3682, %p3683;
	@%p3684 bra 	$L__BB0_716;
$L__BB0_79:
	sub.s64 	%rd11598, %rd229, %rd21826;
	setp.lt.u64 	%p3685, %rd229, %rd21826;
	selp.u64 	%rd11599, 1, 0, %p3685;
	add.s64 	%rd11600, %rd21825, %rd11599;
	sub.s64 	%rd11601, %rd230, %rd11600;
	setp.lt.u64 	%p3686, %rd230, %rd11600;
	selp.u64 	%rd11602, 1, 0, %p3686;
	st.local.v2.u64 	[%rd21835+-16], {%rd11598, %rd11601};
	add.s64 	%rd11603, %rd21824, %rd11602;
	sub.s64 	%rd11604, %rd231, %rd11603;
	setp.lt.u64 	%p3687, %rd231, %rd11603;
	selp.u64 	%rd11605, 1, 0, %p3687;
	add.s64 	%rd11606, %rd21823, %rd11605;
	sub.s64 	%rd11607, %rd232, %rd11606;
	st.local.v2.u64 	[%rd21835], {%rd11604, %rd11607};
	bra.uni 	$L__BB0_716;
$L__BB0_80:
	setp.ne.s64 	%p3574, %rd161, %rd21834;
	ld.global.nc.u64 	%rd21836, [%rd150+16];
	@%p3574 bra 	$L__BB0_53;
	setp.ne.s64 	%p3575, %rd21836, %rd21833;
	@%p3575 bra 	$L__BB0_53;
	ld.global.nc.u64 	%rd11499, [%rd150+24];
	setp.ne.s64 	%p3576, %rd11499, %rd21832;
	mov.u64 	%rd21836, %rd21833;
	@%p3576 bra 	$L__BB0_53;
	ld.global.nc.u64 	%rd11500, [%rd150+32];
	setp.ne.s64 	%p3577, %rd11500, 0;
	mov.u64 	%rd21836, %rd21833;
	@%p3577 bra 	$L__BB0_53;
	ld.global.nc.u64 	%rd11501, [%rd150+40];
	setp.ne.s64 	%p3578, %rd11501, 0;
	mov.u64 	%rd21836, %rd21833;
	@%p3578 bra 	$L__BB0_53;
	ld.global.nc.u64 	%rd11502, [%rd150+48];
	setp.ne.s64 	%p3579, %rd11502, 0;
	mov.u64 	%rd21836, %rd21833;
	@%p3579 bra 	$L__BB0_53;
	ld.global.nc.u64 	%rd11503, [%rd150+56];
	setp.ne.s64 	%p3580, %rd11503, 0;
	mov.u64 	%rd21836, %rd21833;
	@%p3580 bra 	$L__BB0_53;
	mov.b64 	%rd11608, 0;
	st.local.v2.u64 	[%rd21835+-80], {%rd11608, %rd11608};
	st.local.v2.u64 	[%rd21835+-64], {%rd11608, %rd11608};
	st.local.v2.u64 	[%rd21835+-48], {%rd11608, %rd11608};
	st.local.v2.u64 	[%rd21835+-32], {%rd11608, %rd11608};
	st.local.v2.u64 	[%rd21835+-16], {%rd11608, %rd11608};
	st.local.v2.u64 	[%rd21835], {%rd11608, %rd11608};
	bra.uni 	$L__BB0_716;
$L__BB0_88:
	ld.global.nc.u64 	%rd233, [%rd150];
	setp.ne.s64 	%p382, %rd233, %rd7;
	@%p382 bra 	$L__BB0_97;
	ld.global.nc.u64 	%rd7866, [%rd150+8];
	setp.ne.s64 	%p383, %rd7866, %rd21834;
	@%p383 bra 	$L__BB0_97;
	ld.global.nc.u64 	%rd7867, [%rd150+16];
	setp.ne.s64 	%p384, %rd7867, %rd21833;
	@%p384 bra 	$L__BB0_97;
	ld.global.nc.u64 	%rd7868, [%rd150+24];
	setp.ne.s64 	%p385, %rd7868, %rd21832;
	@%p385 bra 	$L__BB0_97;
	ld.global.nc.u64 	%rd7869, [%rd150+32];
	setp.ne.s64 	%p386, %rd7869, 0;
	@%p386 bra 	$L__BB0_97;
	ld.global.nc.u64 	%rd7870, [%rd150+40];
	setp.ne.s64 	%p387, %rd7870, 0;
	@%p387 bra 	$L__BB0_97;
	ld.global.nc.u64 	%rd7871, [%rd150+48];
	setp.ne.s64 	%p388, %rd7871, 0;
	@%p388 bra 	$L__BB0_97;
	ld.global.nc.u64 	%rd7872, [%rd150+56];
	setp.ne.s64 	%p389, %rd7872, 0;
	@%p389 bra 	$L__BB0_97;
	ld.local.v2.u64 	{%rd11491, %rd11492}, [%rd21835+-176];
	ld.local.v2.u64 	{%rd11493, %rd11494}, [%rd21835+-160];
	ld.local.v2.u64 	{%rd11495, %rd11496}, [%rd21835+-144];
	ld.local.v2.u64 	{%rd11497, %rd11498}, [%rd21835+-128];
	st.local.v2.u64 	[%rd21835+-80], {%rd11491, %rd11492};
	st.local.v2.u64 	[%rd21835+-64], {%rd11493, %rd11494};
	st.local.v2.u64 	[%rd21835+-48], {%rd11495, %rd11496};
	st.local.v2.u64 	[%rd21835+-32], {%rd11497, %rd11498};
	st.local.v2.u64 	[%rd21835+-16], {%rd154, %rd155};
	st.local.v2.u64 	[%rd21835], {%rd158, %rd159};
	bra.uni 	$L__BB0_716;
$L__BB0_97:
	mul.hi.u64 	%rd7873, %rd154, %rd154;
	mul.lo.s64 	%rd7874, %rd155, %rd154;
	mul.hi.u64 	%rd7875, %rd154, %rd155;
	add.s64 	%rd7876, %rd7873, %rd7874;
	setp.lt.u64 	%p390, %rd7876, %rd7873;
	selp.u64 	%rd7877, 1, 0, %p390;
	add.s64 	%rd7878, %rd7875, %rd7877;
	setp.lt.u64 	%p391, %rd7878, %rd7875;
	selp.u64 	%rd7879, 1, 0, %p391;
	mul.lo.s64 	%rd234, %rd158, %rd154;
	mul.hi.u64 	%rd7880, %rd154, %rd158;
	add.s64 	%rd7881, %rd7878, %rd234;
	setp.lt.u64 	%p392, %rd7881, %rd7878;
	selp.u64 	%rd7882, 1, 0, %p392;
	add.s64 	%rd7883, %rd7880, %rd7879;
	setp.lt.u64 	%p393, %rd7883, %rd7880;
	add.s64 	%rd7884, %rd7883, %rd7882;
	setp.lt.u64 	%p394, %rd7884, %rd7883;
	or.pred  	%p395, %p393, %p394;
	selp.u64 	%rd7885, 1, 0, %p395;
	mul.lo.s64 	%rd235, %rd159, %rd154;
	mul.hi.u64 	%rd7886, %rd154, %rd159;
	add.s64 	%rd21859, %rd7884, %rd235;
	setp.lt.u64 	%p396, %rd21859, %rd7884;
	selp.u64 	%rd7887, 1, 0, %p396;
	add.s64 	%rd7888, %rd7886, %rd7885;
	setp.lt.u64 	%p397, %rd7888, %rd7886;
	add.s64 	%rd21861, %rd7888, %rd7887;
	setp.lt.u64 	%p398, %rd21861, %rd7888;
	or.pred  	%p3, %p397, %p398;
	selp.u64 	%rd21860, 1, 0, %p3;
	mul.hi.u64 	%rd7889, %rd155, %rd154;
	add.s64 	%rd239, %rd7876, %rd7874;
	setp.lt.u64 	%p399, %rd239, %rd7876;
	selp.u64 	%rd7890, 1, 0, %p399;
	add.s64 	%rd7891, %rd7881, %rd7889;
	setp.ge.u64 	%p400, %rd7891, %rd7881;
	add.s64 	%rd240, %rd7891, %rd7890;
	setp.ge.u64 	%p401, %rd240, %rd7891;
	and.pred  	%p402, %p400, %p401;
	@%p402 bra 	$L__BB0_100;
	add.s64 	%rd21859, %rd21859, 1;
	setp.ne.s64 	%p403, %rd21859, 0;
	@%p403 bra 	$L__BB0_100;
	add.s64 	%rd21861, %rd21861, 1;
	setp.eq.s64 	%p404, %rd21861, 0;
	selp.b64 	%rd7893, 2, 1, %p3;
	selp.b64 	%rd21860, %rd7893, %rd21860, %p404;
	mov.b64 	%rd21859, 0;
$L__BB0_100:
	mul.hi.u64 	%rd7894, %rd155, %rd155;
	mad.lo.s64 	%rd247, %rd155, %rd155, %rd240;
	setp.lt.u64 	%p405, %rd247, %rd240;
	selp.u64 	%rd7895, 1, 0, %p405;
	add.s64 	%rd7896, %rd21859, %rd7894;
	setp.ge.u64 	%p406, %rd7896, %rd21859;
	add.s64 	%rd248, %rd7896, %rd7895;
	setp.ge.u64 	%p407, %rd248, %rd7896;
	and.pred  	%p408, %p406, %p407;
	@%p408 bra 	$L__BB0_102;
	add.s64 	%rd21861, %rd21861, 1;
	setp.eq.s64 	%p409, %rd21861, 0;
	selp.u64 	%rd7897, 1, 0, %p409;
	add.s64 	%rd21860, %rd21860, %rd7897;
$L__BB0_102:
	mul.lo.s64 	%rd253, %rd158, %rd155;
	mul.hi.u64 	%rd7898, %rd155, %rd158;
	add.s64 	%rd7899, %rd248, %rd253;
	setp.lt.u64 	%p410, %rd7899, %rd248;
	selp.u64 	%rd7900, 1, 0, %p410;
	add.s64 	%rd7901, %rd21861, %rd7898;
	setp.lt.u64 	%p411, %rd7901, %rd21861;
	add.s64 	%rd7902, %rd7901, %rd7900;
	setp.lt.u64 	%p412, %rd7902, %rd7901;
	or.pred  	%p413, %p411, %p412;
	selp.u64 	%rd7903, 1, 0, %p413;
	add.s64 	%rd7904, %rd21860, %rd7903;
	mul.lo.s64 	%rd254, %rd159, %rd155;
	mul.hi.u64 	%rd7905, %rd155, %rd159;
	add.s64 	%rd21864, %rd7902, %rd254;
	setp.lt.u64 	%p414, %rd21864, %rd7902;
	selp.u64 	%rd7906, 1, 0, %p414;
	add.s64 	%rd7907, %rd7904, %rd7905;
	setp.lt.u64 	%p415, %rd7907, %rd7904;
	add.s64 	%rd21866, %rd7907, %rd7906;
	setp.lt.u64 	%p416, %rd21866, %rd7907;
	or.pred  	%p4, %p415, %p416;
	selp.u64 	%rd21865, 1, 0, %p4;
	mul.hi.u64 	%rd7908, %rd158, %rd154;
	add.s64 	%rd258, %rd247, %rd234;
	setp.lt.u64 	%p417, %rd258, %rd247;
	selp.u64 	%rd7909, 1, 0, %p417;
	add.s64 	%rd7910, %rd7899, %rd7908;
	setp.ge.u64 	%p418, %rd7910, %rd7899;
	add.s64 	%rd259, %rd7910, %rd7909;
	setp.ge.u64 	%p419, %rd259, %rd7910;
	and.pred  	%p420, %p418, %p419;
	@%p420 bra 	$L__BB0_105;
	add.s64 	%rd21864, %rd21864, 1;
	setp.ne.s64 	%p421, %rd21864, 0;
	@%p421 bra 	$L__BB0_105;
	add.s64 	%rd21866, %rd21866, 1;
	setp.eq.s64 	%p422, %rd21866, 0;
	selp.b64 	%rd7912, 2, 1, %p4;
	selp.b64 	%rd21865, %rd7912, %rd21865, %p422;
	mov.b64 	%rd21864, 0;
$L__BB0_105:
	mul.hi.u64 	%rd7913, %rd158, %rd155;
	add.s64 	%rd266, %rd259, %rd253;
	setp.lt.u64 	%p423, %rd266, %rd259;
	selp.u64 	%rd7914, 1, 0, %p423;
	add.s64 	%rd7915, %rd21864, %rd7913;
	setp.ge.u64 	%p424, %rd7915, %rd21864;
	add.s64 	%rd267, %rd7915, %rd7914;
	setp.ge.u64 	%p425, %rd267, %rd7915;
	and.pred  	%p426, %p424, %p425;
	@%p426 bra 	$L__BB0_107;
	add.s64 	%rd21866, %rd21866, 1;
	setp.eq.s64 	%p427, %rd21866, 0;
	selp.u64 	%rd7916, 1, 0, %p427;
	add.s64 	%rd21865, %rd21865, %rd7916;
$L__BB0_107:
	mul.hi.u64 	%rd7917, %rd158, %rd158;
	mad.lo.s64 	%rd7918, %rd158, %rd158, %rd267;
	setp.lt.u64 	%p428, %rd7918, %rd267;
	selp.u64 	%rd7919, 1, 0, %p428;
	add.s64 	%rd7920, %rd21866, %rd7917;
	setp.lt.u64 	%p429, %rd7920, %rd21866;
	add.s64 	%rd7921, %rd7920, %rd7919;
	setp.lt.u64 	%p430, %rd7921, %rd7920;
	or.pred  	%p431, %p429, %p430;
	selp.u64 	%rd7922, 1, 0, %p431;
	add.s64 	%rd7923, %rd21865, %rd7922;
	mul.lo.s64 	%rd272, %rd159, %rd158;
	mul.hi.u64 	%rd7924, %rd158, %rd159;
	add.s64 	%rd21869, %rd7921, %rd272;
	setp.lt.u64 	%p432, %rd21869, %rd7921;
	selp.u64 	%rd7925, 1, 0, %p432;
	add.s64 	%rd7926, %rd7923, %rd7924;
	setp.lt.u64 	%p433, %rd7926, %rd7923;
	add.s64 	%rd21871, %rd7926, %rd7925;
	setp.lt.u64 	%p434, %rd21871, %rd7926;
	or.pred  	%p5, %p433, %p434;
	selp.u64 	%rd21870, 1, 0, %p5;
	mul.hi.u64 	%rd7927, %rd159, %rd154;
	add.s64 	%rd276, %rd266, %rd235;
	setp.lt.u64 	%p435, %rd276, %rd266;
	selp.u64 	%rd7928, 1, 0, %p435;
	add.s64 	%rd7929, %rd7918, %rd7927;
	setp.ge.u64 	%p436, %rd7929, %rd7918;
	add.s64 	%rd277, %rd7929, %rd7928;
	setp.ge.u64 	%p437, %rd277, %rd7929;
	and.pred  	%p438, %p436, %p437;
	@%p438 bra 	$L__BB0_110;
	add.s64 	%rd21869, %rd21869, 1;
	setp.ne.s64 	%p439, %rd21869, 0;
	@%p439 bra 	$L__BB0_110;
	add.s64 	%rd21871, %rd21871, 1;
	setp.eq.s64 	%p440, %rd21871, 0;
	selp.b64 	%rd7931, 2, 1, %p5;
	selp.b64 	%rd21870, %rd7931, %rd21870, %p440;
	mov.b64 	%rd21869, 0;
$L__BB0_110:
	mul.hi.u64 	%rd7932, %rd159, %rd155;
	add.s64 	%rd284, %rd277, %rd254;
	setp.lt.u64 	%p441, %rd284, %rd277;
	selp.u64 	%rd7933, 1, 0, %p441;
	add.s64 	%rd7934, %rd21869, %rd7932;
	setp.ge.u64 	%p442, %rd7934, %rd21869;
	add.s64 	%rd285, %rd7934, %rd7933;
	setp.ge.u64 	%p443, %rd285, %rd7934;
	and.pred  	%p444, %p442, %p443;
	@%p444 bra 	$L__BB0_112;
	add.s64 	%rd21871, %rd21871, 1;
	setp.eq.s64 	%p445, %rd21871, 0;
	selp.u64 	%rd7935, 1, 0, %p445;
	add.s64 	%rd21870, %rd21870, %rd7935;
$L__BB0_112:
	mul.lo.s64 	%rd7936, %rd154, %rd154;
	mul.hi.u64 	%rd7937, %rd159, %rd158;
	add.s64 	%rd21874, %rd285, %rd272;
	setp.lt.u64 	%p446, %rd21874, %rd285;
	selp.u64 	%rd7938, 1, 0, %p446;
	add.s64 	%rd7939, %rd21871, %rd7937;
	setp.lt.u64 	%p447, %rd7939, %rd21871;
	add.s64 	%rd7940, %rd7939, %rd7938;
	setp.lt.u64 	%p448, %rd7940, %rd7939;
	or.pred  	%p449, %p447, %p448;
	selp.u64 	%rd7941, 1, 0, %p449;
	add.s64 	%rd7942, %rd21870, %rd7941;
	mul.hi.u64 	%rd7943, %rd159, %rd159;
	mad.lo.s64 	%rd21876, %rd159, %rd159, %rd7940;
	setp.lt.u64 	%p450, %rd21876, %rd7940;
	selp.u64 	%rd7944, 1, 0, %p450;
	add.s64 	%rd7945, %rd7942, %rd7943;
	add.s64 	%rd21875, %rd7945, %rd7944;
	mul.lo.s64 	%rd7946, %rd21831, %rd7936;
	mul.lo.s64 	%rd7947, %rd21826, %rd7946;
	mul.hi.u64 	%rd7948, %rd7946, %rd21826;
	not.b64 	%rd7949, %rd7936;
	setp.gt.u64 	%p451, %rd7947, %rd7949;
	selp.u64 	%rd7950, 1, 0, %p451;
	add.s64 	%rd7951, %rd239, %rd7948;
	setp.lt.u64 	%p452, %rd7951, %rd239;
	add.s64 	%rd7952, %rd7951, %rd7950;
	setp.lt.u64 	%p453, %rd7952, %rd7951;
	or.pred  	%p454, %p452, %p453;
	selp.u64 	%rd7953, 1, 0, %p454;
	mul.hi.u64 	%rd7954, %rd7946, %rd21825;
	mad.lo.s64 	%rd7955, %rd21825, %rd7946, %rd7952;
	setp.lt.u64 	%p455, %rd7955, %rd7952;
	add.s64 	%rd293, %rd7955, %rd7953;
	setp.lt.u64 	%p456, %rd293, %rd7955;
	or.pred  	%p457, %p455, %p456;
	selp.u64 	%rd7956, 1, 0, %p457;
	add.s64 	%rd7957, %rd258, %rd7954;
	setp.lt.u64 	%p458, %rd7957, %rd258;
	add.s64 	%rd7958, %rd7957, %rd7956;
	setp.lt.u64 	%p459, %rd7958, %rd7957;
	or.pred  	%p460, %p458, %p459;
	selp.u64 	%rd7959, 1, 0, %p460;
	mul.hi.u64 	%rd7960, %rd7946, %rd21824;
	mad.lo.s64 	%rd7961, %rd21824, %rd7946, %rd7958;
	setp.lt.u64 	%p461, %rd7961, %rd7958;
	add.s64 	%rd294, %rd7961, %rd7959;
	setp.lt.u64 	%p462, %rd294, %rd7961;
	or.pred  	%p463, %p461, %p462;
	selp.u64 	%rd7962, 1, 0, %p463;
	add.s64 	%rd7963, %rd276, %rd7960;
	setp.lt.u64 	%p464, %rd7963, %rd276;
	add.s64 	%rd7964, %rd7963, %rd7962;
	setp.lt.u64 	%p465, %rd7964, %rd7963;
	or.pred  	%p466, %p464, %p465;
	selp.u64 	%rd7965, 1, 0, %p466;
	mul.hi.u64 	%rd7966, %rd7946, %rd21823;
	mad.lo.s64 	%rd7967, %rd21823, %rd7946, %rd7964;
	setp.lt.u64 	%p467, %rd7967, %rd7964;
	add.s64 	%rd295, %rd7967, %rd7965;
	setp.lt.u64 	%p468, %rd295, %rd7967;
	or.pred  	%p469, %p467, %p468;
	selp.u64 	%rd7968, 1, 0, %p469;
	add.s64 	%rd7969, %rd284, %rd7966;
	setp.ge.u64 	%p470, %rd7969, %rd284;
	add.s64 	%rd296, %rd7969, %rd7968;
	setp.ge.u64 	%p471, %rd296, %rd7969;
	and.pred  	%p472, %p470, %p471;
	@%p472 bra 	$L__BB0_115;
	add.s64 	%rd21874, %rd21874, 1;
	setp.ne.s64 	%p473, %rd21874, 0;
	@%p473 bra 	$L__BB0_115;
	add.s64 	%rd21876, %rd21876, 1;
	setp.eq.s64 	%p474, %rd21876, 0;
	selp.u64 	%rd7971, 1, 0, %p474;
	add.s64 	%rd21875, %rd21875, %rd7971;
	mov.b64 	%rd21874, 0;
$L__BB0_115:
	mul.lo.s64 	%rd7972, %rd21831, %rd293;
	mul.lo.s64 	%rd7973, %rd21826, %rd7972;
	mul.hi.u64 	%rd7974, %rd7972, %rd21826;
	not.b64 	%rd7975, %rd293;
	setp.gt.u64 	%p475, %rd7973, %rd7975;
	selp.u64 	%rd7976, 1, 0, %p475;
	add.s64 	%rd7977, %rd294, %rd7974;
	setp.lt.u64 	%p476, %rd7977, %rd294;
	add.s64 	%rd7978, %rd7977, %rd7976;
	setp.lt.u64 	%p477, %rd7978, %rd7977;
	or.pred  	%p478, %p476, %p477;
	selp.u64 	%rd7979, 1, 0, %p478;
	mul.hi.u64 	%rd7980, %rd7972, %rd21825;
	mad.lo.s64 	%rd7981, %rd21825, %rd7972, %rd7978;
	setp.lt.u64 	%p479, %rd7981, %rd7978;
	add.s64 	%rd303, %rd7981, %rd7979;
	setp.lt.u64 	%p480, %rd303, %rd7981;
	or.pred  	%p481, %p479, %p480;
	selp.u64 	%rd7982, 1, 0, %p481;
	add.s64 	%rd7983, %rd295, %rd7980;
	setp.lt.u64 	%p482, %rd7983, %rd295;
	add.s64 	%rd7984, %rd7983, %rd7982;
	setp.lt.u64 	%p483, %rd7984, %rd7983;
	or.pred  	%p484, %p482, %p483;
	selp.u64 	%rd7985, 1, 0, %p484;
	mul.hi.u64 	%rd7986, %rd7972, %rd21824;
	mad.lo.s64 	%rd7987, %rd21824, %rd7972, %rd7984;
	setp.lt.u64 	%p485, %rd7987, %rd7984;
	add.s64 	%rd304, %rd7987, %rd7985;
	setp.lt.u64 	%p486, %rd304, %rd7987;
	or.pred  	%p487, %p485, %p486;
	selp.u64 	%rd7988, 1, 0, %p487;
	add.s64 	%rd7989, %rd296, %rd7986;
	setp.lt.u64 	%p488, %rd7989, %rd296;
	add.s64 	%rd7990, %rd7989, %rd7988;
	setp.lt.u64 	%p489, %rd7990, %rd7989;
	or.pred  	%p490, %p488, %p489;
	selp.u64 	%rd7991, 1, 0, %p490;
	mul.hi.u64 	%rd7992, %rd7972, %rd21823;
	mad.lo.s64 	%rd7993, %rd21823, %rd7972, %rd7990;
	setp.lt.u64 	%p491, %rd7993, %rd7990;
	add.s64 	%rd305, %rd7993, %rd7991;
	setp.lt.u64 	%p492, %rd305, %rd7993;
	or.pred  	%p493, %p491, %p492;
	selp.u64 	%rd7994, 1, 0, %p493;
	add.s64 	%rd7995, %rd21874, %rd7992;
	setp.ge.u64 	%p494, %rd7995, %rd21874;
	add.s64 	%rd306, %rd7995, %rd7994;
	setp.ge.u64 	%p495, %rd306, %rd7995;
	and.pred  	%p496, %p494, %p495;
	@%p496 bra 	$L__BB0_117;
	add.s64 	%rd21876, %rd21876, 1;
	setp.eq.s64 	%p497, %rd21876, 0;
	selp.u64 	%rd7996, 1, 0, %p497;
	add.s64 	%rd21875, %rd21875, %rd7996;
$L__BB0_117:
	mul.lo.s64 	%rd7997, %rd21831, %rd303;
	mul.lo.s64 	%rd7998, %rd21826, %rd7997;
	mul.hi.u64 	%rd7999, %rd7997, %rd21826;
	not.b64 	%rd8000, %rd303;
	setp.gt.u64 	%p498, %rd7998, %rd8000;
	selp.u64 	%rd8001, 1, 0, %p498;
	add.s64 	%rd8002, %rd304, %rd7999;
	setp.lt.u64 	%p499, %rd8002, %rd304;
	add.s64 	%rd8003, %rd8002, %rd8001;
	setp.lt.u64 	%p500, %rd8003, %rd8002;
	or.pred  	%p501, %p499, %p500;
	selp.u64 	%rd8004, 1, 0, %p501;
	mul.hi.u64 	%rd8005, %rd7997, %rd21825;
	mad.lo.s64 	%rd8006, %rd21825, %rd7997, %rd8003;
	setp.lt.u64 	%p502, %rd8006, %rd8003;
	add.s64 	%rd8007, %rd8006, %rd8004;
	setp.lt.u64 	%p503, %rd8007, %rd8006;
	or.pred  	%p504, %p502, %p503;
	selp.u64 	%rd8008, 1, 0, %p504;
	add.s64 	%rd8009, %rd305, %rd8005;
	setp.lt.u64 	%p505, %rd8009, %rd305;
	add.s64 	%rd8010, %rd8009, %rd8008;
	setp.lt.u64 	%p506, %rd8010, %rd8009;
	or.pred  	%p507, %p505, %p506;
	selp.u64 	%rd8011, 1, 0, %p507;
	mul.hi.u64 	%rd8012, %rd7997, %rd21824;
	mad.lo.s64 	%rd8013, %rd21824, %rd7997, %rd8010;
	setp.lt.u64 	%p508, %rd8013, %rd8010;
	add.s64 	%rd8014, %rd8013, %rd8011;
	setp.lt.u64 	%p509, %rd8014, %rd8013;
	or.pred  	%p510, %p508, %p509;
	selp.u64 	%rd8015, 1, 0, %p510;
	add.s64 	%rd8016, %rd306, %rd8012;
	setp.lt.u64 	%p511, %rd8016, %rd306;
	add.s64 	%rd8017, %rd8016, %rd8015;
	setp.lt.u64 	%p512, %rd8017, %rd8016;
	or.pred  	%p513, %p511, %p512;
	selp.u64 	%rd8018, 1, 0, %p513;
	mul.hi.u64 	%rd8019, %rd7997, %rd21823;
	mad.lo.s64 	%rd8020, %rd21823, %rd7997, %rd8017;
	setp.lt.u64 	%p514, %rd8020, %rd8017;
	add.s64 	%rd8021, %rd8020, %rd8018;
	setp.lt.u64 	%p515, %rd8021, %rd8020;
	or.pred  	%p516, %p514, %p515;
	selp.u64 	%rd8022, 1, 0, %p516;
	add.s64 	%rd8023, %rd21876, %rd8019;
	setp.lt.u64 	%p517, %rd8023, %rd21876;
	add.s64 	%rd8024, %rd8023, %rd8022;
	setp.lt.u64 	%p518, %rd8024, %rd8023;
	or.pred  	%p519, %p517, %p518;
	selp.u64 	%rd8025, 1, 0, %p519;
	add.s64 	%rd8026, %rd21875, %rd8025;
	mul.lo.s64 	%rd8027, %rd21831, %rd8007;
	mul.lo.s64 	%rd8028, %rd21826, %rd8027;
	mul.hi.u64 	%rd8029, %rd8027, %rd21826;
	not.b64 	%rd8030, %rd8007;
	setp.gt.u64 	%p520, %rd8028, %rd8030;
	selp.u64 	%rd8031, 1, 0, %p520;
	add.s64 	%rd8032, %rd8014, %rd8029;
	setp.lt.u64 	%p521, %rd8032, %rd8014;
	add.s64 	%rd8033, %rd8032, %rd8031;
	setp.lt.u64 	%p522, %rd8033, %rd8032;
	or.pred  	%p523, %p521, %p522;
	selp.u64 	%rd8034, 1, 0, %p523;
	mul.hi.u64 	%rd8035, %rd8027, %rd21825;
	mad.lo.s64 	%rd8036, %rd21825, %rd8027, %rd8033;
	setp.lt.u64 	%p524, %rd8036, %rd8033;
	add.s64 	%rd311, %rd8036, %rd8034;
	setp.lt.u64 	%p525, %rd311, %rd8036;
	or.pred  	%p526, %p524, %p525;
	selp.u64 	%rd8037, 1, 0, %p526;
	add.s64 	%rd8038, %rd8021, %rd8035;
	setp.lt.u64 	%p527, %rd8038, %rd8021;
	add.s64 	%rd8039, %rd8038, %rd8037;
	setp.lt.u64 	%p528, %rd8039, %rd8038;
	or.pred  	%p529, %p527, %p528;
	selp.u64 	%rd8040, 1, 0, %p529;
	mul.hi.u64 	%rd8041, %rd8027, %rd21824;
	mad.lo.s64 	%rd8042, %rd21824, %rd8027, %rd8039;
	setp.lt.u64 	%p530, %rd8042, %rd8039;
	add.s64 	%rd312, %rd8042, %rd8040;
	setp.lt.u64 	%p531, %rd312, %rd8042;
	or.pred  	%p532, %p530, %p531;
	selp.u64 	%rd8043, 1, 0, %p532;
	add.s64 	%rd8044, %rd8024, %rd8041;
	setp.lt.u64 	%p533, %rd8044, %rd8024;
	add.s64 	%rd8045, %rd8044, %rd8043;
	setp.lt.u64 	%p534, %rd8045, %rd8044;
	or.pred  	%p535, %p533, %p534;
	selp.u64 	%rd8046, 1, 0, %p535;
	mul.hi.u64 	%rd8047, %rd8027, %rd21823;
	mad.lo.s64 	%rd8048, %rd21823, %rd8027, %rd8045;
	setp.lt.u64 	%p536, %rd8048, %rd8045;
	add.s64 	%rd313, %rd8048, %rd8046;
	setp.lt.u64 	%p537, %rd313, %rd8048;
	or.pred  	%p538, %p536, %p537;
	selp.u64 	%rd8049, 1, 0, %p538;
	add.s64 	%rd8050, %rd8026, %rd8047;
	add.s64 	%rd21877, %rd8050, %rd8049;
	setp.gt.u64 	%p539, %rd21877, %rd21823;
	@%p539 bra 	$L__BB0_123;
	setp.lt.u64 	%p540, %rd21877, %rd21823;
	mov.u64 	%rd21878, %rd313;
	mov.u64 	%rd21879, %rd312;
	mov.u64 	%rd21880, %rd311;
	@%p540 bra 	$L__BB0_124;
	setp.gt.u64 	%p541, %rd313, %rd21824;
	@%p541 bra 	$L__BB0_123;
	setp.lt.u64 	%p542, %rd313, %rd21824;
	mov.u64 	%rd21878, %rd313;
	mov.u64 	%rd21879, %rd312;
	mov.u64 	%rd21880, %rd311;
	@%p542 bra 	$L__BB0_124;
	setp.gt.u64 	%p543, %rd312, %rd21825;
	@%p543 bra 	$L__BB0_123;
	setp.lt.u64 	%p544, %rd312, %rd21825;
	setp.lt.u64 	%p545, %rd311, %rd21826;
	or.pred  	%p546, %p544, %p545;
	mov.u64 	%rd21878, %rd313;
	mov.u64 	%rd21879, %rd312;
	mov.u64 	%rd21880, %rd311;
	@%p546 bra 	$L__BB0_124;
$L__BB0_123:
	sub.s64 	%rd21880, %rd311, %rd21826;
	setp.lt.u64 	%p547, %rd311, %rd21826;
	selp.u64 	%rd8051, 1, 0, %p547;
	add.s64 	%rd8052, %rd21825, %rd8051;
	sub.s64 	%rd21879, %rd312, %rd8052;
	setp.lt.u64 	%p548, %rd312, %rd8052;
	selp.u64 	%rd8053, 1, 0, %p548;
	add.s64 	%rd8054, %rd21824, %rd8053;
	sub.s64 	%rd21878, %rd313, %rd8054;
	setp.lt.u64 	%p549, %rd313, %rd8054;
	selp.u64 	%rd8055, 1, 0, %p549;
	add.s64 	%rd8056, %rd21823, %rd8055;
	sub.s64 	%rd21877, %rd21877, %rd8056;
$L__BB0_124:
	mul.hi.u64 	%rd8057, %rd21880, %rd233;
	ld.global.nc.u64 	%rd323, [%rd150+8];
	mul.hi.u64 	%rd8058, %rd21880, %rd323;
	mad.lo.s64 	%rd8059, %rd323, %rd21880, %rd8057;
	setp.lt.u64 	%p550, %rd8059, %rd8057;
	selp.u64 	%rd8060, 1, 0, %p550;
	add.s64 	%rd8061, %rd8058, %rd8060;
	setp.lt.u64 	%p551, %rd8061, %rd8058;
	selp.u64 	%rd8062, 1, 0, %p551;
	ld.global.nc.u64 	%rd324, [%rd150+16];
	mul.hi.u64 	%rd8063, %rd21880, %rd324;
	mad.lo.s64 	%rd8064, %rd324, %rd21880, %rd8061;
	setp.lt.u64 	%p552, %rd8064, %rd8061;
	selp.u64 	%rd8065, 1, 0, %p552;
	add.s64 	%rd8066, %rd8063, %rd8062;
	setp.lt.u64 	%p553, %rd8066, %rd8063;
	add.s64 	%rd8067, %rd8066, %rd8065;
	setp.lt.u64 	%p554, %rd8067, %rd8066;
	or.pred  	%p555, %p553, %p554;
	selp.u64 	%rd8068, 1, 0, %p555;
	ld.global.nc.u64 	%rd325, [%rd150+24];
	mul.hi.u64 	%rd8069, %rd21880, %rd325;
	mad.lo.s64 	%rd21883, %rd325, %rd21880, %rd8067;
	setp.lt.u64 	%p556, %rd21883, %rd8067;
	selp.u64 	%rd8070, 1, 0, %p556;
	add.s64 	%rd8071, %rd8069, %rd8068;
	setp.lt.u64 	%p557, %rd8071, %rd8069;
	add.s64 	%rd21885, %rd8071, %rd8070;
	setp.lt.u64 	%p558, %rd21885, %rd8071;
	or.pred  	%p6, %p557, %p558;
	selp.u64 	%rd21884, 1, 0, %p6;
	mul.hi.u64 	%rd8072, %rd21879, %rd233;
	mad.lo.s64 	%rd329, %rd233, %rd21879, %rd8059;
	setp.lt.u64 	%p559, %rd329, %rd8059;
	selp.u64 	%rd8073, 1, 0, %p559;
	add.s64 	%rd8074, %rd8064, %rd8072;
	setp.ge.u64 	%p560, %rd8074, %rd8064;
	add.s64 	%rd330, %rd8074, %rd8073;
	setp.ge.u64 	%p561, %rd330, %rd8074;
	and.pred  	%p562, %p560, %p561;
	@%p562 bra 	$L__BB0_127;
	add.s64 	%rd21883, %rd21883, 1;
	setp.ne.s64 	%p563, %rd21883, 0;
	@%p563 bra 	$L__BB0_127;
	add.s64 	%rd21885, %rd21885, 1;
	setp.eq.s64 	%p564, %rd21885, 0;
	selp.b64 	%rd8076, 2, 1, %p6;
	selp.b64 	%rd21884, %rd8076, %rd21884, %p564;
	mov.b64 	%rd21883, 0;
$L__BB0_127:
	mul.hi.u64 	%rd8077, %rd21879, %rd323;
	mad.lo.s64 	%rd337, %rd323, %rd21879, %rd330;
	setp.lt.u64 	%p565, %rd337, %rd330;
	selp.u64 	%rd8078, 1, 0, %p565;
	add.s64 	%rd8079, %rd21883, %rd8077;
	setp.ge.u64 	%p566, %rd8079, %rd21883;
	add.s64 	%rd338, %rd8079, %rd8078;
	setp.ge.u64 	%p567, %rd338, %rd8079;
	and.pred  	%p568, %p566, %p567;
	@%p568 bra 	$L__BB0_129;
	add.s64 	%rd21885, %rd21885, 1;
	setp.eq.s64 	%p569, %rd21885, 0;
	selp.u64 	%rd8080, 1, 0, %p569;
	add.s64 	%rd21884, %rd21884, %rd8080;
$L__BB0_129:
	mul.hi.u64 	%rd8081, %rd21879, %rd324;
	mad.lo.s64 	%rd8082, %rd324, %rd21879, %rd338;
	setp.lt.u64 	%p570, %rd8082, %rd338;
	selp.u64 	%rd8083, 1, 0, %p570;
	add.s64 	%rd8084, %rd21885, %rd8081;
	setp.lt.u64 	%p571, %rd8084, %rd21885;
	add.s64 	%rd8085, %rd8084, %rd8083;
	setp.lt.u64 	%p572, %rd8085, %rd8084;
	or.pred  	%p573, %p571, %p572;
	selp.u64 	%rd8086, 1, 0, %p573;
	add.s64 	%rd8087, %rd21884, %rd8086;
	mul.hi.u64 	%rd8088, %rd21879, %rd325;
	mad.lo.s64 	%rd21888, %rd325, %rd21879, %rd8085;
	setp.lt.u64 	%p574, %rd21888, %rd8085;
	selp.u64 	%rd8089, 1, 0, %p574;
	add.s64 	%rd8090, %rd8087, %rd8088;
	setp.lt.u64 	%p575, %rd8090, %rd8087;
	add.s64 	%rd21890, %rd8090, %rd8089;
	setp.lt.u64 	%p576, %rd21890, %rd8090;
	or.pred  	%p7, %p575, %p576;
	selp.u64 	%rd21889, 1, 0, %p7;
	mul.hi.u64 	%rd8091, %rd21878, %rd233;
	mad.lo.s64 	%rd346, %rd233, %rd21878, %rd337;
	setp.lt.u64 	%p577, %rd346, %rd337;
	selp.u64 	%rd8092, 1, 0, %p577;
	add.s64 	%rd8093, %rd8082, %rd8091;
	setp.ge.u64 	%p578, %rd8093, %rd8082;
	add.s64 	%rd347, %rd8093, %rd8092;
	setp.ge.u64 	%p579, %rd347, %rd8093;
	and.pred  	%p580, %p578, %p579;
	@%p580 bra 	$L__BB0_132;
	add.s64 	%rd21888, %rd21888, 1;
	setp.ne.s64 	%p581, %rd21888, 0;
	@%p581 bra 	$L__BB0_132;
	add.s64 	%rd21890, %rd21890, 1;
	setp.eq.s64 	%p582, %rd21890, 0;
	selp.b64 	%rd8095, 2, 1, %p7;
	selp.b64 	%rd21889, %rd8095, %rd21889, %p582;
	mov.b64 	%rd21888, 0;
$L__BB0_132:
	mul.hi.u64 	%rd8096, %rd21878, %rd323;
	mad.lo.s64 	%rd354, %rd323, %rd21878, %rd347;
	setp.lt.u64 	%p583, %rd354, %rd347;
	selp.u64 	%rd8097, 1, 0, %p583;
	add.s64 	%rd8098, %rd21888, %rd8096;
	setp.ge.u64 	%p584, %rd8098, %rd21888;
	add.s64 	%rd355, %rd8098, %rd8097;
	setp.ge.u64 	%p585, %rd355, %rd8098;
	and.pred  	%p586, %p584, %p585;
	@%p586 bra 	$L__BB0_134;
	add.s64 	%rd21890, %rd21890, 1;
	setp.eq.s64 	%p587, %rd21890, 0;
	selp.u64 	%rd8099, 1, 0, %p587;
	add.s64 	%rd21889, %rd21889, %rd8099;
$L__BB0_134:
	mul.hi.u64 	%rd8100, %rd21878, %rd324;
	mad.lo.s64 	%rd8101, %rd324, %rd21878, %rd355;
	setp.lt.u64 	%p588, %rd8101, %rd355;
	selp.u64 	%rd8102, 1, 0, %p588;
	add.s64 	%rd8103, %rd21890, %rd8100;
	setp.lt.u64 	%p589, %rd8103, %rd21890;
	add.s64 	%rd8104, %rd8103, %rd8102;
	setp.lt.u64 	%p590, %rd8104, %rd8103;
	or.pred  	%p591, %p589, %p590;
	selp.u64 	%rd8105, 1, 0, %p591;
	add.s64 	%rd8106, %rd21889, %rd8105;
	mul.hi.u64 	%rd8107, %rd21878, %rd325;
	mad.lo.s64 	%rd21893, %rd325, %rd21878, %rd8104;
	setp.lt.u64 	%p592, %rd21893, %rd8104;
	selp.u64 	%rd8108, 1, 0, %p592;
	add.s64 	%rd8109, %rd8106, %rd8107;
	setp.lt.u64 	%p593, %rd8109, %rd8106;
	add.s64 	%rd21895, %rd8109, %rd8108;
	setp.lt.u64 	%p594, %rd21895, %rd8109;
	or.pred  	%p8, %p593, %p594;
	selp.u64 	%rd21894, 1, 0, %p8;
	mul.hi.u64 	%rd8110, %rd21877, %rd233;
	mad.lo.s64 	%rd363, %rd233, %rd21877, %rd354;
	setp.lt.u64 	%p595, %rd363, %rd354;
	selp.u64 	%rd8111, 1, 0, %p595;
	add.s64 	%rd8112, %rd8101, %rd8110;
	setp.ge.u64 	%p596, %rd8112, %rd8101;
	add.s64 	%rd364, %rd8112, %rd8111;
	setp.ge.u64 	%p597, %rd364, %rd8112;
	and.pred  	%p598, %p596, %p597;
	@%p598 bra 	$L__BB0_137;
	add.s64 	%rd21893, %rd21893, 1;
	setp.ne.s64 	%p599, %rd21893, 0;
	@%p599 bra 	$L__BB0_137;
	add.s64 	%rd21895, %rd21895, 1;
	setp.eq.s64 	%p600, %rd21895, 0;
	selp.b64 	%rd8114, 2, 1, %p8;
	selp.u64 	%rd8115, 1, 0, %p8;
	selp.b64 	%rd21894, %rd8114, %rd8115, %p600;
	mov.b64 	%rd21893, 0;
$L__BB0_137:
	mul.hi.u64 	%rd8116, %rd21877, %rd323;
	mad.lo.s64 	%rd371, %rd323, %rd21877, %rd364;
	setp.lt.u64 	%p601, %rd371, %rd364;
	selp.u64 	%rd8117, 1, 0, %p601;
	add.s64 	%rd8118, %rd21893, %rd8116;
	setp.ge.u64 	%p602, %rd8118, %rd21893;
	add.s64 	%rd372, %rd8118, %rd8117;
	setp.ge.u64 	%p603, %rd372, %rd8118;
	and.pred  	%p604, %p602, %p603;
	@%p604 bra 	$L__BB0_139;
	add.s64 	%rd21895, %rd21895, 1;
	setp.eq.s64 	%p605, %rd21895, 0;
	selp.u64 	%rd8119, 1, 0, %p605;
	add.s64 	%rd21894, %rd21894, %rd8119;
$L__BB0_139:
	mul.lo.s64 	%rd8120, %rd233, %rd21880;
	mul.hi.u64 	%rd8121, %rd21877, %rd324;
	mad.lo.s64 	%rd21898, %rd324, %rd21877, %rd372;
	setp.lt.u64 	%p606, %rd21898, %rd372;
	selp.u64 	%rd8122, 1, 0, %p606;
	add.s64 	%rd8123, %rd21895, %rd8121;
	setp.lt.u64 	%p607, %rd8123, %rd21895;
	add.s64 	%rd8124, %rd8123, %rd8122;
	setp.lt.u64 	%p608, %rd8124, %rd8123;
	or.pred  	%p609, %p607, %p608;
	selp.u64 	%rd8125, 1, 0, %p609;
	add.s64 	%rd8126, %rd21894, %rd8125;
	mul.hi.u64 	%rd8127, %rd21877, %rd325;
	mad.lo.s64 	%rd21900, %rd325, %rd21877, %rd8124;
	setp.lt.u64 	%p610, %rd21900, %rd8124;
	selp.u64 	%rd8128, 1, 0, %p610;
	add.s64 	%rd8129, %rd8126, %rd8127;
	add.s64 	%rd21899, %rd8129, %rd8128;
	mul.lo.s64 	%rd8130, %rd21831, %rd8120;
	mul.lo.s64 	%rd8131, %rd21826, %rd8130;
	mul.hi.u64 	%rd8132, %rd8130, %rd21826;
	not.b64 	%rd8133, %rd8120;
	setp.gt.u64 	%p611, %rd8131, %rd8133;
	selp.u64 	%rd8134, 1, 0, %p611;
	add.s64 	%rd8135, %rd329, %rd8132;
	setp.lt.u64 	%p612, %rd8135, %rd329;
	add.s64 	%rd8136, %rd8135, %rd8134;
	setp.lt.u64 	%p613, %rd8136, %rd8135;
	or.pred  	%p614, %p612, %p613;
	selp.u64 	%rd8137, 1, 0, %p614;
	mul.hi.u64 	%rd8138, %rd8130, %rd21825;
	mad.lo.s64 	%rd8139, %rd21825, %rd8130, %rd8136;
	setp.lt.u64 	%p615, %rd8139, %rd8136;
	add.s64 	%rd380, %rd8139, %rd8137;
	setp.lt.u64 	%p616, %rd380, %rd8139;
	or.pred  	%p617, %p615, %p616;
	selp.u64 	%rd8140, 1, 0, %p617;
	add.s64 	%rd8141, %rd346, %rd8138;
	setp.lt.u64 	%p618, %rd8141, %rd346;
	add.s64 	%rd8142, %rd8141, %rd8140;
	setp.lt.u64 	%p619, %rd8142, %rd8141;
	or.pred  	%p620, %p618, %p619;
	selp.u64 	%rd8143, 1, 0, %p620;
	mul.hi.u64 	%rd8144, %rd8130, %rd21824;
	mad.lo.s64 	%rd8145, %rd21824, %rd8130, %rd8142;
	setp.lt.u64 	%p621, %rd8145, %rd8142;
	add.s64 	%rd381, %rd8145, %rd8143;
	setp.lt.u64 	%p622, %rd381, %rd8145;
	or.pred  	%p623, %p621, %p622;
	selp.u64 	%rd8146, 1, 0, %p623;
	add.s64 	%rd8147, %rd363, %rd8144;
	setp.lt.u64 	%p624, %rd8147, %rd363;
	add.s64 	%rd8148, %rd8147, %rd8146;
	setp.lt.u64 	%p625, %rd8148, %rd8147;
	or.pred  	%p626, %p624, %p625;
	selp.u64 	%rd8149, 1, 0, %p626;
	mul.hi.u64 	%rd8150, %rd8130, %rd21823;
	mad.lo.s64 	%rd8151, %rd21823, %rd8130, %rd8148;
	setp.lt.u64 	%p627, %rd8151, %rd8148;
	add.s64 	%rd382, %rd8151, %rd8149;
	setp.lt.u64 	%p628, %rd382, %rd8151;
	or.pred  	%p629, %p627, %p628;
	selp.u64 	%rd8152, 1, 0, %p629;
	add.s64 	%rd8153, %rd371, %rd8150;
	setp.ge.u64 	%p630, %rd8153, %rd371;
	add.s64 	%rd383, %rd8153, %rd8152;
	setp.ge.u64 	%p631, %rd383, %rd8153;
	and.pred  	%p632, %p630, %p631;
	@%p632 bra 	$L__BB0_142;
	add.s64 	%rd21898, %rd21898, 1;
	setp.ne.s64 	%p633, %rd21898, 0;
	@%p633 bra 	$L__BB0_142;
	add.s64 	%rd21900, %rd21900, 1;
	setp.eq.s64 	%p634, %rd21900, 0;
	selp.u64 	%rd8155, 1, 0, %p634;
	add.s64 	%rd21899, %rd21899, %rd8155;
	mov.b64 	%rd21898, 0;
$L__BB0_142:
	mul.lo.s64 	%rd8156, %rd21831, %rd380;
	mul.lo.s64 	%rd8157, %rd21826, %rd8156;
	mul.hi.u64 	%rd8158, %rd8156, %rd21826;
	not.b64 	%rd8159, %rd380;
	setp.gt.u64 	%p635, %rd8157, %rd8159;
	selp.u64 	%rd8160, 1, 0, %p635;
	add.s64 	%rd8161, %rd381, %rd8158;
	setp.lt.u64 	%p636, %rd8161, %rd381;
	add.s64 	%rd8162, %rd8161, %rd8160;
	setp.lt.u64 	%p637, %rd8162, %rd8161;
	or.pred  	%p638, %p636, %p637;
	selp.u64 	%rd8163, 1, 0, %p638;
	mul.hi.u64 	%rd8164, %rd8156, %rd21825;
	mad.lo.s64 	%rd8165, %rd21825, %rd8156, %rd8162;
	setp.lt.u64 	%p639, %rd8165, %rd8162;
	add.s64 	%rd390, %rd8165, %rd8163;
	setp.lt.u64 	%p640, %rd390, %rd8165;
	or.pred  	%p641, %p639, %p640;
	selp.u64 	%rd8166, 1, 0, %p641;
	add.s64 	%rd8167, %rd382, %rd8164;
	setp.lt.u64 	%p642, %rd8167, %rd382;
	add.s64 	%rd8168, %rd8167, %rd8166;
	setp.lt.u64 	%p643, %rd8168, %rd8167;
	or.pred  	%p644, %p642, %p643;
	selp.u64 	%rd8169, 1, 0, %p644;
	mul.hi.u64 	%rd8170, %rd8156, %rd21824;
	mad.lo.s64 	%rd8171, %rd21824, %rd8156, %rd8168;
	setp.lt.u64 	%p645, %rd8171, %rd8168;
	add.s64 	%rd391, %rd8171, %rd8169;
	setp.lt.u64 	%p646, %rd391, %rd8171;
	or.pred  	%p647, %p645, %p646;
	selp.u64 	%rd8172, 1, 0, %p647;
	add.s64 	%rd8173, %rd383, %rd8170;
	setp.lt.u64 	%p648, %rd8173, %rd383;
	add.s64 	%rd8174, %rd8173, %rd8172;
	setp.lt.u64 	%p649, %rd8174, %rd8173;
	or.pred  	%p650, %p648, %p649;
	selp.u64 	%rd8175, 1, 0, %p650;
	mul.hi.u64 	%rd8176, %rd8156, %rd21823;
	mad.lo.s64 	%rd8177, %rd21823, %rd8156, %rd8174;
	setp.lt.u64 	%p651, %rd8177, %rd8174;
	add.s64 	%rd392, %rd8177, %rd8175;
	setp.lt.u64 	%p652, %rd392, %rd8177;
	or.pred  	%p653, %p651, %p652;
	selp.u64 	%rd8178, 1, 0, %p653;
	add.s64 	%rd8179, %rd21898, %rd8176;
	setp.ge.u64 	%p654, %rd8179, %rd21898;
	add.s64 	%rd393, %rd8179, %rd8178;
	setp.ge.u64 	%p655, %rd393, %rd8179;
	and.pred  	%p656, %p654, %p655;
	@%p656 bra 	$L__BB0_144;
	add.s64 	%rd21900, %rd21900, 1;
	setp.eq.s64 	%p657, %rd21900, 0;
	selp.u64 	%rd8180, 1, 0, %p657;
	add.s64 	%rd21899, %rd21899, %rd8180;
$L__BB0_144:
	mul.lo.s64 	%rd8181, %rd21831, %rd390;
	mul.lo.s64 	%rd8182, %rd21826, %rd8181;
	mul.hi.u64 	%rd8183, %rd8181, %rd21826;
	not.b64 	%rd8184, %rd390;
	setp.gt.u64 	%p658, %rd8182, %rd8184;
	selp.u64 	%rd8185, 1, 0, %p658;
	add.s64 	%rd8186, %rd391, %rd8183;
	setp.lt.u64 	%p659, %rd8186, %rd391;
	add.s64 	%rd8187, %rd8186, %rd8185;
	setp.lt.u64 	%p660, %rd8187, %rd8186;
	or.pred  	%p661, %p659, %p660;
	selp.u64 	%rd8188, 1, 0, %p661;
	mul.hi.u64 	%rd8189, %rd8181, %rd21825;
	mad.lo.s64 	%rd8190, %rd21825, %rd8181, %rd8187;
	setp.lt.u64 	%p662, %rd8190, %rd8187;
	add.s64 	%rd8191, %rd8190, %rd8188;
	setp.lt.u64 	%p663, %rd8191, %rd8190;
	or.pred  	%p664, %p662, %p663;
	selp.u64 	%rd8192, 1, 0, %p664;
	add.s64 	%rd8193, %rd392, %rd8189;
	setp.lt.u64 	%p665, %rd8193, %rd392;
	add.s64 	%rd8194, %rd8193, %rd8192;
	setp.lt.u64 	%p666, %rd8194, %rd8193;
	or.pred  	%p667, %p665, %p666;
	selp.u64 	%rd8195, 1, 0, %p667;
	mul.hi.u64 	%rd8196, %rd8181, %rd21824;
	mad.lo.s64 	%rd8197, %rd21824, %rd8181, %rd8194;
	setp.lt.u64 	%p668, %rd8197, %rd8194;
	add.s64 	%rd8198, %rd8197, %rd8195;
	setp.lt.u64 	%p669, %rd8198, %rd8197;
	or.pred  	%p670, %p668, %p669;
	selp.u64 	%rd8199, 1, 0, %p670;
	add.s64 	%rd8200, %rd393, %rd8196;
	setp.lt.u64 	%p671, %rd8200, %rd393;
	add.s64 	%rd8201, %rd8200, %rd8199;
	setp.lt.u64 	%p672, %rd8201, %rd8200;
	or.pred  	%p673, %p671, %p672;
	selp.u64 	%rd8202, 1, 0, %p673;
	mul.hi.u64 	%rd8203, %rd8181, %rd21823;
	mad.lo.s64 	%rd8204, %rd21823, %rd8181, %rd8201;
	setp.lt.u64 	%p674, %rd8204, %rd8201;
	add.s64 	%rd8205, %rd8204, %rd8202;
	setp.lt.u64 	%p675, %rd8205, %rd8204;
	or.pred  	%p676, %p674, %p675;
	selp.u64 	%rd8206, 1, 0, %p676;
	add.s64 	%rd8207, %rd21900, %rd8203;
	setp.lt.u64 	%p677, %rd8207, %rd21900;
	add.s64 	%rd8208, %rd8207, %rd8206;
	setp.lt.u64 	%p678, %rd8208, %rd8207;
	or.pred  	%p679, %p677, %p678;
	selp.u64 	%rd8209, 1, 0, %p679;
	add.s64 	%rd8210, %rd21899, %rd8209;
	mul.lo.s64 	%rd8211, %rd21831, %rd8191;
	mul.lo.s64 	%rd8212, %rd21826, %rd8211;
	mul.hi.u64 	%rd8213, %rd8211, %rd21826;
	not.b64 	%rd8214, %rd8191;
	setp.gt.u64 	%p680, %rd8212, %rd8214;
	selp.u64 	%rd8215, 1, 0, %p680;
	add.s64 	%rd8216, %rd8198, %rd8213;
	setp.lt.u64 	%p681, %rd8216, %rd8198;
	add.s64 	%rd8217, %rd8216, %rd8215;
	setp.lt.u64 	%p682, %rd8217, %rd8216;
	or.pred  	%p683, %p681, %p682;
	selp.u64 	%rd8218, 1, 0, %p683;
	mul.hi.u64 	%rd8219, %rd8211, %rd21825;
	mad.lo.s64 	%rd8220, %rd21825, %rd8211, %rd8217;
	setp.lt.u64 	%p684, %rd8220, %rd8217;
	add.s64 	%rd398, %rd8220, %rd8218;
	setp.lt.u64 	%p685, %rd398, %rd8220;
	or.pred  	%p686, %p684, %p685;
	selp.u64 	%rd8221, 1, 0, %p686;
	add.s64 	%rd8222, %rd8205, %rd8219;
	setp.lt.u64 	%p687, %rd8222, %rd8205;
	add.s64 	%rd8223, %rd8222, %rd8221;
	setp.lt.u64 	%p688, %rd8223, %rd8222;
	or.pred  	%p689, %p687, %p688;
	selp.u64 	%rd8224, 1, 0, %p689;
	mul.hi.u64 	%rd8225, %rd8211, %rd21824;
	mad.lo.s64 	%rd8226, %rd21824, %rd8211, %rd8223;
	setp.lt.u64 	%p690, %rd8226, %rd8223;
	add.s64 	%rd399, %rd8226, %rd8224;
	setp.lt.u64 	%p691, %rd399, %rd8226;
	or.pred  	%p692, %p690, %p691;
	selp.u64 	%rd8227, 1, 0, %p692;
	add.s64 	%rd8228, %rd8208, %rd8225;
	setp.lt.u64 	%p693, %rd8228, %rd8208;
	add.s64 	%rd8229, %rd8228, %rd8227;
	setp.lt.u64 	%p694, %rd8229, %rd8228;
	or.pred  	%p695, %p693, %p694;
	selp.u64 	%rd8230, 1, 0, %p695;
	mul.hi.u64 	%rd8231, %rd8211, %rd21823;
	mad.lo.s64 	%rd8232, %rd21823, %rd8211, %rd8229;
	setp.lt.u64 	%p696, %rd8232, %rd8229;
	add.s64 	%rd400, %rd8232, %rd8230;
	setp.lt.u64 	%p697, %rd400, %rd8232;
	or.pred  	%p698, %p696, %p697;
	selp.u64 	%rd8233, 1, 0, %p698;
	add.s64 	%rd8234, %rd8210, %rd8231;
	add.s64 	%rd21901, %rd8234, %rd8233;
	setp.gt.u64 	%p699, %rd21901, %rd21823;
	@%p699 bra 	$L__BB0_150;
	setp.lt.u64 	%p700, %rd21901, %rd21823;
	mov.u64 	%rd21902, %rd400;
	mov.u64 	%rd21903, %rd399;
	mov.u64 	%rd21904, %rd398;
	@%p700 bra 	$L__BB0_151;
	setp.gt.u64 	%p701, %rd400, %rd21824;
	@%p701 bra 	$L__BB0_150;
	setp.lt.u64 	%p702, %rd400, %rd21824;
	mov.u64 	%rd21902, %rd400;
	mov.u64 	%rd21903, %rd399;
	mov.u64 	%rd21904, %rd398;
	@%p702 bra 	$L__BB0_151;
	setp.gt.u64 	%p703, %rd399, %rd21825;
	@%p703 bra 	$L__BB0_150;
	setp.lt.u64 	%p704, %rd399, %rd21825;
	setp.lt.u64 	%p705, %rd398, %rd21826;
	or.pred  	%p706, %p704, %p705;
	mov.u64 	%rd21902, %rd400;
	mov.u64 	%rd21903, %rd399;
	mov.u64 	%rd21904, %rd398;
	@%p706 bra 	$L__BB0_151;
$L__BB0_150:
	sub.s64 	%rd21904, %rd398, %rd21826;
	setp.lt.u64 	%p707, %rd398, %rd21826;
	selp.u64 	%rd8235, 1, 0, %p707;
	add.s64 	%rd8236, %rd21825, %rd8235;
	sub.s64 	%rd21903, %rd399, %rd8236;
	setp.lt.u64 	%p708, %rd399, %rd8236;
	selp.u64 	%rd8237, 1, 0, %p708;
	add.s64 	%rd8238, %rd21824, %rd8237;
	sub.s64 	%rd21902, %rd400, %rd8238;
	setp.lt.u64 	%p709, %rd400, %rd8238;
	selp.u64 	%rd8239, 1, 0, %p709;
	add.s64 	%rd8240, %rd21823, %rd8239;
	sub.s64 	%rd21901, %rd21901, %rd8240;
$L__BB0_151:
	mul.hi.u64 	%rd8241, %rd21880, %rd154;
	mul.hi.u64 	%rd8242, %rd21880, %rd155;
	mad.lo.s64 	%rd8243, %rd155, %rd21880, %rd8241;
	setp.lt.u64 	%p710, %rd8243, %rd8241;
	selp.u64 	%rd8244, 1, 0, %p710;
	add.s64 	%rd8245, %rd8242, %rd8244;
	setp.lt.u64 	%p711, %rd8245, %rd8242;
	selp.u64 	%rd8246, 1, 0, %p711;
	mul.hi.u64 	%rd8247, %rd21880, %rd158;
	mad.lo.s64 	%rd8248, %rd158, %rd21880, %rd8245;
	setp.lt.u64 	%p712, %rd8248, %rd8245;
	selp.u64 	%rd8249, 1, 0, %p712;
	add.s64 	%rd8250, %rd8247, %rd8246;
	setp.lt.u64 	%p713, %rd8250, %rd8247;
	add.s64 	%rd8251, %rd8250, %rd8249;
	setp.lt.u64 	%p714, %rd8251, %rd8250;
	or.pred  	%p715, %p713, %p714;
	selp.u64 	%rd8252, 1, 0, %p715;
	mul.hi.u64 	%rd8253, %rd21880, %rd159;
	mad.lo.s64 	%rd21907, %rd159, %rd21880, %rd8251;
	setp.lt.u64 	%p716, %rd21907, %rd8251;
	selp.u64 	%rd8254, 1, 0, %p716;
	add.s64 	%rd8255, %rd8253, %rd8252;
	setp.lt.u64 	%p717, %rd8255, %rd8253;
	add.s64 	%rd21909, %rd8255, %rd8254;
	setp.lt.u64 	%p718, %rd21909, %rd8255;
	or.pred  	%p9, %p717, %p718;
	selp.u64 	%rd21908, 1, 0, %p9;
	mul.hi.u64 	%rd8256, %rd21879, %rd154;
	mad.lo.s64 	%rd413, %rd154, %rd21879, %rd8243;
	setp.lt.u64 	%p719, %rd413, %rd8243;
	selp.u64 	%rd8257, 1, 0, %p719;
	add.s64 	%rd8258, %rd8248, %rd8256;
	setp.ge.u64 	%p720, %rd8258, %rd8248;
	add.s64 	%rd414, %rd8258, %rd8257;
	setp.ge.u64 	%p721, %rd414, %rd8258;
	and.pred  	%p722, %p720, %p721;
	@%p722 bra 	$L__BB0_154;
	add.s64 	%rd21907, %rd21907, 1;
	setp.ne.s64 	%p723, %rd21907, 0;
	@%p723 bra 	$L__BB0_154;
	add.s64 	%rd21909, %rd21909, 1;
	setp.eq.s64 	%p724, %rd21909, 0;
	selp.b64 	%rd8260, 2, 1, %p9;
	selp.b64 	%rd21908, %rd8260, %rd21908, %p724;
	mov.b64 	%rd21907, 0;
$L__BB0_154:
	mul.hi.u64 	%rd8261, %rd21879, %rd155;
	mad.lo.s64 	%rd421, %rd155, %rd21879, %rd414;
	setp.lt.u64 	%p725, %rd421, %rd414;
	selp.u64 	%rd8262, 1, 0, %p725;
	add.s64 	%rd8263, %rd21907, %rd8261;
	setp.ge.u64 	%p726, %rd8263, %rd21907;
	add.s64 	%rd422, %rd8263, %rd8262;
	setp.ge.u64 	%p727, %rd422, %rd8263;
	and.pred  	%p728, %p726, %p727;
	@%p728 bra 	$L__BB0_156;
	add.s64 	%rd21909, %rd21909, 1;
	setp.eq.s64 	%p729, %rd21909, 0;
	selp.u64 	%rd8264, 1, 0, %p729;
	add.s64 	%rd21908, %rd21908, %rd8264;
$L__BB0_156:
	mul.hi.u64 	%rd8265, %rd21879, %rd158;
	mad.lo.s64 	%rd8266, %rd158, %rd21879, %rd422;
	setp.lt.u64 	%p730, %rd8266, %rd422;
	selp.u64 	%rd8267, 1, 0, %p730;
	add.s64 	%rd8268, %rd21909, %rd8265;
	setp.lt.u64 	%p731, %rd8268, %rd21909;
	add.s64 	%rd8269, %rd8268, %rd8267;
	setp.lt.u64 	%p732, %rd8269, %rd8268;
	or.pred  	%p733, %p731, %p732;
	selp.u64 	%rd8270, 1, 0, %p733;
	add.s64 	%rd8271, %rd21908, %rd8270;
	mul.hi.u64 	%rd8272, %rd21879, %rd159;
	mad.lo.s64 	%rd21912, %rd159, %rd21879, %rd8269;
	setp.lt.u64 	%p734, %rd21912, %rd8269;
	selp.u64 	%rd8273, 1, 0, %p734;
	add.s64 	%rd8274, %rd8271, %rd8272;
	setp.lt.u64 	%p735, %rd8274, %rd8271;
	add.s64 	%rd21914, %rd8274, %rd8273;
	setp.lt.u64 	%p736, %rd21914, %rd8274;
	or.pred  	%p10, %p735, %p736;
	selp.u64 	%rd21913, 1, 0, %p10;
	mul.hi.u64 	%rd8275, %rd21878, %rd154;
	mad.lo.s64 	%rd430, %rd154, %rd21878, %rd421;
	setp.lt.u64 	%p737, %rd430, %rd421;
	selp.u64 	%rd8276, 1, 0, %p737;
	add.s64 	%rd8277, %rd8266, %rd8275;
	setp.ge.u64 	%p738, %rd8277, %rd8266;
	add.s64 	%rd431, %rd8277, %rd8276;
	setp.ge.u64 	%p739, %rd431, %rd8277;
	and.pred  	%p740, %p738, %p739;
	@%p740 bra 	$L__BB0_159;
	add.s64 	%rd21912, %rd21912, 1;
	setp.ne.s64 	%p741, %rd21912, 0;
	@%p741 bra 	$L__BB0_159;
	add.s64 	%rd21914, %rd21914, 1;
	setp.eq.s64 	%p742, %rd21914, 0;
	selp.b64 	%rd8279, 2, 1, %p10;
	selp.b64 	%rd21913, %rd8279, %rd21913, %p742;
	mov.b64 	%rd21912, 0;
$L__BB0_159:
	mul.hi.u64 	%rd8280, %rd21878, %rd155;
	mad.lo.s64 	%rd438, %rd155, %rd21878, %rd431;
	setp.lt.u64 	%p743, %rd438, %rd431;
	selp.u64 	%rd8281, 1, 0, %p743;
	add.s64 	%rd8282, %rd21912, %rd8280;
	setp.ge.u64 	%p744, %rd8282, %rd21912;
	add.s64 	%rd439, %rd8282, %rd8281;
	setp.ge.u64 	%p745, %rd439, %rd8282;
	and.pred  	%p746, %p744, %p745;
	@%p746 bra 	$L__BB0_161;
	add.s64 	%rd21914, %rd21914, 1;
	setp.eq.s64 	%p747, %rd21914, 0;
	selp.u64 	%rd8283, 1, 0, %p747;
	add.s64 	%rd21913, %rd21913, %rd8283;
$L__BB0_161:
	mul.hi.u64 	%rd8284, %rd21878, %rd158;
	mad.lo.s64 	%rd8285, %rd158, %rd21878, %rd439;
	setp.lt.u64 	%p748, %rd8285, %rd439;
	selp.u64 	%rd8286, 1, 0, %p748;
	add.s64 	%rd8287, %rd21914, %rd8284;
	setp.lt.u64 	%p749, %rd8287, %rd21914;
	add.s64 	%rd8288, %rd8287, %rd8286;
	setp.lt.u64 	%p750, %rd8288, %rd8287;
	or.pred  	%p751, %p749, %p750;
	selp.u64 	%rd8289, 1, 0, %p751;
	add.s64 	%rd8290, %rd21913, %rd8289;
	mul.hi.u64 	%rd8291, %rd21878, %rd159;
	mad.lo.s64 	%rd21917, %rd159, %rd21878, %rd8288;
	setp.lt.u64 	%p752, %rd21917, %rd8288;
	selp.u64 	%rd8292, 1, 0, %p752;
	add.s64 	%rd8293, %rd8290, %rd8291;
	setp.lt.u64 	%p753, %rd8293, %rd8290;
	add.s64 	%rd21919, %rd8293, %rd8292;
	setp.lt.u64 	%p754, %rd21919, %rd8293;
	or.pred  	%p11, %p753, %p754;
	selp.u64 	%rd21918, 1, 0, %p11;
	mul.hi.u64 	%rd8294, %rd21877, %rd154;
	mad.lo.s64 	%rd447, %rd154, %rd21877, %rd438;
	setp.lt.u64 	%p755, %rd447, %rd438;
	selp.u64 	%rd8295, 1, 0, %p755;
	add.s64 	%rd8296, %rd8285, %rd8294;
	setp.ge.u64 	%p756, %rd8296, %rd8285;
	add.s64 	%rd448, %rd8296, %rd8295;
	setp.ge.u64 	%p757, %rd448, %rd8296;
	and.pred  	%p758, %p756, %p757;
	@%p758 bra 	$L__BB0_164;
	add.s64 	%rd21917, %rd21917, 1;
	setp.ne.s64 	%p759, %rd21917, 0;
	@%p759 bra 	$L__BB0_164;
	add.s64 	%rd21919, %rd21919, 1;
	setp.eq.s64 	%p760, %rd21919, 0;
	selp.b64 	%rd8298, 2, 1, %p11;
	selp.b64 	%rd21918, %rd8298, %rd21918, %p760;
	mov.b64 	%rd21917, 0;
$L__BB0_164:
	mul.hi.u64 	%rd8299, %rd21877, %rd155;
	mad.lo.s64 	%rd455, %rd155, %rd21877, %rd448;
	setp.lt.u64 	%p761, %rd455, %rd448;
	selp.u64 	%rd8300, 1, 0, %p761;
	add.s64 	%rd8301, %rd21917, %rd8299;
	setp.ge.u64 	%p762, %rd8301, %rd21917;
	add.s64 	%rd456, %rd8301, %rd8300;
	setp.ge.u64 	%p763, %rd456, %rd8301;
	and.pred  	%p764, %p762, %p763;
	@%p764 bra 	$L__BB0_166;
	add.s64 	%rd21919, %rd21919, 1;
	setp.eq.s64 	%p765, %rd21919, 0;
	selp.u64 	%rd8302, 1, 0, %p765;
	add.s64 	%rd21918, %rd21918, %rd8302;
$L__BB0_166:
	mul.lo.s64 	%rd8303, %rd154, %rd21880;
	mul.hi.u64 	%rd8304, %rd21877, %rd158;
	mad.lo.s64 	%rd21922, %rd158, %rd21877, %rd456;
	setp.lt.u64 	%p766, %rd21922, %rd456;
	selp.u64 	%rd8305, 1, 0, %p766;
	add.s64 	%rd8306, %rd21919, %rd8304;
	setp.lt.u64 	%p767, %rd8306, %rd21919;
	add.s64 	%rd8307, %rd8306, %rd8305;
	setp.lt.u64 	%p768, %rd8307, %rd8306;
	or.pred  	%p769, %p767, %p768;
	selp.u64 	%rd8308, 1, 0, %p769;
	add.s64 	%rd8309, %rd21918, %rd8308;
	mul.hi.u64 	%rd8310, %rd21877, %rd159;
	mad.lo.s64 	%rd21924, %rd159, %rd21877, %rd8307;
	setp.lt.u64 	%p770, %rd21924, %rd8307;
	selp.u64 	%rd8311, 1, 0, %p770;
	add.s64 	%rd8312, %rd8309, %rd8310;
	add.s64 	%rd21923, %rd8312, %rd8311;
	mul.lo.s64 	%rd8313, %rd21831, %rd8303;
	mul.lo.s64 	%rd8314, %rd21826, %rd8313;
	mul.hi.u64 	%rd8315, %rd8313, %rd21826;
	not.b64 	%rd8316, %rd8303;
	setp.gt.u64 	%p771, %rd8314, %rd8316;
	selp.u64 	%rd8317, 1, 0, %p771;
	add.s64 	%rd8318, %rd413, %rd8315;
	setp.lt.u64 	%p772, %rd8318, %rd413;
	add.s64 	%rd8319, %rd8318, %rd8317;
	setp.lt.u64 	%p773, %rd8319, %rd8318;
	or.pred  	%p774, %p772, %p773;
	selp.u64 	%rd8320, 1, 0, %p774;
	mul.hi.u64 	%rd8321, %rd8313, %rd21825;
	mad.lo.s64 	%rd8322, %rd21825, %rd8313, %rd8319;
	setp.lt.u64 	%p775, %rd8322, %rd8319;
	add.s64 	%rd464, %rd8322, %rd8320;
	setp.lt.u64 	%p776, %rd464, %rd8322;
	or.pred  	%p777, %p775, %p776;
	selp.u64 	%rd8323, 1, 0, %p777;
	add.s64 	%rd8324, %rd430, %rd8321;
	setp.lt.u64 	%p778, %rd8324, %rd430;
	add.s64 	%rd8325, %rd8324, %rd8323;
	setp.lt.u64 	%p779, %rd8325, %rd8324;
	or.pred  	%p780, %p778, %p779;
	selp.u64 	%rd8326, 1, 0, %p780;
	mul.hi.u64 	%rd8327, %rd8313, %rd21824;
	mad.lo.s64 	%rd8328, %rd21824, %rd8313, %rd8325;
	setp.lt.u64 	%p781, %rd8328, %rd8325;
	add.s64 	%rd465, %rd8328, %rd8326;
	setp.lt.u64 	%p782, %rd465, %rd8328;
	or.pred  	%p783, %p781, %p782;
	selp.u64 	%rd8329, 1, 0, %p783;
	add.s64 	%rd8330, %rd447, %rd8327;
	setp.lt.u64 	%p784, %rd8330, %rd447;
	add.s64 	%rd8331, %rd8330, %rd8329;
	setp.lt.u64 	%p785, %rd8331, %rd8330;
	or.pred  	%p786, %p784, %p785;
	selp.u64 	%rd8332, 1, 0, %p786;
	mul.hi.u64 	%rd8333, %rd8313, %rd21823;
	mad.lo.s64 	%rd8334, %rd21823, %rd8313, %rd8331;
	setp.lt.u64 	%p787, %rd8334, %rd8331;
	add.s64 	%rd466, %rd8334, %rd8332;
	setp.lt.u64 	%p788, %rd466, %rd8334;
	or.pred  	%p789, %p787, %p788;
	selp.u64 	%rd8335, 1, 0, %p789;
	add.s64 	%rd8336, %rd455, %rd8333;
	setp.ge.u64 	%p790, %rd8336, %rd455;
	add.s64 	%rd467, %rd8336, %rd8335;
	setp.ge.u64 	%p791, %rd467, %rd8336;
	and.pred  	%p792, %p790, %p791;
	@%p792 bra 	$L__BB0_169;
	add.s64 	%rd21922, %rd21922, 1;
	setp.ne.s64 	%p793, %rd21922, 0;
	@%p793 bra 	$L__BB0_169;
	add.s64 	%rd21924, %rd21924, 1;
	setp.eq.s64 	%p794, %rd21924, 0;
	selp.u64 	%rd8338, 1, 0, %p794;
	add.s64 	%rd21923, %rd21923, %rd8338;
	mov.b64 	%rd21922, 0;
$L__BB0_169:
	mul.lo.s64 	%rd8339, %rd21831, %rd464;
	mul.lo.s64 	%rd8340, %rd21826, %rd8339;
	mul.hi.u64 	%rd8341, %rd8339, %rd21826;
	not.b64 	%rd8342, %rd464;
	setp.gt.u64 	%p795, %rd8340, %rd8342;
	selp.u64 	%rd8343, 1, 0, %p795;
	add.s64 	%rd8344, %rd465, %rd8341;
	setp.lt.u64 	%p796, %rd8344, %rd465;
	add.s64 	%rd8345, %rd8344, %rd8343;
	setp.lt.u64 	%p797, %rd8345, %rd8344;
	or.pred  	%p798, %p796, %p797;
	selp.u64 	%rd8346, 1, 0, %p798;
	mul.hi.u64 	%rd8347, %rd8339, %rd21825;
	mad.lo.s64 	%rd8348, %rd21825, %rd8339, %rd8345;
	setp.lt.u64 	%p799, %rd8348, %rd8345;
	add.s64 	%rd474, %rd8348, %rd8346;
	setp.lt.u64 	%p800, %rd474, %rd8348;
	or.pred  	%p801, %p799, %p800;
	selp.u64 	%rd8349, 1, 0, %p801;
	add.s64 	%rd8350, %rd466, %rd8347;
	setp.lt.u64 	%p802, %rd8350, %rd466;
	add.s64 	%rd8351, %rd8350, %rd8349;
	setp.lt.u64 	%p803, %rd8351, %rd8350;
	or.pred  	%p804, %p802, %p803;
	selp.u64 	%rd8352, 1, 0, %p804;
	mul.hi.u64 	%rd8353, %rd8339, %rd21824;
	mad.lo.s64 	%rd8354, %rd21824, %rd8339, %rd8351;
	setp.lt.u64 	%p805, %rd8354, %rd8351;
	add.s64 	%rd475, %rd8354, %rd8352;
	setp.lt.u64 	%p806, %rd475, %rd8354;
	or.pred  	%p807, %p805, %p806;
	selp.u64 	%rd8355, 1, 0, %p807;
	add.s64 	%rd8356, %rd467, %rd8353;
	setp.lt.u64 	%p808, %rd8356, %rd467;
	add.s64 	%rd8357, %rd8356, %rd8355;
	setp.lt.u64 	%p809, %rd8357, %rd8356;
	or.pred  	%p810, %p808, %p809;
	selp.u64 	%rd8358, 1, 0, %p810;
	mul.hi.u64 	%rd8359, %rd8339, %rd21823;
	mad.lo.s64 	%rd8360, %rd21823, %rd8339, %rd8357;
	setp.lt.u64 	%p811, %rd8360, %rd8357;
	add.s64 	%rd476, %rd8360, %rd8358;
	setp.lt.u64 	%p812, %rd476, %rd8360;
	or.pred  	%p813, %p811, %p812;
	selp.u64 	%rd8361, 1, 0, %p813;
	add.s64 	%rd8362, %rd21922, %rd8359;
	setp.ge.u64 	%p814, %rd8362, %rd21922;
	add.s64 	%rd477, %rd8362, %rd8361;
	setp.ge.u64 	%p815, %rd477, %rd8362;
	and.pred  	%p816, %p814, %p815;
	@%p816 bra 	$L__BB0_171;
	add.s64 	%rd21924, %rd21924, 1;
	setp.eq.s64 	%p817, %rd21924, 0;
	selp.u64 	%rd8363, 1, 0, %p817;
	add.s64 	%rd21923, %rd21923, %rd8363;
$L__BB0_171:
	mul.lo.s64 	%rd8364, %rd21831, %rd474;
	mul.lo.s64 	%rd8365, %rd21826, %rd8364;
	mul.hi.u64 	%rd8366, %rd8364, %rd21826;
	not.b64 	%rd8367, %rd474;
	setp.gt.u64 	%p818, %rd8365, %rd8367;
	selp.u64 	%rd8368, 1, 0, %p818;
	add.s64 	%rd8369, %rd475, %rd8366;
	setp.lt.u64 	%p819, %rd8369, %rd475;
	add.s64 	%rd8370, %rd8369, %rd8368;
	setp.lt.u64 	%p820, %rd8370, %rd8369;
	or.pred  	%p821, %p819, %p820;
	selp.u64 	%rd8371, 1, 0, %p821;
	mul.hi.u64 	%rd8372, %rd8364, %rd21825;
	mad.lo.s64 	%rd8373, %rd21825, %rd8364, %rd8370;
	setp.lt.u64 	%p822, %rd8373, %rd8370;
	add.s64 	%rd8374, %rd8373, %rd8371;
	setp.lt.u64 	%p823, %rd8374, %rd8373;
	or.pred  	%p824, %p822, %p823;
	selp.u64 	%rd8375, 1, 0, %p824;
	add.s64 	%rd8376, %rd476, %rd8372;
	setp.lt.u64 	%p825, %rd8376, %rd476;
	add.s64 	%rd8377, %rd8376, %rd8375;
	setp.lt.u64 	%p826, %rd8377, %rd8376;
	or.pred  	%p827, %p825, %p826;
	selp.u64 	%rd8378, 1, 0, %p827;
	mul.hi.u64 	%rd8379, %rd8364, %rd21824;
	mad.lo.s64 	%rd8380, %rd21824, %rd8364, %rd8377;
	setp.lt.u64 	%p828, %rd8380, %rd8377;
	add.s64 	%rd8381, %rd8380, %rd8378;
	setp.lt.u64 	%p829, %rd8381, %rd8380;
	or.pred  	%p830, %p828, %p829;
	selp.u64 	%rd8382, 1, 0, %p830;
	add.s64 	%rd8383, %rd477, %rd8379;
	setp.lt.u64 	%p831, %rd8383, %rd477;
	add.s64 	%rd8384, %rd8383, %rd8382;
	setp.lt.u64 	%p832, %rd8384, %rd8383;
	or.pred  	%p833, %p831, %p832;
	selp.u64 	%rd8385, 1, 0, %p833;
	mul.hi.u64 	%rd8386, %rd8364, %rd21823;
	mad.lo.s64 	%rd8387, %rd21823, %rd8364, %rd8384;
	setp.lt.u64 	%p834, %rd8387, %rd8384;
	add.s64 	%rd8388, %rd8387, %rd8385;
	setp.lt.u64 	%p835, %rd8388, %rd8387;
	or.pred  	%p836, %p834, %p835;
	selp.u64 	%rd8389, 1, 0, %p836;
	add.s64 	%rd8390, %rd21924, %rd8386;
	setp.lt.u64 	%p837, %rd8390, %rd21924;
	add.s64 	%rd8391, %rd8390, %rd8389;
	setp.lt.u64 	%p838, %rd8391, %rd8390;
	or.pred  	%p839, %p837, %p838;
	selp.u64 	%rd8392, 1, 0, %p839;
	add.s64 	%rd8393, %rd21923, %rd8392;
	mul.lo.s64 	%rd8394, %rd21831, %rd8374;
	mul.lo.s64 	%rd8395, %rd21826, %rd8394;
	mul.hi.u64 	%rd8396, %rd8394, %rd21826;
	not.b64 	%rd8397, %rd8374;
	setp.gt.u64 	%p840, %rd8395, %rd8397;
	selp.u64 	%rd8398, 1, 0, %p840;
	add.s64 	%rd8399, %rd8381, %rd8396;
	setp.lt.u64 	%p841, %rd8399, %rd8381;
	add.s64 	%rd8400, %rd8399, %rd8398;
	setp.lt.u64 	%p842, %rd8400, %rd8399;
	or.pred  	%p843, %p841, %p842;
	selp.u64 	%rd8401, 1, 0, %p843;
	mul.hi.u64 	%rd8402, %rd8394, %rd21825;
	mad.lo.s64 	%rd8403, %rd21825, %rd8394, %rd8400;
	setp.lt.u64 	%p844, %rd8403, %rd8400;
	add.s64 	%rd482, %rd8403, %rd8401;
	setp.lt.u64 	%p845, %rd482, %rd8403;
	or.pred  	%p846, %p844, %p845;
	selp.u64 	%rd8404, 1, 0, %p846;
	add.s64 	%rd8405, %rd8388, %rd8402;
	setp.lt.u64 	%p847, %rd8405, %rd8388;
	add.s64 	%rd8406, %rd8405, %rd8404;
	setp.lt.u64 	%p848, %rd8406, %rd8405;
	or.pred  	%p849, %p847, %p848;
	selp.u64 	%rd8407, 1, 0, %p849;
	mul.hi.u64 	%rd8408, %rd8394, %rd21824;
	mad.lo.s64 	%rd8409, %rd21824, %rd8394, %rd8406;
	setp.lt.u64 	%p850, %rd8409, %rd8406;
	add.s64 	%rd483, %rd8409, %rd8407;
	setp.lt.u64 	%p851, %rd483, %rd8409;
	or.pred  	%p852, %p850, %p851;
	selp.u64 	%rd8410, 1, 0, %p852;
	add.s64 	%rd8411, %rd8391, %rd8408;
	setp.lt.u64 	%p853, %rd8411, %rd8391;
	add.s64 	%rd8412, %rd8411, %rd8410;
	setp.lt.u64 	%p854, %rd8412, %rd8411;
	or.pred  	%p855, %p853, %p854;
	selp.u64 	%rd8413, 1, 0, %p855;
	mul.hi.u64 	%rd8414, %rd8394, %rd21823;
	mad.lo.s64 	%rd8415, %rd21823, %rd8394, %rd8412;
	setp.lt.u64 	%p856, %rd8415, %rd8412;
	add.s64 	%rd484, %rd8415, %rd8413;
	setp.lt.u64 	%p857, %rd484, %rd8415;
	or.pred  	%p858, %p856, %p857;
	selp.u64 	%rd8416, 1, 0, %p858;
	add.s64 	%rd8417, %rd8393, %rd8414;
	add.s64 	%rd21925, %rd8417, %rd8416;
	setp.gt.u64 	%p859, %rd21925, %rd21823;
	@%p859 bra 	$L__BB0_177;
	setp.lt.u64 	%p860, %rd21925, %rd21823;
	mov.u64 	%rd21926, %rd484;
	mov.u64 	%rd21927, %rd483;
	mov.u64 	%rd21928, %rd482;
	@%p860 bra 	$L__BB0_178;
	setp.gt.u64 	%p861, %rd484, %rd21824;
	@%p861 bra 	$L__BB0_177;
	setp.lt.u64 	%p862, %rd484, %rd21824;
	mov.u64 	%rd21926, %rd484;
	mov.u64 	%rd21927, %rd483;
	mov.u64 	%rd21928, %rd482;
	@%p862 bra 	$L__BB0_178;
	setp.gt.u64 	%p863, %rd483, %rd21825;
	@%p863 bra 	$L__BB0_177;
	setp.lt.u64 	%p864, %rd483, %rd21825;
	setp.lt.u64 	%p865, %rd482, %rd21826;
	or.pred  	%p866, %p864, %p865;
	mov.u64 	%rd21926, %rd484;
	mov.u64 	%rd21927, %rd483;
	mov.u64 	%rd21928, %rd482;
	@%p866 bra 	$L__BB0_178;
$L__BB0_177:
	sub.s64 	%rd21928, %rd482, %rd21826;
	setp.lt.u64 	%p867, %rd482, %rd21826;
	selp.u64 	%rd8418, 1, 0, %p867;
	add.s64 	%rd8419, %rd21825, %rd8418;
	sub.s64 	%rd21927, %rd483, %rd8419;
	setp.lt.u64 	%p868, %rd483, %rd8419;
	selp.u64 	%rd8420, 1, 0, %p868;
	add.s64 	%rd8421, %rd21824, %rd8420;
	sub.s64 	%rd21926, %rd484, %rd8421;
	setp.lt.u64 	%p869, %rd484, %rd8421;
	selp.u64 	%rd8422, 1, 0, %p869;
	add.s64 	%rd8423, %rd21823, %rd8422;
	sub.s64 	%rd21925, %rd21925, %rd8423;
$L__BB0_178:
	ld.param.u64 	%rd21799, [_Z10msm_kernelP13JacobianPointPK11AffinePointPK12FieldElementm_param_1];
	cvta.to.global.u64 	%rd8424, %rd21799;
	add.s64 	%rd8426, %rd8424, %rd7862;
	ld.global.nc.u64 	%rd494, [%rd8426+32];
	mul.hi.u64 	%rd8427, %rd21928, %rd494;
	ld.global.nc.u64 	%rd495, [%rd8426+40];
	mul.hi.u64 	%rd8428, %rd21928, %rd495;
	mad.lo.s64 	%rd8429, %rd495, %rd21928, %rd8427;
	setp.lt.u64 	%p870, %rd8429, %rd8427;
	selp.u64 	%rd8430, 1, 0, %p870;
	add.s64 	%rd8431, %rd8428, %rd8430;
	setp.lt.u64 	%p871, %rd8431, %rd8428;
	selp.u64 	%rd8432, 1, 0, %p871;
	ld.global.nc.u64 	%rd496, [%rd8426+48];
	mul.hi.u64 	%rd8433, %rd21928, %rd496;
	mad.lo.s64 	%rd8434, %rd496, %rd21928, %rd8431;
	setp.lt.u64 	%p872, %rd8434, %rd8431;
	selp.u64 	%rd8435, 1, 0, %p872;
	add.s64 	%rd8436, %rd8433, %rd8432;
	setp.lt.u64 	%p873, %rd8436, %rd8433;
	add.s64 	%rd8437, %rd8436, %rd8435;
	setp.lt.u64 	%p874, %rd8437, %rd8436;
	or.pred  	%p875, %p873, %p874;
	selp.u64 	%rd8438, 1, 0, %p875;
	ld.global.nc.u64 	%rd497, [%rd8426+56];
	mul.hi.u64 	%rd8439, %rd21928, %rd497;
	mad.lo.s64 	%rd21931, %rd497, %rd21928, %rd8437;
	setp.lt.u64 	%p876, %rd21931, %rd8437;
	selp.u64 	%rd8440, 1, 0, %p876;
	add.s64 	%rd8441, %rd8439, %rd8438;
	setp.lt.u64 	%p877, %rd8441, %rd8439;
	add.s64 	%rd21933, %rd8441, %rd8440;
	setp.lt.u64 	%p878, %rd21933, %rd8441;
	or.pred  	%p12, %p877, %p878;
	selp.u64 	%rd21932, 1, 0, %p12;
	mul.hi.u64 	%rd8442, %rd21927, %rd494;
	mad.lo.s64 	%rd501, %rd494, %rd21927, %rd8429;
	setp.lt.u64 	%p879, %rd501, %rd8429;
	selp.u64 	%rd8443, 1, 0, %p879;
	add.s64 	%rd8444, %rd8434, %rd8442;
	setp.ge.u64 	%p880, %rd8444, %rd8434;
	add.s64 	%rd502, %rd8444, %rd8443;
	setp.ge.u64 	%p881, %rd502, %rd8444;
	and.pred  	%p882, %p880, %p881;
	@%p882 bra 	$L__BB0_181;
	add.s64 	%rd21931, %rd21931, 1;
	setp.ne.s64 	%p883, %rd21931, 0;
	@%p883 bra 	$L__BB0_181;
	add.s64 	%rd21933, %rd21933, 1;
	setp.eq.s64 	%p884, %rd21933, 0;
	selp.b64 	%rd8446, 2, 1, %p12;
	selp.u64 	%rd8447, 1, 0, %p12;
	selp.b64 	%rd21932, %rd8446, %rd8447, %p884;
	mov.b64 	%rd21931, 0;
$L__BB0_181:
	mul.hi.u64 	%rd8448, %rd21927, %rd495;
	mad.lo.s64 	%rd510, %rd495, %rd21927, %rd502;
	setp.lt.u64 	%p885, %rd510, %rd502;
	selp.u64 	%rd8449, 1, 0, %p885;
	add.s64 	%rd8450, %rd21931, %rd8448;
	setp.ge.u64 	%p886, %rd8450, %rd21931;
	add.s64 	%rd511, %rd8450, %rd8449;
	setp.ge.u64 	%p887, %rd511, %rd8450;
	and.pred  	%p888, %p886, %p887;
	@%p888 bra 	$L__BB0_183;
	add.s64 	%rd21933, %rd21933, 1;
	setp.eq.s64 	%p889, %rd21933, 0;
	selp.u64 	%rd8451, 1, 0, %p889;
	add.s64 	%rd21932, %rd21932, %rd8451;
$L__BB0_183:
	mul.hi.u64 	%rd8452, %rd21927, %rd496;
	mad.lo.s64 	%rd8453, %rd496, %rd21927, %rd511;
	setp.lt.u64 	%p890, %rd8453, %rd511;
	selp.u64 	%rd8454, 1, 0, %p890;
	add.s64 	%rd8455, %rd21933, %rd8452;
	setp.lt.u64 	%p891, %rd8455, %rd21933;
	add.s64 	%rd8456, %rd8455, %rd8454;
	setp.lt.u64 	%p892, %rd8456, %rd8455;
	or.pred  	%p893, %p891, %p892;
	selp.u64 	%rd8457, 1, 0, %p893;
	add.s64 	%rd8458, %rd21932, %rd8457;
	mul.hi.u64 	%rd8459, %rd21927, %rd497;
	mad.lo.s64 	%rd21936, %rd497, %rd21927, %rd8456;
	setp.lt.u64 	%p894, %rd21936, %rd8456;
	selp.u64 	%rd8460, 1, 0, %p894;
	add.s64 	%rd8461, %rd8458, %rd8459;
	setp.lt.u64 	%p895, %rd8461, %rd8458;
	add.s64 	%rd21938, %rd8461, %rd8460;
	setp.lt.u64 	%p896, %rd21938, %rd8461;
	or.pred  	%p13, %p895, %p896;
	selp.u64 	%rd21937, 1, 0, %p13;
	mul.hi.u64 	%rd8462, %rd21926, %rd494;
	mad.lo.s64 	%rd519, %rd494, %rd21926, %rd510;
	setp.lt.u64 	%p897, %rd519, %rd510;
	selp.u64 	%rd8463, 1, 0, %p897;
	add.s64 	%rd8464, %rd8453, %rd8462;
	setp.ge.u64 	%p898, %rd8464, %rd8453;
	add.s64 	%rd520, %rd8464, %rd8463;
	setp.ge.u64 	%p899, %rd520, %rd8464;
	and.pred  	%p900, %p898, %p899;
	@%p900 bra 	$L__BB0_186;
	add.s64 	%rd21936, %rd21936, 1;
	setp.ne.s64 	%p901, %rd21936, 0;
	@%p901 bra 	$L__BB0_186;
	add.s64 	%rd21938, %rd21938, 1;
	setp.eq.s64 	%p902, %rd21938, 0;
	selp.b64 	%rd8466, 2, 1, %p13;
	selp.u64 	%rd8467, 1, 0, %p13;
	selp.b64 	%rd21937, %rd8466, %rd8467, %p902;
	mov.b64 	%rd21936, 0;
$L__BB0_186:
	mul.hi.u64 	%rd8468, %rd21926, %rd495;
	mad.lo.s64 	%rd528, %rd495, %rd21926, %rd520;
	setp.lt.u64 	%p903, %rd528, %rd520;
	selp.u64 	%rd8469, 1, 0, %p903;
	add.s64 	%rd8470, %rd21936, %rd8468;
	setp.ge.u64 	%p904, %rd8470, %rd21936;
	add.s64 	%rd529, %rd8470, %rd8469;
	setp.ge.u64 	%p905, %rd529, %rd8470;
	and.pred  	%p906, %p904, %p905;
	@%p906 bra 	$L__BB0_188;
	add.s64 	%rd21938, %rd21938, 1;
	setp.eq.s64 	%p907, %rd21938, 0;
	selp.u64 	%rd8471, 1, 0, %p907;
	add.s64 	%rd21937, %rd21937, %rd8471;
$L__BB0_188:
	mul.hi.u64 	%rd8472, %rd21926, %rd496;
	mad.lo.s64 	%rd8473, %rd496, %rd21926, %rd529;
	setp.lt.u64 	%p908, %rd8473, %rd529;
	selp.u64 	%rd8474, 1, 0, %p908;
	add.s64 	%rd8475, %rd21938, %rd8472;
	setp.lt.u64 	%p909, %rd8475, %rd21938;
	add.s64 	%rd8476, %rd8475, %rd8474;
	setp.lt.u64 	%p910, %rd8476, %rd8475;
	or.pred  	%p911, %p909, %p910;
	selp.u64 	%rd8477, 1, 0, %p911;
	add.s64 	%rd8478, %rd21937, %rd8477;
	mul.hi.u64 	%rd8479, %rd21926, %rd497;
	mad.lo.s64 	%rd21941, %rd497, %rd21926, %rd8476;
	setp.lt.u64 	%p912, %rd21941, %rd8476;
	selp.u64 	%rd8480, 1, 0, %p912;
	add.s64 	%rd8481, %rd8478, %rd8479;
	setp.lt.u64 	%p913, %rd8481, %rd8478;
	add.s64 	%rd21943, %rd8481, %rd8480;
	setp.lt.u64 	%p914, %rd21943, %rd8481;
	or.pred  	%p14, %p913, %p914;
	selp.u64 	%rd21942, 1, 0, %p14;
	mul.hi.u64 	%rd8482, %rd21925, %rd494;
	mad.lo.s64 	%rd537, %rd494, %rd21925, %rd528;
	setp.lt.u64 	%p915, %rd537, %rd528;
	selp.u64 	%rd8483, 1, 0, %p915;
	add.s64 	%rd8484, %rd8473, %rd8482;
	setp.ge.u64 	%p916, %rd8484, %rd8473;
	add.s64 	%rd538, %rd8484, %rd8483;
	setp.ge.u64 	%p917, %rd538, %rd8484;
	and.pred  	%p918, %p916, %p917;
	@%p918 bra 	$L__BB0_191;
	add.s64 	%rd21941, %rd21941, 1;
	setp.ne.s64 	%p919, %rd21941, 0;
	@%p919 bra 	$L__BB0_191;
	add.s64 	%rd21943, %rd21943, 1;
	setp.eq.s64 	%p920, %rd21943, 0;
	selp.b64 	%rd8486, 2, 1, %p14;
	selp.u64 	%rd8487, 1, 0, %p14;
	selp.b64 	%rd21942, %rd8486, %rd8487, %p920;
	mov.b64 	%rd21941, 0;
$L__BB0_191:
	mul.hi.u64 	%rd8488, %rd21925, %rd495;
	mad.lo.s64 	%rd546, %rd495, %rd21925, %rd538;
	setp.lt.u64 	%p921, %rd546, %rd538;
	selp.u64 	%rd8489, 1, 0, %p921;
	add.s64 	%rd8490, %rd21941, %rd8488;
	setp.ge.u64 	%p922, %rd8490, %rd21941;
	add.s64 	%rd547, %rd8490, %rd8489;
	setp.ge.u64 	%p923, %rd547, %rd8490;
	and.pred  	%p924, %p922, %p923;
	@%p924 bra 	$L__BB0_193;
	add.s64 	%rd21943, %rd21943, 1;
	setp.eq.s64 	%p925, %rd21943, 0;
	selp.u64 	%rd8491, 1, 0, %p925;
	add.s64 	%rd21942, %rd21942, %rd8491;
$L__BB0_193:
	mul.lo.s64 	%rd8492, %rd494, %rd21928;
	mul.hi.u64 	%rd8493, %rd21925, %rd496;
	mad.lo.s64 	%rd21946, %rd496, %rd21925, %rd547;
	setp.lt.u64 	%p926, %rd21946, %rd547;
	selp.u64 	%rd8494, 1, 0, %p926;
	add.s64 	%rd8495, %rd21943, %rd8493;
	setp.lt.u64 	%p927, %rd8495, %rd21943;
	add.s64 	%rd8496, %rd8495, %rd8494;
	setp.lt.u64 	%p928, %rd8496, %rd8495;
	or.pred  	%p929, %p927, %p928;
	selp.u64 	%rd8497, 1, 0, %p929;
	add.s64 	%rd8498, %rd21942, %rd8497;
	mul.hi.u64 	%rd8499, %rd21925, %rd497;
	mad.lo.s64 	%rd21948, %rd497, %rd21925, %rd8496;
	setp.lt.u64 	%p930, %rd21948, %rd8496;
	selp.u64 	%rd8500, 1, 0, %p930;
	add.s64 	%rd8501, %rd8498, %rd8499;
	add.s64 	%rd21947, %rd8501, %rd8500;
	mul.lo.s64 	%rd8502, %rd21831, %rd8492;
	mul.lo.s64 	%rd8503, %rd21826, %rd8502;
	mul.hi.u64 	%rd8504, %rd8502, %rd21826;
	not.b64 	%rd8505, %rd8492;
	setp.gt.u64 	%p931, %rd8503, %rd8505;
	selp.u64 	%rd8506, 1, 0, %p931;
	add.s64 	%rd8507, %rd501, %rd8504;
	setp.lt.u64 	%p932, %rd8507, %rd501;
	add.s64 	%rd8508, %rd8507, %rd8506;
	setp.lt.u64 	%p933, %rd8508, %rd8507;
	or.pred  	%p934, %p932, %p933;
	selp.u64 	%rd8509, 1, 0, %p934;
	mul.hi.u64 	%rd8510, %rd8502, %rd21825;
	mad.lo.s64 	%rd8511, %rd21825, %rd8502, %rd8508;
	setp.lt.u64 	%p935, %rd8511, %rd8508;
	add.s64 	%rd555, %rd8511, %rd8509;
	setp.lt.u64 	%p936, %rd555, %rd8511;
	or.pred  	%p937, %p935, %p936;
	selp.u64 	%rd8512, 1, 0, %p937;
	add.s64 	%rd8513, %rd519, %rd8510;
	setp.lt.u64 	%p938, %rd8513, %rd519;
	add.s64 	%rd8514, %rd8513, %rd8512;
	setp.lt.u64 	%p939, %rd8514, %rd8513;
	or.pred  	%p940, %p938, %p939;
	selp.u64 	%rd8515, 1, 0, %p940;
	mul.hi.u64 	%rd8516, %rd8502, %rd21824;
	mad.lo.s64 	%rd8517, %rd21824, %rd8502, %rd8514;
	setp.lt.u64 	%p941, %rd8517, %rd8514;
	add.s64 	%rd556, %rd8517, %rd8515;
	setp.lt.u64 	%p942, %rd556, %rd8517;
	or.pred  	%p943, %p941, %p942;
	selp.u64 	%rd8518, 1, 0, %p943;
	add.s64 	%rd8519, %rd537, %rd8516;
	setp.lt.u64 	%p944, %rd8519, %rd537;
	add.s64 	%rd8520, %rd8519, %rd8518;
	setp.lt.u64 	%p945, %rd8520, %rd8519;
	or.pred  	%p946, %p944, %p945;
	selp.u64 	%rd8521, 1, 0, %p946;
	mul.hi.u64 	%rd8522, %rd8502, %rd21823;
	mad.lo.s64 	%rd8523, %rd21823, %rd8502, %rd8520;
	setp.lt.u64 	%p947, %rd8523, %rd8520;
	add.s64 	%rd557, %rd8523, %rd8521;
	setp.lt.u64 	%p948, %rd557, %rd8523;
	or.pred  	%p949, %p947, %p948;
	selp.u64 	%rd8524, 1, 0, %p949;
	add.s64 	%rd8525, %rd546, %rd8522;
	setp.ge.u64 	%p950, %rd8525, %rd546;
	add.s64 	%rd558, %rd8525, %rd8524;
	setp.ge.u64 	%p951, %rd558, %rd8525;
	and.pred  	%p952, %p950, %p951;
	@%p952 bra 	$L__BB0_196;
	add.s64 	%rd21946, %rd21946, 1;
	setp.ne.s64 	%p953, %rd21946, 0;
	@%p953 bra 	$L__BB0_196;
	add.s64 	%rd21948, %rd21948, 1;
	setp.eq.s64 	%p954, %rd21948, 0;
	selp.u64 	%rd8527, 1, 0, %p954;
	add.s64 	%rd21947, %rd21947, %rd8527;
	mov.b64 	%rd21946, 0;
$L__BB0_196:
	mul.lo.s64 	%rd8528, %rd21831, %rd555;
	mul.lo.s64 	%rd8529, %rd21826, %rd8528;
	mul.hi.u64 	%rd8530, %rd8528, %rd21826;
	not.b64 	%rd8531, %rd555;
	setp.gt.u64 	%p955, %rd8529, %rd8531;
	selp.u64 	%rd8532, 1, 0, %p955;
	add.s64 	%rd8533, %rd556, %rd8530;
	setp.lt.u64 	%p956, %rd8533, %rd556;
	add.s64 	%rd8534, %rd8533, %rd8532;
	setp.lt.u64 	%p957, %rd8534, %rd8533;
	or.pred  	%p958, %p956, %p957;
	selp.u64 	%rd8535, 1, 0, %p958;
	mul.hi.u64 	%rd8536, %rd8528, %rd21825;
	mad.lo.s64 	%rd8537, %rd21825, %rd8528, %rd8534;
	setp.lt.u64 	%p959, %rd8537, %rd8534;
	add.s64 	%rd565, %rd8537, %rd8535;
	setp.lt.u64 	%p960, %rd565, %rd8537;
	or.pred  	%p961, %p959, %p960;
	selp.u64 	%rd8538, 1, 0, %p961;
	add.s64 	%rd8539, %rd557, %rd8536;
	setp.lt.u64 	%p962, %rd8539, %rd557;
	add.s64 	%rd8540, %rd8539, %rd8538;
	setp.lt.u64 	%p963, %rd8540, %rd8539;
	or.pred  	%p964, %p962, %p963;
	selp.u64 	%rd8541, 1, 0, %p964;
	mul.hi.u64 	%rd8542, %rd8528, %rd21824;
	mad.lo.s64 	%rd8543, %rd21824, %rd8528, %rd8540;
	setp.lt.u64 	%p965, %rd8543, %rd8540;
	add.s64 	%rd566, %rd8543, %rd8541;
	setp.lt.u64 	%p966, %rd566, %rd8543;
	or.pred  	%p967, %p965, %p966;
	selp.u64 	%rd8544, 1, 0, %p967;
	add.s64 	%rd8545, %rd558, %rd8542;
	setp.lt.u64 	%p968, %rd8545, %rd558;
	add.s64 	%rd8546, %rd8545, %rd8544;
	setp.lt.u64 	%p969, %rd8546, %rd8545;
	or.pred  	%p970, %p968, %p969;
	selp.u64 	%rd8547, 1, 0, %p970;
	mul.hi.u64 	%rd8548, %rd8528, %rd21823;
	mad.lo.s64 	%rd8549, %rd21823, %rd8528, %rd8546;
	setp.lt.u64 	%p971, %rd8549, %rd8546;
	add.s64 	%rd567, %rd8549, %rd8547;
	setp.lt.u64 	%p972, %rd567, %rd8549;
	or.pred  	%p973, %p971, %p972;
	selp.u64 	%rd8550, 1, 0, %p973;
	add.s64 	%rd8551, %rd21946, %rd8548;
	setp.ge.u64 	%p974, %rd8551, %rd21946;
	add.s64 	%rd568, %rd8551, %rd8550;
	setp.ge.u64 	%p975, %rd568, %rd8551;
	and.pred  	%p976, %p974, %p975;
	@%p976 bra 	$L__BB0_198;
	add.s64 	%rd21948, %rd21948, 1;
	setp.eq.s64 	%p977, %rd21948, 0;
	selp.u64 	%rd8552, 1, 0, %p977;
	add.s64 	%rd21947, %rd21947, %rd8552;
$L__BB0_198:
	mul.lo.s64 	%rd8553, %rd21831, %rd565;
	mul.lo.s64 	%rd8554, %rd21826, %rd8553;
	mul.hi.u64 	%rd8555, %rd8553, %rd21826;
	not.b64 	%rd8556, %rd565;
	setp.gt.u64 	%p978, %rd8554, %rd8556;
	selp.u64 	%rd8557, 1, 0, %p978;
	add.s64 	%rd8558, %rd566, %rd8555;
	setp.lt.u64 	%p979, %rd8558, %rd566;
	add.s64 	%rd8559, %rd8558, %rd8557;
	setp.lt.u64 	%p980, %rd8559, %rd8558;
	or.pred  	%p981, %p979, %p980;
	selp.u64 	%rd8560, 1, 0, %p981;
	mul.hi.u64 	%rd8561, %rd8553, %rd21825;
	mad.lo.s64 	%rd8562, %rd21825, %rd8553, %rd8559;
	setp.lt.u64 	%p982, %rd8562, %rd8559;
	add.s64 	%rd8563, %rd8562, %rd8560;
	setp.lt.u64 	%p983, %rd8563, %rd8562;
	or.pred  	%p984, %p982, %p983;
	selp.u64 	%rd8564, 1, 0, %p984;
	add.s64 	%rd8565, %rd567, %rd8561;
	setp.lt.u64 	%p985, %rd8565, %rd567;
	add.s64 	%rd8566, %rd8565, %rd8564;
	setp.lt.u64 	%p986, %rd8566, %rd8565;
	or.pred  	%p987, %p985, %p986;
	selp.u64 	%rd8567, 1, 0, %p987;
	mul.hi.u64 	%rd8568, %rd8553, %rd21824;
	mad.lo.s64 	%rd8569, %rd21824, %rd8553, %rd8566;
	setp.lt.u64 	%p988, %rd8569, %rd8566;
	add.s64 	%rd8570, %rd8569, %rd8567;
	setp.lt.u64 	%p989, %rd8570, %rd8569;
	or.pred  	%p990, %p988, %p989;
	selp.u64 	%rd8571, 1, 0, %p990;
	add.s64 	%rd8572, %rd568, %rd8568;
	setp.lt.u64 	%p991, %rd8572, %rd568;
	add.s64 	%rd8573, %rd8572, %rd8571;
	setp.lt.u64 	%p992, %rd8573, %rd8572;
	or.pred  	%p993, %p991, %p992;
	selp.u64 	%rd8574, 1, 0, %p993;
	mul.hi.u64 	%rd8575, %rd8553, %rd21823;
	mad.lo.s64 	%rd8576, %rd21823, %rd8553, %rd8573;
	setp.lt.u64 	%p994, %rd8576, %rd8573;
	add.s64 	%rd8577, %rd8576, %rd8574;
	setp.lt.u64 	%p995, %rd8577, %rd8576;
	or.pred  	%p996, %p994, %p995;
	selp.u64 	%rd8578, 1, 0, %p996;
	add.s64 	%rd8579, %rd21948, %rd8575;
	setp.lt.u64 	%p997, %rd8579, %rd21948;
	add.s64 	%rd8580, %rd8579, %rd8578;
	setp.lt.u64 	%p998, %rd8580, %rd8579;
	or.pred  	%p999, %p997, %p998;
	selp.u64 	%rd8581, 1, 0, %p999;
	add.s64 	%rd8582, %rd21947, %rd8581;
	mul.lo.s64 	%rd8583, %rd21831, %rd8563;
	mul.lo.s64 	%rd8584, %rd21826, %rd8583;
	mul.hi.u64 	%rd8585, %rd8583, %rd21826;
	not.b64 	%rd8586, %rd8563;
	setp.gt.u64 	%p1000, %rd8584, %rd8586;
	selp.u64 	%rd8587, 1, 0, %p1000;
	add.s64 	%rd8588, %rd8570, %rd8585;
	setp.lt.u64 	%p1001, %rd8588, %rd8570;
	add.s64 	%rd8589, %rd8588, %rd8587;
	setp.lt.u64 	%p1002, %rd8589, %rd8588;
	or.pred  	%p1003, %p1001, %p1002;
	selp.u64 	%rd8590, 1, 0, %p1003;
	mul.hi.u64 	%rd8591, %rd8583, %rd21825;
	mad.lo.s64 	%rd8592, %rd21825, %rd8583, %rd8589;
	setp.lt.u64 	%p1004, %rd8592, %rd8589;
	add.s64 	%rd573, %rd8592, %rd8590;
	setp.lt.u64 	%p1005, %rd573, %rd8592;
	or.pred  	%p1006, %p1004, %p1005;
	selp.u64 	%rd8593, 1, 0, %p1006;
	add.s64 	%rd8594, %rd8577, %rd8591;
	setp.lt.u64 	%p1007, %rd8594, %rd8577;
	add.s64 	%rd8595, %rd8594, %rd8593;
	setp.lt.u64 	%p1008, %rd8595, %rd8594;
	or.pred  	%p1009, %p1007, %p1008;
	selp.u64 	%rd8596, 1, 0, %p1009;
	mul.hi.u64 	%rd8597, %rd8583, %rd21824;
	mad.lo.s64 	%rd8598, %rd21824, %rd8583, %rd8595;
	setp.lt.u64 	%p1010, %rd8598, %rd8595;
	add.s64 	%rd574, %rd8598, %rd8596;
	setp.lt.u64 	%p1011, %rd574, %rd8598;
	or.pred  	%p1012, %p1010, %p1011;
	selp.u64 	%rd8599, 1, 0, %p1012;
	add.s64 	%rd8600, %rd8580, %rd8597;
	setp.lt.u64 	%p1013, %rd8600, %rd8580;
	add.s64 	%rd8601, %rd8600, %rd8599;
	setp.lt.u64 	%p1014, %rd8601, %rd8600;
	or.pred  	%p1015, %p1013, %p1014;
	selp.u64 	%rd8602, 1, 0, %p1015;
	mul.hi.u64 	%rd8603, %rd8583, %rd21823;
	mad.lo.s64 	%rd8604, %rd21823, %rd8583, %rd8601;
	setp.lt.u64 	%p1016, %rd8604, %rd8601;
	add.s64 	%rd575, %rd8604, %rd8602;
	setp.lt.u64 	%p1017, %rd575, %rd8604;
	or.pred  	%p1018, %p1016, %p1017;
	selp.u64 	%rd8605, 1, 0, %p1018;
	add.s64 	%rd8606, %rd8582, %rd8603;
	add.s64 	%rd21949, %rd8606, %rd8605;
	setp.gt.u64 	%p1019, %rd21949, %rd21823;
	@%p1019 bra 	$L__BB0_204;
	setp.lt.u64 	%p1020, %rd21949, %rd21823;
	mov.u64 	%rd21950, %rd575;
	mov.u64 	%rd21951, %rd574;
	mov.u64 	%rd21952, %rd573;
	@%p1020 bra 	$L__BB0_205;
	setp.gt.u64 	%p1021, %rd575, %rd21824;
	@%p1021 bra 	$L__BB0_204;
	setp.lt.u64 	%p1022, %rd575, %rd21824;
	mov.u64 	%rd21950, %rd575;
	mov.u64 	%rd21951, %rd574;
	mov.u64 	%rd21952, %rd573;
	@%p1022 bra 	$L__BB0_205;
	setp.gt.u64 	%p1023, %rd574, %rd21825;
	@%p1023 bra 	$L__BB0_204;
	setp.lt.u64 	%p1024, %rd574, %rd21825;
	setp.lt.u64 	%p1025, %rd573, %rd21826;
	or.pred  	%p1026, %p1024, %p1025;
	mov.u64 	%rd21950, %rd575;
	mov.u64 	%rd21951, %rd574;
	mov.u64 	%rd21952, %rd573;
	@%p1026 bra 	$L__BB0_205;
$L__BB0_204:
	sub.s64 	%rd21952, %rd573, %rd21826;
	setp.lt.u64 	%p1027, %rd573, %rd21826;
	selp.u64 	%rd8607, 1, 0, %p1027;
	add.s64 	%rd8608, %rd21825, %rd8607;
	sub.s64 	%rd21951, %rd574, %rd8608;
	setp.lt.u64 	%p1028, %rd574, %rd8608;
	selp.u64 	%rd8609, 1, 0, %p1028;
	add.s64 	%rd8610, %rd21824, %rd8609;
	sub.s64 	%rd21950, %rd575, %rd8610;
	setp.lt.u64 	%p1029, %rd575, %rd8610;
	selp.u64 	%rd8611, 1, 0, %p1029;
	add.s64 	%rd8612, %rd21823, %rd8611;
	sub.s64 	%rd21949, %rd21949, %rd8612;
$L__BB0_205:
	ld.local.v2.u64 	{%rd585, %rd586}, [%rd21835+-176];
	sub.s64 	%rd21956, %rd21904, %rd585;
	setp.lt.u64 	%p1030, %rd21904, %rd585;
	selp.u64 	%rd8613, 1, 0, %p1030;
	add.s64 	%rd8614, %rd586, %rd8613;
	sub.s64 	%rd21955, %rd21903, %rd8614;
	setp.lt.u64 	%p1031, %rd21903, %rd8614;
	selp.u64 	%rd8615, 1, 0, %p1031;
	ld.local.v2.u64 	{%rd589, %rd590}, [%rd21835+-160];
	add.s64 	%rd8616, %rd589, %rd8615;
	sub.s64 	%rd21954, %rd21902, %rd8616;
	setp.lt.u64 	%p1032, %rd21902, %rd8616;
	selp.u64 	%rd8617, 1, 0, %p1032;
	add.s64 	%rd8618, %rd590, %rd8617;
	sub.s64 	%rd21953, %rd21901, %rd8618;
	setp.ge.u64 	%p1033, %rd21901, %rd8618;
	@%p1033 bra 	$L__BB0_207;
	add.s64 	%rd21956, %rd21826, %rd21956;
	setp.lt.u64 	%p1034, %rd21956, %rd21826;
	selp.u64 	%rd8619, 1, 0, %p1034;
	add.s64 	%rd8620, %rd21825, %rd21955;
	setp.lt.u64 	%p1035, %rd8620, %rd21825;
	add.s64 	%rd21955, %rd8620, %rd8619;
	setp.lt.u64 	%p1036, %rd21955, %rd8620;
	or.pred  	%p1037, %p1035, %p1036;
	selp.u64 	%rd8621, 1, 0, %p1037;
	add.s64 	%rd8622, %rd21824, %rd21954;
	setp.lt.u64 	%p1038, %rd8622, %rd21824;
	add.s64 	%rd21954, %rd8622, %rd8621;
	setp.lt.u64 	%p1039, %rd21954, %rd8622;
	or.pred  	%p1040, %p1038, %p1039;
	selp.u64 	%rd8623, 1, 0, %p1040;
	add.s64 	%rd8624, %rd21823, %rd21953;
	add.s64 	%rd21953, %rd8624, %rd8623;
$L__BB0_207:
	mov.b64 	{%r18, %r19}, %rd21956;
	mov.b64 	{%r20, %r21}, %rd21955;
	shf.l.wrap.b32 	%r22, %r19, %r20, 1;
	shf.l.wrap.b32 	%r23, %r20, %r21, 1;
	mov.b64 	%rd21959, {%r22, %r23};
	mov.b64 	{%r24, %r25}, %rd21954;
	shf.l.wrap.b32 	%r26, %r21, %r24, 1;
	shf.l.wrap.b32 	%r27, %r24, %r25, 1;
	mov.b64 	%rd21958, {%r26, %r27};
	mov.b64 	{%r28, %r29}, %rd21953;
	shf.l.wrap.b32 	%r30, %r25, %r28, 1;
	shf.l.wrap.b32 	%r31, %r28, %r29, 1;
	mov.b64 	%rd21957, {%r30, %r31};
	setp.gt.u64 	%p1041, %rd21957, %rd21823;
	@%p1041 bra 	$L__BB0_213;
	shl.b64 	%rd21960, %rd21956, 1;
	setp.lt.u64 	%p1042, %rd21957, %rd21823;
	@%p1042 bra 	$L__BB0_214;
	setp.gt.u64 	%p1043, %rd21958, %rd21824;
	@%p1043 bra 	$L__BB0_213;
	setp.lt.u64 	%p1044, %rd21958, %rd21824;
	@%p1044 bra 	$L__BB0_214;
	setp.gt.u64 	%p1045, %rd21959, %rd21825;
	@%p1045 bra 	$L__BB0_213;
	setp.lt.u64 	%p1046, %rd21959, %rd21825;
	shl.b64 	%rd21960, %rd21956, 1;
	setp.lt.u64 	%p1047, %rd21960, %rd21826;
	or.pred  	%p1048, %p1046, %p1047;
	@%p1048 bra 	$L__BB0_214;
$L__BB0_213:
	shl.b64 	%rd8625, %rd21956, 1;
	sub.s64 	%rd21960, %rd8625, %rd21826;
	setp.lt.u64 	%p1049, %rd8625, %rd21826;
	selp.u64 	%rd8626, 1, 0, %p1049;
	add.s64 	%rd8627, %rd21825, %rd8626;
	mov.b64 	%rd8628, {%r22, %r23};
	sub.s64 	%rd21959, %rd8628, %rd8627;
	setp.lt.u64 	%p1050, %rd8628, %rd8627;
	selp.u64 	%rd8629, 1, 0, %p1050;
	add.s64 	%rd8630, %rd21824, %rd8629;
	mov.b64 	{%r38, %r39}, %rd21954;
	shf.l.wrap.b32 	%r40, %r21, %r38, 1;
	shf.l.wrap.b32 	%r41, %r38, %r39, 1;
	mov.b64 	%rd8631, {%r40, %r41};
	sub.s64 	%rd21958, %rd8631, %rd8630;
	setp.lt.u64 	%p1051, %rd8631, %rd8630;
	selp.u64 	%rd8632, 1, 0, %p1051;
	add.s64 	%rd8633, %rd21823, %rd8632;
	sub.s64 	%rd21957, %rd21957, %rd8633;
$L__BB0_214:
	mul.hi.u64 	%rd8634, %rd21960, %rd21960;
	mul.lo.s64 	%rd8635, %rd21959, %rd21960;
	mul.hi.u64 	%rd8636, %rd21960, %rd21959;
	add.s64 	%rd8637, %rd8634, %rd8635;
	setp.lt.u64 	%p1052, %rd8637, %rd8634;
	selp.u64 	%rd8638, 1, 0, %p1052;
	add.s64 	%rd8639, %rd8636, %rd8638;
	setp.lt.u64 	%p1053, %rd8639, %rd8636;
	selp.u64 	%rd8640, 1, 0, %p1053;
	mul.hi.u64 	%rd8641, %rd21960, %rd21958;
	mad.lo.s64 	%rd8642, %rd21958, %rd21960, %rd8639;
	setp.lt.u64 	%p1054, %rd8642, %rd8639;
	selp.u64 	%rd8643, 1, 0, %p1054;
	add.s64 	%rd8644, %rd8641, %rd8640;
	setp.lt.u64 	%p1055, %rd8644, %rd8641;
	add.s64 	%rd8645, %rd8644, %rd8643;
	setp.lt.u64 	%p1056, %rd8645, %rd8644;
	or.pred  	%p1057, %p1055, %p1056;
	selp.u64 	%rd8646, 1, 0, %p1057;
	mul.hi.u64 	%rd8647, %rd21960, %rd21957;
	mad.lo.s64 	%rd21963, %rd21957, %rd21960, %rd8645;
	setp.lt.u64 	%p1058, %rd21963, %rd8645;
	selp.u64 	%rd8648, 1, 0, %p1058;
	add.s64 	%rd8649, %rd8647, %rd8646;
	setp.lt.u64 	%p1059, %rd8649, %rd8647;
	add.s64 	%rd21965, %rd8649, %rd8648;
	setp.lt.u64 	%p1060, %rd21965, %rd8649;
	or.pred  	%p15, %p1059, %p1060;
	selp.u64 	%rd21964, 1, 0, %p15;
	mul.hi.u64 	%rd8650, %rd21959, %rd21960;
	add.s64 	%rd618, %rd8637, %rd8635;
	setp.lt.u64 	%p1061, %rd618, %rd8637;
	selp.u64 	%rd8651, 1, 0, %p1061;
	add.s64 	%rd8652, %rd8642, %rd8650;
	setp.ge.u64 	%p1062, %rd8652, %rd8642;
	add.s64 	%rd619, %rd8652, %rd8651;
	setp.ge.u64 	%p1063, %rd619, %rd8652;
	and.pred  	%p1064, %p1062, %p1063;
	@%p1064 bra 	$L__BB0_217;
	add.s64 	%rd21963, %rd21963, 1;
	setp.ne.s64 	%p1065, %rd21963, 0;
	@%p1065 bra 	$L__BB0_217;
	add.s64 	%rd21965, %rd21965, 1;
	setp.eq.s64 	%p1066, %rd21965, 0;
	selp.b64 	%rd8654, 2, 1, %p15;
	selp.u64 	%rd8655, 1, 0, %p15;
	selp.b64 	%rd21964, %rd8654, %rd8655, %p1066;
	mov.b64 	%rd21963, 0;
$L__BB0_217:
	mul.hi.u64 	%rd8656, %rd21959, %rd21959;
	mad.lo.s64 	%rd627, %rd21959, %rd21959, %rd619;
	setp.lt.u64 	%p1067, %rd627, %rd619;
	selp.u64 	%rd8657, 1, 0, %p1067;
	add.s64 	%rd8658, %rd21963, %rd8656;
	setp.ge.u64 	%p1068, %rd8658, %rd21963;
	add.s64 	%rd628, %rd8658, %rd8657;
	setp.ge.u64 	%p1069, %rd628, %rd8658;
	and.pred  	%p1070, %p1068, %p1069;
	@%p1070 bra 	$L__BB0_219;
	add.s64 	%rd21965, %rd21965, 1;
	setp.eq.s64 	%p1071, %rd21965, 0;
	selp.u64 	%rd8659, 1, 0, %p1071;
	add.s64 	%rd21964, %rd21964, %rd8659;
$L__BB0_219:
	mul.hi.u64 	%rd8660, %rd21959, %rd21958;
	mad.lo.s64 	%rd8661, %rd21958, %rd21959, %rd628;
	setp.lt.u64 	%p1072, %rd8661, %rd628;
	selp.u64 	%rd8662, 1, 0, %p1072;
	add.s64 	%rd8663, %rd21965, %rd8660;
	setp.lt.u64 	%p1073, %rd8663, %rd21965;
	add.s64 	%rd8664, %rd8663, %rd8662;
	setp.lt.u64 	%p1074, %rd8664, %rd8663;
	or.pred  	%p1075, %p1073, %p1074;
	selp.u64 	%rd8665, 1, 0, %p1075;
	add.s64 	%rd8666, %rd21964, %rd8665;
	mul.hi.u64 	%rd8667, %rd21959, %rd21957;
	mad.lo.s64 	%rd21968, %rd21957, %rd21959, %rd8664;
	setp.lt.u64 	%p1076, %rd21968, %rd8664;
	selp.u64 	%rd8668, 1, 0, %p1076;
	add.s64 	%rd8669, %rd8666, %rd8667;
	setp.lt.u64 	%p1077, %rd8669, %rd8666;
	add.s64 	%rd21970, %rd8669, %rd8668;
	setp.lt.u64 	%p1078, %rd21970, %rd8669;
	or.pred  	%p16, %p1077, %p1078;
	selp.u64 	%rd21969, 1, 0, %p16;
	mul.hi.u64 	%rd8670, %rd21958, %rd21960;
	mad.lo.s64 	%rd636, %rd21958, %rd21960, %rd627;
	setp.lt.u64 	%p1079, %rd636, %rd627;
	selp.u64 	%rd8671, 1, 0, %p1079;
	add.s64 	%rd8672, %rd8661, %rd8670;
	setp.ge.u64 	%p1080, %rd8672, %rd8661;
	add.s64 	%rd637, %rd8672, %rd8671;
	setp.ge.u64 	%p1081, %rd637, %rd8672;
	and.pred  	%p1082, %p1080, %p1081;
	@%p1082 bra 	$L__BB0_222;
	add.s64 	%rd21968, %rd21968, 1;
	setp.ne.s64 	%p1083, %rd21968, 0;
	@%p1083 bra 	$L__BB0_222;
	add.s64 	%rd21970, %rd21970, 1;
	setp.eq.s64 	%p1084, %rd21970, 0;
	selp.b64 	%rd8674, 2, 1, %p16;
	selp.u64 	%rd8675, 1, 0, %p16;
	selp.b64 	%rd21969, %rd8674, %rd8675, %p1084;
	mov.b64 	%rd21968, 0;
$L__BB0_222:
	mul.hi.u64 	%rd8676, %rd21958, %rd21959;
	mad.lo.s64 	%rd645, %rd21958, %rd21959, %rd637;
	setp.lt.u64 	%p1085, %rd645, %rd637;
	selp.u64 	%rd8677, 1, 0, %p1085;
	add.s64 	%rd8678, %rd21968, %rd8676;
	setp.ge.u64 	%p1086, %rd8678, %rd21968;
	add.s64 	%rd646, %rd8678, %rd8677;
	setp.ge.u64 	%p1087, %rd646, %rd8678;
	and.pred  	%p1088, %p1086, %p1087;
	@%p1088 bra 	$L__BB0_224;
	add.s64 	%rd21970, %rd21970, 1;
	setp.eq.s64 	%p1089, %rd21970, 0;
	selp.u64 	%rd8679, 1, 0, %p1089;
	add.s64 	%rd21969, %rd21969, %rd8679;
$L__BB0_224:
	mul.hi.u64 	%rd8680, %rd21958, %rd21958;
	mad.lo.s64 	%rd8681, %rd21958, %rd21958, %rd646;
	setp.lt.u64 	%p1090, %rd8681, %rd646;
	selp.u64 	%rd8682, 1, 0, %p1090;
	add.s64 	%rd8683, %rd21970, %rd8680;
	setp.lt.u64 	%p1091, %rd8683, %rd21970;
	add.s64 	%rd8684, %rd8683, %rd8682;
	setp.lt.u64 	%p1092, %rd8684, %rd8683;
	or.pred  	%p1093, %p1091, %p1092;
	selp.u64 	%rd8685, 1, 0, %p1093;
	add.s64 	%rd8686, %rd21969, %rd8685;
	mul.hi.u64 	%rd8687, %rd21958, %rd21957;
	mad.lo.s64 	%rd21973, %rd21957, %rd21958, %rd8684;
	setp.lt.u64 	%p1094, %rd21973, %rd8684;
	selp.u64 	%rd8688, 1, 0, %p1094;
	add.s64 	%rd8689, %rd8686, %rd8687;
	setp.lt.u64 	%p1095, %rd8689, %rd8686;
	add.s64 	%rd21975, %rd8689, %rd8688;
	setp.lt.u64 	%p1096, %rd21975, %rd8689;
	or.pred  	%p17, %p1095, %p1096;
	selp.u64 	%rd21974, 1, 0, %p17;
	mul.hi.u64 	%rd8690, %rd21957, %rd21960;
	mad.lo.s64 	%rd654, %rd21957, %rd21960, %rd645;
	setp.lt.u64 	%p1097, %rd654, %rd645;
	selp.u64 	%rd8691, 1, 0, %p1097;
	add.s64 	%rd8692, %rd8681, %rd8690;
	setp.ge.u64 	%p1098, %rd8692, %rd8681;
	add.s64 	%rd655, %rd8692, %rd8691;
	setp.ge.u64 	%p1099, %rd655, %rd8692;
	and.pred  	%p1100, %p1098, %p1099;
	@%p1100 bra 	$L__BB0_227;
	add.s64 	%rd21973, %rd21973, 1;
	setp.ne.s64 	%p1101, %rd21973, 0;
	@%p1101 bra 	$L__BB0_227;
	add.s64 	%rd21975, %rd21975, 1;
	setp.eq.s64 	%p1102, %rd21975, 0;
	selp.b64 	%rd8694, 2, 1, %p17;
	selp.u64 	%rd8695, 1, 0, %p17;
	selp.b64 	%rd21974, %rd8694, %rd8695, %p1102;
	mov.b64 	%rd21973, 0;
$L__BB0_227:
	mul.hi.u64 	%rd8696, %rd21957, %rd21959;
	mad.lo.s64 	%rd663, %rd21957, %rd21959, %rd655;
	setp.lt.u64 	%p1103, %rd663, %rd655;
	selp.u64 	%rd8697, 1, 0, %p1103;
	add.s64 	%rd8698, %rd21973, %rd8696;
	setp.ge.u64 	%p1104, %rd8698, %rd21973;
	add.s64 	%rd664, %rd8698, %rd8697;
	setp.ge.u64 	%p1105, %rd664, %rd8698;
	and.pred  	%p1106, %p1104, %p1105;
	@%p1106 bra 	$L__BB0_229;
	add.s64 	%rd21975, %rd21975, 1;
	setp.eq.s64 	%p1107, %rd21975, 0;
	selp.u64 	%rd8699, 1, 0, %p1107;
	add.s64 	%rd21974, %rd21974, %rd8699;
$L__BB0_229:
	mul.lo.s64 	%rd8700, %rd21960, %rd21960;
	mul.hi.u64 	%rd8701, %rd21957, %rd21958;
	mad.lo.s64 	%rd21978, %rd21957, %rd21958, %rd664;
	setp.lt.u64 	%p1108, %rd21978, %rd664;
	selp.u64 	%rd8702, 1, 0, %p1108;
	add.s64 	%rd8703, %rd21975, %rd8701;
	setp.lt.u64 	%p1109, %rd8703, %rd21975;
	add.s64 	%rd8704, %rd8703, %rd8702;
	setp.lt.u64 	%p1110, %rd8704, %rd8703;
	or.pred  	%p1111, %p1109, %p1110;
	selp.u64 	%rd8705, 1, 0, %p1111;
	add.s64 	%rd8706, %rd21974, %rd8705;
	mul.hi.u64 	%rd8707, %rd21957, %rd21957;
	mad.lo.s64 	%rd21980, %rd21957, %rd21957, %rd8704;
	setp.lt.u64 	%p1112, %rd21980, %rd8704;
	selp.u64 	%rd8708, 1, 0, %p1112;
	add.s64 	%rd8709, %rd8706, %rd8707;
	add.s64 	%rd21979, %rd8709, %rd8708;
	mul.lo.s64 	%rd8710, %rd21831, %rd8700;
	mul.lo.s64 	%rd8711, %rd21826, %rd8710;
	mul.hi.u64 	%rd8712, %rd8710, %rd21826;
	not.b64 	%rd8713, %rd8700;
	setp.gt.u64 	%p1113, %rd8711, %rd8713;
	selp.u64 	%rd8714, 1, 0, %p1113;
	add.s64 	%rd8715, %rd618, %rd8712;
	setp.lt.u64 	%p1114, %rd8715, %rd618;
	add.s64 	%rd8716, %rd8715, %rd8714;
	setp.lt.u64 	%p1115, %rd8716, %rd8715;
	or.pred  	%p1116, %p1114, %p1115;
	selp.u64 	%rd8717, 1, 0, %p1116;
	mul.hi.u64 	%rd8718, %rd8710, %rd21825;
	mad.lo.s64 	%rd8719, %rd21825, %rd8710, %rd8716;
	setp.lt.u64 	%p1117, %rd8719, %rd8716;
	add.s64 	%rd672, %rd8719, %rd8717;
	setp.lt.u64 	%p1118, %rd672, %rd8719;
	or.pred  	%p1119, %p1117, %p1118;
	selp.u64 	%rd8720, 1, 0, %p1119;
	add.s64 	%rd8721, %rd636, %rd8718;
	setp.lt.u64 	%p1120, %rd8721, %rd636;
	add.s64 	%rd8722, %rd8721, %rd8720;
	setp.lt.u64 	%p1121, %rd8722, %rd8721;
	or.pred  	%p1122, %p1120, %p1121;
	selp.u64 	%rd8723, 1, 0, %p1122;
	mul.hi.u64 	%rd8724, %rd8710, %rd21824;
	mad.lo.s64 	%rd8725, %rd21824, %rd8710, %rd8722;
	setp.lt.u64 	%p1123, %rd8725, %rd8722;
	add.s64 	%rd673, %rd8725, %rd8723;
	setp.lt.u64 	%p1124, %rd673, %rd8725;
	or.pred  	%p1125, %p1123, %p1124;
	selp.u64 	%rd8726, 1, 0, %p1125;
	add.s64 	%rd8727, %rd654, %rd8724;
	setp.lt.u64 	%p1126, %rd8727, %rd654;
	add.s64 	%rd8728, %rd8727, %rd8726;
	setp.lt.u64 	%p1127, %rd8728, %rd8727;
	or.pred  	%p1128, %p1126, %p1127;
	selp.u64 	%rd8729, 1, 0, %p1128;
	mul.hi.u64 	%rd8730, %rd8710, %rd21823;
	mad.lo.s64 	%rd8731, %rd21823, %rd8710, %rd8728;
	setp.lt.u64 	%p1129, %rd8731, %rd8728;
	add.s64 	%rd674, %rd8731, %rd8729;
	setp.lt.u64 	%p1130, %rd674, %rd8731;
	or.pred  	%p1131, %p1129, %p1130;
	selp.u64 	%rd8732, 1, 0, %p1131;
	add.s64 	%rd8733, %rd663, %rd8730;
	setp.ge.u64 	%p1132, %rd8733, %rd663;
	add.s64 	%rd675, %rd8733, %rd8732;
	setp.ge.u64 	%p1133, %rd675, %rd8733;
	and.pred  	%p1134, %p1132, %p1133;
	@%p1134 bra 	$L__BB0_232;
	add.s64 	%rd21978, %rd21978, 1;
	setp.ne.s64 	%p1135, %rd21978, 0;
	@%p1135 bra 	$L__BB0_232;
	add.s64 	%rd21980, %rd21980, 1;
	setp.eq.s64 	%p1136, %rd21980, 0;
	selp.u64 	%rd8735, 1, 0, %p1136;
	add.s64 	%rd21979, %rd21979, %rd8735;
	mov.b64 	%rd21978, 0;
$L__BB0_232:
	mul.lo.s64 	%rd8736, %rd21831, %rd672;
	mul.lo.s64 	%rd8737, %rd21826, %rd8736;
	mul.hi.u64 	%rd8738, %rd8736, %rd21826;
	not.b64 	%rd8739, %rd672;
	setp.gt.u64 	%p1137, %rd8737, %rd8739;
	selp.u64 	%rd8740, 1, 0, %p1137;
	add.s64 	%rd8741, %rd673, %rd8738;
	setp.lt.u64 	%p1138, %rd8741, %rd673;
	add.s64 	%rd8742, %rd8741, %rd8740;
	setp.lt.u64 	%p1139, %rd8742, %rd8741;
	or.pred  	%p1140, %p1138, %p1139;
	selp.u64 	%rd8743, 1, 0, %p1140;
	mul.hi.u64 	%rd8744, %rd8736, %rd21825;
	mad.lo.s64 	%rd8745, %rd21825, %rd8736, %rd8742;
	setp.lt.u64 	%p1141, %rd8745, %rd8742;
	add.s64 	%rd682, %rd8745, %rd8743;
	setp.lt.u64 	%p1142, %rd682, %rd8745;
	or.pred  	%p1143, %p1141, %p1142;
	selp.u64 	%rd8746, 1, 0, %p1143;
	add.s64 	%rd8747, %rd674, %rd8744;
	setp.lt.u64 	%p1144, %rd8747, %rd674;
	add.s64 	%rd8748, %rd8747, %rd8746;
	setp.lt.u64 	%p1145, %rd8748, %rd8747;
	or.pred  	%p1146, %p1144, %p1145;
	selp.u64 	%rd8749, 1, 0, %p1146;
	mul.hi.u64 	%rd8750, %rd8736, %rd21824;
	mad.lo.s64 	%rd8751, %rd21824, %rd8736, %rd8748;
	setp.lt.u64 	%p1147, %rd8751, %rd8748;
	add.s64 	%rd683, %rd8751, %rd8749;
	setp.lt.u64 	%p1148, %rd683, %rd8751;
	or.pred  	%p1149, %p1147, %p1148;
	selp.u64 	%rd8752, 1, 0, %p1149;
	add.s64 	%rd8753, %rd675, %rd8750;
	setp.lt.u64 	%p1150, %rd8753, %rd675;
	add.s64 	%rd8754, %rd8753, %rd8752;
	setp.lt.u64 	%p1151, %rd8754, %rd8753;
	or.pred  	%p1152, %p1150, %p1151;
	selp.u64 	%rd8755, 1, 0, %p1152;
	mul.hi.u64 	%rd8756, %rd8736, %rd21823;
	mad.lo.s64 	%rd8757, %rd21823, %rd8736, %rd8754;
	setp.lt.u64 	%p1153, %rd8757, %rd8754;
	add.s64 	%rd684, %rd8757, %rd8755;
	setp.lt.u64 	%p1154, %rd684, %rd8757;
	or.pred  	%p1155, %p1153, %p1154;
	selp.u64 	%rd8758, 1, 0, %p1155;
	add.s64 	%rd8759, %rd21978, %rd8756;
	setp.ge.u64 	%p1156, %rd8759, %rd21978;
	add.s64 	%rd685, %rd8759, %rd8758;
	setp.ge.u64 	%p1157, %rd685, %rd8759;
	and.pred  	%p1158, %p1156, %p1157;
	@%p1158 bra 	$L__BB0_234;
	add.s64 	%rd21980, %rd21980, 1;
	setp.eq.s64 	%p1159, %rd21980, 0;
	selp.u64 	%rd8760, 1, 0, %p1159;
	add.s64 	%rd21979, %rd21979, %rd8760;
$L__BB0_234:
	mul.lo.s64 	%rd8761, %rd21831, %rd682;
	mul.lo.s64 	%rd8762, %rd21826, %rd8761;
	mul.hi.u64 	%rd8763, %rd8761, %rd21826;
	not.b64 	%rd8764, %rd682;
	setp.gt.u64 	%p1160, %rd8762, %rd8764;
	selp.u64 	%rd8765, 1, 0, %p1160;
	add.s64 	%rd8766, %rd683, %rd8763;
	setp.lt.u64 	%p1161, %rd8766, %rd683;
	add.s64 	%rd8767, %rd8766, %rd8765;
	setp.lt.u64 	%p1162, %rd8767, %rd8766;
	or.pred  	%p1163, %p1161, %p1162;
	selp.u64 	%rd8768, 1, 0, %p1163;
	mul.hi.u64 	%rd8769, %rd8761, %rd21825;
	mad.lo.s64 	%rd8770, %rd21825, %rd8761, %rd8767;
	setp.lt.u64 	%p1164, %rd8770, %rd8767;
	add.s64 	%rd8771, %rd8770, %rd8768;
	setp.lt.u64 	%p1165, %rd8771, %rd8770;
	or.pred  	%p1166, %p1164, %p1165;
	selp.u64 	%rd8772, 1, 0, %p1166;
	add.s64 	%rd8773, %rd684, %rd8769;
	setp.lt.u64 	%p1167, %rd8773, %rd684;
	add.s64 	%rd8774, %rd8773, %rd8772;
	setp.lt.u64 	%p1168, %rd8774, %rd8773;
	or.pred  	%p1169, %p1167, %p1168;
	selp.u64 	%rd8775, 1, 0, %p1169;
	mul.hi.u64 	%rd8776, %rd8761, %rd21824;
	mad.lo.s64 	%rd8777, %rd21824, %rd8761, %rd8774;
	setp.lt.u64 	%p1170, %rd8777, %rd8774;
	add.s64 	%rd8778, %rd8777, %rd8775;
	setp.lt.u64 	%p1171, %rd8778, %rd8777;
	or.pred  	%p1172, %p1170, %p1171;
	selp.u64 	%rd8779, 1, 0, %p1172;
	add.s64 	%rd8780, %rd685, %rd8776;
	setp.lt.u64 	%p1173, %rd8780, %rd685;
	add.s64 	%rd8781, %rd8780, %rd8779;
	setp.lt.u64 	%p1174, %rd8781, %rd8780;
	or.pred  	%p1175, %p1173, %p1174;
	selp.u64 	%rd8782, 1, 0, %p1175;
	mul.hi.u64 	%rd8783, %rd8761, %rd21823;
	mad.lo.s64 	%rd8784, %rd21823, %rd8761, %rd8781;
	setp.lt.u64 	%p1176, %rd8784, %rd8781;
	add.s64 	%rd8785, %rd8784, %rd8782;
	setp.lt.u64 	%p1177, %rd8785, %rd8784;
	or.pred  	%p1178, %p1176, %p1177;
	selp.u64 	%rd8786, 1, 0, %p1178;
	add.s64 	%rd8787, %rd21980, %rd8783;
	setp.lt.u64 	%p1179, %rd8787, %rd21980;
	add.s64 	%rd8788, %rd8787, %rd8786;
	setp.lt.u64 	%p1180, %rd8788, %rd8787;
	or.pred  	%p1181, %p1179, %p1180;
	selp.u64 	%rd8789, 1, 0, %p1181;
	add.s64 	%rd8790, %rd21979, %rd8789;
	mul.lo.s64 	%rd8791, %rd21831, %rd8771;
	mul.lo.s64 	%rd8792, %rd21826, %rd8791;
	mul.hi.u64 	%rd8793, %rd8791, %rd21826;
	not.b64 	%rd8794, %rd8771;
	setp.gt.u64 	%p1182, %rd8792, %rd8794;
	selp.u64 	%rd8795, 1, 0, %p1182;
	add.s64 	%rd8796, %rd8778, %rd8793;
	setp.lt.u64 	%p1183, %rd8796, %rd8778;
	add.s64 	%rd8797, %rd8796, %rd8795;
	setp.lt.u64 	%p1184, %rd8797, %rd8796;
	or.pred  	%p1185, %p1183, %p1184;
	selp.u64 	%rd8798, 1, 0, %p1185;
	mul.hi.u64 	%rd8799, %rd8791, %rd21825;
	mad.lo.s64 	%rd8800, %rd21825, %rd8791, %rd8797;
	setp.lt.u64 	%p1186, %rd8800, %rd8797;
	add.s64 	%rd690, %rd8800, %rd8798;
	setp.lt.u64 	%p1187, %rd690, %rd8800;
	or.pred  	%p1188, %p1186, %p1187;
	selp.u64 	%rd8801, 1, 0, %p1188;
	add.s64 	%rd8802, %rd8785, %rd8799;
	setp.lt.u64 	%p1189, %rd8802, %rd8785;
	add.s64 	%rd8803, %rd8802, %rd8801;
	setp.lt.u64 	%p1190, %rd8803, %rd8802;
	or.pred  	%p1191, %p1189, %p1190;
	selp.u64 	%rd8804, 1, 0, %p1191;
	mul.hi.u64 	%rd8805, %rd8791, %rd21824;
	mad.lo.s64 	%rd8806, %rd21824, %rd8791, %rd8803;
	setp.lt.u64 	%p1192, %rd8806, %rd8803;
	add.s64 	%rd691, %rd8806, %rd8804;
	setp.lt.u64 	%p1193, %rd691, %rd8806;
	or.pred  	%p1194, %p1192, %p1193;
	selp.u64 	%rd8807, 1, 0, %p1194;
	add.s64 	%rd8808, %rd8788, %rd8805;
	setp.lt.u64 	%p1195, %rd8808, %rd8788;
	add.s64 	%rd8809, %rd8808, %rd8807;
	setp.lt.u64 	%p1196, %rd8809, %rd8808;
	or.pred  	%p1197, %p1195, %p1196;
	selp.u64 	%rd8810, 1, 0, %p1197;
	mul.hi.u64 	%rd8811, %rd8791, %rd21823;
	mad.lo.s64 	%rd8812, %rd21823, %rd8791, %rd8809;
	setp.lt.u64 	%p1198, %rd8812, %rd8809;
	add.s64 	%rd692, %rd8812, %rd8810;
	setp.lt.u64 	%p1199, %rd692, %rd8812;
	or.pred  	%p1200, %p1198, %p1199;
	selp.u64 	%rd8813, 1, 0, %p1200;
	add.s64 	%rd8814, %rd8790, %rd8811;
	add.s64 	%rd21981, %rd8814, %rd8813;
	setp.gt.u64 	%p1201, %rd21981, %rd21823;
	@%p1201 bra 	$L__BB0_240;
	setp.lt.u64 	%p1202, %rd21981, %rd21823;
	mov.u64 	%rd21982, %rd692;
	mov.u64 	%rd21983, %rd691;
	mov.u64 	%rd21984, %rd690;
	@%p1202 bra 	$L__BB0_241;
	setp.gt.u64 	%p1203, %rd692, %rd21824;
	@%p1203 bra 	$L__BB0_240;
	setp.lt.u64 	%p1204, %rd692, %rd21824;
	mov.u64 	%rd21982, %rd692;
	mov.u64 	%rd21983, %rd691;
	mov.u64 	%rd21984, %rd690;
	@%p1204 bra 	$L__BB0_241;
	setp.gt.u64 	%p1205, %rd691, %rd21825;
	@%p1205 bra 	$L__BB0_240;
	setp.lt.u64 	%p1206, %rd691, %rd21825;
	setp.lt.u64 	%p1207, %rd690, %rd21826;
	or.pred  	%p1208, %p1206, %p1207;
	mov.u64 	%rd21982, %rd692;
	mov.u64 	%rd21983, %rd691;
	mov.u64 	%rd21984, %rd690;
	@%p1208 bra 	$L__BB0_241;
$L__BB0_240:
	sub.s64 	%rd21984, %rd690, %rd21826;
	setp.lt.u64 	%p1209, %rd690, %rd21826;
	selp.u64 	%rd8815, 1, 0, %p1209;
	add.s64 	%rd8816, %rd21825, %rd8815;
	sub.s64 	%rd21983, %rd691, %rd8816;
	setp.lt.u64 	%p1210, %rd691, %rd8816;
	selp.u64 	%rd8817, 1, 0, %p1210;
	add.s64 	%rd8818, %rd21824, %rd8817;
	sub.s64 	%rd21982, %rd692, %rd8818;
	setp.lt.u64 	%p1211, %rd692, %rd8818;
	selp.u64 	%rd8819, 1, 0, %p1211;
	add.s64 	%rd8820, %rd21823, %rd8819;
	sub.s64 	%rd21981, %rd21981, %rd8820;
$L__BB0_241:
	mul.hi.u64 	%rd8821, %rd21956, %rd21984;
	mul.hi.u64 	%rd8822, %rd21956, %rd21983;
	mad.lo.s64 	%rd8823, %rd21983, %rd21956, %rd8821;
	setp.lt.u64 	%p1212, %rd8823, %rd8821;
	selp.u64 	%rd8824, 1, 0, %p1212;
	add.s64 	%rd8825, %rd8822, %rd8824;
	setp.lt.u64 	%p1213, %rd8825, %rd8822;
	selp.u64 	%rd8826, 1, 0, %p1213;
	mul.hi.u64 	%rd8827, %rd21956, %rd21982;
	mad.lo.s64 	%rd8828, %rd21982, %rd21956, %rd8825;
	setp.lt.u64 	%p1214, %rd8828, %rd8825;
	selp.u64 	%rd8829, 1, 0, %p1214;
	add.s64 	%rd8830, %rd8827, %rd8826;
	setp.lt.u64 	%p1215, %rd8830, %rd8827;
	add.s64 	%rd8831, %rd8830, %rd8829;
	setp.lt.u64 	%p1216, %rd8831, %rd8830;
	or.pred  	%p1217, %p1215, %p1216;
	selp.u64 	%rd8832, 1, 0, %p1217;
	mul.hi.u64 	%rd8833, %rd21956, %rd21981;
	mad.lo.s64 	%rd21987, %rd21981, %rd21956, %rd8831;
	setp.lt.u64 	%p1218, %rd21987, %rd8831;
	selp.u64 	%rd8834, 1, 0, %p1218;
	add.s64 	%rd8835, %rd8833, %rd8832;
	setp.lt.u64 	%p1219, %rd8835, %rd8833;
	add.s64 	%rd21989, %rd8835, %rd8834;
	setp.lt.u64 	%p1220, %rd21989, %rd8835;
	or.pred  	%p18, %p1219, %p1220;
	selp.u64 	%rd21988, 1, 0, %p18;
	mul.hi.u64 	%rd8836, %rd21955, %rd21984;
	mad.lo.s64 	%rd705, %rd21984, %rd21955, %rd8823;
	setp.lt.u64 	%p1221, %rd705, %rd8823;
	selp.u64 	%rd8837, 1, 0, %p1221;
	add.s64 	%rd8838, %rd8828, %rd8836;
	setp.ge.u64 	%p1222, %rd8838, %rd8828;
	add.s64 	%rd706, %rd8838, %rd8837;
	setp.ge.u64 	%p1223, %rd706, %rd8838;
	and.pred  	%p1224, %p1222, %p1223;
	@%p1224 bra 	$L__BB0_244;
	add.s64 	%rd21987, %rd21987, 1;
	setp.ne.s64 	%p1225, %rd21987, 0;
	@%p1225 bra 	$L__BB0_244;
	add.s64 	%rd21989, %rd21989, 1;
	setp.eq.s64 	%p1226, %rd21989, 0;
	selp.b64 	%rd8840, 2, 1, %p18;
	selp.u64 	%rd8841, 1, 0, %p18;
	selp.b64 	%rd21988, %rd8840, %rd8841, %p1226;
	mov.b64 	%rd21987, 0;
$L__BB0_244:
	mul.hi.u64 	%rd8842, %rd21955, %rd21983;
	mad.lo.s64 	%rd714, %rd21983, %rd21955, %rd706;
	setp.lt.u64 	%p1227, %rd714, %rd706;
	selp.u64 	%rd8843, 1, 0, %p1227;
	add.s64 	%rd8844, %rd21987, %rd8842;
	setp.ge.u64 	%p1228, %rd8844, %rd21987;
	add.s64 	%rd715, %rd8844, %rd8843;
	setp.ge.u64 	%p1229, %rd715, %rd8844;
	and.pred  	%p1230, %p1228, %p1229;
	@%p1230 bra 	$L__BB0_246;
	add.s64 	%rd21989, %rd21989, 1;
	setp.eq.s64 	%p1231, %rd21989, 0;
	selp.u64 	%rd8845, 1, 0, %p1231;
	add.s64 	%rd21988, %rd21988, %rd8845;
$L__BB0_246:
	mul.hi.u64 	%rd8846, %rd21955, %rd21982;
	mad.lo.s64 	%rd8847, %rd21982, %rd21955, %rd715;
	setp.lt.u64 	%p1232, %rd8847, %rd715;
	selp.u64 	%rd8848, 1, 0, %p1232;
	add.s64 	%rd8849, %rd21989, %rd8846;
	setp.lt.u64 	%p1233, %rd8849, %rd21989;
	add.s64 	%rd8850, %rd8849, %rd8848;
	setp.lt.u64 	%p1234, %rd8850, %rd8849;
	or.pred  	%p1235, %p1233, %p1234;
	selp.u64 	%rd8851, 1, 0, %p1235;
	add.s64 	%rd8852, %rd21988, %rd8851;
	mul.hi.u64 	%rd8853, %rd21955, %rd21981;
	mad.lo.s64 	%rd21992, %rd21981, %rd21955, %rd8850;
	setp.lt.u64 	%p1236, %rd21992, %rd8850;
	selp.u64 	%rd8854, 1, 0, %p1236;
	add.s64 	%rd8855, %rd8852, %rd8853;
	setp.lt.u64 	%p1237, %rd8855, %rd8852;
	add.s64 	%rd21994, %rd8855, %rd8854;
	setp.lt.u64 	%p1238, %rd21994, %rd8855;
	or.pred  	%p19, %p1237, %p1238;
	selp.u64 	%rd21993, 1, 0, %p19;
	mul.hi.u64 	%rd8856, %rd21954, %rd21984;
	mad.lo.s64 	%rd723, %rd21984, %rd21954, %rd714;
	setp.lt.u64 	%p1239, %rd723, %rd714;
	selp.u64 	%rd8857, 1, 0, %p1239;
	add.s64 	%rd8858, %rd8847, %rd8856;
	setp.ge.u64 	%p1240, %rd8858, %rd8847;
	add.s64 	%rd724, %rd8858, %rd8857;
	setp.ge.u64 	%p1241, %rd724, %rd8858;
	and.pred  	%p1242, %p1240, %p1241;
	@%p1242 bra 	$L__BB0_249;
	add.s64 	%rd21992, %rd21992, 1;
	setp.ne.s64 	%p1243, %rd21992, 0;
	@%p1243 bra 	$L__BB0_249;
	add.s64 	%rd21994, %rd21994, 1;
	setp.eq.s64 	%p1244, %rd21994, 0;
	selp.b64 	%rd8860, 2, 1, %p19;
	selp.u64 	%rd8861, 1, 0, %p19;
	selp.b64 	%rd21993, %rd8860, %rd8861, %p1244;
	mov.b64 	%rd21992, 0;
$L__BB0_249:
	mul.hi.u64 	%rd8862, %rd21954, %rd21983;
	mad.lo.s64 	%rd732, %rd21983, %rd21954, %rd724;
	setp.lt.u64 	%p1245, %rd732, %rd724;
	selp.u64 	%rd8863, 1, 0, %p1245;
	add.s64 	%rd8864, %rd21992, %rd8862;
	setp.ge.u64 	%p1246, %rd8864, %rd21992;
	add.s64 	%rd733, %rd8864, %rd8863;
	setp.ge.u64 	%p1247, %rd733, %rd8864;
	and.pred  	%p1248, %p1246, %p1247;
	@%p1248 bra 	$L__BB0_251;
	add.s64 	%rd21994, %rd21994, 1;
	setp.eq.s64 	%p1249, %rd21994, 0;
	selp.u64 	%rd8865, 1, 0, %p1249;
	add.s64 	%rd21993, %rd21993, %rd8865;
$L__BB0_251:
	mul.hi.u64 	%rd8866, %rd21954, %rd21982;
	mad.lo.s64 	%rd8867, %rd21982, %rd21954, %rd733;
	setp.lt.u64 	%p1250, %rd8867, %rd733;
	selp.u64 	%rd8868, 1, 0, %p1250;
	add.s64 	%rd8869, %rd21994, %rd8866;
	setp.lt.u64 	%p1251, %rd8869, %rd21994;
	add.s64 	%rd8870, %rd8869, %rd8868;
	setp.lt.u64 	%p1252, %rd8870, %rd8869;
	or.pred  	%p1253, %p1251, %p1252;
	selp.u64 	%rd8871, 1, 0, %p1253;
	add.s64 	%rd8872, %rd21993, %rd8871;
	mul.hi.u64 	%rd8873, %rd21954, %rd21981;
	mad.lo.s64 	%rd21997, %rd21981, %rd21954, %rd8870;
	setp.lt.u64 	%p1254, %rd21997, %rd8870;
	selp.u64 	%rd8874, 1, 0, %p1254;
	add.s64 	%rd8875, %rd8872, %rd8873;
	setp.lt.u64 	%p1255, %rd8875, %rd8872;
	add.s64 	%rd21999, %rd8875, %rd8874;
	setp.lt.u64 	%p1256, %rd21999, %rd8875;
	or.pred  	%p20, %p1255, %p1256;
	selp.u64 	%rd21998, 1, 0, %p20;
	mul.hi.u64 	%rd8876, %rd21953, %rd21984;
	mad.lo.s64 	%rd741, %rd21984, %rd21953, %rd732;
	setp.lt.u64 	%p1257, %rd741, %rd732;
	selp.u64 	%rd8877, 1, 0, %p1257;
	add.s64 	%rd8878, %rd8867, %rd8876;
	setp.ge.u64 	%p1258, %rd8878, %rd8867;
	add.s64 	%rd742, %rd8878, %rd8877;
	setp.ge.u64 	%p1259, %rd742, %rd8878;
	and.pred  	%p1260, %p1258, %p1259;
	@%p1260 bra 	$L__BB0_254;
	add.s64 	%rd21997, %rd21997, 1;
	setp.ne.s64 	%p1261, %rd21997, 0;
	@%p1261 bra 	$L__BB0_254;
	add.s64 	%rd21999, %rd21999, 1;
	setp.eq.s64 	%p1262, %rd21999, 0;
	selp.b64 	%rd8880, 2, 1, %p20;
	selp.u64 	%rd8881, 1, 0, %p20;
	selp.b64 	%rd21998, %rd8880, %rd8881, %p1262;
	mov.b64 	%rd21997, 0;
$L__BB0_254:
	mul.hi.u64 	%rd8882, %rd21953, %rd21983;
	mad.lo.s64 	%rd750, %rd21983, %rd21953, %rd742;
	setp.lt.u64 	%p1263, %rd750, %rd742;
	selp.u64 	%rd8883, 1, 0, %p1263;
	add.s64 	%rd8884, %rd21997, %rd8882;
	setp.ge.u64 	%p1264, %rd8884, %rd21997;
	add.s64 	%rd751, %rd8884, %rd8883;
	setp.ge.u64 	%p1265, %rd751, %rd8884;
	and.pred  	%p1266, %p1264, %p1265;
	@%p1266 bra 	$L__BB0_256;
	add.s64 	%rd21999, %rd21999, 1;
	setp.eq.s64 	%p1267, %rd21999, 0;
	selp.u64 	%rd8885, 1, 0, %p1267;
	add.s64 	%rd21998, %rd21998, %rd8885;
$L__BB0_256:
	mul.lo.s64 	%rd8886, %rd21984, %rd21956;
	mul.hi.u64 	%rd8887, %rd21953, %rd21982;
	mad.lo.s64 	%rd22002, %rd21982, %rd21953, %rd751;
	setp.lt.u64 	%p1268, %rd22002, %rd751;
	selp.u64 	%rd8888, 1, 0, %p1268;
	add.s64 	%rd8889, %rd21999, %rd8887;
	setp.lt.u64 	%p1269, %rd8889, %rd21999;
	add.s64 	%rd8890, %rd8889, %rd8888;
	setp.lt.u64 	%p1270, %rd8890, %rd8889;
	or.pred  	%p1271, %p1269, %p1270;
	selp.u64 	%rd8891, 1, 0, %p1271;
	add.s64 	%rd8892, %rd21998, %rd8891;
	mul.hi.u64 	%rd8893, %rd21953, %rd21981;
	mad.lo.s64 	%rd22004, %rd21981, %rd21953, %rd8890;
	setp.lt.u64 	%p1272, %rd22004, %rd8890;
	selp.u64 	%rd8894, 1, 0, %p1272;
	add.s64 	%rd8895, %rd8892, %rd8893;
	add.s64 	%rd22003, %rd8895, %rd8894;
	mul.lo.s64 	%rd8896, %rd21831, %rd8886;
	mul.lo.s64 	%rd8897, %rd21826, %rd8896;
	mul.hi.u64 	%rd8898, %rd8896, %rd21826;
	not.b64 	%rd8899, %rd8886;
	setp.gt.u64 	%p1273, %rd8897, %rd8899;
	selp.u64 	%rd8900, 1, 0, %p1273;
	add.s64 	%rd8901, %rd705, %rd8898;
	setp.lt.u64 	%p1274, %rd8901, %rd705;
	add.s64 	%rd8902, %rd8901, %rd8900;
	setp.lt.u64 	%p1275, %rd8902, %rd8901;
	or.pred  	%p1276, %p1274, %p1275;
	selp.u64 	%rd8903, 1, 0, %p1276;
	mul.hi.u64 	%rd8904, %rd8896, %rd21825;
	mad.lo.s64 	%rd8905, %rd21825, %rd8896, %rd8902;
	setp.lt.u64 	%p1277, %rd8905, %rd8902;
	add.s64 	%rd759, %rd8905, %rd8903;
	setp.lt.u64 	%p1278, %rd759, %rd8905;
	or.pred  	%p1279, %p1277, %p1278;
	selp.u64 	%rd8906, 1, 0, %p1279;
	add.s64 	%rd8907, %rd723, %rd8904;
	setp.lt.u64 	%p1280, %rd8907, %rd723;
	add.s64 	%rd8908, %rd8907, %rd8906;
	setp.lt.u64 	%p1281, %rd8908, %rd8907;
	or.pred  	%p1282, %p1280, %p1281;
	selp.u64 	%rd8909, 1, 0, %p1282;
	mul.hi.u64 	%rd8910, %rd8896, %rd21824;
	mad.lo.s64 	%rd8911, %rd21824, %rd8896, %rd8908;
	setp.lt.u64 	%p1283, %rd8911, %rd8908;
	add.s64 	%rd760, %rd8911, %rd8909;
	setp.lt.u64 	%p1284, %rd760, %rd8911;
	or.pred  	%p1285, %p1283, %p1284;
	selp.u64 	%rd8912, 1, 0, %p1285;
	add.s64 	%rd8913, %rd741, %rd8910;
	setp.lt.u64 	%p1286, %rd8913, %rd741;
	add.s64 	%rd8914, %rd8913, %rd8912;
	setp.lt.u64 	%p1287, %rd8914, %rd8913;
	or.pred  	%p1288, %p1286, %p1287;
	selp.u64 	%rd8915, 1, 0, %p1288;
	mul.hi.u64 	%rd8916, %rd8896, %rd21823;
	mad.lo.s64 	%rd8917, %rd21823, %rd8896, %rd8914;
	setp.lt.u64 	%p1289, %rd8917, %rd8914;
	add.s64 	%rd761, %rd8917, %rd8915;
	setp.lt.u64 	%p1290, %rd761, %rd8917;
	or.pred  	%p1291, %p1289, %p1290;
	selp.u64 	%rd8918, 1, 0, %p1291;
	add.s64 	%rd8919, %rd750, %rd8916;
	setp.ge.u64 	%p1292, %rd8919, %rd750;
	add.s64 	%rd762, %rd8919, %rd8918;
	setp.ge.u64 	%p1293, %rd762, %rd8919;
	and.pred  	%p1294, %p1292, %p1293;
	@%p1294 bra 	$L__BB0_259;
	add.s64 	%rd22002, %rd22002, 1;
	setp.ne.s64 	%p1295, %rd22002, 0;
	@%p1295 bra 	$L__BB0_259;
	add.s64 	%rd22004, %rd22004, 1;
	setp.eq.s64 	%p1296, %rd22004, 0;
	selp.u64 	%rd8921, 1, 0, %p1296;
	add.s64 	%rd22003, %rd22003, %rd8921;
	mov.b64 	%rd22002, 0;
$L__BB0_259:
	mul.lo.s64 	%rd8922, %rd21831, %rd759;
	mul.lo.s64 	%rd8923, %rd21826, %rd8922;
	mul.hi.u64 	%rd8924, %rd8922, %rd21826;
	not.b64 	%rd8925, %rd759;
	setp.gt.u64 	%p1297, %rd8923, %rd8925;
	selp.u64 	%rd8926, 1, 0, %p1297;
	add.s64 	%rd8927, %rd760, %rd8924;
	setp.lt.u64 	%p1298, %rd8927, %rd760;
	add.s64 	%rd8928, %rd8927, %rd8926;
	setp.lt.u64 	%p1299, %rd8928, %rd8927;
	or.pred  	%p1300, %p1298, %p1299;
	selp.u64 	%rd8929, 1, 0, %p1300;
	mul.hi.u64 	%rd8930, %rd8922, %rd21825;
	mad.lo.s64 	%rd8931, %rd21825, %rd8922, %rd8928;
	setp.lt.u64 	%p1301, %rd8931, %rd8928;
	add.s64 	%rd769, %rd8931, %rd8929;
	setp.lt.u64 	%p1302, %rd769, %rd8931;
	or.pred  	%p1303, %p1301, %p1302;
	selp.u64 	%rd8932, 1, 0, %p1303;
	add.s64 	%rd8933, %rd761, %rd8930;
	setp.lt.u64 	%p1304, %rd8933, %rd761;
	add.s64 	%rd8934, %rd8933, %rd8932;
	setp.lt.u64 	%p1305, %rd8934, %rd8933;
	or.pred  	%p1306, %p1304, %p1305;
	selp.u64 	%rd8935, 1, 0, %p1306;
	mul.hi.u64 	%rd8936, %rd8922, %rd21824;
	mad.lo.s64 	%rd8937, %rd21824, %rd8922, %rd8934;
	setp.lt.u64 	%p1307, %rd8937, %rd8934;
	add.s64 	%rd770, %rd8937, %rd8935;
	setp.lt.u64 	%p1308, %rd770, %rd8937;
	or.pred  	%p1309, %p1307, %p1308;
	selp.u64 	%rd8938, 1, 0, %p1309;
	add.s64 	%rd8939, %rd762, %rd8936;
	setp.lt.u64 	%p1310, %rd8939, %rd762;
	add.s64 	%rd8940, %rd8939, %rd8938;
	setp.lt.u64 	%p1311, %rd8940, %rd8939;
	or.pred  	%p1312, %p1310, %p1311;
	selp.u64 	%rd8941, 1, 0, %p1312;
	mul.hi.u64 	%rd8942, %rd8922, %rd21823;
	mad.lo.s64 	%rd8943, %rd21823, %rd8922, %rd8940;
	setp.lt.u64 	%p1313, %rd8943, %rd8940;
	add.s64 	%rd771, %rd8943, %rd8941;
	setp.lt.u64 	%p1314, %rd771, %rd8943;
	or.pred  	%p1315, %p1313, %p1314;
	selp.u64 	%rd8944, 1, 0, %p1315;
	add.s64 	%rd8945, %rd22002, %rd8942;
	setp.ge.u64 	%p1316, %rd8945, %rd22002;
	add.s64 	%rd772, %rd8945, %rd8944;
	setp.ge.u64 	%p1317, %rd772, %rd8945;
	and.pred  	%p1318, %p1316, %p1317;
	@%p1318 bra 	$L__BB0_261;
	add.s64 	%rd22004, %rd22004, 1;
	setp.eq.s64 	%p1319, %rd22004, 0;
	selp.u64 	%rd8946, 1, 0, %p1319;
	add.s64 	%rd22003, %rd22003, %rd8946;
$L__BB0_261:
	mul.lo.s64 	%rd8947, %rd21831, %rd769;
	mul.lo.s64 	%rd8948, %rd21826, %rd8947;
	mul.hi.u64 	%rd8949, %rd8947, %rd21826;
	not.b64 	%rd8950, %rd769;
	setp.gt.u64 	%p1320, %rd8948, %rd8950;
	selp.u64 	%rd8951, 1, 0, %p1320;
	add.s64 	%rd8952, %rd770, %rd8949;
	setp.lt.u64 	%p1321, %rd8952, %rd770;
	add.s64 	%rd8953, %rd8952, %rd8951;
	setp.lt.u64 	%p1322, %rd8953, %rd8952;
	or.pred  	%p1323, %p1321, %p1322;
	selp.u64 	%rd8954, 1, 0, %p1323;
	mul.hi.u64 	%rd8955, %rd8947, %rd21825;
	mad.lo.s64 	%rd8956, %rd21825, %rd8947, %rd8953;
	setp.lt.u64 	%p1324, %rd8956, %rd8953;
	add.s64 	%rd8957, %rd8956, %rd8954;
	setp.lt.u64 	%p1325, %rd8957, %rd8956;
	or.pred  	%p1326, %p1324, %p1325;
	selp.u64 	%rd8958, 1, 0, %p1326;
	add.s64 	%rd8959, %rd771, %rd8955;
	setp.lt.u64 	%p1327, %rd8959, %rd771;
	add.s64 	%rd8960, %rd8959, %rd8958;
	setp.lt.u64 	%p1328, %rd8960, %rd8959;
	or.pred  	%p1329, %p1327, %p1328;
	selp.u64 	%rd8961, 1, 0, %p1329;
	mul.hi.u64 	%rd8962, %rd8947, %rd21824;
	mad.lo.s64 	%rd8963, %rd21824, %rd8947, %rd8960;
	setp.lt.u64 	%p1330, %rd8963, %rd8960;
	add.s64 	%rd8964, %rd8963, %rd8961;
	setp.lt.u64 	%p1331, %rd8964, %rd8963;
	or.pred  	%p1332, %p1330, %p1331;
	selp.u64 	%rd8965, 1, 0, %p1332;
	add.s64 	%rd8966, %rd772, %rd8962;
	setp.lt.u64 	%p1333, %rd8966, %rd772;
	add.s64 	%rd8967, %rd8966, %rd8965;
	setp.lt.u64 	%p1334, %rd8967, %rd8966;
	or.pred  	%p1335, %p1333, %p1334;
	selp.u64 	%rd8968, 1, 0, %p1335;
	mul.hi.u64 	%rd8969, %rd8947, %rd21823;
	mad.lo.s64 	%rd8970, %rd21823, %rd8947, %rd8967;
	setp.lt.u64 	%p1336, %rd8970, %rd8967;
	add.s64 	%rd8971, %rd8970, %rd8968;
	setp.lt.u64 	%p1337, %rd8971, %rd8970;
	or.pred  	%p1338, %p1336, %p1337;
	selp.u64 	%rd8972, 1, 0, %p1338;
	add.s64 	%rd8973, %rd22004, %rd8969;
	setp.lt.u64 	%p1339, %rd8973, %rd22004;
	add.s64 	%rd8974, %rd8973, %rd8972;
	setp.lt.u64 	%p1340, %rd8974, %rd8973;
	or.pred  	%p1341, %p1339, %p1340;
	selp.u64 	%rd8975, 1, 0, %p1341;
	add.s64 	%rd8976, %rd22003, %rd8975;
	mul.lo.s64 	%rd8977, %rd21831, %rd8957;
	mul.lo.s64 	%rd8978, %rd21826, %rd8977;
	mul.hi.u64 	%rd8979, %rd8977, %rd21826;
	not.b64 	%rd8980, %rd8957;
	setp.gt.u64 	%p1342, %rd8978, %rd8980;
	selp.u64 	%rd8981, 1, 0, %p1342;
	add.s64 	%rd8982, %rd8964, %rd8979;
	setp.lt.u64 	%p1343, %rd8982, %rd8964;
	add.s64 	%rd8983, %rd8982, %rd8981;
	setp.lt.u64 	%p1344, %rd8983, %rd8982;
	or.pred  	%p1345, %p1343, %p1344;
	selp.u64 	%rd8984, 1, 0, %p1345;
	mul.hi.u64 	%rd8985, %rd8977, %rd21825;
	mad.lo.s64 	%rd8986, %rd21825, %rd8977, %rd8983;
	setp.lt.u64 	%p1346, %rd8986, %rd8983;
	add.s64 	%rd777, %rd8986, %rd8984;
	setp.lt.u64 	%p1347, %rd777, %rd8986;
	or.pred  	%p1348, %p1346, %p1347;
	selp.u64 	%rd8987, 1, 0, %p1348;
	add.s64 	%rd8988, %rd8971, %rd8985;
	setp.lt.u64 	%p1349, %rd8988, %rd8971;
	add.s64 	%rd8989, %rd8988, %rd8987;
	setp.lt.u64 	%p1350, %rd8989, %rd8988;
	or.pred  	%p1351, %p1349, %p1350;
	selp.u64 	%rd8990, 1, 0, %p1351;
	mul.hi.u64 	%rd8991, %rd8977, %rd21824;
	mad.lo.s64 	%rd8992, %rd21824, %rd8977, %rd8989;
	setp.lt.u64 	%p1352, %rd8992, %rd8989;
	add.s64 	%rd778, %rd8992, %rd8990;
	setp.lt.u64 	%p1353, %rd778, %rd8992;
	or.pred  	%p1354, %p1352, %p1353;
	selp.u64 	%rd8993, 1, 0, %p1354;
	add.s64 	%rd8994, %rd8974, %rd8991;
	setp.lt.u64 	%p1355, %rd8994, %rd8974;
	add.s64 	%rd8995, %rd8994, %rd8993;
	setp.lt.u64 	%p1356, %rd8995, %rd8994;
	or.pred  	%p1357, %p1355, %p1356;
	selp.u64 	%rd8996, 1, 0, %p1357;
	mul.hi.u64 	%rd8997, %rd8977, %rd21823;
	mad.lo.s64 	%rd8998, %rd21823, %rd8977, %rd8995;
	setp.lt.u64 	%p1358, %rd8998, %rd8995;
	add.s64 	%rd779, %rd8998, %rd8996;
	setp.lt.u64 	%p1359, %rd779, %rd8998;
	or.pred  	%p1360, %p1358, %p1359;
	selp.u64 	%rd8999, 1, 0, %p1360;
	add.s64 	%rd9000, %rd8976, %rd8997;
	add.s64 	%rd22005, %rd9000, %rd8999;
	setp.gt.u64 	%p1361, %rd22005, %rd21823;
	@%p1361 bra 	$L__BB0_267;
	setp.lt.u64 	%p1362, %rd22005, %rd21823;
	mov.u64 	%rd22006, %rd779;
	mov.u64 	%rd22007, %rd778;
	mov.u64 	%rd22008, %rd777;
	@%p1362 bra 	$L__BB0_268;
	setp.gt.u64 	%p1363, %rd779, %rd21824;
	@%p1363 bra 	$L__BB0_267;
	setp.lt.u64 	%p1364, %rd779, %rd21824;
	mov.u64 	%rd22006, %rd779;
	mov.u64 	%rd22007, %rd778;
	mov.u64 	%rd22008, %rd777;
	@%p1364 bra 	$L__BB0_268;
	setp.gt.u64 	%p1365, %rd778, %rd21825;
	@%p1365 bra 	$L__BB0_267;
	setp.lt.u64 	%p1366, %rd778, %rd21825;
	setp.lt.u64 	%p1367, %rd777, %rd21826;
	or.pred  	%p1368, %p1366, %p1367;
	mov.u64 	%rd22006, %rd779;
	mov.u64 	%rd22007, %rd778;
	mov.u64 	%rd22008, %rd777;
	@%p1368 bra 	$L__BB0_268;
$L__BB0_267:
	sub.s64 	%rd22008, %rd777, %rd21826;
	setp.lt.u64 	%p1369, %rd777, %rd21826;
	selp.u64 	%rd9001, 1, 0, %p1369;
	add.s64 	%rd9002, %rd21825, %rd9001;
	sub.s64 	%rd22007, %rd778, %rd9002;
	setp.lt.u64 	%p1370, %rd778, %rd9002;
	selp.u64 	%rd9003, 1, 0, %p1370;
	add.s64 	%rd9004, %rd21824, %rd9003;
	sub.s64 	%rd22006, %rd779, %rd9004;
	setp.lt.u64 	%p1371, %rd779, %rd9004;
	selp.u64 	%rd9005, 1, 0, %p1371;
	add.s64 	%rd9006, %rd21823, %rd9005;
	sub.s64 	%rd22005, %rd22005, %rd9006;
$L__BB0_268:
	ld.local.v2.u64 	{%rd789, %rd790}, [%rd21835+-144];
	sub.s64 	%rd22012, %rd21952, %rd789;
	setp.lt.u64 	%p1372, %rd21952, %rd789;
	selp.u64 	%rd9007, 1, 0, %p1372;
	add.s64 	%rd9008, %rd790, %rd9007;
	sub.s64 	%rd22011, %rd21951, %rd9008;
	setp.lt.u64 	%p1373, %rd21951, %rd9008;
	selp.u64 	%rd9009, 1, 0, %p1373;
	ld.local.v2.u64 	{%rd797, %rd798}, [%rd21835+-128];
	add.s64 	%rd9010, %rd797, %rd9009;
	sub.s64 	%rd22010, %rd21950, %rd9010;
	setp.lt.u64 	%p1374, %rd21950, %rd9010;
	selp.u64 	%rd9011, 1, 0, %p1374;
	add.s64 	%rd9012, %rd798, %rd9011;
	sub.s64 	%rd22009, %rd21949, %rd9012;
	setp.ge.u64 	%p1375, %rd21949, %rd9012;
	@%p1375 bra 	$L__BB0_270;
	add.s64 	%rd22012, %rd21826, %rd22012;
	setp.lt.u64 	%p1376, %rd22012, %rd21826;
	selp.u64 	%rd9013, 1, 0, %p1376;
	add.s64 	%rd9014, %rd21825, %rd22011;
	setp.lt.u64 	%p1377, %rd9014, %rd21825;
	add.s64 	%rd22011, %rd9014, %rd9013;
	setp.lt.u64 	%p1378, %rd22011, %rd9014;
	or.pred  	%p1379, %p1377, %p1378;
	selp.u64 	%rd9015, 1, 0, %p1379;
	add.s64 	%rd9016, %rd21824, %rd22010;
	setp.lt.u64 	%p1380, %rd9016, %rd21824;
	add.s64 	%rd22010, %rd9016, %rd9015;
	setp.lt.u64 	%p1381, %rd22010, %rd9016;
	or.pred  	%p1382, %p1380, %p1381;
	selp.u64 	%rd9017, 1, 0, %p1382;
	add.s64 	%rd9018, %rd21823, %rd22009;
	add.s64 	%rd22009, %rd9018, %rd9017;
$L__BB0_270:
	or.b64  	%rd9019, %rd21955, %rd21956;
	or.b64  	%rd9020, %rd9019, %rd21954;
	or.b64  	%rd9021, %rd9020, %rd21953;
	setp.ne.s64 	%p1383, %rd9021, 0;
	@%p1383 bra 	$L__BB0_542;
	or.b64  	%rd10038, %rd22011, %rd22012;
	or.b64  	%rd10039, %rd10038, %rd22010;
	or.b64  	%rd10040, %rd10039, %rd22009;
	setp.ne.s64 	%p2283, %rd10040, 0;
	@%p2283 bra 	$L__BB0_536;
	or.b64  	%rd10042, %rd790, %rd789;
	or.b64  	%rd10043, %rd10042, %rd797;
	or.b64  	%rd10044, %rd10043, %rd798;
	setp.ne.s64 	%p2284, %rd10044, 0;
	@%p2284 bra 	$L__BB0_274;
	mov.b64 	%rd11490, 0;
	st.local.v2.u64 	[%rd21835+-80], {%rd11490, %rd11490};
	st.local.v2.u64 	[%rd21835+-64], {%rd11490, %rd11490};
	st.local.v2.u64 	[%rd21835+-48], {%rd11490, %rd11490};
	st.local.v2.u64 	[%rd21835+-32], {%rd11490, %rd11490};
	st.local.v2.u64 	[%rd21835+-16], {%rd11490, %rd11490};
	st.local.v2.u64 	[%rd21835], {%rd11490, %rd11490};
	bra.uni 	$L__BB0_716;
$L__BB0_274:
	mul.hi.u64 	%rd10045, %rd585, %rd585;
	mul.lo.s64 	%rd10046, %rd586, %rd585;
	mul.hi.u64 	%rd10047, %rd585, %rd586;
	add.s64 	%rd10048, %rd10045, %rd10046;
	setp.lt.u64 	%p2285, %rd10048, %rd10045;
	selp.u64 	%rd10049, 1, 0, %p2285;
	add.s64 	%rd10050, %rd10047, %rd10049;
	setp.lt.u64 	%p2286, %rd10050, %rd10047;
	selp.u64 	%rd10051, 1, 0, %p2286;
	mul.hi.u64 	%rd10052, %rd585, %rd589;
	mad.lo.s64 	%rd10053, %rd589, %rd585, %rd10050;
	setp.lt.u64 	%p2287, %rd10053, %rd10050;
	selp.u64 	%rd10054, 1, 0, %p2287;
	add.s64 	%rd10055, %rd10052, %rd10051;
	setp.lt.u64 	%p2288, %rd10055, %rd10052;
	add.s64 	%rd10056, %rd10055, %rd10054;
	setp.lt.u64 	%p2289, %rd10056, %rd10055;
	or.pred  	%p2290, %p2288, %p2289;
	selp.u64 	%rd10057, 1, 0, %p2290;
	mul.hi.u64 	%rd10058, %rd585, %rd590;
	mad.lo.s64 	%rd22015, %rd590, %rd585, %rd10056;
	setp.lt.u64 	%p2291, %rd22015, %rd10056;
	selp.u64 	%rd10059, 1, 0, %p2291;
	add.s64 	%rd10060, %rd10058, %rd10057;
	setp.lt.u64 	%p2292, %rd10060, %rd10058;
	add.s64 	%rd22017, %rd10060, %rd10059;
	setp.lt.u64 	%p2293, %rd22017, %rd10060;
	or.pred  	%p21, %p2292, %p2293;
	selp.u64 	%rd22016, 1, 0, %p21;
	mul.hi.u64 	%rd10061, %rd586, %rd585;
	add.s64 	%rd810, %rd10048, %rd10046;
	setp.lt.u64 	%p2294, %rd810, %rd10048;
	selp.u64 	%rd10062, 1, 0, %p2294;
	add.s64 	%rd10063, %rd10053, %rd10061;
	setp.ge.u64 	%p2295, %rd10063, %rd10053;
	add.s64 	%rd811, %rd10063, %rd10062;
	setp.ge.u64 	%p2296, %rd811, %rd10063;
	and.pred  	%p2297, %p2295, %p2296;
	@%p2297 bra 	$L__BB0_277;
	add.s64 	%rd22015, %rd22015, 1;
	setp.ne.s64 	%p2298, %rd22015, 0;
	@%p2298 bra 	$L__BB0_277;
	add.s64 	%rd22017, %rd22017, 1;
	setp.eq.s64 	%p2299, %rd22017, 0;
	selp.b64 	%rd10065, 2, 1, %p21;
	selp.b64 	%rd22016, %rd10065, %rd22016, %p2299;
	mov.b64 	%rd22015, 0;
$L__BB0_277:
	mul.hi.u64 	%rd10066, %rd586, %rd586;
	mad.lo.s64 	%rd818, %rd586, %rd586, %rd811;
	setp.lt.u64 	%p2300, %rd818, %rd811;
	selp.u64 	%rd10067, 1, 0, %p2300;
	add.s64 	%rd10068, %rd22015, %rd10066;
	setp.ge.u64 	%p2301, %rd10068, %rd22015;
	add.s64 	%rd819, %rd10068, %rd10067;
	setp.ge.u64 	%p2302, %rd819, %rd10068;
	and.pred  	%p2303, %p2301, %p2302;
	@%p2303 bra 	$L__BB0_279;
	add.s64 	%rd22017, %rd22017, 1;
	setp.eq.s64 	%p2304, %rd22017, 0;
	selp.u64 	%rd10069, 1, 0, %p2304;
	add.s64 	%rd22016, %rd22016, %rd10069;
$L__BB0_279:
	mul.lo.s64 	%rd824, %rd589, %rd586;
	mul.hi.u64 	%rd10070, %rd586, %rd589;
	add.s64 	%rd10071, %rd819, %rd824;
	setp.lt.u64 	%p2305, %rd10071, %rd819;
	selp.u64 	%rd10072, 1, 0, %p2305;
	add.s64 	%rd10073, %rd22017, %rd10070;
	setp.lt.u64 	%p2306, %rd10073, %rd22017;
	add.s64 	%rd10074, %rd10073, %rd10072;
	setp.lt.u64 	%p2307, %rd10074, %rd10073;
	or.pred  	%p2308, %p2306, %p2307;
	selp.u64 	%rd10075, 1, 0, %p2308;
	add.s64 	%rd10076, %rd22016, %rd10075;
	mul.hi.u64 	%rd10077, %rd586, %rd590;
	mad.lo.s64 	%rd22020, %rd590, %rd586, %rd10074;
	setp.lt.u64 	%p2309, %rd22020, %rd10074;
	selp.u64 	%rd10078, 1, 0, %p2309;
	add.s64 	%rd10079, %rd10076, %rd10077;
	setp.lt.u64 	%p2310, %rd10079, %rd10076;
	add.s64 	%rd22022, %rd10079, %rd10078;
	setp.lt.u64 	%p2311, %rd22022, %rd10079;
	or.pred  	%p22, %p2310, %p2311;
	selp.u64 	%rd22021, 1, 0, %p22;
	mul.hi.u64 	%rd10080, %rd589, %rd585;
	mad.lo.s64 	%rd828, %rd589, %rd585, %rd818;
	setp.lt.u64 	%p2312, %rd828, %rd818;
	selp.u64 	%rd10081, 1, 0, %p2312;
	add.s64 	%rd10082, %rd10071, %rd10080;
	setp.ge.u64 	%p2313, %rd10082, %rd10071;
	add.s64 	%rd829, %rd10082, %rd10081;
	setp.ge.u64 	%p2314, %rd829, %rd10082;
	and.pred  	%p2315, %p2313, %p2314;
	@%p2315 bra 	$L__BB0_282;
	add.s64 	%rd22020, %rd22020, 1;
	setp.ne.s64 	%p2316, %rd22020, 0;
	@%p2316 bra 	$L__BB0_282;
	add.s64 	%rd22022, %rd22022, 1;
	setp.eq.s64 	%p2317, %rd22022, 0;
	selp.b64 	%rd10084, 2, 1, %p22;
	selp.b64 	%rd22021, %rd10084, %rd22021, %p2317;
	mov.b64 	%rd22020, 0;
$L__BB0_282:
	mul.hi.u64 	%rd10085, %rd589, %rd586;
	add.s64 	%rd836, %rd829, %rd824;
	setp.lt.u64 	%p2318, %rd836, %rd829;
	selp.u64 	%rd10086, 1, 0, %p2318;
	add.s64 	%rd10087, %rd22020, %rd10085;
	setp.ge.u64 	%p2319, %rd10087, %rd22020;
	add.s64 	%rd837, %rd10087, %rd10086;
	setp.ge.u64 	%p2320, %rd837, %rd10087;
	and.pred  	%p2321, %p2319, %p2320;
	@%p2321 bra 	$L__BB0_284;
	add.s64 	%rd22022, %rd22022, 1;
	setp.eq.s64 	%p2322, %rd22022, 0;
	selp.u64 	%rd10088, 1, 0, %p2322;
	add.s64 	%rd22021, %rd22021, %rd10088;
$L__BB0_284:
	mul.hi.u64 	%rd10089, %rd589, %rd589;
	mad.lo.s64 	%rd10090, %rd589, %rd589, %rd837;
	setp.lt.u64 	%p2323, %rd10090, %rd837;
	selp.u64 	%rd10091, 1, 0, %p2323;
	add.s64 	%rd10092, %rd22022, %rd10089;
	setp.lt.u64 	%p2324, %rd10092, %rd22022;
	add.s64 	%rd10093, %rd10092, %rd10091;
	setp.lt.u64 	%p2325, %rd10093, %rd10092;
	or.pred  	%p2326, %p2324, %p2325;
	selp.u64 	%rd10094, 1, 0, %p2326;
	add.s64 	%rd10095, %rd22021, %rd10094;
	mul.hi.u64 	%rd10096, %rd589, %rd590;
	mad.lo.s64 	%rd22025, %rd590, %rd589, %rd10093;
	setp.lt.u64 	%p2327, %rd22025, %rd10093;
	selp.u64 	%rd10097, 1, 0, %p2327;
	add.s64 	%rd10098, %rd10095, %rd10096;
	setp.lt.u64 	%p2328, %rd10098, %rd10095;
	add.s64 	%rd22027, %rd10098, %rd10097;
	setp.lt.u64 	%p2329, %rd22027, %rd10098;
	or.pred  	%p23, %p2328, %p2329;
	selp.u64 	%rd22026, 1, 0, %p23;
	mul.hi.u64 	%rd10099, %rd590, %rd585;
	mad.lo.s64 	%rd845, %rd590, %rd585, %rd836;
	setp.lt.u64 	%p2330, %rd845, %rd836;
	selp.u64 	%rd10100, 1, 0, %p2330;
	add.s64 	%rd10101, %rd10090, %rd10099;
	setp.ge.u64 	%p2331, %rd10101, %rd10090;
	add.s64 	%rd846, %rd10101, %rd10100;
	setp.ge.u64 	%p2332, %rd846, %rd10101;
	and.pred  	%p2333, %p2331, %p2332;
	@%p2333 bra 	$L__BB0_287;
	add.s64 	%rd22025, %rd22025, 1;
	setp.ne.s64 	%p2334, %rd22025, 0;
	@%p2334 bra 	$L__BB0_287;
	add.s64 	%rd22027, %rd22027, 1;
	setp.eq.s64 	%p2335, %rd22027, 0;
	selp.b64 	%rd10103, 2, 1, %p23;
	selp.b64 	%rd22026, %rd10103, %rd22026, %p2335;
	mov.b64 	%rd22025, 0;
$L__BB0_287:
	mul.hi.u64 	%rd10104, %rd590, %rd586;
	mad.lo.s64 	%rd853, %rd590, %rd586, %rd846;
	setp.lt.u64 	%p2336, %rd853, %rd846;
	selp.u64 	%rd10105, 1, 0, %p2336;
	add.s64 	%rd10106, %rd22025, %rd10104;
	setp.ge.u64 	%p2337, %rd10106, %rd22025;
	add.s64 	%rd854, %rd10106, %rd10105;
	setp.ge.u64 	%p2338, %rd854, %rd10106;
	and.pred  	%p2339, %p2337, %p2338;
	@%p2339 bra 	$L__BB0_289;
	add.s64 	%rd22027, %rd22027, 1;
	setp.eq.s64 	%p2340, %rd22027, 0;
	selp.u64 	%rd10107, 1, 0, %p2340;
	add.s64 	%rd22026, %rd22026, %rd10107;
$L__BB0_289:
	mul.lo.s64 	%rd10108, %rd585, %rd585;
	mul.hi.u64 	%rd10109, %rd590, %rd589;
	mad.lo.s64 	%rd22030, %rd590, %rd589, %rd854;
	setp.lt.u64 	%p2341, %rd22030, %rd854;
	selp.u64 	%rd10110, 1, 0, %p2341;
	add.s64 	%rd10111, %rd22027, %rd10109;
	setp.lt.u64 	%p2342, %rd10111, %rd22027;
	add.s64 	%rd10112, %rd10111, %rd10110;
	setp.lt.u64 	%p2343, %rd10112, %rd10111;
	or.pred  	%p2344, %p2342, %p2343;
	selp.u64 	%rd10113, 1, 0, %p2344;
	add.s64 	%rd10114, %rd22026, %rd10113;
	mul.hi.u64 	%rd10115, %rd590, %rd590;
	mad.lo.s64 	%rd22032, %rd590, %rd590, %rd10112;
	setp.lt.u64 	%p2345, %rd22032, %rd10112;
	selp.u64 	%rd10116, 1, 0, %p2345;
	add.s64 	%rd10117, %rd10114, %rd10115;
	add.s64 	%rd22031, %rd10117, %rd10116;
	mul.lo.s64 	%rd10118, %rd21831, %rd10108;
	mul.lo.s64 	%rd10119, %rd21826, %rd10118;
	mul.hi.u64 	%rd10120, %rd10118, %rd21826;
	not.b64 	%rd10121, %rd10108;
	setp.gt.u64 	%p2346, %rd10119, %rd10121;
	selp.u64 	%rd10122, 1, 0, %p2346;
	add.s64 	%rd10123, %rd810, %rd10120;
	setp.lt.u64 	%p2347, %rd10123, %rd810;
	add.s64 	%rd10124, %rd10123, %rd10122;
	setp.lt.u64 	%p2348, %rd10124, %rd10123;
	or.pred  	%p2349, %p2347, %p2348;
	selp.u64 	%rd10125, 1, 0, %p2349;
	mul.hi.u64 	%rd10126, %rd10118, %rd21825;
	mad.lo.s64 	%rd10127, %rd21825, %rd10118, %rd10124;
	setp.lt.u64 	%p2350, %rd10127, %rd10124;
	add.s64 	%rd862, %rd10127, %rd10125;
	setp.lt.u64 	%p2351, %rd862, %rd10127;
	or.pred  	%p2352, %p2350, %p2351;
	selp.u64 	%rd10128, 1, 0, %p2352;
	add.s64 	%rd10129, %rd828, %rd10126;
	setp.lt.u64 	%p2353, %rd10129, %rd828;
	add.s64 	%rd10130, %rd10129, %rd10128;
	setp.lt.u64 	%p2354, %rd10130, %rd10129;
	or.pred  	%p2355, %p2353, %p2354;
	selp.u64 	%rd10131, 1, 0, %p2355;
	mul.hi.u64 	%rd10132, %rd10118, %rd21824;
	mad.lo.s64 	%rd10133, %rd21824, %rd10118, %rd10130;
	setp.lt.u64 	%p2356, %rd10133, %rd10130;
	add.s64 	%rd863, %rd10133, %rd10131;
	setp.lt.u64 	%p2357, %rd863, %rd10133;
	or.pred  	%p2358, %p2356, %p2357;
	selp.u64 	%rd10134, 1, 0, %p2358;
	add.s64 	%rd10135, %rd845, %rd10132;
	setp.lt.u64 	%p2359, %rd10135, %rd845;
	add.s64 	%rd10136, %rd10135, %rd10134;
	setp.lt.u64 	%p2360, %rd10136, %rd10135;
	or.pred  	%p2361, %p2359, %p2360;
	selp.u64 	%rd10137, 1, 0, %p2361;
	mul.hi.u64 	%rd10138, %rd10118, %rd21823;
	mad.lo.s64 	%rd10139, %rd21823, %rd10118, %rd10136;
	setp.lt.u64 	%p2362, %rd10139, %rd10136;
	add.s64 	%rd864, %rd10139, %rd10137;
	setp.lt.u64 	%p2363, %rd864, %rd10139;
	or.pred  	%p2364, %p2362, %p2363;
	selp.u64 	%rd10140, 1, 0, %p2364;
	add.s64 	%rd10141, %rd853, %rd10138;
	setp.ge.u64 	%p2365, %rd10141, %rd853;
	add.s64 	%rd865, %rd10141, %rd10140;
	setp.ge.u64 	%p2366, %rd865, %rd10141;
	and.pred  	%p2367, %p2365, %p2366;
	@%p2367 bra 	$L__BB0_292;
	add.s64 	%rd22030, %rd22030, 1;
	setp.ne.s64 	%p2368, %rd22030, 0;
	@%p2368 bra 	$L__BB0_292;
	add.s64 	%rd22032, %rd22032, 1;
	setp.eq.s64 	%p2369, %rd22032, 0;
	selp.u64 	%rd10143, 1, 0, %p2369;
	add.s64 	%rd22031, %rd22031, %rd10143;
	mov.b64 	%rd22030, 0;
$L__BB0_292:
	mul.lo.s64 	%rd10144, %rd21831, %rd862;
	mul.lo.s64 	%rd10145, %rd21826, %rd10144;
	mul.hi.u64 	%rd10146, %rd10144, %rd21826;
	not.b64 	%rd10147, %rd862;
	setp.gt.u64 	%p2370, %rd10145, %rd10147;
	selp.u64 	%rd10148, 1, 0, %p2370;
	add.s64 	%rd10149, %rd863, %rd10146;
	setp.lt.u64 	%p2371, %rd10149, %rd863;
	add.s64 	%rd10150, %rd10149, %rd10148;
	setp.lt.u64 	%p2372, %rd10150, %rd10149;
	or.pred  	%p2373, %p2371, %p2372;
	selp.u64 	%rd10151, 1, 0, %p2373;
	mul.hi.u64 	%rd10152, %rd10144, %rd21825;
	mad.lo.s64 	%rd10153, %rd21825, %rd10144, %rd10150;
	setp.lt.u64 	%p2374, %rd10153, %rd10150;
	add.s64 	%rd872, %rd10153, %rd10151;
	setp.lt.u64 	%p2375, %rd872, %rd10153;
	or.pred  	%p2376, %p2374, %p2375;
	selp.u64 	%rd10154, 1, 0, %p2376;
	add.s64 	%rd10155, %rd864, %rd10152;
	setp.lt.u64 	%p2377, %rd10155, %rd864;
	add.s64 	%rd10156, %rd10155, %rd10154;
	setp.lt.u64 	%p2378, %rd10156, %rd10155;
	or.pred  	%p2379, %p2377, %p2378;
	selp.u64 	%rd10157, 1, 0, %p2379;
	mul.hi.u64 	%rd10158, %rd10144, %rd21824;
	mad.lo.s64 	%rd10159, %rd21824, %rd10144, %rd10156;
	setp.lt.u64 	%p2380, %rd10159, %rd10156;
	add.s64 	%rd873, %rd10159, %rd10157;
	setp.lt.u64 	%p2381, %rd873, %rd10159;
	or.pred  	%p2382, %p2380, %p2381;
	selp.u64 	%rd10160, 1, 0, %p2382;
	add.s64 	%rd10161, %rd865, %rd10158;
	setp.lt.u64 	%p2383, %rd10161, %rd865;
	add.s64 	%rd10162, %rd10161, %rd10160;
	setp.lt.u64 	%p2384, %rd10162, %rd10161;
	or.pred  	%p2385, %p2383, %p2384;
	selp.u64 	%rd10163, 1, 0, %p2385;
	mul.hi.u64 	%rd10164, %rd10144, %rd21823;
	mad.lo.s64 	%rd10165, %rd21823, %rd10144, %rd10162;
	setp.lt.u64 	%p2386, %rd10165, %rd10162;
	add.s64 	%rd874, %rd10165, %rd10163;
	setp.lt.u64 	%p2387, %rd874, %rd10165;
	or.pred  	%p2388, %p2386, %p2387;
	selp.u64 	%rd10166, 1, 0, %p2388;
	add.s64 	%rd10167, %rd22030, %rd10164;
	setp.ge.u64 	%p2389, %rd10167, %rd22030;
	add.s64 	%rd875, %rd10167, %rd10166;
	setp.ge.u64 	%p2390, %rd875, %rd10167;
	and.pred  	%p2391, %p2389, %p2390;
	@%p2391 bra 	$L__BB0_294;
	add.s64 	%rd22032, %rd22032, 1;
	setp.eq.s64 	%p2392, %rd22032, 0;
	selp.u64 	%rd10168, 1, 0, %p2392;
	add.s64 	%rd22031, %rd22031, %rd10168;
$L__BB0_294:
	mul.lo.s64 	%rd10169, %rd21831, %rd872;
	mul.lo.s64 	%rd10170, %rd21826, %rd10169;
	mul.hi.u64 	%rd10171, %rd10169, %rd21826;
	not.b64 	%rd10172, %rd872;
	setp.gt.u64 	%p2393, %rd10170, %rd10172;
	selp.u64 	%rd10173, 1, 0, %p2393;
	add.s64 	%rd10174, %rd873, %rd10171;
	setp.lt.u64 	%p2394, %rd10174, %rd873;
	add.s64 	%rd10175, %rd10174, %rd10173;
	setp.lt.u64 	%p2395, %rd10175, %rd10174;
	or.pred  	%p2396, %p2394, %p2395;
	selp.u64 	%rd10176, 1, 0, %p2396;
	mul.hi.u64 	%rd10177, %rd10169, %rd21825;
	mad.lo.s64 	%rd10178, %rd21825, %rd10169, %rd10175;
	setp.lt.u64 	%p2397, %rd10178, %rd10175;
	add.s64 	%rd10179, %rd10178, %rd10176;
	setp.lt.u64 	%p2398, %rd10179, %rd10178;
	or.pred  	%p2399, %p2397, %p2398;
	selp.u64 	%rd10180, 1, 0, %p2399;
	add.s64 	%rd10181, %rd874, %rd10177;
	setp.lt.u64 	%p2400, %rd10181, %rd874;
	add.s64 	%rd10182, %rd10181, %rd10180;
	setp.lt.u64 	%p2401, %rd10182, %rd10181;
	or.pred  	%p2402, %p2400, %p2401;
	selp.u64 	%rd10183, 1, 0, %p2402;
	mul.hi.u64 	%rd10184, %rd10169, %rd21824;
	mad.lo.s64 	%rd10185, %rd21824, %rd10169, %rd10182;
	setp.lt.u64 	%p2403, %rd10185, %rd10182;
	add.s64 	%rd10186, %rd10185, %rd10183;
	setp.lt.u64 	%p2404, %rd10186, %rd10185;
	or.pred  	%p2405, %p2403, %p2404;
	selp.u64 	%rd10187, 1, 0, %p2405;
	add.s64 	%rd10188, %rd875, %rd10184;
	setp.lt.u64 	%p2406, %rd10188, %rd875;
	add.s64 	%rd10189, %rd10188, %rd10187;
	setp.lt.u64 	%p2407, %rd10189, %rd10188;
	or.pred  	%p2408, %p2406, %p2407;
	selp.u64 	%rd10190, 1, 0, %p2408;
	mul.hi.u64 	%rd10191, %rd10169, %rd21823;
	mad.lo.s64 	%rd10192, %rd21823, %rd10169, %rd10189;
	setp.lt.u64 	%p2409, %rd10192, %rd10189;
	add.s64 	%rd10193, %rd10192, %rd10190;
	setp.lt.u64 	%p2410, %rd10193, %rd10192;
	or.pred  	%p2411, %p2409, %p2410;
	selp.u64 	%rd10194, 1, 0, %p2411;
	add.s64 	%rd10195, %rd22032, %rd10191;
	setp.lt.u64 	%p2412, %rd10195, %rd22032;
	add.s64 	%rd10196, %rd10195, %rd10194;
	setp.lt.u64 	%p2413, %rd10196, %rd10195;
	or.pred  	%p2414, %p2412, %p2413;
	selp.u64 	%rd10197, 1, 0, %p2414;
	add.s64 	%rd10198, %rd22031, %rd10197;
	mul.lo.s64 	%rd10199, %rd21831, %rd10179;
	mul.lo.s64 	%rd10200, %rd21826, %rd10199;
	mul.hi.u64 	%rd10201, %rd10199, %rd21826;
	not.b64 	%rd10202, %rd10179;
	setp.gt.u64 	%p2415, %rd10200, %rd10202;
	selp.u64 	%rd10203, 1, 0, %p2415;
	add.s64 	%rd10204, %rd10186, %rd10201;
	setp.lt.u64 	%p2416, %rd10204, %rd10186;
	add.s64 	%rd10205, %rd10204, %rd10203;
	setp.lt.u64 	%p2417, %rd10205, %rd10204;
	or.pred  	%p2418, %p2416, %p2417;
	selp.u64 	%rd10206, 1, 0, %p2418;
	mul.hi.u64 	%rd10207, %rd10199, %rd21825;
	mad.lo.s64 	%rd10208, %rd21825, %rd10199, %rd10205;
	setp.lt.u64 	%p2419, %rd10208, %rd10205;
	add.s64 	%rd880, %rd10208, %rd10206;
	setp.lt.u64 	%p2420, %rd880, %rd10208;
	or.pred  	%p2421, %p2419, %p2420;
	selp.u64 	%rd10209, 1, 0, %p2421;
	add.s64 	%rd10210, %rd10193, %rd10207;
	setp.lt.u64 	%p2422, %rd10210, %rd10193;
	add.s64 	%rd10211, %rd10210, %rd10209;
	setp.lt.u64 	%p2423, %rd10211, %rd10210;
	or.pred  	%p2424, %p2422, %p2423;
	selp.u64 	%rd10212, 1, 0, %p2424;
	mul.hi.u64 	%rd10213, %rd10199, %rd21824;
	mad.lo.s64 	%rd10214, %rd21824, %rd10199, %rd10211;
	setp.lt.u64 	%p2425, %rd10214, %rd10211;
	add.s64 	%rd881, %rd10214, %rd10212;
	setp.lt.u64 	%p2426, %rd881, %rd10214;
	or.pred  	%p2427, %p2425, %p2426;
	selp.u64 	%rd10215, 1, 0, %p2427;
	add.s64 	%rd10216, %rd10196, %rd10213;
	setp.lt.u64 	%p2428, %rd10216, %rd10196;
	add.s64 	%rd10217, %rd10216, %rd10215;
	setp.lt.u64 	%p2429, %rd10217, %rd10216;
	or.pred  	%p2430, %p2428, %p2429;
	selp.u64 	%rd10218, 1, 0, %p2430;
	mul.hi.u64 	%rd10219, %rd10199, %rd21823;
	mad.lo.s64 	%rd10220, %rd21823, %rd10199, %rd10217;
	setp.lt.u64 	%p2431, %rd10220, %rd10217;
	add.s64 	%rd882, %rd10220, %rd10218;
	setp.lt.u64 	%p2432, %rd882, %rd10220;
	or.pred  	%p2433, %p2431, %p2432;
	selp.u64 	%rd10221, 1, 0, %p2433;
	add.s64 	%rd10222, %rd10198, %rd10219;
	add.s64 	%rd22033, %rd10222, %rd10221;
	setp.gt.u64 	%p2434, %rd22033, %rd21823;
	@%p2434 bra 	$L__BB0_300;
	setp.lt.u64 	%p2435, %rd22033, %rd21823;
	mov.u64 	%rd22034, %rd882;
	mov.u64 	%rd22035, %rd881;
	mov.u64 	%rd22036, %rd880;
	@%p2435 bra 	$L__BB0_301;
	setp.gt.u64 	%p2436, %rd882, %rd21824;
	@%p2436 bra 	$L__BB0_300;
	setp.lt.u64 	%p2437, %rd882, %rd21824;
	mov.u64 	%rd22034, %rd882;
	mov.u64 	%rd22035, %rd881;
	mov.u64 	%rd22036, %rd880;
	@%p2437 bra 	$L__BB0_301;
	setp.gt.u64 	%p2438, %rd881, %rd21825;
	@%p2438 bra 	$L__BB0_300;
	setp.lt.u64 	%p2439, %rd881, %rd21825;
	setp.lt.u64 	%p2440, %rd880, %rd21826;
	or.pred  	%p2441, %p2439, %p2440;
	mov.u64 	%rd22034, %rd882;
	mov.u64 	%rd22035, %rd881;
	mov.u64 	%rd22036, %rd880;
	@%p2441 bra 	$L__BB0_301;
$L__BB0_300:
	sub.s64 	%rd22036, %rd880, %rd21826;
	setp.lt.u64 	%p2442, %rd880, %rd21826;
	selp.u64 	%rd10223, 1, 0, %p2442;
	add.s64 	%rd10224, %rd21825, %rd10223;
	sub.s64 	%rd22035, %rd881, %rd10224;
	setp.lt.u64 	%p2443, %rd881, %rd10224;
	selp.u64 	%rd10225, 1, 0, %p2443;
	add.s64 	%rd10226, %rd21824, %rd10225;
	sub.s64 	%rd22034, %rd882, %rd10226;
	setp.lt.u64 	%p2444, %rd882, %rd10226;
	selp.u64 	%rd10227, 1, 0, %p2444;
	add.s64 	%rd10228, %rd21823, %rd10227;
	sub.s64 	%rd22033, %rd22033, %rd10228;
$L__BB0_301:
	mul.hi.u64 	%rd10229, %rd789, %rd789;
	mul.lo.s64 	%rd10230, %rd790, %rd789;
	mul.hi.u64 	%rd10231, %rd789, %rd790;
	add.s64 	%rd10232, %rd10229, %rd10230;
	setp.lt.u64 	%p2445, %rd10232, %rd10229;
	selp.u64 	%rd10233, 1, 0, %p2445;
	add.s64 	%rd10234, %rd10231, %rd10233;
	setp.lt.u64 	%p2446, %rd10234, %rd10231;
	selp.u64 	%rd10235, 1, 0, %p2446;
	mul.hi.u64 	%rd10236, %rd789, %rd797;
	mad.lo.s64 	%rd10237, %rd797, %rd789, %rd10234;
	setp.lt.u64 	%p2447, %rd10237, %rd10234;
	selp.u64 	%rd10238, 1, 0, %p2447;
	add.s64 	%rd10239, %rd10236, %rd10235;
	setp.lt.u64 	%p2448, %rd10239, %rd10236;
	add.s64 	%rd10240, %rd10239, %rd10238;
	setp.lt.u64 	%p2449, %rd10240, %rd10239;
	or.pred  	%p2450, %p2448, %p2449;
	selp.u64 	%rd10241, 1, 0, %p2450;
	mul.hi.u64 	%rd10242, %rd789, %rd798;
	mad.lo.s64 	%rd22039, %rd798, %rd789, %rd10240;
	setp.lt.u64 	%p2451, %rd22039, %rd10240;
	selp.u64 	%rd10243, 1, 0, %p2451;
	add.s64 	%rd10244, %rd10242, %rd10241;
	setp.lt.u64 	%p2452, %rd10244, %rd10242;
	add.s64 	%rd22041, %rd10244, %rd10243;
	setp.lt.u64 	%p2453, %rd22041, %rd10244;
	or.pred  	%p24, %p2452, %p2453;
	selp.u64 	%rd22040, 1, 0, %p24;
	mul.hi.u64 	%rd10245, %rd790, %rd789;
	add.s64 	%rd895, %rd10232, %rd10230;
	setp.lt.u64 	%p2454, %rd895, %rd10232;
	selp.u64 	%rd10246, 1, 0, %p2454;
	add.s64 	%rd10247, %rd10237, %rd10245;
	setp.ge.u64 	%p2455, %rd10247, %rd10237;
	add.s64 	%rd896, %rd10247, %rd10246;
	setp.ge.u64 	%p2456, %rd896, %rd10247;
	and.pred  	%p2457, %p2455, %p2456;
	@%p2457 bra 	$L__BB0_304;
	add.s64 	%rd22039, %rd22039, 1;
	setp.ne.s64 	%p2458, %rd22039, 0;
	@%p2458 bra 	$L__BB0_304;
	add.s64 	%rd22041, %rd22041, 1;
	setp.eq.s64 	%p2459, %rd22041, 0;
	selp.b64 	%rd10249, 2, 1, %p24;
	selp.u64 	%rd10250, 1, 0, %p24;
	selp.b64 	%rd22040, %rd10249, %rd10250, %p2459;
	mov.b64 	%rd22039, 0;
$L__BB0_304:
	mul.hi.u64 	%rd10251, %rd790, %rd790;
	mad.lo.s64 	%rd903, %rd790, %rd790, %rd896;
	setp.lt.u64 	%p2460, %rd903, %rd896;
	selp.u64 	%rd10252, 1, 0, %p2460;
	add.s64 	%rd10253, %rd22039, %rd10251;
	setp.ge.u64 	%p2461, %rd10253, %rd22039;
	add.s64 	%rd904, %rd10253, %rd10252;
	setp.ge.u64 	%p2462, %rd904, %rd10253;
	and.pred  	%p2463, %p2461, %p2462;
	@%p2463 bra 	$L__BB0_306;
	add.s64 	%rd22041, %rd22041, 1;
	setp.eq.s64 	%p2464, %rd22041, 0;
	selp.u64 	%rd10254, 1, 0, %p2464;
	add.s64 	%rd22040, %rd22040, %rd10254;
$L__BB0_306:
	mul.hi.u64 	%rd10255, %rd790, %rd797;
	mad.lo.s64 	%rd10256, %rd797, %rd790, %rd904;
	setp.lt.u64 	%p2465, %rd10256, %rd904;
	selp.u64 	%rd10257, 1, 0, %p2465;
	add.s64 	%rd10258, %rd22041, %rd10255;
	setp.lt.u64 	%p2466, %rd10258, %rd22041;
	add.s64 	%rd10259, %rd10258, %rd10257;
	setp.lt.u64 	%p2467, %rd10259, %rd10258;
	or.pred  	%p2468, %p2466, %p2467;
	selp.u64 	%rd10260, 1, 0, %p2468;
	add.s64 	%rd10261, %rd22040, %rd10260;
	mul.hi.u64 	%rd10262, %rd790, %rd798;
	mad.lo.s64 	%rd22044, %rd798, %rd790, %rd10259;
	setp.lt.u64 	%p2469, %rd22044, %rd10259;
	selp.u64 	%rd10263, 1, 0, %p2469;
	add.s64 	%rd10264, %rd10261, %rd10262;
	setp.lt.u64 	%p2470, %rd10264, %rd10261;
	add.s64 	%rd22046, %rd10264, %rd10263;
	setp.lt.u64 	%p2471, %rd22046, %rd10264;
	or.pred  	%p25, %p2470, %p2471;
	selp.u64 	%rd22045, 1, 0, %p25;
	mul.hi.u64 	%rd10265, %rd797, %rd789;
	mad.lo.s64 	%rd912, %rd797, %rd789, %rd903;
	setp.lt.u64 	%p2472, %rd912, %rd903;
	selp.u64 	%rd10266, 1, 0, %p2472;
	add.s64 	%rd10267, %rd10256, %rd10265;
	setp.ge.u64 	%p2473, %rd10267, %rd10256;
	add.s64 	%rd913, %rd10267, %rd10266;
	setp.ge.u64 	%p2474, %rd913, %rd10267;
	and.pred  	%p2475, %p2473, %p2474;
	@%p2475 bra 	$L__BB0_309;
	add.s64 	%rd22044, %rd22044, 1;
	setp.ne.s64 	%p2476, %rd22044, 0;
	@%p2476 bra 	$L__BB0_309;
	add.s64 	%rd22046, %rd22046, 1;
	setp.eq.s64 	%p2477, %rd22046, 0;
	selp.b64 	%rd10269, 2, 1, %p25;
	selp.u64 	%rd10270, 1, 0, %p25;
	selp.b64 	%rd22045, %rd10269, %rd10270, %p2477;
	mov.b64 	%rd22044, 0;
$L__BB0_309:
	mul.hi.u64 	%rd10271, %rd797, %rd790;
	mad.lo.s64 	%rd921, %rd797, %rd790, %rd913;
	setp.lt.u64 	%p2478, %rd921, %rd913;
	selp.u64 	%rd10272, 1, 0, %p2478;
	add.s64 	%rd10273, %rd22044, %rd10271;
	setp.ge.u64 	%p2479, %rd10273, %rd22044;
	add.s64 	%rd922, %rd10273, %rd10272;
	setp.ge.u64 	%p2480, %rd922, %rd10273;
	and.pred  	%p2481, %p2479, %p2480;
	@%p2481 bra 	$L__BB0_311;
	add.s64 	%rd22046, %rd22046, 1;
	setp.eq.s64 	%p2482, %rd22046, 0;
	selp.u64 	%rd10274, 1, 0, %p2482;
	add.s64 	%rd22045, %rd22045, %rd10274;
$L__BB0_311:
	mul.hi.u64 	%rd10275, %rd797, %rd797;
	mad.lo.s64 	%rd10276, %rd797, %rd797, %rd922;
	setp.lt.u64 	%p2483, %rd10276, %rd922;
	selp.u64 	%rd10277, 1, 0, %p2483;
	add.s64 	%rd10278, %rd22046, %rd10275;
	setp.lt.u64 	%p2484, %rd10278, %rd22046;
	add.s64 	%rd10279, %rd10278, %rd10277;
	setp.lt.u64 	%p2485, %rd10279, %rd10278;
	or.pred  	%p2486, %p2484, %p2485;
	selp.u64 	%rd10280, 1, 0, %p2486;
	add.s64 	%rd10281, %rd22045, %rd10280;
	mul.hi.u64 	%rd10282, %rd797, %rd798;
	mad.lo.s64 	%rd22049, %rd798, %rd797, %rd10279;
	setp.lt.u64 	%p2487, %rd22049, %rd10279;
	selp.u64 	%rd10283, 1, 0, %p2487;
	add.s64 	%rd10284, %rd10281, %rd10282;
	setp.lt.u64 	%p2488, %rd10284, %rd10281;
	add.s64 	%rd22051, %rd10284, %rd10283;
	setp.lt.u64 	%p2489, %rd22051, %rd10284;
	or.pred  	%p26, %p2488, %p2489;
	selp.u64 	%rd22050, 1, 0, %p26;
	mul.hi.u64 	%rd10285, %rd798, %rd789;
	mad.lo.s64 	%rd930, %rd798, %rd789, %rd921;
	setp.lt.u64 	%p2490, %rd930, %rd921;
	selp.u64 	%rd10286, 1, 0, %p2490;
	add.s64 	%rd10287, %rd10276, %rd10285;
	setp.ge.u64 	%p2491, %rd10287, %rd10276;
	add.s64 	%rd931, %rd10287, %rd10286;
	setp.ge.u64 	%p2492, %rd931, %rd10287;
	and.pred  	%p2493, %p2491, %p2492;
	@%p2493 bra 	$L__BB0_314;
	add.s64 	%rd22049, %rd22049, 1;
	setp.ne.s64 	%p2494, %rd22049, 0;
	@%p2494 bra 	$L__BB0_314;
	add.s64 	%rd22051, %rd22051, 1;
	setp.eq.s64 	%p2495, %rd22051, 0;
	selp.b64 	%rd10289, 2, 1, %p26;
	selp.u64 	%rd10290, 1, 0, %p26;
	selp.b64 	%rd22050, %rd10289, %rd10290, %p2495;
	mov.b64 	%rd22049, 0;
$L__BB0_314:
	mul.hi.u64 	%rd10291, %rd798, %rd790;
	mad.lo.s64 	%rd939, %rd798, %rd790, %rd931;
	setp.lt.u64 	%p2496, %rd939, %rd931;
	selp.u64 	%rd10292, 1, 0, %p2496;
	add.s64 	%rd10293, %rd22049, %rd10291;
	setp.ge.u64 	%p2497, %rd10293, %rd22049;
	add.s64 	%rd940, %rd10293, %rd10292;
	setp.ge.u64 	%p2498, %rd940, %rd10293;
	and.pred  	%p2499, %p2497, %p2498;
	@%p2499 bra 	$L__BB0_316;
	add.s64 	%rd22051, %rd22051, 1;
	setp.eq.s64 	%p2500, %rd22051, 0;
	selp.u64 	%rd10294, 1, 0, %p2500;
	add.s64 	%rd22050, %rd22050, %rd10294;
$L__BB0_316:
	mul.lo.s64 	%rd10295, %rd789, %rd789;
	mul.hi.u64 	%rd10296, %rd798, %rd797;
	mad.lo.s64 	%rd22054, %rd798, %rd797, %rd940;
	setp.lt.u64 	%p2501, %rd22054, %rd940;
	selp.u64 	%rd10297, 1, 0, %p2501;
	add.s64 	%rd10298, %rd22051, %rd10296;
	setp.lt.u64 	%p2502, %rd10298, %rd22051;
	add.s64 	%rd10299, %rd10298, %rd10297;
	setp.lt.u64 	%p2503, %rd10299, %rd10298;
	or.pred  	%p2504, %p2502, %p2503;
	selp.u64 	%rd10300, 1, 0, %p2504;
	add.s64 	%rd10301, %rd22050, %rd10300;
	mul.hi.u64 	%rd10302, %rd798, %rd798;
	mad.lo.s64 	%rd22056, %rd798, %rd798, %rd10299;
	setp.lt.u64 	%p2505, %rd22056, %rd10299;
	selp.u64 	%rd10303, 1, 0, %p2505;
	add.s64 	%rd10304, %rd10301, %rd10302;
	add.s64 	%rd22055, %rd10304, %rd10303;
	mul.lo.s64 	%rd10305, %rd21831, %rd10295;
	mul.lo.s64 	%rd10306, %rd21826, %rd10305;
	mul.hi.u64 	%rd10307, %rd10305, %rd21826;
	not.b64 	%rd10308, %rd10295;
	setp.gt.u64 	%p2506, %rd10306, %rd10308;
	selp.u64 	%rd10309, 1, 0, %p2506;
	add.s64 	%rd10310, %rd895, %rd10307;
	setp.lt.u64 	%p2507, %rd10310, %rd895;
	add.s64 	%rd10311, %rd10310, %rd10309;
	setp.lt.u64 	%p2508, %rd10311, %rd10310;
	or.pred  	%p2509, %p2507, %p2508;
	selp.u64 	%rd10312, 1, 0, %p2509;
	mul.hi.u64 	%rd10313, %rd10305, %rd21825;
	mad.lo.s64 	%rd10314, %rd21825, %rd10305, %rd10311;
	setp.lt.u64 	%p2510, %rd10314, %rd10311;
	add.s64 	%rd948, %rd10314, %rd10312;
	setp.lt.u64 	%p2511, %rd948, %rd10314;
	or.pred  	%p2512, %p2510, %p2511;
	selp.u64 	%rd10315, 1, 0, %p2512;
	add.s64 	%rd10316, %rd912, %rd10313;
	setp.lt.u64 	%p2513, %rd10316, %rd912;
	add.s64 	%rd10317, %rd10316, %rd10315;
	setp.lt.u64 	%p2514, %rd10317, %rd10316;
	or.pred  	%p2515, %p2513, %p2514;
	selp.u64 	%rd10318, 1, 0, %p2515;
	mul.hi.u64 	%rd10319, %rd10305, %rd21824;
	mad.lo.s64 	%rd10320, %rd21824, %rd10305, %rd10317;
	setp.lt.u64 	%p2516, %rd10320, %rd10317;
	add.s64 	%rd949, %rd10320, %rd10318;
	setp.lt.u64 	%p2517, %rd949, %rd10320;
	or.pred  	%p2518, %p2516, %p2517;
	selp.u64 	%rd10321, 1, 0, %p2518;
	add.s64 	%rd10322, %rd930, %rd10319;
	setp.lt.u64 	%p2519, %rd10322, %rd930;
	add.s64 	%rd10323, %rd10322, %rd10321;
	setp.lt.u64 	%p2520, %rd10323, %rd10322;
	or.pred  	%p2521, %p2519, %p2520;
	selp.u64 	%rd10324, 1, 0, %p2521;
	mul.hi.u64 	%rd10325, %rd10305, %rd21823;
	mad.lo.s64 	%rd10326, %rd21823, %rd10305, %rd10323;
	setp.lt.u64 	%p2522, %rd10326, %rd10323;
	add.s64 	%rd950, %rd10326, %rd10324;
	setp.lt.u64 	%p2523, %rd950, %rd10326;
	or.pred  	%p2524, %p2522, %p2523;
	selp.u64 	%rd10327, 1, 0, %p2524;
	add.s64 	%rd10328, %rd939, %rd10325;
	setp.ge.u64 	%p2525, %rd10328, %rd939;
	add.s64 	%rd951, %rd10328, %rd10327;
	setp.ge.u64 	%p2526, %rd951, %rd10328;
	and.pred  	%p2527, %p2525, %p2526;
	@%p2527 bra 	$L__BB0_319;
	add.s64 	%rd22054, %rd22054, 1;
	setp.ne.s64 	%p2528, %rd22054, 0;
	@%p2528 bra 	$L__BB0_319;
	add.s64 	%rd22056, %rd22056, 1;
	setp.eq.s64 	%p2529, %rd22056, 0;
	selp.u64 	%rd10330, 1, 0, %p2529;
	add.s64 	%rd22055, %rd22055, %rd10330;
	mov.b64 	%rd22054, 0;
$L__BB0_319:
	mul.lo.s64 	%rd10331, %rd21831, %rd948;
	mul.lo.s64 	%rd10332, %rd21826, %rd10331;
	mul.hi.u64 	%rd10333, %rd10331, %rd21826;
	not.b64 	%rd10334, %rd948;
	setp.gt.u64 	%p2530, %rd10332, %rd10334;
	selp.u64 	%rd10335, 1, 0, %p2530;
	add.s64 	%rd10336, %rd949, %rd10333;
	setp.lt.u64 	%p2531, %rd10336, %rd949;
	add.s64 	%rd10337, %rd10336, %rd10335;
	setp.lt.u64 	%p2532, %rd10337, %rd10336;
	or.pred  	%p2533, %p2531, %p2532;
	selp.u64 	%rd10338, 1, 0, %p2533;
	mul.hi.u64 	%rd10339, %rd10331, %rd21825;
	mad.lo.s64 	%rd10340, %rd21825, %rd10331, %rd10337;
	setp.lt.u64 	%p2534, %rd10340, %rd10337;
	add.s64 	%rd958, %rd10340, %rd10338;
	setp.lt.u64 	%p2535, %rd958, %rd10340;
	or.pred  	%p2536, %p2534, %p2535;
	selp.u64 	%rd10341, 1, 0, %p2536;
	add.s64 	%rd10342, %rd950, %rd10339;
	setp.lt.u64 	%p2537, %rd10342, %rd950;
	add.s64 	%rd10343, %rd10342, %rd10341;
	setp.lt.u64 	%p2538, %rd10343, %rd10342;
	or.pred  	%p2539, %p2537, %p2538;
	selp.u64 	%rd10344, 1, 0, %p2539;
	mul.hi.u64 	%rd10345, %rd10331, %rd21824;
	mad.lo.s64 	%rd10346, %rd21824, %rd10331, %rd10343;
	setp.lt.u64 	%p2540, %rd10346, %rd10343;
	add.s64 	%rd959, %rd10346, %rd10344;
	setp.lt.u64 	%p2541, %rd959, %rd10346;
	or.pred  	%p2542, %p2540, %p2541;
	selp.u64 	%rd10347, 1, 0, %p2542;
	add.s64 	%rd10348, %rd951, %rd10345;
	setp.lt.u64 	%p2543, %rd10348, %rd951;
	add.s64 	%rd10349, %rd10348, %rd10347;
	setp.lt.u64 	%p2544, %rd10349, %rd10348;
	or.pred  	%p2545, %p2543, %p2544;
	selp.u64 	%rd10350, 1, 0, %p2545;
	mul.hi.u64 	%rd10351, %rd10331, %rd21823;
	mad.lo.s64 	%rd10352, %rd21823, %rd10331, %rd10349;
	setp.lt.u64 	%p2546, %rd10352, %rd10349;
	add.s64 	%rd960, %rd10352, %rd10350;
	setp.lt.u64 	%p2547, %rd960, %rd10352;
	or.pred  	%p2548, %p2546, %p2547;
	selp.u64 	%rd10353, 1, 0, %p2548;
	add.s64 	%rd10354, %rd22054, %rd10351;
	setp.ge.u64 	%p2549, %rd10354, %rd22054;
	add.s64 	%rd961, %rd10354, %rd10353;
	setp.ge.u64 	%p2550, %rd961, %rd10354;
	and.pred  	%p2551, %p2549, %p2550;
	@%p2551 bra 	$L__BB0_321;
	add.s64 	%rd22056, %rd22056, 1;
	setp.eq.s64 	%p2552, %rd22056, 0;
	selp.u64 	%rd10355, 1, 0, %p2552;
	add.s64 	%rd22055, %rd22055, %rd10355;
$L__BB0_321:
	mul.lo.s64 	%rd10356, %rd21831, %rd958;
	mul.lo.s64 	%rd10357, %rd21826, %rd10356;
	mul.hi.u64 	%rd10358, %rd10356, %rd21826;
	not.b64 	%rd10359, %rd958;
	setp.gt.u64 	%p2553, %rd10357, %rd10359;
	selp.u64 	%rd10360, 1, 0, %p2553;
	add.s64 	%rd10361, %rd959, %rd10358;
	setp.lt.u64 	%p2554, %rd10361, %rd959;
	add.s64 	%rd10362, %rd10361, %rd10360;
	setp.lt.u64 	%p2555, %rd10362, %rd10361;
	or.pred  	%p2556, %p2554, %p2555;
	selp.u64 	%rd10363, 1, 0, %p2556;
	mul.hi.u64 	%rd10364, %rd10356, %rd21825;
	mad.lo.s64 	%rd10365, %rd21825, %rd10356, %rd10362;
	setp.lt.u64 	%p2557, %rd10365, %rd10362;
	add.s64 	%rd10366, %rd10365, %rd10363;
	setp.lt.u64 	%p2558, %rd10366, %rd10365;
	or.pred  	%p2559, %p2557, %p2558;
	selp.u64 	%rd10367, 1, 0, %p2559;
	add.s64 	%rd10368, %rd960, %rd10364;
	setp.lt.u64 	%p2560, %rd10368, %rd960;
	add.s64 	%rd10369, %rd10368, %rd10367;
	setp.lt.u64 	%p2561, %rd10369, %rd10368;
	or.pred  	%p2562, %p2560, %p2561;
	selp.u64 	%rd10370, 1, 0, %p2562;
	mul.hi.u64 	%rd10371, %rd10356, %rd21824;
	mad.lo.s64 	%rd10372, %rd21824, %rd10356, %rd10369;
	setp.lt.u64 	%p2563, %rd10372, %rd10369;
	add.s64 	%rd10373, %rd10372, %rd10370;
	setp.lt.u64 	%p2564, %rd10373, %rd10372;
	or.pred  	%p2565, %p2563, %p2564;
	selp.u64 	%rd10374, 1, 0, %p2565;
	add.s64 	%rd10375, %rd961, %rd10371;
	setp.lt.u64 	%p2566, %rd10375, %rd961;
	add.s64 	%rd10376, %rd10375, %rd10374;
	setp.lt.u64 	%p2567, %rd10376, %rd10375;
	or.pred  	%p2568, %p2566, %p2567;
	selp.u64 	%rd10377, 1, 0, %p2568;
	mul.hi.u64 	%rd10378, %rd10356, %rd21823;
	mad.lo.s64 	%rd10379, %rd21823, %rd10356, %rd10376;
	setp.lt.u64 	%p2569, %rd10379, %rd10376;
	add.s64 	%rd10380, %rd10379, %rd10377;
	setp.lt.u64 	%p2570, %rd10380, %rd10379;
	or.pred  	%p2571, %p2569, %p2570;
	selp.u64 	%rd10381, 1, 0, %p2571;
	add.s64 	%rd10382, %rd22056, %rd10378;
	setp.lt.u64 	%p2572, %rd10382, %rd22056;
	add.s64 	%rd10383, %rd10382, %rd10381;
	setp.lt.u64 	%p2573, %rd10383, %rd10382;
	or.pred  	%p2574, %p2572, %p2573;
	selp.u64 	%rd10384, 1, 0, %p2574;
	add.s64 	%rd10385, %rd22055, %rd10384;
	mul.lo.s64 	%rd10386, %rd21831, %rd10366;
	mul.lo.s64 	%rd10387, %rd21826, %rd10386;
	mul.hi.u64 	%rd10388, %rd10386, %rd21826;
	not.b64 	%rd10389, %rd10366;
	setp.gt.u64 	%p2575, %rd10387, %rd10389;
	selp.u64 	%rd10390, 1, 0, %p2575;
	add.s64 	%rd10391, %rd10373, %rd10388;
	setp.lt.u64 	%p2576, %rd10391, %rd10373;
	add.s64 	%rd10392, %rd10391, %rd10390;
	setp.lt.u64 	%p2577, %rd10392, %rd10391;
	or.pred  	%p2578, %p2576, %p2577;
	selp.u64 	%rd10393, 1, 0, %p2578;
	mul.hi.u64 	%rd10394, %rd10386, %rd21825;
	mad.lo.s64 	%rd10395, %rd21825, %rd10386, %rd10392;
	setp.lt.u64 	%p2579, %rd10395, %rd10392;
	add.s64 	%rd966, %rd10395, %rd10393;
	setp.lt.u64 	%p2580, %rd966, %rd10395;
	or.pred  	%p2581, %p2579, %p2580;
	selp.u64 	%rd10396, 1, 0, %p2581;
	add.s64 	%rd10397, %rd10380, %rd10394;
	setp.lt.u64 	%p2582, %rd10397, %rd10380;
	add.s64 	%rd10398, %rd10397, %rd10396;
	setp.lt.u64 	%p2583, %rd10398, %rd10397;
	or.pred  	%p2584, %p2582, %p2583;
	selp.u64 	%rd10399, 1, 0, %p2584;
	mul.hi.u64 	%rd10400, %rd10386, %rd21824;
	mad.lo.s64 	%rd10401, %rd21824, %rd10386, %rd10398;
	setp.lt.u64 	%p2585, %rd10401, %rd10398;
	add.s64 	%rd967, %rd10401, %rd10399;
	setp.lt.u64 	%p2586, %rd967, %rd10401;
	or.pred  	%p2587, %p2585, %p2586;
	selp.u64 	%rd10402, 1, 0, %p2587;
	add.s64 	%rd10403, %rd10383, %rd10400;
	setp.lt.u64 	%p2588, %rd10403, %rd10383;
	add.s64 	%rd10404, %rd10403, %rd10402;
	setp.lt.u64 	%p2589, %rd10404, %rd10403;
	or.pred  	%p2590, %p2588, %p2589;
	selp.u64 	%rd10405, 1, 0, %p2590;
	mul.hi.u64 	%rd10406, %rd10386, %rd21823;
	mad.lo.s64 	%rd10407, %rd21823, %rd10386, %rd10404;
	setp.lt.u64 	%p2591, %rd10407, %rd10404;
	add.s64 	%rd968, %rd10407, %rd10405;
	setp.lt.u64 	%p2592, %rd968, %rd10407;
	or.pred  	%p2593, %p2591, %p2592;
	selp.u64 	%rd10408, 1, 0, %p2593;
	add.s64 	%rd10409, %rd10385, %rd10406;
	add.s64 	%rd22057, %rd10409, %rd10408;
	setp.gt.u64 	%p2594, %rd22057, %rd21823;
	@%p2594 bra 	$L__BB0_327;
	setp.lt.u64 	%p2595, %rd22057, %rd21823;
	mov.u64 	%rd22058, %rd968;
	mov.u64 	%rd22059, %rd967;
	mov.u64 	%rd22060, %rd966;
	@%p2595 bra 	$L__BB0_328;
	setp.gt.u64 	%p2596, %rd968, %rd21824;
	@%p2596 bra 	$L__BB0_327;
	setp.lt.u64 	%p2597, %rd968, %rd21824;
	mov.u64 	%rd22058, %rd968;
	mov.u64 	%rd22059, %rd967;
	mov.u64 	%rd22060, %rd966;
	@%p2597 bra 	$L__BB0_328;
	setp.gt.u64 	%p2598, %rd967, %rd21825;
	@%p2598 bra 	$L__BB0_327;
	setp.lt.u64 	%p2599, %rd967, %rd21825;
	setp.lt.u64 	%p2600, %rd966, %rd21826;
	or.pred  	%p2601, %p2599, %p2600;
	mov.u64 	%rd22058, %rd968;
	mov.u64 	%rd22059, %rd967;
	mov.u64 	%rd22060, %rd966;
	@%p2601 bra 	$L__BB0_328;
$L__BB0_327:
	sub.s64 	%rd22060, %rd966, %rd21826;
	setp.lt.u64 	%p2602, %rd966, %rd21826;
	selp.u64 	%rd10410, 1, 0, %p2602;
	add.s64 	%rd10411, %rd21825, %rd10410;
	sub.s64 	%rd22059, %rd967, %rd10411;
	setp.lt.u64 	%p2603, %rd967, %rd10411;
	selp.u64 	%rd10412, 1, 0, %p2603;
	add.s64 	%rd10413, %rd21824, %rd10412;
	sub.s64 	%rd22058, %rd968, %rd10413;
	setp.lt.u64 	%p2604, %rd968, %rd10413;
	selp.u64 	%rd10414, 1, 0, %p2604;
	add.s64 	%rd10415, %rd21823, %rd10414;
	sub.s64 	%rd22057, %rd22057, %rd10415;
$L__BB0_328:
	mul.hi.u64 	%rd10416, %rd22060, %rd22060;
	mul.lo.s64 	%rd10417, %rd22059, %rd22060;
	mul.hi.u64 	%rd10418, %rd22060, %rd22059;
	add.s64 	%rd10419, %rd10416, %rd10417;
	setp.lt.u64 	%p2605, %rd10419, %rd10416;
	selp.u64 	%rd10420, 1, 0, %p2605;
	add.s64 	%rd10421, %rd10418, %rd10420;
	setp.lt.u64 	%p2606, %rd10421, %rd10418;
	selp.u64 	%rd10422, 1, 0, %p2606;
	mul.hi.u64 	%rd10423, %rd22060, %rd22058;
	mad.lo.s64 	%rd10424, %rd22058, %rd22060, %rd10421;
	setp.lt.u64 	%p2607, %rd10424, %rd10421;
	selp.u64 	%rd10425, 1, 0, %p2607;
	add.s64 	%rd10426, %rd10423, %rd10422;
	setp.lt.u64 	%p2608, %rd10426, %rd10423;
	add.s64 	%rd10427, %rd10426, %rd10425;
	setp.lt.u64 	%p2609, %rd10427, %rd10426;
	or.pred  	%p2610, %p2608, %p2609;
	selp.u64 	%rd10428, 1, 0, %p2610;
	mul.hi.u64 	%rd10429, %rd22060, %rd22057;
	mad.lo.s64 	%rd22063, %rd22057, %rd22060, %rd10427;
	setp.lt.u64 	%p2611, %rd22063, %rd10427;
	selp.u64 	%rd10430, 1, 0, %p2611;
	add.s64 	%rd10431, %rd10429, %rd10428;
	setp.lt.u64 	%p2612, %rd10431, %rd10429;
	add.s64 	%rd22065, %rd10431, %rd10430;
	setp.lt.u64 	%p2613, %rd22065, %rd10431;
	or.pred  	%p27, %p2612, %p2613;
	selp.u64 	%rd22064, 1, 0, %p27;
	mul.hi.u64 	%rd10432, %rd22059, %rd22060;
	add.s64 	%rd981, %rd10419, %rd10417;
	setp.lt.u64 	%p2614, %rd981, %rd10419;
	selp.u64 	%rd10433, 1, 0, %p2614;
	add.s64 	%rd10434, %rd10424, %rd10432;
	setp.ge.u64 	%p2615, %rd10434, %rd10424;
	add.s64 	%rd982, %rd10434, %rd10433;
	setp.ge.u64 	%p2616, %rd982, %rd10434;
	and.pred  	%p2617, %p2615, %p2616;
	@%p2617 bra 	$L__BB0_331;
	add.s64 	%rd22063, %rd22063, 1;
	setp.ne.s64 	%p2618, %rd22063, 0;
	@%p2618 bra 	$L__BB0_331;
	add.s64 	%rd22065, %rd22065, 1;
	setp.eq.s64 	%p2619, %rd22065, 0;
	selp.b64 	%rd10436, 2, 1, %p27;
	selp.u64 	%rd10437, 1, 0, %p27;
	selp.b64 	%rd22064, %rd10436, %rd10437, %p2619;
	mov.b64 	%rd22063, 0;
$L__BB0_331:
	mul.hi.u64 	%rd10438, %rd22059, %rd22059;
	mad.lo.s64 	%rd990, %rd22059, %rd22059, %rd982;
	setp.lt.u64 	%p2620, %rd990, %rd982;
	selp.u64 	%rd10439, 1, 0, %p2620;
	add.s64 	%rd10440, %rd22063, %rd10438;
	setp.ge.u64 	%p2621, %rd10440, %rd22063;
	add.s64 	%rd991, %rd10440, %rd10439;
	setp.ge.u64 	%p2622, %rd991, %rd10440;
	and.pred  	%p2623, %p2621, %p2622;
	@%p2623 bra 	$L__BB0_333;
	add.s64 	%rd22065, %rd22065, 1;
	setp.eq.s64 	%p2624, %rd22065, 0;
	selp.u64 	%rd10441, 1, 0, %p2624;
	add.s64 	%rd22064, %rd22064, %rd10441;
$L__BB0_333:
	mul.hi.u64 	%rd10442, %rd22059, %rd22058;
	mad.lo.s64 	%rd10443, %rd22058, %rd22059, %rd991;
	setp.lt.u64 	%p2625, %rd10443, %rd991;
	selp.u64 	%rd10444, 1, 0, %p2625;
	add.s64 	%rd10445, %rd22065, %rd10442;
	setp.lt.u64 	%p2626, %rd10445, %rd22065;
	add.s64 	%rd10446, %rd10445, %rd10444;
	setp.lt.u64 	%p2627, %rd10446, %rd10445;
	or.pred  	%p2628, %p2626, %p2627;
	selp.u64 	%rd10447, 1, 0, %p2628;
	add.s64 	%rd10448, %rd22064, %rd10447;
	mul.hi.u64 	%rd10449, %rd22059, %rd22057;
	mad.lo.s64 	%rd22068, %rd22057, %rd22059, %rd10446;
	setp.lt.u64 	%p2629, %rd22068, %rd10446;
	selp.u64 	%rd10450, 1, 0, %p2629;
	add.s64 	%rd10451, %rd10448, %rd10449;
	setp.lt.u64 	%p2630, %rd10451, %rd10448;
	add.s64 	%rd22070, %rd10451, %rd10450;
	setp.lt.u64 	%p2631, %rd22070, %rd10451;
	or.pred  	%p28, %p2630, %p2631;
	selp.u64 	%rd22069, 1, 0, %p28;
	mul.hi.u64 	%rd10452, %rd22058, %rd22060;
	mad.lo.s64 	%rd999, %rd22058, %rd22060, %rd990;
	setp.lt.u64 	%p2632, %rd999, %rd990;
	selp.u64 	%rd10453, 1, 0, %p2632;
	add.s64 	%rd10454, %rd10443, %rd10452;
	setp.ge.u64 	%p2633, %rd10454, %rd10443;
	add.s64 	%rd1000, %rd10454, %rd10453;
	setp.ge.u64 	%p2634, %rd1000, %rd10454;
	and.pred  	%p2635, %p2633, %p2634;
	@%p2635 bra 	$L__BB0_336;
	add.s64 	%rd22068, %rd22068, 1;
	setp.ne.s64 	%p2636, %rd22068, 0;
	@%p2636 bra 	$L__BB0_336;
	add.s64 	%rd22070, %rd22070, 1;
	setp.eq.s64 	%p2637, %rd22070, 0;
	selp.b64 	%rd10456, 2, 1, %p28;
	selp.u64 	%rd10457, 1, 0, %p28;
	selp.b64 	%rd22069, %rd10456, %rd10457, %p2637;
	mov.b64 	%rd22068, 0;
$L__BB0_336:
	mul.hi.u64 	%rd10458, %rd22058, %rd22059;
	mad.lo.s64 	%rd1008, %rd22058, %rd22059, %rd1000;
	setp.lt.u64 	%p2638, %rd1008, %rd1000;
	selp.u64 	%rd10459, 1, 0, %p2638;
	add.s64 	%rd10460, %rd22068, %rd10458;
	setp.ge.u64 	%p2639, %rd10460, %rd22068;
	add.s64 	%rd1009, %rd10460, %rd10459;
	setp.ge.u64 	%p2640, %rd1009, %rd10460;
	and.pred  	%p2641, %p2639, %p2640;
	@%p2641 bra 	$L__BB0_338;
	add.s64 	%rd22070, %rd22070, 1;
	setp.eq.s64 	%p2642, %rd22070, 0;
	selp.u64 	%rd10461, 1, 0, %p2642;
	add.s64 	%rd22069, %rd22069, %rd10461;
$L__BB0_338:
	mul.hi.u64 	%rd10462, %rd22058, %rd22058;
	mad.lo.s64 	%rd10463, %rd22058, %rd22058, %rd1009;
	setp.lt.u64 	%p2643, %rd10463, %rd1009;
	selp.u64 	%rd10464, 1, 0, %p2643;
	add.s64 	%rd10465, %rd22070, %rd10462;
	setp.lt.u64 	%p2644, %rd10465, %rd22070;
	add.s64 	%rd10466, %rd10465, %rd10464;
	setp.lt.u64 	%p2645, %rd10466, %rd10465;
	or.pred  	%p2646, %p2644, %p2645;
	selp.u64 	%rd10467, 1, 0, %p2646;
	add.s64 	%rd10468, %rd22069, %rd10467;
	mul.hi.u64 	%rd10469, %rd22058, %rd22057;
	mad.lo.s64 	%rd22073, %rd22057, %rd22058, %rd10466;
	setp.lt.u64 	%p2647, %rd22073, %rd10466;
	selp.u64 	%rd10470, 1, 0, %p2647;
	add.s64 	%rd10471, %rd10468, %rd10469;
	setp.lt.u64 	%p2648, %rd10471, %rd10468;
	add.s64 	%rd22075, %rd10471, %rd10470;
	setp.lt.u64 	%p2649, %rd22075, %rd10471;
	or.pred  	%p29, %p2648, %p2649;
	selp.u64 	%rd22074, 1, 0, %p29;
	mul.hi.u64 	%rd10472, %rd22057, %rd22060;
	mad.lo.s64 	%rd1017, %rd22057, %rd22060, %rd1008;
	setp.lt.u64 	%p2650, %rd1017, %rd1008;
	selp.u64 	%rd10473, 1, 0, %p2650;
	add.s64 	%rd10474, %rd10463, %rd10472;
	setp.ge.u64 	%p2651, %rd10474, %rd10463;
	add.s64 	%rd1018, %rd10474, %rd10473;
	setp.ge.u64 	%p2652, %rd1018, %rd10474;
	and.pred  	%p2653, %p2651, %p2652;
	@%p2653 bra 	$L__BB0_341;
	add.s64 	%rd22073, %rd22073, 1;
	setp.ne.s64 	%p2654, %rd22073, 0;
	@%p2654 bra 	$L__BB0_341;
	add.s64 	%rd22075, %rd22075, 1;
	setp.eq.s64 	%p2655, %rd22075, 0;
	selp.b64 	%rd10476, 2, 1, %p29;
	selp.u64 	%rd10477, 1, 0, %p29;
	selp.b64 	%rd22074, %rd10476, %rd10477, %p2655;
	mov.b64 	%rd22073, 0;
$L__BB0_341:
	mul.hi.u64 	%rd10478, %rd22057, %rd22059;
	mad.lo.s64 	%rd1026, %rd22057, %rd22059, %rd1018;
	setp.lt.u64 	%p2656, %rd1026, %rd1018;
	selp.u64 	%rd10479, 1, 0, %p2656;
	add.s64 	%rd10480, %rd22073, %rd10478;
	setp.ge.u64 	%p2657, %rd10480, %rd22073;
	add.s64 	%rd1027, %rd10480, %rd10479;
	setp.ge.u64 	%p2658, %rd1027, %rd10480;
	and.pred  	%p2659, %p2657, %p2658;
	@%p2659 bra 	$L__BB0_343;
	add.s64 	%rd22075, %rd22075, 1;
	setp.eq.s64 	%p2660, %rd22075, 0;
	selp.u64 	%rd10481, 1, 0, %p2660;
	add.s64 	%rd22074, %rd22074, %rd10481;
$L__BB0_343:
	mul.lo.s64 	%rd10482, %rd22060, %rd22060;
	mul.hi.u64 	%rd10483, %rd22057, %rd22058;
	mad.lo.s64 	%rd22078, %rd22057, %rd22058, %rd1027;
	setp.lt.u64 	%p2661, %rd22078, %rd1027;
	selp.u64 	%rd10484, 1, 0, %p2661;
	add.s64 	%rd10485, %rd22075, %rd10483;
	setp.lt.u64 	%p2662, %rd10485, %rd22075;
	add.s64 	%rd10486, %rd10485, %rd10484;
	setp.lt.u64 	%p2663, %rd10486, %rd10485;
	or.pred  	%p2664, %p2662, %p2663;
	selp.u64 	%rd10487, 1, 0, %p2664;
	add.s64 	%rd10488, %rd22074, %rd10487;
	mul.hi.u64 	%rd10489, %rd22057, %rd22057;
	mad.lo.s64 	%rd22080, %rd22057, %rd22057, %rd10486;
	setp.lt.u64 	%p2665, %rd22080, %rd10486;
	selp.u64 	%rd10490, 1, 0, %p2665;
	add.s64 	%rd10491, %rd10488, %rd10489;
	add.s64 	%rd22079, %rd10491, %rd10490;
	mul.lo.s64 	%rd10492, %rd21831, %rd10482;
	mul.lo.s64 	%rd10493, %rd21826, %rd10492;
	mul.hi.u64 	%rd10494, %rd10492, %rd21826;
	not.b64 	%rd10495, %rd10482;
	setp.gt.u64 	%p2666, %rd10493, %rd10495;
	selp.u64 	%rd10496, 1, 0, %p2666;
	add.s64 	%rd10497, %rd981, %rd10494;
	setp.lt.u64 	%p2667, %rd10497, %rd981;
	add.s64 	%rd10498, %rd10497, %rd10496;
	setp.lt.u64 	%p2668, %rd10498, %rd10497;
	or.pred  	%p2669, %p2667, %p2668;
	selp.u64 	%rd10499, 1, 0, %p2669;
	mul.hi.u64 	%rd10500, %rd10492, %rd21825;
	mad.lo.s64 	%rd10501, %rd21825, %rd10492, %rd10498;
	setp.lt.u64 	%p2670, %rd10501, %rd10498;
	add.s64 	%rd1035, %rd10501, %rd10499;
	setp.lt.u64 	%p2671, %rd1035, %rd10501;
	or.pred  	%p2672, %p2670, %p2671;
	selp.u64 	%rd10502, 1, 0, %p2672;
	add.s64 	%rd10503, %rd999, %rd10500;
	setp.lt.u64 	%p2673, %rd10503, %rd999;
	add.s64 	%rd10504, %rd10503, %rd10502;
	setp.lt.u64 	%p2674, %rd10504, %rd10503;
	or.pred  	%p2675, %p2673, %p2674;
	selp.u64 	%rd10505, 1, 0, %p2675;
	mul.hi.u64 	%rd10506, %rd10492, %rd21824;
	mad.lo.s64 	%rd10507, %rd21824, %rd10492, %rd10504;
	setp.lt.u64 	%p2676, %rd10507, %rd10504;
	add.s64 	%rd1036, %rd10507, %rd10505;
	setp.lt.u64 	%p2677, %rd1036, %rd10507;
	or.pred  	%p2678, %p2676, %p2677;
	selp.u64 	%rd10508, 1, 0, %p2678;
	add.s64 	%rd10509, %rd1017, %rd10506;
	setp.lt.u64 	%p2679, %rd10509, %rd1017;
	add.s64 	%rd10510, %rd10509, %rd10508;
	setp.lt.u64 	%p2680, %rd10510, %rd10509;
	or.pred  	%p2681, %p2679, %p2680;
	selp.u64 	%rd10511, 1, 0, %p2681;
	mul.hi.u64 	%rd10512, %rd10492, %rd21823;
	mad.lo.s64 	%rd10513, %rd21823, %rd10492, %rd10510;
	setp.lt.u64 	%p2682, %rd10513, %rd10510;
	add.s64 	%rd1037, %rd10513, %rd10511;
	setp.lt.u64 	%p2683, %rd1037, %rd10513;
	or.pred  	%p2684, %p2682, %p2683;
	selp.u64 	%rd10514, 1, 0, %p2684;
	add.s64 	%rd10515, %rd1026, %rd10512;
	setp.ge.u64 	%p2685, %rd10515, %rd1026;
	add.s64 	%rd1038, %rd10515, %rd10514;
	setp.ge.u64 	%p2686, %rd1038, %rd10515;
	and.pred  	%p2687, %p2685, %p2686;
	@%p2687 bra 	$L__BB0_346;
	add.s64 	%rd22078, %rd22078, 1;
	setp.ne.s64 	%p2688, %rd22078, 0;
	@%p2688 bra 	$L__BB0_346;
	add.s64 	%rd22080, %rd22080, 1;
	setp.eq.s64 	%p2689, %rd22080, 0;
	selp.u64 	%rd10517, 1, 0, %p2689;
	add.s64 	%rd22079, %rd22079, %rd10517;
	mov.b64 	%rd22078, 0;
$L__BB0_346:
	mul.lo.s64 	%rd10518, %rd21831, %rd1035;
	mul.lo.s64 	%rd10519, %rd21826, %rd10518;
	mul.hi.u64 	%rd10520, %rd10518, %rd21826;
	not.b64 	%rd10521, %rd1035;
	setp.gt.u64 	%p2690, %rd10519, %rd10521;
	selp.u64 	%rd10522, 1, 0, %p2690;
	add.s64 	%rd10523, %rd1036, %rd10520;
	setp.lt.u64 	%p2691, %rd10523, %rd1036;
	add.s64 	%rd10524, %rd10523, %rd10522;
	setp.lt.u64 	%p2692, %rd10524, %rd10523;
	or.pred  	%p2693, %p2691, %p2692;
	selp.u64 	%rd10525, 1, 0, %p2693;
	mul.hi.u64 	%rd10526, %rd10518, %rd21825;
	mad.lo.s64 	%rd10527, %rd21825, %rd10518, %rd10524;
	setp.lt.u64 	%p2694, %rd10527, %rd10524;
	add.s64 	%rd1045, %rd10527, %rd10525;
	setp.lt.u64 	%p2695, %rd1045, %rd10527;
	or.pred  	%p2696, %p2694, %p2695;
	selp.u64 	%rd10528, 1, 0, %p2696;
	add.s64 	%rd10529, %rd1037, %rd10526;
	setp.lt.u64 	%p2697, %rd10529, %rd1037;
	add.s64 	%rd10530, %rd10529, %rd10528;
	setp.lt.u64 	%p2698, %rd10530, %rd10529;
	or.pred  	%p2699, %p2697, %p2698;
	selp.u64 	%rd10531, 1, 0, %p2699;
	mul.hi.u64 	%rd10532, %rd10518, %rd21824;
	mad.lo.s64 	%rd10533, %rd21824, %rd10518, %rd10530;
	setp.lt.u64 	%p2700, %rd10533, %rd10530;
	add.s64 	%rd1046, %rd10533, %rd10531;
	setp.lt.u64 	%p2701, %rd1046, %rd10533;
	or.pred  	%p2702, %p2700, %p2701;
	selp.u64 	%rd10534, 1, 0, %p2702;
	add.s64 	%rd10535, %rd1038, %rd10532;
	setp.lt.u64 	%p2703, %rd10535, %rd1038;
	add.s64 	%rd10536, %rd10535, %rd10534;
	setp.lt.u64 	%p2704, %rd10536, %rd10535;
	or.pred  	%p2705, %p2703, %p2704;
	selp.u64 	%rd10537, 1, 0, %p2705;
	mul.hi.u64 	%rd10538, %rd10518, %rd21823;
	mad.lo.s64 	%rd10539, %rd21823, %rd10518, %rd10536;
	setp.lt.u64 	%p2706, %rd10539, %rd10536;
	add.s64 	%rd1047, %rd10539, %rd10537;
	setp.lt.u64 	%p2707, %rd1047, %rd10539;
	or.pred  	%p2708, %p2706, %p2707;
	selp.u64 	%rd10540, 1, 0, %p2708;
	add.s64 	%rd10541, %rd22078, %rd10538;
	setp.ge.u64 	%p2709, %rd10541, %rd22078;
	add.s64 	%rd1048, %rd10541, %rd10540;
	setp.ge.u64 	%p2710, %rd1048, %rd10541;
	and.pred  	%p2711, %p2709, %p2710;
	@%p2711 bra 	$L__BB0_348;
	add.s64 	%rd22080, %rd22080, 1;
	setp.eq.s64 	%p2712, %rd22080, 0;
	selp.u64 	%rd10542, 1, 0, %p2712;
	add.s64 	%rd22079, %rd22079, %rd10542;
$L__BB0_348:
	mul.lo.s64 	%rd10543, %rd21831, %rd1045;
	mul.lo.s64 	%rd10544, %rd21826, %rd10543;
	mul.hi.u64 	%rd10545, %rd10543, %rd21826;
	not.b64 	%rd10546, %rd1045;
	setp.gt.u64 	%p2713, %rd10544, %rd10546;
	selp.u64 	%rd10547, 1, 0, %p2713;
	add.s64 	%rd10548, %rd1046, %rd10545;
	setp.lt.u64 	%p2714, %rd10548, %rd1046;
	add.s64 	%rd10549, %rd10548, %rd10547;
	setp.lt.u64 	%p2715, %rd10549, %rd10548;
	or.pred  	%p2716, %p2714, %p2715;
	selp.u64 	%rd10550, 1, 0, %p2716;
	mul.hi.u64 	%rd10551, %rd10543, %rd21825;
	mad.lo.s64 	%rd10552, %rd21825, %rd10543, %rd10549;
	setp.lt.u64 	%p2717, %rd10552, %rd10549;
	add.s64 	%rd10553, %rd10552, %rd10550;
	setp.lt.u64 	%p2718, %rd10553, %rd10552;
	or.pred  	%p2719, %p2717, %p2718;
	selp.u64 	%rd10554, 1, 0, %p2719;
	add.s64 	%rd10555, %rd1047, %rd10551;
	setp.lt.u64 	%p2720, %rd10555, %rd1047;
	add.s64 	%rd10556, %rd10555, %rd10554;
	setp.lt.u64 	%p2721, %rd10556, %rd10555;
	or.pred  	%p2722, %p2720, %p2721;
	selp.u64 	%rd10557, 1, 0, %p2722;
	mul.hi.u64 	%rd10558, %rd10543, %rd21824;
	mad.lo.s64 	%rd10559, %rd21824, %rd10543, %rd10556;
	setp.lt.u64 	%p2723, %rd10559, %rd10556;
	add.s64 	%rd10560, %rd10559, %rd10557;
	setp.lt.u64 	%p2724, %rd10560, %rd10559;
	or.pred  	%p2725, %p2723, %p2724;
	selp.u64 	%rd10561, 1, 0, %p2725;
	add.s64 	%rd10562, %rd1048, %rd10558;
	setp.lt.u64 	%p2726, %rd10562, %rd1048;
	add.s64 	%rd10563, %rd10562, %rd10561;
	setp.lt.u64 	%p2727, %rd10563, %rd10562;
	or.pred  	%p2728, %p2726, %p2727;
	selp.u64 	%rd10564, 1, 0, %p2728;
	mul.hi.u64 	%rd10565, %rd10543, %rd21823;
	mad.lo.s64 	%rd10566, %rd21823, %rd10543, %rd10563;
	setp.lt.u64 	%p2729, %rd10566, %rd10563;
	add.s64 	%rd10567, %rd10566, %rd10564;
	setp.lt.u64 	%p2730, %rd10567, %rd10566;
	or.pred  	%p2731, %p2729, %p2730;
	selp.u64 	%rd10568, 1, 0, %p2731;
	add.s64 	%rd10569, %rd22080, %rd10565;
	setp.lt.u64 	%p2732, %rd10569, %rd22080;
	add.s64 	%rd10570, %rd10569, %rd10568;
	setp.lt.u64 	%p2733, %rd10570, %rd10569;
	or.pred  	%p2734, %p2732, %p2733;
	selp.u64 	%rd10571, 1, 0, %p2734;
	add.s64 	%rd10572, %rd22079, %rd10571;
	mul.lo.s64 	%rd10573, %rd21831, %rd10553;
	mul.lo.s64 	%rd10574, %rd21826, %rd10573;
	mul.hi.u64 	%rd10575, %rd10573, %rd21826;
	not.b64 	%rd10576, %rd10553;
	setp.gt.u64 	%p2735, %rd10574, %rd10576;
	selp.u64 	%rd10577, 1, 0, %p2735;
	add.s64 	%rd10578, %rd10560, %rd10575;
	setp.lt.u64 	%p2736, %rd10578, %rd10560;
	add.s64 	%rd10579, %rd10578, %rd10577;
	setp.lt.u64 	%p2737, %rd10579, %rd10578;
	or.pred  	%p2738, %p2736, %p2737;
	selp.u64 	%rd10580, 1, 0, %p2738;
	mul.hi.u64 	%rd10581, %rd10573, %rd21825;
	mad.lo.s64 	%rd10582, %rd21825, %rd10573, %rd10579;
	setp.lt.u64 	%p2739, %rd10582, %rd10579;
	add.s64 	%rd1053, %rd10582, %rd10580;
	setp.lt.u64 	%p2740, %rd1053, %rd10582;
	or.pred  	%p2741, %p2739, %p2740;
	selp.u64 	%rd10583, 1, 0, %p2741;
	add.s64 	%rd10584, %rd10567, %rd10581;
	setp.lt.u64 	%p2742, %rd10584, %rd10567;
	add.s64 	%rd10585, %rd10584, %rd10583;
	setp.lt.u64 	%p2743, %rd10585, %rd10584;
	or.pred  	%p2744, %p2742, %p2743;
	selp.u64 	%rd10586, 1, 0, %p2744;
	mul.hi.u64 	%rd10587, %rd10573, %rd21824;
	mad.lo.s64 	%rd10588, %rd21824, %rd10573, %rd10585;
	setp.lt.u64 	%p2745, %rd10588, %rd10585;
	add.s64 	%rd1054, %rd10588, %rd10586;
	setp.lt.u64 	%p2746, %rd1054, %rd10588;
	or.pred  	%p2747, %p2745, %p2746;
	selp.u64 	%rd10589, 1, 0, %p2747;
	add.s64 	%rd10590, %rd10570, %rd10587;
	setp.lt.u64 	%p2748, %rd10590, %rd10570;
	add.s64 	%rd10591, %rd10590, %rd10589;
	setp.lt.u64 	%p2749, %rd10591, %rd10590;
	or.pred  	%p2750, %p2748, %p2749;
	selp.u64 	%rd10592, 1, 0, %p2750;
	mul.hi.u64 	%rd10593, %rd10573, %rd21823;
	mad.lo.s64 	%rd10594, %rd21823, %rd10573, %rd10591;
	setp.lt.u64 	%p2751, %rd10594, %rd10591;
	add.s64 	%rd1055, %rd10594, %rd10592;
	setp.lt.u64 	%p2752, %rd1055, %rd10594;
	or.pred  	%p2753, %p2751, %p2752;
	selp.u64 	%rd10595, 1, 0, %p2753;
	add.s64 	%rd10596, %rd10572, %rd10593;
	add.s64 	%rd22081, %rd10596, %rd10595;
	setp.gt.u64 	%p2754, %rd22081, %rd21823;
	@%p2754 bra 	$L__BB0_354;
	setp.lt.u64 	%p2755, %rd22081, %rd21823;
	mov.u64 	%rd22082, %rd1055;
	mov.u64 	%rd22083, %rd1054;
	mov.u64 	%rd22084, %rd1053;
	@%p2755 bra 	$L__BB0_355;
	setp.gt.u64 	%p2756, %rd1055, %rd21824;
	@%p2756 bra 	$L__BB0_354;
	setp.lt.u64 	%p2757, %rd1055, %rd21824;
	mov.u64 	%rd22082, %rd1055;
	mov.u64 	%rd22083, %rd1054;
	mov.u64 	%rd22084, %rd1053;
	@%p2757 bra 	$L__BB0_355;
	setp.gt.u64 	%p2758, %rd1054, %rd21825;
	@%p2758 bra 	$L__BB0_354;
	setp.lt.u64 	%p2759, %rd1054, %rd21825;
	setp.lt.u64 	%p2760, %rd1053, %rd21826;
	or.pred  	%p2761, %p2759, %p2760;
	mov.u64 	%rd22082, %rd1055;
	mov.u64 	%rd22083, %rd1054;
	mov.u64 	%rd22084, %rd1053;
	@%p2761 bra 	$L__BB0_355;
$L__BB0_354:
	sub.s64 	%rd22084, %rd1053, %rd21826;
	setp.lt.u64 	%p2762, %rd1053, %rd21826;
	selp.u64 	%rd10597, 1, 0, %p2762;
	add.s64 	%rd10598, %rd21825, %rd10597;
	sub.s64 	%rd22083, %rd1054, %rd10598;
	setp.lt.u64 	%p2763, %rd1054, %rd10598;
	selp.u64 	%rd10599, 1, 0, %p2763;
	add.s64 	%rd10600, %rd21824, %rd10599;
	sub.s64 	%rd22082, %rd1055, %rd10600;
	setp.lt.u64 	%p2764, %rd1055, %rd10600;
	selp.u64 	%rd10601, 1, 0, %p2764;
	add.s64 	%rd10602, %rd21823, %rd10601;
	sub.s64 	%rd22081, %rd22081, %rd10602;
$L__BB0_355:
	add.s64 	%rd1065, %rd22060, %rd585;
	setp.lt.u64 	%p2765, %rd1065, %rd22060;
	selp.u64 	%rd10603, 1, 0, %p2765;
	add.s64 	%rd10604, %rd22059, %rd586;
	setp.lt.u64 	%p2766, %rd10604, %rd22059;
	add.s64 	%rd1066, %rd10604, %rd10603;
	setp.lt.u64 	%p2767, %rd1066, %rd10604;
	or.pred  	%p2768, %p2766, %p2767;
	selp.u64 	%rd10605, 1, 0, %p2768;
	add.s64 	%rd10606, %rd22058, %rd589;
	setp.lt.u64 	%p2769, %rd10606, %rd22058;
	add.s64 	%rd1067, %rd10606, %rd10605;
	setp.lt.u64 	%p2770, %rd1067, %rd10606;
	or.pred  	%p2771, %p2769, %p2770;
	selp.u64 	%rd10607, 1, 0, %p2771;
	add.s64 	%rd10608, %rd22057, %rd590;
	add.s64 	%rd22085, %rd10608, %rd10607;
	setp.gt.u64 	%p2772, %rd22085, %rd21823;
	@%p2772 bra 	$L__BB0_361;
	setp.lt.u64 	%p2773, %rd22085, %rd21823;
	mov.u64 	%rd22086, %rd1067;
	mov.u64 	%rd22087, %rd1066;
	mov.u64 	%rd22088, %rd1065;
	@%p2773 bra 	$L__BB0_362;
	setp.gt.u64 	%p2774, %rd1067, %rd21824;
	@%p2774 bra 	$L__BB0_361;
	setp.lt.u64 	%p2775, %rd1067, %rd21824;
	mov.u64 	%rd22086, %rd1067;
	mov.u64 	%rd22087, %rd1066;
	mov.u64 	%rd22088, %rd1065;
	@%p2775 bra 	$L__BB0_362;
	setp.gt.u64 	%p2776, %rd1066, %rd21825;
	@%p2776 bra 	$L__BB0_361;
	setp.lt.u64 	%p2777, %rd1066, %rd21825;
	setp.lt.u64 	%p2778, %rd1065, %rd21826;
	or.pred  	%p2779, %p2777, %p2778;
	mov.u64 	%rd22086, %rd1067;
	mov.u64 	%rd22087, %rd1066;
	mov.u64 	%rd22088, %rd1065;
	@%p2779 bra 	$L__BB0_362;
$L__BB0_361:
	sub.s64 	%rd22088, %rd1065, %rd21826;
	setp.lt.u64 	%p2780, %rd1065, %rd21826;
	selp.u64 	%rd10609, 1, 0, %p2780;
	add.s64 	%rd10610, %rd21825, %rd10609;
	sub.s64 	%rd22087, %rd1066, %rd10610;
	setp.lt.u64 	%p2781, %rd1066, %rd10610;
	selp.u64 	%rd10611, 1, 0, %p2781;
	add.s64 	%rd10612, %rd21824, %rd10611;
	sub.s64 	%rd22086, %rd1067, %rd10612;
	setp.lt.u64 	%p2782, %rd1067, %rd10612;
	selp.u64 	%rd10613, 1, 0, %p2782;
	add.s64 	%rd10614, %rd21823, %rd10613;
	sub.s64 	%rd22085, %rd22085, %rd10614;
$L__BB0_362:
	mul.hi.u64 	%rd10615, %rd22088, %rd22088;
	mul.lo.s64 	%rd10616, %rd22087, %rd22088;
	mul.hi.u64 	%rd10617, %rd22088, %rd22087;
	add.s64 	%rd10618, %rd10615, %rd10616;
	setp.lt.u64 	%p2783, %rd10618, %rd10615;
	selp.u64 	%rd10619, 1, 0, %p2783;
	add.s64 	%rd10620, %rd10617, %rd10619;
	setp.lt.u64 	%p2784, %rd10620, %rd10617;
	selp.u64 	%rd10621, 1, 0, %p2784;
	mul.hi.u64 	%rd10622, %rd22088, %rd22086;
	mad.lo.s64 	%rd10623, %rd22086, %rd22088, %rd10620;
	setp.lt.u64 	%p2785, %rd10623, %rd10620;
	selp.u64 	%rd10624, 1, 0, %p2785;
	add.s64 	%rd10625, %rd10622, %rd10621;
	setp.lt.u64 	%p2786, %rd10625, %rd10622;
	add.s64 	%rd10626, %rd10625, %rd10624;
	setp.lt.u64 	%p2787, %rd10626, %rd10625;
	or.pred  	%p2788, %p2786, %p2787;
	selp.u64 	%rd10627, 1, 0, %p2788;
	mul.hi.u64 	%rd10628, %rd22088, %rd22085;
	mad.lo.s64 	%rd22091, %rd22085, %rd22088, %rd10626;
	setp.lt.u64 	%p2789, %rd22091, %rd10626;
	selp.u64 	%rd10629, 1, 0, %p2789;
	add.s64 	%rd10630, %rd10628, %rd10627;
	setp.lt.u64 	%p2790, %rd10630, %rd10628;
	add.s64 	%rd22093, %rd10630, %rd10629;
	setp.lt.u64 	%p2791, %rd22093, %rd10630;
	or.pred  	%p30, %p2790, %p2791;
	selp.u64 	%rd22092, 1, 0, %p30;
	mul.hi.u64 	%rd10631, %rd22087, %rd22088;
	add.s64 	%rd1080, %rd10618, %rd10616;
	setp.lt.u64 	%p2792, %rd1080, %rd10618;
	selp.u64 	%rd10632, 1, 0, %p2792;
	add.s64 	%rd10633, %rd10623, %rd10631;
	setp.ge.u64 	%p2793, %rd10633, %rd10623;
	add.s64 	%rd1081, %rd10633, %rd10632;
	setp.ge.u64 	%p2794, %rd1081, %rd10633;
	and.pred  	%p2795, %p2793, %p2794;
	@%p2795 bra 	$L__BB0_365;
	add.s64 	%rd22091, %rd22091, 1;
	setp.ne.s64 	%p2796, %rd22091, 0;
	@%p2796 bra 	$L__BB0_365;
	add.s64 	%rd22093, %rd22093, 1;
	setp.eq.s64 	%p2797, %rd22093, 0;
	selp.b64 	%rd10635, 2, 1, %p30;
	selp.u64 	%rd10636, 1, 0, %p30;
	selp.b64 	%rd22092, %rd10635, %rd10636, %p2797;
	mov.b64 	%rd22091, 0;
$L__BB0_365:
	mul.hi.u64 	%rd10637, %rd22087, %rd22087;
	mad.lo.s64 	%rd1089, %rd22087, %rd22087, %rd1081;
	setp.lt.u64 	%p2798, %rd1089, %rd1081;
	selp.u64 	%rd10638, 1, 0, %p2798;
	add.s64 	%rd10639, %rd22091, %rd10637;
	setp.ge.u64 	%p2799, %rd10639, %rd22091;
	add.s64 	%rd1090, %rd10639, %rd10638;
	setp.ge.u64 	%p2800, %rd1090, %rd10639;
	and.pred  	%p2801, %p2799, %p2800;
	@%p2801 bra 	$L__BB0_367;
	add.s64 	%rd22093, %rd22093, 1;
	setp.eq.s64 	%p2802, %rd22093, 0;
	selp.u64 	%rd10640, 1, 0, %p2802;
	add.s64 	%rd22092, %rd22092, %rd10640;
$L__BB0_367:
	mul.hi.u64 	%rd10641, %rd22087, %rd22086;
	mad.lo.s64 	%rd10642, %rd22086, %rd22087, %rd1090;
	setp.lt.u64 	%p2803, %rd10642, %rd1090;
	selp.u64 	%rd10643, 1, 0, %p2803;
	add.s64 	%rd10644, %rd22093, %rd10641;
	setp.lt.u64 	%p2804, %rd10644, %rd22093;
	add.s64 	%rd10645, %rd10644, %rd10643;
	setp.lt.u64 	%p2805, %rd10645, %rd10644;
	or.pred  	%p2806, %p2804, %p2805;
	selp.u64 	%rd10646, 1, 0, %p2806;
	add.s64 	%rd10647, %rd22092, %rd10646;
	mul.hi.u64 	%rd10648, %rd22087, %rd22085;
	mad.lo.s64 	%rd22096, %rd22085, %rd22087, %rd10645;
	setp.lt.u64 	%p2807, %rd22096, %rd10645;
	selp.u64 	%rd10649, 1, 0, %p2807;
	add.s64 	%rd10650, %rd10647, %rd10648;
	setp.lt.u64 	%p2808, %rd10650, %rd10647;
	add.s64 	%rd22098, %rd10650, %rd10649;
	setp.lt.u64 	%p2809, %rd22098, %rd10650;
	or.pred  	%p31, %p2808, %p2809;
	selp.u64 	%rd22097, 1, 0, %p31;
	mul.hi.u64 	%rd10651, %rd22086, %rd22088;
	mad.lo.s64 	%rd1098, %rd22086, %rd22088, %rd1089;
	setp.lt.u64 	%p2810, %rd1098, %rd1089;
	selp.u64 	%rd10652, 1, 0, %p2810;
	add.s64 	%rd10653, %rd10642, %rd10651;
	setp.ge.u64 	%p2811, %rd10653, %rd10642;
	add.s64 	%rd1099, %rd10653, %rd10652;
	setp.ge.u64 	%p2812, %rd1099, %rd10653;
	and.pred  	%p2813, %p2811, %p2812;
	@%p2813 bra 	$L__BB0_370;
	add.s64 	%rd22096, %rd22096, 1;
	setp.ne.s64 	%p2814, %rd22096, 0;
	@%p2814 bra 	$L__BB0_370;
	add.s64 	%rd22098, %rd22098, 1;
	setp.eq.s64 	%p2815, %rd22098, 0;
	selp.b64 	%rd10655, 2, 1, %p31;
	selp.u64 	%rd10656, 1, 0, %p31;
	selp.b64 	%rd22097, %rd10655, %rd10656, %p2815;
	mov.b64 	%rd22096, 0;
$L__BB0_370:
	mul.hi.u64 	%rd10657, %rd22086, %rd22087;
	mad.lo.s64 	%rd1107, %rd22086, %rd22087, %rd1099;
	setp.lt.u64 	%p2816, %rd1107, %rd1099;
	selp.u64 	%rd10658, 1, 0, %p2816;
	add.s64 	%rd10659, %rd22096, %rd10657;
	setp.ge.u64 	%p2817, %rd10659, %rd22096;
	add.s64 	%rd1108, %rd10659, %rd10658;
	setp.ge.u64 	%p2818, %rd1108, %rd10659;
	and.pred  	%p2819, %p2817, %p2818;
	@%p2819 bra 	$L__BB0_372;
	add.s64 	%rd22098, %rd22098, 1;
	setp.eq.s64 	%p2820, %rd22098, 0;
	selp.u64 	%rd10660, 1, 0, %p2820;
	add.s64 	%rd22097, %rd22097, %rd10660;
$L__BB0_372:
	mul.hi.u64 	%rd10661, %rd22086, %rd22086;
	mad.lo.s64 	%rd10662, %rd22086, %rd22086, %rd1108;
	setp.lt.u64 	%p2821, %rd10662, %rd1108;
	selp.u64 	%rd10663, 1, 0, %p2821;
	add.s64 	%rd10664, %rd22098, %rd10661;
	setp.lt.u64 	%p2822, %rd10664, %rd22098;
	add.s64 	%rd10665, %rd10664, %rd10663;
	setp.lt.u64 	%p2823, %rd10665, %rd10664;
	or.pred  	%p2824, %p2822, %p2823;
	selp.u64 	%rd10666, 1, 0, %p2824;
	add.s64 	%rd10667, %rd22097, %rd10666;
	mul.hi.u64 	%rd10668, %rd22086, %rd22085;
	mad.lo.s64 	%rd22101, %rd22085, %rd22086, %rd10665;
	setp.lt.u64 	%p2825, %rd22101, %rd10665;
	selp.u64 	%rd10669, 1, 0, %p2825;
	add.s64 	%rd10670, %rd10667, %rd10668;
	setp.lt.u64 	%p2826, %rd10670, %rd10667;
	add.s64 	%rd22103, %rd10670, %rd10669;
	setp.lt.u64 	%p2827, %rd22103, %rd10670;
	or.pred  	%p32, %p2826, %p2827;
	selp.u64 	%rd22102, 1, 0, %p32;
	mul.hi.u64 	%rd10671, %rd22085, %rd22088;
	mad.lo.s64 	%rd1116, %rd22085, %rd22088, %rd1107;
	setp.lt.u64 	%p2828, %rd1116, %rd1107;
	selp.u64 	%rd10672, 1, 0, %p2828;
	add.s64 	%rd10673, %rd10662, %rd10671;
	setp.ge.u64 	%p2829, %rd10673, %rd10662;
	add.s64 	%rd1117, %rd10673, %rd10672;
	setp.ge.u64 	%p2830, %rd1117, %rd10673;
	and.pred  	%p2831, %p2829, %p2830;
	@%p2831 bra 	$L__BB0_375;
	add.s64 	%rd22101, %rd22101, 1;
	setp.ne.s64 	%p2832, %rd22101, 0;
	@%p2832 bra 	$L__BB0_375;
	add.s64 	%rd22103, %rd22103, 1;
	setp.eq.s64 	%p2833, %rd22103, 0;
	selp.b64 	%rd10675, 2, 1, %p32;
	selp.u64 	%rd10676, 1, 0, %p32;
	selp.b64 	%rd22102, %rd10675, %rd10676, %p2833;
	mov.b64 	%rd22101, 0;
$L__BB0_375:
	mul.hi.u64 	%rd10677, %rd22085, %rd22087;
	mad.lo.s64 	%rd1125, %rd22085, %rd22087, %rd1117;
	setp.lt.u64 	%p2834, %rd1125, %rd1117;
	selp.u64 	%rd10678, 1, 0, %p2834;
	add.s64 	%rd10679, %rd22101, %rd10677;
	setp.ge.u64 	%p2835, %rd10679, %rd22101;
	add.s64 	%rd1126, %rd10679, %rd10678;
	setp.ge.u64 	%p2836, %rd1126, %rd10679;
	and.pred  	%p2837, %p2835, %p2836;
	@%p2837 bra 	$L__BB0_377;
	add.s64 	%rd22103, %rd22103, 1;
	setp.eq.s64 	%p2838, %rd22103, 0;
	selp.u64 	%rd10680, 1, 0, %p2838;
	add.s64 	%rd22102, %rd22102, %rd10680;
$L__BB0_377:
	mul.lo.s64 	%rd10681, %rd22088, %rd22088;
	mul.hi.u64 	%rd10682, %rd22085, %rd22086;
	mad.lo.s64 	%rd22106, %rd22085, %rd22086, %rd1126;
	setp.lt.u64 	%p2839, %rd22106, %rd1126;
	selp.u64 	%rd10683, 1, 0, %p2839;
	add.s64 	%rd10684, %rd22103, %rd10682;
	setp.lt.u64 	%p2840, %rd10684, %rd22103;
	add.s64 	%rd10685, %rd10684, %rd10683;
	setp.lt.u64 	%p2841, %rd10685, %rd10684;
	or.pred  	%p2842, %p2840, %p2841;
	selp.u64 	%rd10686, 1, 0, %p2842;
	add.s64 	%rd10687, %rd22102, %rd10686;
	mul.hi.u64 	%rd10688, %rd22085, %rd22085;
	mad.lo.s64 	%rd22108, %rd22085, %rd22085, %rd10685;
	setp.lt.u64 	%p2843, %rd22108, %rd10685;
	selp.u64 	%rd10689, 1, 0, %p2843;
	add.s64 	%rd10690, %rd10687, %rd10688;
	add.s64 	%rd22107, %rd10690, %rd10689;
	mul.lo.s64 	%rd10691, %rd21831, %rd10681;
	mul.lo.s64 	%rd10692, %rd21826, %rd10691;
	mul.hi.u64 	%rd10693, %rd10691, %rd21826;
	not.b64 	%rd10694, %rd10681;
	setp.gt.u64 	%p2844, %rd10692, %rd10694;
	selp.u64 	%rd10695, 1, 0, %p2844;
	add.s64 	%rd10696, %rd1080, %rd10693;
	setp.lt.u64 	%p2845, %rd10696, %rd1080;
	add.s64 	%rd10697, %rd10696, %rd10695;
	setp.lt.u64 	%p2846, %rd10697, %rd10696;
	or.pred  	%p2847, %p2845, %p2846;
	selp.u64 	%rd10698, 1, 0, %p2847;
	mul.hi.u64 	%rd10699, %rd10691, %rd21825;
	mad.lo.s64 	%rd10700, %rd21825, %rd10691, %rd10697;
	setp.lt.u64 	%p2848, %rd10700, %rd10697;
	add.s64 	%rd1134, %rd10700, %rd10698;
	setp.lt.u64 	%p2849, %rd1134, %rd10700;
	or.pred  	%p2850, %p2848, %p2849;
	selp.u64 	%rd10701, 1, 0, %p2850;
	add.s64 	%rd10702, %rd1098, %rd10699;
	setp.lt.u64 	%p2851, %rd10702, %rd1098;
	add.s64 	%rd10703, %rd10702, %rd10701;
	setp.lt.u64 	%p2852, %rd10703, %rd10702;
	or.pred  	%p2853, %p2851, %p2852;
	selp.u64 	%rd10704, 1, 0, %p2853;
	mul.hi.u64 	%rd10705, %rd10691, %rd21824;
	mad.lo.s64 	%rd10706, %rd21824, %rd10691, %rd10703;
	setp.lt.u64 	%p2854, %rd10706, %rd10703;
	add.s64 	%rd1135, %rd10706, %rd10704;
	setp.lt.u64 	%p2855, %rd1135, %rd10706;
	or.pred  	%p2856, %p2854, %p2855;
	selp.u64 	%rd10707, 1, 0, %p2856;
	add.s64 	%rd10708, %rd1116, %rd10705;
	setp.lt.u64 	%p2857, %rd10708, %rd1116;
	add.s64 	%rd10709, %rd10708, %rd10707;
	setp.lt.u64 	%p2858, %rd10709, %rd10708;
	or.pred  	%p2859, %p2857, %p2858;
	selp.u64 	%rd10710, 1, 0, %p2859;
	mul.hi.u64 	%rd10711, %rd10691, %rd21823;
	mad.lo.s64 	%rd10712, %rd21823, %rd10691, %rd10709;
	setp.lt.u64 	%p2860, %rd10712, %rd10709;
	add.s64 	%rd1136, %rd10712, %rd10710;
	setp.lt.u64 	%p2861, %rd1136, %rd10712;
	or.pred  	%p2862, %p2860, %p2861;
	selp.u64 	%rd10713, 1, 0, %p2862;
	add.s64 	%rd10714, %rd1125, %rd10711;
	setp.ge.u64 	%p2863, %rd10714, %rd1125;
	add.s64 	%rd1137, %rd10714, %rd10713;
	setp.ge.u64 	%p2864, %rd1137, %rd10714;
	and.pred  	%p2865, %p2863, %p2864;
	@%p2865 bra 	$L__BB0_380;
	add.s64 	%rd22106, %rd22106, 1;
	setp.ne.s64 	%p2866, %rd22106, 0;
	@%p2866 bra 	$L__BB0_380;
	add.s64 	%rd22108, %rd22108, 1;
	setp.eq.s64 	%p2867, %rd22108, 0;
	selp.u64 	%rd10716, 1, 0, %p2867;
	add.s64 	%rd22107, %rd22107, %rd10716;
	mov.b64 	%rd22106, 0;
$L__BB0_380:
	mul.lo.s64 	%rd10717, %rd21831, %rd1134;
	mul.lo.s64 	%rd10718, %rd21826, %rd10717;
	mul.hi.u64 	%rd10719, %rd10717, %rd21826;
	not.b64 	%rd10720, %rd1134;
	setp.gt.u64 	%p2868, %rd10718, %rd10720;
	selp.u64 	%rd10721, 1, 0, %p2868;
	add.s64 	%rd10722, %rd1135, %rd10719;
	setp.lt.u64 	%p2869, %rd10722, %rd1135;
	add.s64 	%rd10723, %rd10722, %rd10721;
	setp.lt.u64 	%p2870, %rd10723, %rd10722;
	or.pred  	%p2871, %p2869, %p2870;
	selp.u64 	%rd10724, 1, 0, %p2871;
	mul.hi.u64 	%rd10725, %rd10717, %rd21825;
	mad.lo.s64 	%rd10726, %rd21825, %rd10717, %rd10723;
	setp.lt.u64 	%p2872, %rd10726, %rd10723;
	add.s64 	%rd1144, %rd10726, %rd10724;
	setp.lt.u64 	%p2873, %rd1144, %rd10726;
	or.pred  	%p2874, %p2872, %p2873;
	selp.u64 	%rd10727, 1, 0, %p2874;
	add.s64 	%rd10728, %rd1136, %rd10725;
	setp.lt.u64 	%p2875, %rd10728, %rd1136;
	add.s64 	%rd10729, %rd10728, %rd10727;
	setp.lt.u64 	%p2876, %rd10729, %rd10728;
	or.pred  	%p2877, %p2875, %p2876;
	selp.u64 	%rd10730, 1, 0, %p2877;
	mul.hi.u64 	%rd10731, %rd10717, %rd21824;
	mad.lo.s64 	%rd10732, %rd21824, %rd10717, %rd10729;
	setp.lt.u64 	%p2878, %rd10732, %rd10729;
	add.s64 	%rd1145, %rd10732, %rd10730;
	setp.lt.u64 	%p2879, %rd1145, %rd10732;
	or.pred  	%p2880, %p2878, %p2879;
	selp.u64 	%rd10733, 1, 0, %p2880;
	add.s64 	%rd10734, %rd1137, %rd10731;
	setp.lt.u64 	%p2881, %rd10734, %rd1137;
	add.s64 	%rd10735, %rd10734, %rd10733;
	setp.lt.u64 	%p2882, %rd10735, %rd10734;
	or.pred  	%p2883, %p2881, %p2882;
	selp.u64 	%rd10736, 1, 0, %p2883;
	mul.hi.u64 	%rd10737, %rd10717, %rd21823;
	mad.lo.s64 	%rd10738, %rd21823, %rd10717, %rd10735;
	setp.lt.u64 	%p2884, %rd10738, %rd10735;
	add.s64 	%rd1146, %rd10738, %rd10736;
	setp.lt.u64 	%p2885, %rd1146, %rd10738;
	or.pred  	%p2886, %p2884, %p2885;
	selp.u64 	%rd10739, 1, 0, %p2886;
	add.s64 	%rd10740, %rd22106, %rd10737;
	setp.ge.u64 	%p2887, %rd10740, %rd22106;
	add.s64 	%rd1147, %rd10740, %rd10739;
	setp.ge.u64 	%p2888, %rd1147, %rd10740;
	and.pred  	%p2889, %p2887, %p2888;
	@%p2889 bra 	$L__BB0_382;
	add.s64 	%rd22108, %rd22108, 1;
	setp.eq.s64 	%p2890, %rd22108, 0;
	selp.u64 	%rd10741, 1, 0, %p2890;
	add.s64 	%rd22107, %rd22107, %rd10741;
$L__BB0_382:
	mul.lo.s64 	%rd10742, %rd21831, %rd1144;
	mul.lo.s64 	%rd10743, %rd21826, %rd10742;
	mul.hi.u64 	%rd10744, %rd10742, %rd21826;
	not.b64 	%rd10745, %rd1144;
	setp.gt.u64 	%p2891, %rd10743, %rd10745;
	selp.u64 	%rd10746, 1, 0, %p2891;
	add.s64 	%rd10747, %rd1145, %rd10744;
	setp.lt.u64 	%p2892, %rd10747, %rd1145;
	add.s64 	%rd10748, %rd10747, %rd10746;
	setp.lt.u64 	%p2893, %rd10748, %rd10747;
	or.pred  	%p2894, %p2892, %p2893;
	selp.u64 	%rd10749, 1, 0, %p2894;
	mul.hi.u64 	%rd10750, %rd10742, %rd21825;
	mad.lo.s64 	%rd10751, %rd21825, %rd10742, %rd10748;
	setp.lt.u64 	%p2895, %rd10751, %rd10748;
	add.s64 	%rd10752, %rd10751, %rd10749;
	setp.lt.u64 	%p2896, %rd10752, %rd10751;
	or.pred  	%p2897, %p2895, %p2896;
	selp.u64 	%rd10753, 1, 0, %p2897;
	add.s64 	%rd10754, %rd1146, %rd10750;
	setp.lt.u64 	%p2898, %rd10754, %rd1146;
	add.s64 	%rd10755, %rd10754, %rd10753;
	setp.lt.u64 	%p2899, %rd10755, %rd10754;
	or.pred  	%p2900, %p2898, %p2899;
	selp.u64 	%rd10756, 1, 0, %p2900;
	mul.hi.u64 	%rd10757, %rd10742, %rd21824;
	mad.lo.s64 	%rd10758, %rd21824, %rd10742, %rd10755;
	setp.lt.u64 	%p2901, %rd10758, %rd10755;
	add.s64 	%rd10759, %rd10758, %rd10756;
	setp.lt.u64 	%p2902, %rd10759, %rd10758;
	or.pred  	%p2903, %p2901, %p2902;
	selp.u64 	%rd10760, 1, 0, %p2903;
	add.s64 	%rd10761, %rd1147, %rd10757;
	setp.lt.u64 	%p2904, %rd10761, %rd1147;
	add.s64 	%rd10762, %rd10761, %rd10760;
	setp.lt.u64 	%p2905, %rd10762, %rd10761;
	or.pred  	%p2906, %p2904, %p2905;
	selp.u64 	%rd10763, 1, 0, %p2906;
	mul.hi.u64 	%rd10764, %rd10742, %rd21823;
	mad.lo.s64 	%rd10765, %rd21823, %rd10742, %rd10762;
	setp.lt.u64 	%p2907, %rd10765, %rd10762;
	add.s64 	%rd10766, %rd10765, %rd10763;
	setp.lt.u64 	%p2908, %rd10766, %rd10765;
	or.pred  	%p2909, %p2907, %p2908;
	selp.u64 	%rd10767, 1, 0, %p2909;
	add.s64 	%rd10768, %rd22108, %rd10764;
	setp.lt.u64 	%p2910, %rd10768, %rd22108;
	add.s64 	%rd10769, %rd10768, %rd10767;
	setp.lt.u64 	%p2911, %rd10769, %rd10768;
	or.pred  	%p2912, %p2910, %p2911;
	selp.u64 	%rd10770, 1, 0, %p2912;
	add.s64 	%rd10771, %rd22107, %rd10770;
	mul.lo.s64 	%rd10772, %rd21831, %rd10752;
	mul.lo.s64 	%rd10773, %rd21826, %rd10772;
	mul.hi.u64 	%rd10774, %rd10772, %rd21826;
	not.b64 	%rd10775, %rd10752;
	setp.gt.u64 	%p2913, %rd10773, %rd10775;
	selp.u64 	%rd10776, 1, 0, %p2913;
	add.s64 	%rd10777, %rd10759, %rd10774;
	setp.lt.u64 	%p2914, %rd10777, %rd10759;
	add.s64 	%rd10778, %rd10777, %rd10776;
	setp.lt.u64 	%p2915, %rd10778, %rd10777;
	or.pred  	%p2916, %p2914, %p2915;
	selp.u64 	%rd10779, 1, 0, %p2916;
	mul.hi.u64 	%rd10780, %rd10772, %rd21825;
	mad.lo.s64 	%rd10781, %rd21825, %rd10772, %rd10778;
	setp.lt.u64 	%p2917, %rd10781, %rd10778;
	add.s64 	%rd1152, %rd10781, %rd10779;
	setp.lt.u64 	%p2918, %rd1152, %rd10781;
	or.pred  	%p2919, %p2917, %p2918;
	selp.u64 	%rd10782, 1, 0, %p2919;
	add.s64 	%rd10783, %rd10766, %rd10780;
	setp.lt.u64 	%p2920, %rd10783, %rd10766;
	add.s64 	%rd10784, %rd10783, %rd10782;
	setp.lt.u64 	%p2921, %rd10784, %rd10783;
	or.pred  	%p2922, %p2920, %p2921;
	selp.u64 	%rd10785, 1, 0, %p2922;
	mul.hi.u64 	%rd10786, %rd10772, %rd21824;
	mad.lo.s64 	%rd10787, %rd21824, %rd10772, %rd10784;
	setp.lt.u64 	%p2923, %rd10787, %rd10784;
	add.s64 	%rd1153, %rd10787, %rd10785;
	setp.lt.u64 	%p2924, %rd1153, %rd10787;
	or.pred  	%p2925, %p2923, %p2924;
	selp.u64 	%rd10788, 1, 0, %p2925;
	add.s64 	%rd10789, %rd10769, %rd10786;
	setp.lt.u64 	%p2926, %rd10789, %rd10769;
	add.s64 	%rd10790, %rd10789, %rd10788;
	setp.lt.u64 	%p2927, %rd10790, %rd10789;
	or.pred  	%p2928, %p2926, %p2927;
	selp.u64 	%rd10791, 1, 0, %p2928;
	mul.hi.u64 	%rd10792, %rd10772, %rd21823;
	mad.lo.s64 	%rd10793, %rd21823, %rd10772, %rd10790;
	setp.lt.u64 	%p2929, %rd10793, %rd10790;
	add.s64 	%rd1154, %rd10793, %rd10791;
	setp.lt.u64 	%p2930, %rd1154, %rd10793;
	or.pred  	%p2931, %p2929, %p2930;
	selp.u64 	%rd10794, 1, 0, %p2931;
	add.s64 	%rd10795, %rd10771, %rd10792;
	add.s64 	%rd22109, %rd10795, %rd10794;
	setp.gt.u64 	%p2932, %rd22109, %rd21823;
	@%p2932 bra 	$L__BB0_388;
	setp.lt.u64 	%p2933, %rd22109, %rd21823;
	mov.u64 	%rd22110, %rd1154;
	mov.u64 	%rd22111, %rd1153;
	mov.u64 	%rd22112, %rd1152;
	@%p2933 bra 	$L__BB0_389;
	setp.gt.u64 	%p2934, %rd1154, %rd21824;
	@%p2934 bra 	$L__BB0_388;
	setp.lt.u64 	%p2935, %rd1154, %rd21824;
	mov.u64 	%rd22110, %rd1154;
	mov.u64 	%rd22111, %rd1153;
	mov.u64 	%rd22112, %rd1152;
	@%p2935 bra 	$L__BB0_389;
	setp.gt.u64 	%p2936, %rd1153, %rd21825;
	@%p2936 bra 	$L__BB0_388;
	setp.lt.u64 	%p2937, %rd1153, %rd21825;
	setp.lt.u64 	%p2938, %rd1152, %rd21826;
	or.pred  	%p2939, %p2937, %p2938;
	mov.u64 	%rd22110, %rd1154;
	mov.u64 	%rd22111, %rd1153;
	mov.u64 	%rd22112, %rd1152;
	@%p2939 bra 	$L__BB0_389;
$L__BB0_388:
	sub.s64 	%rd22112, %rd1152, %rd21826;
	setp.lt.u64 	%p2940, %rd1152, %rd21826;
	selp.u64 	%rd10796, 1, 0, %p2940;
	add.s64 	%rd10797, %rd21825, %rd10796;
	sub.s64 	%rd22111, %rd1153, %rd10797;
	setp.lt.u64 	%p2941, %rd1153, %rd10797;
	selp.u64 	%rd10798, 1, 0, %p2941;
	add.s64 	%rd10799, %rd21824, %rd10798;
	sub.s64 	%rd22110, %rd1154, %rd10799;
	setp.lt.u64 	%p2942, %rd1154, %rd10799;
	selp.u64 	%rd10800, 1, 0, %p2942;
	add.s64 	%rd10801, %rd21823, %rd10800;
	sub.s64 	%rd22109, %rd22109, %rd10801;
$L__BB0_389:
	sub.s64 	%rd22116, %rd22112, %rd22036;
	setp.lt.u64 	%p2943, %rd22112, %rd22036;
	selp.u64 	%rd10802, 1, 0, %p2943;
	add.s64 	%rd10803, %rd22035, %rd10802;
	sub.s64 	%rd22115, %rd22111, %rd10803;
	setp.lt.u64 	%p2944, %rd22111, %rd10803;
	selp.u64 	%rd10804, 1, 0, %p2944;
	add.s64 	%rd10805, %rd22034, %rd10804;
	sub.s64 	%rd22114, %rd22110, %rd10805;
	setp.lt.u64 	%p2945, %rd22110, %rd10805;
	selp.u64 	%rd10806, 1, 0, %p2945;
	add.s64 	%rd10807, %rd22033, %rd10806;
	sub.s64 	%rd22113, %rd22109, %rd10807;
	setp.ge.u64 	%p2946, %rd22109, %rd10807;
	@%p2946 bra 	$L__BB0_391;
	add.s64 	%rd22116, %rd21826, %rd22116;
	setp.lt.u64 	%p2947, %rd22116, %rd21826;
	selp.u64 	%rd10808, 1, 0, %p2947;
	add.s64 	%rd10809, %rd21825, %rd22115;
	setp.lt.u64 	%p2948, %rd10809, %rd21825;
	add.s64 	%rd22115, %rd10809, %rd10808;
	setp.lt.u64 	%p2949, %rd22115, %rd10809;
	or.pred  	%p2950, %p2948, %p2949;
	selp.u64 	%rd10810, 1, 0, %p2950;
	add.s64 	%rd10811, %rd21824, %rd22114;
	setp.lt.u64 	%p2951, %rd10811, %rd21824;
	add.s64 	%rd22114, %rd10811, %rd10810;
	setp.lt.u64 	%p2952, %rd22114, %rd10811;
	or.pred  	%p2953, %p2951, %p2952;
	selp.u64 	%rd10812, 1, 0, %p2953;
	add.s64 	%rd10813, %rd21823, %rd22113;
	add.s64 	%rd22113, %rd10813, %rd10812;
$L__BB0_391:
	sub.s64 	%rd22120, %rd22116, %rd22084;
	setp.lt.u64 	%p2954, %rd22116, %rd22084;
	selp.u64 	%rd10814, 1, 0, %p2954;
	add.s64 	%rd10815, %rd22083, %rd10814;
	sub.s64 	%rd22119, %rd22115, %rd10815;
	setp.lt.u64 	%p2955, %rd22115, %rd10815;
	selp.u64 	%rd10816, 1, 0, %p2955;
	add.s64 	%rd10817, %rd22082, %rd10816;
	sub.s64 	%rd22118, %rd22114, %rd10817;
	setp.lt.u64 	%p2956, %rd22114, %rd10817;
	selp.u64 	%rd10818, 1, 0, %p2956;
	add.s64 	%rd10819, %rd22081, %rd10818;
	sub.s64 	%rd22117, %rd22113, %rd10819;
	setp.ge.u64 	%p2957, %rd22113, %rd10819;
	@%p2957 bra 	$L__BB0_393;
	add.s64 	%rd22120, %rd21826, %rd22120;
	setp.lt.u64 	%p2958, %rd22120, %rd21826;
	selp.u64 	%rd10820, 1, 0, %p2958;
	add.s64 	%rd10821, %rd21825, %rd22119;
	setp.lt.u64 	%p2959, %rd10821, %rd21825;
	add.s64 	%rd22119, %rd10821, %rd10820;
	setp.lt.u64 	%p2960, %rd22119, %rd10821;
	or.pred  	%p2961, %p2959, %p2960;
	selp.u64 	%rd10822, 1, 0, %p2961;
	add.s64 	%rd10823, %rd21824, %rd22118;
	setp.lt.u64 	%p2962, %rd10823, %rd21824;
	add.s64 	%rd22118, %rd10823, %rd10822;
	setp.lt.u64 	%p2963, %rd22118, %rd10823;
	or.pred  	%p2964, %p2962, %p2963;
	selp.u64 	%rd10824, 1, 0, %p2964;
	add.s64 	%rd10825, %rd21823, %rd22117;
	add.s64 	%rd22117, %rd10825, %rd10824;
$L__BB0_393:
	shl.b64 	%rd1188, %rd22120, 1;
	mov.b64 	{%r172, %r173}, %rd22120;
	mov.b64 	{%r174, %r175}, %rd22119;
	shf.l.wrap.b32 	%r176, %r173, %r174, 1;
	shf.l.wrap.b32 	%r177, %r174, %r175, 1;
	mov.b64 	%rd1189, {%r176, %r177};
	mov.b64 	{%r178, %r179}, %rd22118;
	shf.l.wrap.b32 	%r180, %r175, %r178, 1;
	shf.l.wrap.b32 	%r181, %r178, %r179, 1;
	mov.b64 	%rd1190, {%r180, %r181};
	mov.b64 	{%r182, %r183}, %rd22117;
	shf.l.wrap.b32 	%r184, %r179, %r182, 1;
	shf.l.wrap.b32 	%r185, %r182, %r183, 1;
	mov.b64 	%rd22121, {%r184, %r185};
	setp.gt.u64 	%p2965, %rd22121, %rd21823;
	@%p2965 bra 	$L__BB0_399;
	setp.lt.u64 	%p2966, %rd22121, %rd21823;
	mov.u64 	%rd22122, %rd1190;
	mov.u64 	%rd22123, %rd1189;
	mov.u64 	%rd22124, %rd1188;
	@%p2966 bra 	$L__BB0_400;
	setp.gt.u64 	%p2967, %rd1190, %rd21824;
	@%p2967 bra 	$L__BB0_399;
	setp.lt.u64 	%p2968, %rd1190, %rd21824;
	mov.u64 	%rd22122, %rd1190;
	mov.u64 	%rd22123, %rd1189;
	mov.u64 	%rd22124, %rd1188;
	@%p2968 bra 	$L__BB0_400;
	setp.gt.u64 	%p2969, %rd1189, %rd21825;
	@%p2969 bra 	$L__BB0_399;
	setp.lt.u64 	%p2970, %rd1189, %rd21825;
	setp.lt.u64 	%p2971, %rd1188, %rd21826;
	or.pred  	%p2972, %p2970, %p2971;
	mov.u64 	%rd22122, %rd1190;
	mov.u64 	%rd22123, %rd1189;
	mov.u64 	%rd22124, %rd1188;
	@%p2972 bra 	$L__BB0_400;
$L__BB0_399:
	sub.s64 	%rd22124, %rd1188, %rd21826;
	setp.lt.u64 	%p2973, %rd1188, %rd21826;
	selp.u64 	%rd10826, 1, 0, %p2973;
	add.s64 	%rd10827, %rd21825, %rd10826;
	sub.s64 	%rd22123, %rd1189, %rd10827;
	setp.lt.u64 	%p2974, %rd1189, %rd10827;
	selp.u64 	%rd10828, 1, 0, %p2974;
	add.s64 	%rd10829, %rd21824, %rd10828;
	sub.s64 	%rd22122, %rd1190, %rd10829;
	setp.lt.u64 	%p2975, %rd1190, %rd10829;
	selp.u64 	%rd10830, 1, 0, %p2975;
	add.s64 	%rd10831, %rd21823, %rd10830;
	sub.s64 	%rd22121, %rd22121, %rd10831;
$L__BB0_400:
	mov.b64 	{%r186, %r187}, %rd22036;
	mov.b64 	{%r188, %r189}, %rd22035;
	shf.l.wrap.b32 	%r190, %r187, %r188, 1;
	shf.l.wrap.b32 	%r191, %r188, %r189, 1;
	mov.b64 	%rd22127, {%r190, %r191};
	mov.b64 	{%r192, %r193}, %rd22034;
	shf.l.wrap.b32 	%r194, %r189, %r192, 1;
	shf.l.wrap.b32 	%r195, %r192, %r193, 1;
	mov.b64 	%rd22126, {%r194, %r195};
	mov.b64 	{%r196, %r197}, %rd22033;
	shf.l.wrap.b32 	%r198, %r193, %r196, 1;
	shf.l.wrap.b32 	%r199, %r196, %r197, 1;
	mov.b64 	%rd22125, {%r198, %r199};
	setp.gt.u64 	%p2976, %rd22125, %rd21823;
	@%p2976 bra 	$L__BB0_406;
	shl.b64 	%rd22128, %rd22036, 1;
	setp.lt.u64 	%p2977, %rd22125, %rd21823;
	@%p2977 bra 	$L__BB0_407;
	setp.gt.u64 	%p2978, %rd22126, %rd21824;
	@%p2978 bra 	$L__BB0_406;
	setp.lt.u64 	%p2979, %rd22126, %rd21824;
	@%p2979 bra 	$L__BB0_407;
	setp.gt.u64 	%p2980, %rd22127, %rd21825;
	@%p2980 bra 	$L__BB0_406;
	setp.lt.u64 	%p2981, %rd22127, %rd21825;
	shl.b64 	%rd22128, %rd22036, 1;
	setp.lt.u64 	%p2982, %rd22128, %rd21826;
	or.pred  	%p2983, %p2981, %p2982;
	@%p2983 bra 	$L__BB0_407;
$L__BB0_406:
	shl.b64 	%rd10832, %rd22036, 1;
	sub.s64 	%rd22128, %rd10832, %rd21826;
	setp.lt.u64 	%p2984, %rd10832, %rd21826;
	selp.u64 	%rd10833, 1, 0, %p2984;
	add.s64 	%rd10834, %rd21825, %rd10833;
	mov.b64 	%rd10835, {%r190, %r191};
	sub.s64 	%rd22127, %rd10835, %rd10834;
	setp.lt.u64 	%p2985, %rd10835, %rd10834;
	selp.u64 	%rd10836, 1, 0, %p2985;
	add.s64 	%rd10837, %rd21824, %rd10836;
	mov.b64 	{%r206, %r207}, %rd22034;
	shf.l.wrap.b32 	%r208, %r189, %r206, 1;
	shf.l.wrap.b32 	%r209, %r206, %r207, 1;
	mov.b64 	%rd10838, {%r208, %r209};
	sub.s64 	%rd22126, %rd10838, %rd10837;
	setp.lt.u64 	%p2986, %rd10838, %rd10837;
	selp.u64 	%rd10839, 1, 0, %p2986;
	add.s64 	%rd10840, %rd21823, %rd10839;
	sub.s64 	%rd22125, %rd22125, %rd10840;
$L__BB0_407:
	add.s64 	%rd1214, %rd22036, %rd22128;
	setp.lt.u64 	%p2987, %rd1214, %rd22036;
	selp.u64 	%rd10841, 1, 0, %p2987;
	add.s64 	%rd10842, %rd22035, %rd22127;
	setp.lt.u64 	%p2988, %rd10842, %rd22035;
	add.s64 	%rd1215, %rd10842, %rd10841;
	setp.lt.u64 	%p2989, %rd1215, %rd10842;
	or.pred  	%p2990, %p2988, %p2989;
	selp.u64 	%rd10843, 1, 0, %p2990;
	add.s64 	%rd10844, %rd22034, %rd22126;
	setp.lt.u64 	%p2991, %rd10844, %rd22034;
	add.s64 	%rd1216, %rd10844, %rd10843;
	setp.lt.u64 	%p2992, %rd1216, %rd10844;
	or.pred  	%p2993, %p2991, %p2992;
	selp.u64 	%rd10845, 1, 0, %p2993;
	add.s64 	%rd10846, %rd22033, %rd22125;
	add.s64 	%rd22129, %rd10846, %rd10845;
	setp.gt.u64 	%p2994, %rd22129, %rd21823;
	@%p2994 bra 	$L__BB0_413;
	setp.lt.u64 	%p2995, %rd22129, %rd21823;
	mov.u64 	%rd22130, %rd1216;
	mov.u64 	%rd22131, %rd1215;
	mov.u64 	%rd22132, %rd1214;
	@%p2995 bra 	$L__BB0_414;
	setp.gt.u64 	%p2996, %rd1216, %rd21824;
	@%p2996 bra 	$L__BB0_413;
	setp.lt.u64 	%p2997, %rd1216, %rd21824;
	mov.u64 	%rd22130, %rd1216;
	mov.u64 	%rd22131, %rd1215;
	mov.u64 	%rd22132, %rd1214;
	@%p2997 bra 	$L__BB0_414;
	setp.gt.u64 	%p2998, %rd1215, %rd21825;
	@%p2998 bra 	$L__BB0_413;
	setp.lt.u64 	%p2999, %rd1215, %rd21825;
	setp.lt.u64 	%p3000, %rd1214, %rd21826;
	or.pred  	%p3001, %p2999, %p3000;
	mov.u64 	%rd22130, %rd1216;
	mov.u64 	%rd22131, %rd1215;
	mov.u64 	%rd22132, %rd1214;
	@%p3001 bra 	$L__BB0_414;
$L__BB0_413:
	sub.s64 	%rd22132, %rd1214, %rd21826;
	setp.lt.u64 	%p3002, %rd1214, %rd21826;
	selp.u64 	%rd10847, 1, 0, %p3002;
	add.s64 	%rd10848, %rd21825, %rd10847;
	sub.s64 	%rd22131, %rd1215, %rd10848;
	setp.lt.u64 	%p3003, %rd1215, %rd10848;
	selp.u64 	%rd10849, 1, 0, %p3003;
	add.s64 	%rd10850, %rd21824, %rd10849;
	sub.s64 	%rd22130, %rd1216, %rd10850;
	setp.lt.u64 	%p3004, %rd1216, %rd10850;
	selp.u64 	%rd10851, 1, 0, %p3004;
	add.s64 	%rd10852, %rd21823, %rd10851;
	sub.s64 	%rd22129, %rd22129, %rd10852;
$L__BB0_414:
	mul.hi.u64 	%rd10853, %rd22132, %rd22132;
	mul.lo.s64 	%rd10854, %rd22131, %rd22132;
	mul.hi.u64 	%rd10855, %rd22132, %rd22131;
	add.s64 	%rd10856, %rd10853, %rd10854;
	setp.lt.u64 	%p3005, %rd10856, %rd10853;
	selp.u64 	%rd10857, 1, 0, %p3005;
	add.s64 	%rd10858, %rd10855, %rd10857;
	setp.lt.u64 	%p3006, %rd10858, %rd10855;
	selp.u64 	%rd10859, 1, 0, %p3006;
	mul.hi.u64 	%rd10860, %rd22132, %rd22130;
	mad.lo.s64 	%rd10861, %rd22130, %rd22132, %rd10858;
	setp.lt.u64 	%p3007, %rd10861, %rd10858;
	selp.u64 	%rd10862, 1, 0, %p3007;
	add.s64 	%rd10863, %rd10860, %rd10859;
	setp.lt.u64 	%p3008, %rd10863, %rd10860;
	add.s64 	%rd10864, %rd10863, %rd10862;
	setp.lt.u64 	%p3009, %rd10864, %rd10863;
	or.pred  	%p3010, %p3008, %p3009;
	selp.u64 	%rd10865, 1, 0, %p3010;
	mul.hi.u64 	%rd10866, %rd22132, %rd22129;
	mad.lo.s64 	%rd22135, %rd22129, %rd22132, %rd10864;
	setp.lt.u64 	%p3011, %rd22135, %rd10864;
	selp.u64 	%rd10867, 1, 0, %p3011;
	add.s64 	%rd10868, %rd10866, %rd10865;
	setp.lt.u64 	%p3012, %rd10868, %rd10866;
	add.s64 	%rd22137, %rd10868, %rd10867;
	setp.lt.u64 	%p3013, %rd22137, %rd10868;
	or.pred  	%p33, %p3012, %p3013;
	selp.u64 	%rd22136, 1, 0, %p33;
	mul.hi.u64 	%rd10869, %rd22131, %rd22132;
	add.s64 	%rd1229, %rd10856, %rd10854;
	setp.lt.u64 	%p3014, %rd1229, %rd10856;
	selp.u64 	%rd10870, 1, 0, %p3014;
	add.s64 	%rd10871, %rd10861, %rd10869;
	setp.ge.u64 	%p3015, %rd10871, %rd10861;
	add.s64 	%rd1230, %rd10871, %rd10870;
	setp.ge.u64 	%p3016, %rd1230, %rd10871;
	and.pred  	%p3017, %p3015, %p3016;
	@%p3017 bra 	$L__BB0_417;
	add.s64 	%rd22135, %rd22135, 1;
	setp.ne.s64 	%p3018, %rd22135, 0;
	@%p3018 bra 	$L__BB0_417;
	add.s64 	%rd22137, %rd22137, 1;
	setp.eq.s64 	%p3019, %rd22137, 0;
	selp.b64 	%rd10873, 2, 1, %p33;
	selp.u64 	%rd10874, 1, 0, %p33;
	selp.b64 	%rd22136, %rd10873, %rd10874, %p3019;
	mov.b64 	%rd22135, 0;
$L__BB0_417:
	mul.hi.u64 	%rd10875, %rd22131, %rd22131;
	mad.lo.s64 	%rd1238, %rd22131, %rd22131, %rd1230;
	setp.lt.u64 	%p3020, %rd1238, %rd1230;
	selp.u64 	%rd10876, 1, 0, %p3020;
	add.s64 	%rd10877, %rd22135, %rd10875;
	setp.ge.u64 	%p3021, %rd10877, %rd22135;
	add.s64 	%rd1239, %rd10877, %rd10876;
	setp.ge.u64 	%p3022, %rd1239, %rd10877;
	and.pred  	%p3023, %p3021, %p3022;
	@%p3023 bra 	$L__BB0_419;
	add.s64 	%rd22137, %rd22137, 1;
	setp.eq.s64 	%p3024, %rd22137, 0;
	selp.u64 	%rd10878, 1, 0, %p3024;
	add.s64 	%rd22136, %rd22136, %rd10878;
$L__BB0_419:
	mul.hi.u64 	%rd10879, %rd22131, %rd22130;
	mad.lo.s64 	%rd10880, %rd22130, %rd22131, %rd1239;
	setp.lt.u64 	%p3025, %rd10880, %rd1239;
	selp.u64 	%rd10881, 1, 0, %p3025;
	add.s64 	%rd10882, %rd22137, %rd10879;
	setp.lt.u64 	%p3026, %rd10882, %rd22137;
	add.s64 	%rd10883, %rd10882, %rd10881;
	setp.lt.u64 	%p3027, %rd10883, %rd10882;
	or.pred  	%p3028, %p3026, %p3027;
	selp.u64 	%rd10884, 1, 0, %p3028;
	add.s64 	%rd10885, %rd22136, %rd10884;
	mul.hi.u64 	%rd10886, %rd22131, %rd22129;
	mad.lo.s64 	%rd22140, %rd22129, %rd22131, %rd10883;
	setp.lt.u64 	%p3029, %rd22140, %rd10883;
	selp.u64 	%rd10887, 1, 0, %p3029;
	add.s64 	%rd10888, %rd10885, %rd10886;
	setp.lt.u64 	%p3030, %rd10888, %rd10885;
	add.s64 	%rd22142, %rd10888, %rd10887;
	setp.lt.u64 	%p3031, %rd22142, %rd10888;
	or.pred  	%p34, %p3030, %p3031;
	selp.u64 	%rd22141, 1, 0, %p34;
	mul.hi.u64 	%rd10889, %rd22130, %rd22132;
	mad.lo.s64 	%rd1247, %rd22130, %rd22132, %rd1238;
	setp.lt.u64 	%p3032, %rd1247, %rd1238;
	selp.u64 	%rd10890, 1, 0, %p3032;
	add.s64 	%rd10891, %rd10880, %rd10889;
	setp.ge.u64 	%p3033, %rd10891, %rd10880;
	add.s64 	%rd1248, %rd10891, %rd10890;
	setp.ge.u64 	%p3034, %rd1248, %rd10891;
	and.pred  	%p3035, %p3033, %p3034;
	@%p3035 bra 	$L__BB0_422;
	add.s64 	%rd22140, %rd22140, 1;
	setp.ne.s64 	%p3036, %rd22140, 0;
	@%p3036 bra 	$L__BB0_422;
	add.s64 	%rd22142, %rd22142, 1;
	setp.eq.s64 	%p3037, %rd22142, 0;
	selp.b64 	%rd10893, 2, 1, %p34;
	selp.u64 	%rd10894, 1, 0, %p34;
	selp.b64 	%rd22141, %rd10893, %rd10894, %p3037;
	mov.b64 	%rd22140, 0;
$L__BB0_422:
	mul.hi.u64 	%rd10895, %rd22130, %rd22131;
	mad.lo.s64 	%rd1256, %rd22130, %rd22131, %rd1248;
	setp.lt.u64 	%p3038, %rd1256, %rd1248;
	selp.u64 	%rd10896, 1, 0, %p3038;
	add.s64 	%rd10897, %rd22140, %rd10895;
	setp.ge.u64 	%p3039, %rd10897, %rd22140;
	add.s64 	%rd1257, %rd10897, %rd10896;
	setp.ge.u64 	%p3040, %rd1257, %rd10897;
	and.pred  	%p3041, %p3039, %p3040;
	@%p3041 bra 	$L__BB0_424;
	add.s64 	%rd22142, %rd22142, 1;
	setp.eq.s64 	%p3042, %rd22142, 0;
	selp.u64 	%rd10898, 1, 0, %p3042;
	add.s64 	%rd22141, %rd22141, %rd10898;
$L__BB0_424:
	mul.hi.u64 	%rd10899, %rd22130, %rd22130;
	mad.lo.s64 	%rd10900, %rd22130, %rd22130, %rd1257;
	setp.lt.u64 	%p3043, %rd10900, %rd1257;
	selp.u64 	%rd10901, 1, 0, %p3043;
	add.s64 	%rd10902, %rd22142, %rd10899;
	setp.lt.u64 	%p3044, %rd10902, %rd22142;
	add.s64 	%rd10903, %rd10902, %rd10901;
	setp.lt.u64 	%p3045, %rd10903, %rd10902;
	or.pred  	%p3046, %p3044, %p3045;
	selp.u64 	%rd10904, 1, 0, %p3046;
	add.s64 	%rd10905, %rd22141, %rd10904;
	mul.hi.u64 	%rd10906, %rd22130, %rd22129;
	mad.lo.s64 	%rd22145, %rd22129, %rd22130, %rd10903;
	setp.lt.u64 	%p3047, %rd22145, %rd10903;
	selp.u64 	%rd10907, 1, 0, %p3047;
	add.s64 	%rd10908, %rd10905, %rd10906;
	setp.lt.u64 	%p3048, %rd10908, %rd10905;
	add.s64 	%rd22147, %rd10908, %rd10907;
	setp.lt.u64 	%p3049, %rd22147, %rd10908;
	or.pred  	%p35, %p3048, %p3049;
	selp.u64 	%rd22146, 1, 0, %p35;
	mul.hi.u64 	%rd10909, %rd22129, %rd22132;
	mad.lo.s64 	%rd1265, %rd22129, %rd22132, %rd1256;
	setp.lt.u64 	%p3050, %rd1265, %rd1256;
	selp.u64 	%rd10910, 1, 0, %p3050;
	add.s64 	%rd10911, %rd10900, %rd10909;
	setp.ge.u64 	%p3051, %rd10911, %rd10900;
	add.s64 	%rd1266, %rd10911, %rd10910;
	setp.ge.u64 	%p3052, %rd1266, %rd10911;
	and.pred  	%p3053, %p3051, %p3052;
	@%p3053 bra 	$L__BB0_427;
	add.s64 	%rd22145, %rd22145, 1;
	setp.ne.s64 	%p3054, %rd22145, 0;
	@%p3054 bra 	$L__BB0_427;
	add.s64 	%rd22147, %rd22147, 1;
	setp.eq.s64 	%p3055, %rd22147, 0;
	selp.b64 	%rd10913, 2, 1, %p35;
	selp.u64 	%rd10914, 1, 0, %p35;
	selp.b64 	%rd22146, %rd10913, %rd10914, %p3055;
	mov.b64 	%rd22145, 0;
$L__BB0_427:
	mul.hi.u64 	%rd10915, %rd22129, %rd22131;
	mad.lo.s64 	%rd1274, %rd22129, %rd22131, %rd1266;
	setp.lt.u64 	%p3056, %rd1274, %rd1266;
	selp.u64 	%rd10916, 1, 0, %p3056;
	add.s64 	%rd10917, %rd22145, %rd10915;
	setp.ge.u64 	%p3057, %rd10917, %rd22145;
	add.s64 	%rd1275, %rd10917, %rd10916;
	setp.ge.u64 	%p3058, %rd1275, %rd10917;
	and.pred  	%p3059, %p3057, %p3058;
	@%p3059 bra 	$L__BB0_429;
	add.s64 	%rd22147, %rd22147, 1;
	setp.eq.s64 	%p3060, %rd22147, 0;
	selp.u64 	%rd10918, 1, 0, %p3060;
	add.s64 	%rd22146, %rd22146, %rd10918;
$L__BB0_429:
	mul.lo.s64 	%rd10919, %rd22132, %rd22132;
	mul.hi.u64 	%rd10920, %rd22129, %rd22130;
	mad.lo.s64 	%rd22150, %rd22129, %rd22130, %rd1275;
	setp.lt.u64 	%p3061, %rd22150, %rd1275;
	selp.u64 	%rd10921, 1, 0, %p3061;
	add.s64 	%rd10922, %rd22147, %rd10920;
	setp.lt.u64 	%p3062, %rd10922, %rd22147;
	add.s64 	%rd10923, %rd10922, %rd10921;
	setp.lt.u64 	%p3063, %rd10923, %rd10922;
	or.pred  	%p3064, %p3062, %p3063;
	selp.u64 	%rd10924, 1, 0, %p3064;
	add.s64 	%rd10925, %rd22146, %rd10924;
	mul.hi.u64 	%rd10926, %rd22129, %rd22129;
	mad.lo.s64 	%rd22152, %rd22129, %rd22129, %rd10923;
	setp.lt.u64 	%p3065, %rd22152, %rd10923;
	selp.u64 	%rd10927, 1, 0, %p3065;
	add.s64 	%rd10928, %rd10925, %rd10926;
	add.s64 	%rd22151, %rd10928, %rd10927;
	mul.lo.s64 	%rd10929, %rd21831, %rd10919;
	mul.lo.s64 	%rd10930, %rd21826, %rd10929;
	mul.hi.u64 	%rd10931, %rd10929, %rd21826;
	not.b64 	%rd10932, %rd10919;
	setp.gt.u64 	%p3066, %rd10930, %rd10932;
	selp.u64 	%rd10933, 1, 0, %p3066;
	add.s64 	%rd10934, %rd1229, %rd10931;
	setp.lt.u64 	%p3067, %rd10934, %rd1229;
	add.s64 	%rd10935, %rd10934, %rd10933;
	setp.lt.u64 	%p3068, %rd10935, %rd10934;
	or.pred  	%p3069, %p3067, %p3068;
	selp.u64 	%rd10936, 1, 0, %p3069;
	mul.hi.u64 	%rd10937, %rd10929, %rd21825;
	mad.lo.s64 	%rd10938, %rd21825, %rd10929, %rd10935;
	setp.lt.u64 	%p3070, %rd10938, %rd10935;
	add.s64 	%rd1283, %rd10938, %rd10936;
	setp.lt.u64 	%p3071, %rd1283, %rd10938;
	or.pred  	%p3072, %p3070, %p3071;
	selp.u64 	%rd10939, 1, 0, %p3072;
	add.s64 	%rd10940, %rd1247, %rd10937;
	setp.lt.u64 	%p3073, %rd10940, %rd1247;
	add.s64 	%rd10941, %rd10940, %rd10939;
	setp.lt.u64 	%p3074, %rd10941, %rd10940;
	or.pred  	%p3075, %p3073, %p3074;
	selp.u64 	%rd10942, 1, 0, %p3075;
	mul.hi.u64 	%rd10943, %rd10929, %rd21824;
	mad.lo.s64 	%rd10944, %rd21824, %rd10929, %rd10941;
	setp.lt.u64 	%p3076, %rd10944, %rd10941;
	add.s64 	%rd1284, %rd10944, %rd10942;
	setp.lt.u64 	%p3077, %rd1284, %rd10944;
	or.pred  	%p3078, %p3076, %p3077;
	selp.u64 	%rd10945, 1, 0, %p3078;
	add.s64 	%rd10946, %rd1265, %rd10943;
	setp.lt.u64 	%p3079, %rd10946, %rd1265;
	add.s64 	%rd10947, %rd10946, %rd10945;
	setp.lt.u64 	%p3080, %rd10947, %rd10946;
	or.pred  	%p3081, %p3079, %p3080;
	selp.u64 	%rd10948, 1, 0, %p3081;
	mul.hi.u64 	%rd10949, %rd10929, %rd21823;
	mad.lo.s64 	%rd10950, %rd21823, %rd10929, %rd10947;
	setp.lt.u64 	%p3082, %rd10950, %rd10947;
	add.s64 	%rd1285, %rd10950, %rd10948;
	setp.lt.u64 	%p3083, %rd1285, %rd10950;
	or.pred  	%p3084, %p3082, %p3083;
	selp.u64 	%rd10951, 1, 0, %p3084;
	add.s64 	%rd10952, %rd1274, %rd10949;
	setp.ge.u64 	%p3085, %rd10952, %rd1274;
	add.s64 	%rd1286, %rd10952, %rd10951;
	setp.ge.u64 	%p3086, %rd1286, %rd10952;
	and.pred  	%p3087, %p3085, %p3086;
	@%p3087 bra 	$L__BB0_432;
	add.s64 	%rd22150, %rd22150, 1;
	setp.ne.s64 	%p3088, %rd22150, 0;
	@%p3088 bra 	$L__BB0_432;
	add.s64 	%rd22152, %rd22152, 1;
	setp.eq.s64 	%p3089, %rd22152, 0;
	selp.u64 	%rd10954, 1, 0, %p3089;
	add.s64 	%rd22151, %rd22151, %rd10954;
	mov.b64 	%rd22150, 0;
$L__BB0_432:
	mul.lo.s64 	%rd10955, %rd21831, %rd1283;
	mul.lo.s64 	%rd10956, %rd21826, %rd10955;
	mul.hi.u64 	%rd10957, %rd10955, %rd21826;
	not.b64 	%rd10958, %rd1283;
	setp.gt.u64 	%p3090, %rd10956, %rd10958;
	selp.u64 	%rd10959, 1, 0, %p3090;
	add.s64 	%rd10960, %rd1284, %rd10957;
	setp.lt.u64 	%p3091, %rd10960, %rd1284;
	add.s64 	%rd10961, %rd10960, %rd10959;
	setp.lt.u64 	%p3092, %rd10961, %rd10960;
	or.pred  	%p3093, %p3091, %p3092;
	selp.u64 	%rd10962, 1, 0, %p3093;
	mul.hi.u64 	%rd10963, %rd10955, %rd21825;
	mad.lo.s64 	%rd10964, %rd21825, %rd10955, %rd10961;
	setp.lt.u64 	%p3094, %rd10964, %rd10961;
	add.s64 	%rd1293, %rd10964, %rd10962;
	setp.lt.u64 	%p3095, %rd1293, %rd10964;
	or.pred  	%p3096, %p3094, %p3095;
	selp.u64 	%rd10965, 1, 0, %p3096;
	add.s64 	%rd10966, %rd1285, %rd10963;
	setp.lt.u64 	%p3097, %rd10966, %rd1285;
	add.s64 	%rd10967, %rd10966, %rd10965;
	setp.lt.u64 	%p3098, %rd10967, %rd10966;
	or.pred  	%p3099, %p3097, %p3098;
	selp.u64 	%rd10968, 1, 0, %p3099;
	mul.hi.u64 	%rd10969, %rd10955, %rd21824;
	mad.lo.s64 	%rd10970, %rd21824, %rd10955, %rd10967;
	setp.lt.u64 	%p3100, %rd10970, %rd10967;
	add.s64 	%rd1294, %rd10970, %rd10968;
	setp.lt.u64 	%p3101, %rd1294, %rd10970;
	or.pred  	%p3102, %p3100, %p3101;
	selp.u64 	%rd10971, 1, 0, %p3102;
	add.s64 	%rd10972, %rd1286, %rd10969;
	setp.lt.u64 	%p3103, %rd10972, %rd1286;
	add.s64 	%rd10973, %rd10972, %rd10971;
	setp.lt.u64 	%p3104, %rd10973, %rd10972;
	or.pred  	%p3105, %p3103, %p3104;
	selp.u64 	%rd10974, 1, 0, %p3105;
	mul.hi.u64 	%rd10975, %rd10955, %rd21823;
	mad.lo.s64 	%rd10976, %rd21823, %rd10955, %rd10973;
	setp.lt.u64 	%p3106, %rd10976, %rd10973;
	add.s64 	%rd1295, %rd10976, %rd10974;
	setp.lt.u64 	%p3107, %rd1295, %rd10976;
	or.pred  	%p3108, %p3106, %p3107;
	selp.u64 	%rd10977, 1, 0, %p3108;
	add.s64 	%rd10978, %rd22150, %rd10975;
	setp.ge.u64 	%p3109, %rd10978, %rd22150;
	add.s64 	%rd1296, %rd10978, %rd10977;
	setp.ge.u64 	%p3110, %rd1296, %rd10978;
	and.pred  	%p3111, %p3109, %p3110;
	@%p3111 bra 	$L__BB0_434;
	add.s64 	%rd22152, %rd22152, 1;
	setp.eq.s64 	%p3112, %rd22152, 0;
	selp.u64 	%rd10979, 1, 0, %p3112;
	add.s64 	%rd22151, %rd22151, %rd10979;
$L__BB0_434:
	mul.lo.s64 	%rd10980, %rd21831, %rd1293;
	mul.lo.s64 	%rd10981, %rd21826, %rd10980;
	mul.hi.u64 	%rd10982, %rd10980, %rd21826;
	not.b64 	%rd10983, %rd1293;
	setp.gt.u64 	%p3113, %rd10981, %rd10983;
	selp.u64 	%rd10984, 1, 0, %p3113;
	add.s64 	%rd10985, %rd1294, %rd10982;
	setp.lt.u64 	%p3114, %rd10985, %rd1294;
	add.s64 	%rd10986, %rd10985, %rd10984;
	setp.lt.u64 	%p3115, %rd10986, %rd10985;
	or.pred  	%p3116, %p3114, %p3115;
	selp.u64 	%rd10987, 1, 0, %p3116;
	mul.hi.u64 	%rd10988, %rd10980, %rd21825;
	mad.lo.s64 	%rd10989, %rd21825, %rd10980, %rd10986;
	setp.lt.u64 	%p3117, %rd10989, %rd10986;
	add.s64 	%rd10990, %rd10989, %rd10987;
	setp.lt.u64 	%p3118, %rd10990, %rd10989;
	or.pred  	%p3119, %p3117, %p3118;
	selp.u64 	%rd10991, 1, 0, %p3119;
	add.s64 	%rd10992, %rd1295, %rd10988;
	setp.lt.u64 	%p3120, %rd10992, %rd1295;
	add.s64 	%rd10993, %rd10992, %rd10991;
	setp.lt.u64 	%p3121, %rd10993, %rd10992;
	or.pred  	%p3122, %p3120, %p3121;
	selp.u64 	%rd10994, 1, 0, %p3122;
	mul.hi.u64 	%rd10995, %rd10980, %rd21824;
	mad.lo.s64 	%rd10996, %rd21824, %rd10980, %rd10993;
	setp.lt.u64 	%p3123, %rd10996, %rd10993;
	add.s64 	%rd10997, %rd10996, %rd10994;
	setp.lt.u64 	%p3124, %rd10997, %rd10996;
	or.pred  	%p3125, %p3123, %p3124;
	selp.u64 	%rd10998, 1, 0, %p3125;
	add.s64 	%rd10999, %rd1296, %rd10995;
	setp.lt.u64 	%p3126, %rd10999, %rd1296;
	add.s64 	%rd11000, %rd10999, %rd10998;
	setp.lt.u64 	%p3127, %rd11000, %rd10999;
	or.pred  	%p3128, %p3126, %p3127;
	selp.u64 	%rd11001, 1, 0, %p3128;
	mul.hi.u64 	%rd11002, %rd10980, %rd21823;
	mad.lo.s64 	%rd11003, %rd21823, %rd10980, %rd11000;
	setp.lt.u64 	%p3129, %rd11003, %rd11000;
	add.s64 	%rd11004, %rd11003, %rd11001;
	setp.lt.u64 	%p3130, %rd11004, %rd11003;
	or.pred  	%p3131, %p3129, %p3130;
	selp.u64 	%rd11005, 1, 0, %p3131;
	add.s64 	%rd11006, %rd22152, %rd11002;
	setp.lt.u64 	%p3132, %rd11006, %rd22152;
	add.s64 	%rd11007, %rd11006, %rd11005;
	setp.lt.u64 	%p3133, %rd11007, %rd11006;
	or.pred  	%p3134, %p3132, %p3133;
	selp.u64 	%rd11008, 1, 0, %p3134;
	add.s64 	%rd11009, %rd22151, %rd11008;
	mul.lo.s64 	%rd11010, %rd21831, %rd10990;
	mul.lo.s64 	%rd11011, %rd21826, %rd11010;
	mul.hi.u64 	%rd11012, %rd11010, %rd21826;
	not.b64 	%rd11013, %rd10990;
	setp.gt.u64 	%p3135, %rd11011, %rd11013;
	selp.u64 	%rd11014, 1, 0, %p3135;
	add.s64 	%rd11015, %rd10997, %rd11012;
	setp.lt.u64 	%p3136, %rd11015, %rd10997;
	add.s64 	%rd11016, %rd11015, %rd11014;
	setp.lt.u64 	%p3137, %rd11016, %rd11015;
	or.pred  	%p3138, %p3136, %p3137;
	selp.u64 	%rd11017, 1, 0, %p3138;
	mul.hi.u64 	%rd11018, %rd11010, %rd21825;
	mad.lo.s64 	%rd11019, %rd21825, %rd11010, %rd11016;
	setp.lt.u64 	%p3139, %rd11019, %rd11016;
	add.s64 	%rd1301, %rd11019, %rd11017;
	setp.lt.u64 	%p3140, %rd1301, %rd11019;
	or.pred  	%p3141, %p3139, %p3140;
	selp.u64 	%rd11020, 1, 0, %p3141;
	add.s64 	%rd11021, %rd11004, %rd11018;
	setp.lt.u64 	%p3142, %rd11021, %rd11004;
	add.s64 	%rd11022, %rd11021, %rd11020;
	setp.lt.u64 	%p3143, %rd11022, %rd11021;
	or.pred  	%p3144, %p3142, %p3143;
	selp.u64 	%rd11023, 1, 0, %p3144;
	mul.hi.u64 	%rd11024, %rd11010, %rd21824;
	mad.lo.s64 	%rd11025, %rd21824, %rd11010, %rd11022;
	setp.lt.u64 	%p3145, %rd11025, %rd11022;
	add.s64 	%rd1302, %rd11025, %rd11023;
	setp.lt.u64 	%p3146, %rd1302, %rd11025;
	or.pred  	%p3147, %p3145, %p3146;
	selp.u64 	%rd11026, 1, 0, %p3147;
	add.s64 	%rd11027, %rd11007, %rd11024;
	setp.lt.u64 	%p3148, %rd11027, %rd11007;
	add.s64 	%rd11028, %rd11027, %rd11026;
	setp.lt.u64 	%p3149, %rd11028, %rd11027;
	or.pred  	%p3150, %p3148, %p3149;
	selp.u64 	%rd11029, 1, 0, %p3150;
	mul.hi.u64 	%rd11030, %rd11010, %rd21823;
	mad.lo.s64 	%rd11031, %rd21823, %rd11010, %rd11028;
	setp.lt.u64 	%p3151, %rd11031, %rd11028;
	add.s64 	%rd1303, %rd11031, %rd11029;
	setp.lt.u64 	%p3152, %rd1303, %rd11031;
	or.pred  	%p3153, %p3151, %p3152;
	selp.u64 	%rd11032, 1, 0, %p3153;
	add.s64 	%rd11033, %rd11009, %rd11030;
	add.s64 	%rd22153, %rd11033, %rd11032;
	setp.gt.u64 	%p3154, %rd22153, %rd21823;
	@%p3154 bra 	$L__BB0_440;
	setp.lt.u64 	%p3155, %rd22153, %rd21823;
	mov.u64 	%rd22154, %rd1303;
	mov.u64 	%rd22155, %rd1302;
	mov.u64 	%rd22156, %rd1301;
	@%p3155 bra 	$L__BB0_441;
	setp.gt.u64 	%p3156, %rd1303, %rd21824;
	@%p3156 bra 	$L__BB0_440;
	setp.lt.u64 	%p3157, %rd1303, %rd21824;
	mov.u64 	%rd22154, %rd1303;
	mov.u64 	%rd22155, %rd1302;
	mov.u64 	%rd22156, %rd1301;
	@%p3157 bra 	$L__BB0_441;
	setp.gt.u64 	%p3158, %rd1302, %rd21825;
	@%p3158 bra 	$L__BB0_440;
	setp.lt.u64 	%p3159, %rd1302, %rd21825;
	setp.lt.u64 	%p3160, %rd1301, %rd21826;
	or.pred  	%p3161, %p3159, %p3160;
	mov.u64 	%rd22154, %rd1303;
	mov.u64 	%rd22155, %rd1302;
	mov.u64 	%rd22156, %rd1301;
	@%p3161 bra 	$L__BB0_441;
$L__BB0_440:
	sub.s64 	%rd22156, %rd1301, %rd21826;
	setp.lt.u64 	%p3162, %rd1301, %rd21826;
	selp.u64 	%rd11034, 1, 0, %p3162;
	add.s64 	%rd11035, %rd21825, %rd11034;
	sub.s64 	%rd22155, %rd1302, %rd11035;
	setp.lt.u64 	%p3163, %rd1302, %rd11035;
	selp.u64 	%rd11036, 1, 0, %p3163;
	add.s64 	%rd11037, %rd21824, %rd11036;
	sub.s64 	%rd22154, %rd1303, %rd11037;
	setp.lt.u64 	%p3164, %rd1303, %rd11037;
	selp.u64 	%rd11038, 1, 0, %p3164;
	add.s64 	%rd11039, %rd21823, %rd11038;
	sub.s64 	%rd22153, %rd22153, %rd11039;
$L__BB0_441:
	mov.b64 	{%r210, %r211}, %rd22121;
	mov.b64 	{%r212, %r213}, %rd22122;
	shf.l.wrap.b32 	%r214, %r213, %r210, 1;
	shf.l.wrap.b32 	%r215, %r210, %r211, 1;
	mov.b64 	%rd11040, {%r214, %r215};
	setp.gt.u64 	%p3165, %rd11040, %rd21823;
	@%p3165 bra 	$L__BB0_447;
	mov.b64 	{%r216, %r217}, %rd22124;
	mov.b64 	{%r218, %r219}, %rd22123;
	shf.l.wrap.b32 	%r220, %r217, %r218, 1;
	shf.l.wrap.b32 	%r221, %r218, %r219, 1;
	mov.b64 	%rd22159, {%r220, %r221};
	mov.b64 	{%r222, %r223}, %rd22122;
	shf.l.wrap.b32 	%r224, %r219, %r222, 1;
	shf.l.wrap.b32 	%r225, %r222, %r223, 1;
	mov.b64 	%rd22158, {%r224, %r225};
	shl.b64 	%rd22160, %rd22124, 1;
	mov.b64 	{%r226, %r227}, %rd22121;
	shf.l.wrap.b32 	%r228, %r223, %r226, 1;
	shf.l.wrap.b32 	%r229, %r226, %r227, 1;
	mov.b64 	%rd22157, {%r228, %r229};
	setp.lt.u64 	%p3166, %rd22157, %rd21823;
	@%p3166 bra 	$L__BB0_448;
	mov.b64 	%rd11041, {%r224, %r225};
	setp.gt.u64 	%p3167, %rd11041, %rd21824;
	@%p3167 bra 	$L__BB0_447;
	mov.b64 	{%r236, %r237}, %rd22121;
	mov.b64 	{%r238, %r239}, %rd22122;
	shf.l.wrap.b32 	%r240, %r239, %r236, 1;
	shf.l.wrap.b32 	%r241, %r236, %r237, 1;
	mov.b64 	%rd22157, {%r240, %r241};
	mov.b64 	{%r242, %r243}, %rd22123;
	mov.b64 	{%r244, %r245}, %rd22124;
	shf.l.wrap.b32 	%r246, %r245, %r242, 1;
	shf.l.wrap.b32 	%r247, %r242, %r243, 1;
	mov.b64 	%rd22159, {%r246, %r247};
	shf.l.wrap.b32 	%r248, %r243, %r238, 1;
	shf.l.wrap.b32 	%r249, %r238, %r239, 1;
	mov.b64 	%rd22158, {%r248, %r249};
	setp.lt.u64 	%p3168, %rd22158, %rd21824;
	@%p3168 bra 	$L__BB0_448;
	mov.b64 	%rd11042, {%r246, %r247};
	setp.gt.u64 	%p3169, %rd11042, %rd21825;
	@%p3169 bra 	$L__BB0_447;
	mov.b64 	{%r256, %r257}, %rd22121;
	mov.b64 	{%r258, %r259}, %rd22122;
	shf.l.wrap.b32 	%r260, %r259, %r256, 1;
	shf.l.wrap.b32 	%r261, %r256, %r257, 1;
	mov.b64 	%rd22157, {%r260, %r261};
	mov.b64 	{%r262, %r263}, %rd22123;
	shf.l.wrap.b32 	%r264, %r263, %r258, 1;
	shf.l.wrap.b32 	%r265, %r258, %r259, 1;
	mov.b64 	%rd22158, {%r264, %r265};
	mov.b64 	{%r266, %r267}, %rd22124;
	shf.l.wrap.b32 	%r268, %r267, %r262, 1;
	shf.l.wrap.b32 	%r269, %r262, %r263, 1;
	mov.b64 	%rd22159, {%r268, %r269};
	setp.lt.u64 	%p3170, %rd22159, %rd21825;
	shl.b64 	%rd22160, %rd22124, 1;
	setp.lt.u64 	%p3171, %rd22160, %rd21826;
	or.pred  	%p3172, %p3170, %p3171;
	@%p3172 bra 	$L__BB0_448;
$L__BB0_447:
	shl.b64 	%rd11043, %rd22124, 1;
	sub.s64 	%rd22160, %rd11043, %rd21826;
	setp.lt.u64 	%p3173, %rd11043, %rd21826;
	selp.u64 	%rd11044, 1, 0, %p3173;
	add.s64 	%rd11045, %rd21825, %rd11044;
	mov.b64 	{%r270, %r271}, %rd22124;
	mov.b64 	{%r272, %r273}, %rd22123;
	shf.l.wrap.b32 	%r274, %r271, %r272, 1;
	shf.l.wrap.b32 	%r275, %r272, %r273, 1;
	mov.b64 	%rd11046, {%r274, %r275};
	sub.s64 	%rd22159, %rd11046, %rd11045;
	setp.lt.u64 	%p3174, %rd11046, %rd11045;
	selp.u64 	%rd11047, 1, 0, %p3174;
	add.s64 	%rd11048, %rd21824, %rd11047;
	mov.b64 	{%r276, %r277}, %rd22122;
	shf.l.wrap.b32 	%r278, %r273, %r276, 1;
	shf.l.wrap.b32 	%r279, %r276, %r277, 1;
	mov.b64 	%rd11049, {%r278, %r279};
	sub.s64 	%rd22158, %rd11049, %rd11048;
	setp.lt.u64 	%p3175, %rd11049, %rd11048;
	selp.u64 	%rd11050, 1, 0, %p3175;
	add.s64 	%rd11051, %rd21823, %rd11050;
	mov.b64 	{%r280, %r281}, %rd22121;
	shf.l.wrap.b32 	%r282, %r277, %r280, 1;
	shf.l.wrap.b32 	%r283, %r280, %r281, 1;
	mov.b64 	%rd11052, {%r282, %r283};
	sub.s64 	%rd22157, %rd11052, %rd11051;
$L__BB0_448:
	sub.s64 	%rd22164, %rd22156, %rd22160;
	setp.lt.u64 	%p3176, %rd22156, %rd22160;
	selp.u64 	%rd11053, 1, 0, %p3176;
	add.s64 	%rd11054, %rd22159, %rd11053;
	sub.s64 	%rd22163, %rd22155, %rd11054;
	setp.lt.u64 	%p3177, %rd22155, %rd11054;
	selp.u64 	%rd11055, 1, 0, %p3177;
	st.local.v2.u64 	[%rd21835+-80], {%rd22164, %rd22163};
	add.s64 	%rd11056, %rd22158, %rd11055;
	sub.s64 	%rd22162, %rd22154, %rd11056;
	setp.lt.u64 	%p3178, %rd22154, %rd11056;
	selp.u64 	%rd11057, 1, 0, %p3178;
	add.s64 	%rd11058, %rd22157, %rd11057;
	sub.s64 	%rd22161, %rd22153, %rd11058;
	setp.ge.u64 	%p3179, %rd22153, %rd11058;
	st.local.v2.u64 	[%rd21835+-64], {%rd22162, %rd22161};
	@%p3179 bra 	$L__BB0_450;
	add.s64 	%rd22164, %rd21826, %rd22164;
	setp.lt.u64 	%p3180, %rd22164, %rd21826;
	selp.u64 	%rd11059, 1, 0, %p3180;
	add.s64 	%rd11060, %rd21825, %rd22163;
	setp.lt.u64 	%p3181, %rd11060, %rd21825;
	add.s64 	%rd22163, %rd11060, %rd11059;
	setp.lt.u64 	%p3182, %rd22163, %rd11060;
	st.local.v2.u64 	[%rd21835+-80], {%rd22164, %rd22163};
	or.pred  	%p3183, %p3181, %p3182;
	selp.u64 	%rd11061, 1, 0, %p3183;
	add.s64 	%rd11062, %rd21824, %rd22162;
	setp.lt.u64 	%p3184, %rd11062, %rd21824;
	add.s64 	%rd22162, %rd11062, %rd11061;
	setp.lt.u64 	%p3185, %rd22162, %rd11062;
	or.pred  	%p3186, %p3184, %p3185;
	selp.u64 	%rd11063, 1, 0, %p3186;
	add.s64 	%rd11064, %rd21823, %rd22161;
	add.s64 	%rd22161, %rd11064, %rd11063;
	st.local.v2.u64 	[%rd21835+-64], {%rd22162, %rd22161};
$L__BB0_450:
	sub.s64 	%rd22168, %rd22124, %rd22164;
	setp.lt.u64 	%p3187, %rd22124, %rd22164;
	selp.u64 	%rd11065, 1, 0, %p3187;
	add.s64 	%rd11066, %rd22163, %rd11065;
	sub.s64 	%rd22167, %rd22123, %rd11066;
	setp.lt.u64 	%p3188, %rd22123, %rd11066;
	selp.u64 	%rd11067, 1, 0, %p3188;
	add.s64 	%rd11068, %rd22162, %rd11067;
	sub.s64 	%rd22166, %rd22122, %rd11068;
	setp.lt.u64 	%p3189, %rd22122, %rd11068;
	selp.u64 	%rd11069, 1, 0, %p3189;
	add.s64 	%rd11070, %rd22161, %rd11069;
	sub.s64 	%rd22165, %rd22121, %rd11070;
	setp.ge.u64 	%p3190, %rd22121, %rd11070;
	@%p3190 bra 	$L__BB0_452;
	add.s64 	%rd22168, %rd21826, %rd22168;
	setp.lt.u64 	%p3191, %rd22168, %rd21826;
	selp.u64 	%rd11071, 1, 0, %p3191;
	add.s64 	%rd11072, %rd21825, %rd22167;
	setp.lt.u64 	%p3192, %rd11072, %rd21825;
	add.s64 	%rd22167, %rd11072, %rd11071;
	setp.lt.u64 	%p3193, %rd22167, %rd11072;
	or.pred  	%p3194, %p3192, %p3193;
	selp.u64 	%rd11073, 1, 0, %p3194;
	add.s64 	%rd11074, %rd21824, %rd22166;
	setp.lt.u64 	%p3195, %rd11074, %rd21824;
	add.s64 	%rd22166, %rd11074, %rd11073;
	setp.lt.u64 	%p3196, %rd22166, %rd11074;
	or.pred  	%p3197, %p3195, %p3196;
	selp.u64 	%rd11075, 1, 0, %p3197;
	add.s64 	%rd11076, %rd21823, %rd22165;
	add.s64 	%rd22165, %rd11076, %rd11075;
$L__BB0_452:
	shl.b64 	%rd1357, %rd22084, 1;
	mov.b64 	{%r284, %r285}, %rd22084;
	mov.b64 	{%r286, %r287}, %rd22083;
	shf.l.wrap.b32 	%r288, %r285, %r286, 1;
	shf.l.wrap.b32 	%r289, %r286, %r287, 1;
	mov.b64 	%rd1358, {%r288, %r289};
	mov.b64 	{%r290, %r291}, %rd22082;
	shf.l.wrap.b32 	%r292, %r287, %r290, 1;
	shf.l.wrap.b32 	%r293, %r290, %r291, 1;
	mov.b64 	%rd1359, {%r292, %r293};
	mov.b64 	{%r294, %r295}, %rd22081;
	shf.l.wrap.b32 	%r296, %r291, %r294, 1;
	shf.l.wrap.b32 	%r297, %r294, %r295, 1;
	mov.b64 	%rd22169, {%r296, %r297};
	setp.gt.u64 	%p3198, %rd22169, %rd21823;
	@%p3198 bra 	$L__BB0_458;
	setp.lt.u64 	%p3199, %rd22169, %rd21823;
	mov.u64 	%rd22170, %rd1359;
	mov.u64 	%rd22171, %rd1358;
	mov.u64 	%rd22172, %rd1357;
	@%p3199 bra 	$L__BB0_459;
	setp.gt.u64 	%p3200, %rd1359, %rd21824;
	@%p3200 bra 	$L__BB0_458;
	setp.lt.u64 	%p3201, %rd1359, %rd21824;
	mov.u64 	%rd22170, %rd1359;
	mov.u64 	%rd22171, %rd1358;
	mov.u64 	%rd22172, %rd1357;
	@%p3201 bra 	$L__BB0_459;
	setp.gt.u64 	%p3202, %rd1358, %rd21825;
	@%p3202 bra 	$L__BB0_458;
	setp.lt.u64 	%p3203, %rd1358, %rd21825;
	setp.lt.u64 	%p3204, %rd1357, %rd21826;
	or.pred  	%p3205, %p3203, %p3204;
	mov.u64 	%rd22170, %rd1359;
	mov.u64 	%rd22171, %rd1358;
	mov.u64 	%rd22172, %rd1357;
	@%p3205 bra 	$L__BB0_459;
$L__BB0_458:
	sub.s64 	%rd22172, %rd1357, %rd21826;
	setp.lt.u64 	%p3206, %rd1357, %rd21826;
	selp.u64 	%rd11077, 1, 0, %p3206;
	add.s64 	%rd11078, %rd21825, %rd11077;
	sub.s64 	%rd22171, %rd1358, %rd11078;
	setp.lt.u64 	%p3207, %rd1358, %rd11078;
	selp.u64 	%rd11079, 1, 0, %p3207;
	add.s64 	%rd11080, %rd21824, %rd11079;
	sub.s64 	%rd22170, %rd1359, %rd11080;
	setp.lt.u64 	%p3208, %rd1359, %rd11080;
	selp.u64 	%rd11081, 1, 0, %p3208;
	add.s64 	%rd11082, %rd21823, %rd11081;
	sub.s64 	%rd22169, %rd22169, %rd11082;
$L__BB0_459:
	shl.b64 	%rd1369, %rd22172, 1;
	mov.b64 	{%r298, %r299}, %rd22172;
	mov.b64 	{%r300, %r301}, %rd22171;
	shf.l.wrap.b32 	%r302, %r299, %r300, 1;
	shf.l.wrap.b32 	%r303, %r300, %r301, 1;
	mov.b64 	%rd1370, {%r302, %r303};
	mov.b64 	{%r304, %r305}, %rd22170;
	shf.l.wrap.b32 	%r306, %r301, %r304, 1;
	shf.l.wrap.b32 	%r307, %r304, %r305, 1;
	mov.b64 	%rd1371, {%r306, %r307};
	mov.b64 	{%r308, %r309}, %rd22169;
	shf.l.wrap.b32 	%r310, %r305, %r308, 1;
	shf.l.wrap.b32 	%r311, %r308, %r309, 1;
	mov.b64 	%rd22173, {%r310, %r311};
	setp.gt.u64 	%p3209, %rd22173, %rd21823;
	@%p3209 bra 	$L__BB0_465;
	setp.lt.u64 	%p3210, %rd22173, %rd21823;
	mov.u64 	%rd22174, %rd1371;
	mov.u64 	%rd22175, %rd1370;
	mov.u64 	%rd22176, %rd1369;
	@%p3210 bra 	$L__BB0_466;
	setp.gt.u64 	%p3211, %rd1371, %rd21824;
	@%p3211 bra 	$L__BB0_465;
	setp.lt.u64 	%p3212, %rd1371, %rd21824;
	mov.u64 	%rd22174, %rd1371;
	mov.u64 	%rd22175, %rd1370;
	mov.u64 	%rd22176, %rd1369;
	@%p3212 bra 	$L__BB0_466;
	setp.gt.u64 	%p3213, %rd1370, %rd21825;
	@%p3213 bra 	$L__BB0_465;
	setp.lt.u64 	%p3214, %rd1370, %rd21825;
	setp.lt.u64 	%p3215, %rd1369, %rd21826;
	or.pred  	%p3216, %p3214, %p3215;
	mov.u64 	%rd22174, %rd1371;
	mov.u64 	%rd22175, %rd1370;
	mov.u64 	%rd22176, %rd1369;
	@%p3216 bra 	$L__BB0_466;
$L__BB0_465:
	sub.s64 	%rd22176, %rd1369, %rd21826;
	setp.lt.u64 	%p3217, %rd1369, %rd21826;
	selp.u64 	%rd11083, 1, 0, %p3217;
	add.s64 	%rd11084, %rd21825, %rd11083;
	sub.s64 	%rd22175, %rd1370, %rd11084;
	setp.lt.u64 	%p3218, %rd1370, %rd11084;
	selp.u64 	%rd11085, 1, 0, %p3218;
	add.s64 	%rd11086, %rd21824, %rd11085;
	sub.s64 	%rd22174, %rd1371, %rd11086;
	setp.lt.u64 	%p3219, %rd1371, %rd11086;
	selp.u64 	%rd11087, 1, 0, %p3219;
	add.s64 	%rd11088, %rd21823, %rd11087;
	sub.s64 	%rd22173, %rd22173, %rd11088;
$L__BB0_466:
	shl.b64 	%rd1381, %rd22176, 1;
	mov.b64 	{%r312, %r313}, %rd22176;
	mov.b64 	{%r314, %r315}, %rd22175;
	shf.l.wrap.b32 	%r316, %r313, %r314, 1;
	shf.l.wrap.b32 	%r317, %r314, %r315, 1;
	mov.b64 	%rd1382, {%r316, %r317};
	mov.b64 	{%r318, %r319}, %rd22174;
	shf.l.wrap.b32 	%r320, %r315, %r318, 1;
	shf.l.wrap.b32 	%r321, %r318, %r319, 1;
	mov.b64 	%rd1383, {%r320, %r321};
	mov.b64 	{%r322, %r323}, %rd22173;
	shf.l.wrap.b32 	%r324, %r319, %r322, 1;
	shf.l.wrap.b32 	%r325, %r322, %r323, 1;
	mov.b64 	%rd22177, {%r324, %r325};
	setp.gt.u64 	%p3220, %rd22177, %rd21823;
	@%p3220 bra 	$L__BB0_472;
	setp.lt.u64 	%p3221, %rd22177, %rd21823;
	mov.u64 	%rd22178, %rd1383;
	mov.u64 	%rd22179, %rd1382;
	mov.u64 	%rd22180, %rd1381;
	@%p3221 bra 	$L__BB0_473;
	setp.gt.u64 	%p3222, %rd1383, %rd21824;
	@%p3222 bra 	$L__BB0_472;
	setp.lt.u64 	%p3223, %rd1383, %rd21824;
	mov.u64 	%rd22178, %rd1383;
	mov.u64 	%rd22179, %rd1382;
	mov.u64 	%rd22180, %rd1381;
	@%p3223 bra 	$L__BB0_473;
	setp.gt.u64 	%p3224, %rd1382, %rd21825;
	@%p3224 bra 	$L__BB0_472;
	setp.lt.u64 	%p3225, %rd1382, %rd21825;
	setp.lt.u64 	%p3226, %rd1381, %rd21826;
	or.pred  	%p3227, %p3225, %p3226;
	mov.u64 	%rd22178, %rd1383;
	mov.u64 	%rd22179, %rd1382;
	mov.u64 	%rd22180, %rd1381;
	@%p3227 bra 	$L__BB0_473;
$L__BB0_472:
	sub.s64 	%rd22180, %rd1381, %rd21826;
	setp.lt.u64 	%p3228, %rd1381, %rd21826;
	selp.u64 	%rd11089, 1, 0, %p3228;
	add.s64 	%rd11090, %rd21825, %rd11089;
	sub.s64 	%rd22179, %rd1382, %rd11090;
	setp.lt.u64 	%p3229, %rd1382, %rd11090;
	selp.u64 	%rd11091, 1, 0, %p3229;
	add.s64 	%rd11092, %rd21824, %rd11091;
	sub.s64 	%rd22178, %rd1383, %rd11092;
	setp.lt.u64 	%p3230, %rd1383, %rd11092;
	selp.u64 	%rd11093, 1, 0, %p3230;
	add.s64 	%rd11094, %rd21823, %rd11093;
	sub.s64 	%rd22177, %rd22177, %rd11094;
$L__BB0_473:
	mul.hi.u64 	%rd11095, %rd22132, %rd22168;
	mul.hi.u64 	%rd11096, %rd22132, %rd22167;
	mad.lo.s64 	%rd11097, %rd22167, %rd22132, %rd11095;
	setp.lt.u64 	%p3231, %rd11097, %rd11095;
	selp.u64 	%rd11098, 1, 0, %p3231;
	add.s64 	%rd11099, %rd11096, %rd11098;
	setp.lt.u64 	%p3232, %rd11099, %rd11096;
	selp.u64 	%rd11100, 1, 0, %p3232;
	mul.hi.u64 	%rd11101, %rd22132, %rd22166;
	mad.lo.s64 	%rd11102, %rd22166, %rd22132, %rd11099;
	setp.lt.u64 	%p3233, %rd11102, %rd11099;
	selp.u64 	%rd11103, 1, 0, %p3233;
	add.s64 	%rd11104, %rd11101, %rd11100;
	setp.lt.u64 	%p3234, %rd11104, %rd11101;
	add.s64 	%rd11105, %rd11104, %rd11103;
	setp.lt.u64 	%p3235, %rd11105, %rd11104;
	or.pred  	%p3236, %p3234, %p3235;
	selp.u64 	%rd11106, 1, 0, %p3236;
	mul.hi.u64 	%rd11107, %rd22132, %rd22165;
	mad.lo.s64 	%rd22183, %rd22165, %rd22132, %rd11105;
	setp.lt.u64 	%p3237, %rd22183, %rd11105;
	selp.u64 	%rd11108, 1, 0, %p3237;
	add.s64 	%rd11109, %rd11107, %rd11106;
	setp.lt.u64 	%p3238, %rd11109, %rd11107;
	add.s64 	%rd22185, %rd11109, %rd11108;
	setp.lt.u64 	%p3239, %rd22185, %rd11109;
	or.pred  	%p36, %p3238, %p3239;
	selp.u64 	%rd22184, 1, 0, %p36;
	mul.hi.u64 	%rd11110, %rd22131, %rd22168;
	mad.lo.s64 	%rd1396, %rd22168, %rd22131, %rd11097;
	setp.lt.u64 	%p3240, %rd1396, %rd11097;
	selp.u64 	%rd11111, 1, 0, %p3240;
	add.s64 	%rd11112, %rd11102, %rd11110;
	setp.ge.u64 	%p3241, %rd11112, %rd11102;
	add.s64 	%rd1397, %rd11112, %rd11111;
	setp.ge.u64 	%p3242, %rd1397, %rd11112;
	and.pred  	%p3243, %p3241, %p3242;
	@%p3243 bra 	$L__BB0_476;
	add.s64 	%rd22183, %rd22183, 1;
	setp.ne.s64 	%p3244, %rd22183, 0;
	@%p3244 bra 	$L__BB0_476;
	add.s64 	%rd22185, %rd22185, 1;
	setp.eq.s64 	%p3245, %rd22185, 0;
	selp.b64 	%rd11114, 2, 1, %p36;
	selp.u64 	%rd11115, 1, 0, %p36;
	selp.b64 	%rd22184, %rd11114, %rd11115, %p3245;
	mov.b64 	%rd22183, 0;
$L__BB0_476:
	mul.hi.u64 	%rd11116, %rd22131, %rd22167;
	mad.lo.s64 	%rd1405, %rd22167, %rd22131, %rd1397;
	setp.lt.u64 	%p3246, %rd1405, %rd1397;
	selp.u64 	%rd11117, 1, 0, %p3246;
	add.s64 	%rd11118, %rd22183, %rd11116;
	setp.ge.u64 	%p3247, %rd11118, %rd22183;
	add.s64 	%rd1406, %rd11118, %rd11117;
	setp.ge.u64 	%p3248, %rd1406, %rd11118;
	and.pred  	%p3249, %p3247, %p3248;
	@%p3249 bra 	$L__BB0_478;
	add.s64 	%rd22185, %rd22185, 1;
	setp.eq.s64 	%p3250, %rd22185, 0;
	selp.u64 	%rd11119, 1, 0, %p3250;
	add.s64 	%rd22184, %rd22184, %rd11119;
$L__BB0_478:
	mul.hi.u64 	%rd11120, %rd22131, %rd22166;
	mad.lo.s64 	%rd11121, %rd22166, %rd22131, %rd1406;
	setp.lt.u64 	%p3251, %rd11121, %rd1406;
	selp.u64 	%rd11122, 1, 0, %p3251;
	add.s64 	%rd11123, %rd22185, %rd11120;
	setp.lt.u64 	%p3252, %rd11123, %rd22185;
	add.s64 	%rd11124, %rd11123, %rd11122;
	setp.lt.u64 	%p3253, %rd11124, %rd11123;
	or.pred  	%p3254, %p3252, %p3253;
	selp.u64 	%rd11125, 1, 0, %p3254;
	add.s64 	%rd11126, %rd22184, %rd11125;
	mul.hi.u64 	%rd11127, %rd22131, %rd22165;
	mad.lo.s64 	%rd22188, %rd22165, %rd22131, %rd11124;
	setp.lt.u64 	%p3255, %rd22188, %rd11124;
	selp.u64 	%rd11128, 1, 0, %p3255;
	add.s64 	%rd11129, %rd11126, %rd11127;
	setp.lt.u64 	%p3256, %rd11129, %rd11126;
	add.s64 	%rd22190, %rd11129, %rd11128;
	setp.lt.u64 	%p3257, %rd22190, %rd11129;
	or.pred  	%p37, %p3256, %p3257;
	selp.u64 	%rd22189, 1, 0, %p37;
	mul.hi.u64 	%rd11130, %rd22130, %rd22168;
	mad.lo.s64 	%rd1414, %rd22168, %rd22130, %rd1405;
	setp.lt.u64 	%p3258, %rd1414, %rd1405;
	selp.u64 	%rd11131, 1, 0, %p3258;
	add.s64 	%rd11132, %rd11121, %rd11130;
	setp.ge.u64 	%p3259, %rd11132, %rd11121;
	add.s64 	%rd1415, %rd11132, %rd11131;
	setp.ge.u64 	%p3260, %rd1415, %rd11132;
	and.pred  	%p3261, %p3259, %p3260;
	@%p3261 bra 	$L__BB0_481;
	add.s64 	%rd22188, %rd22188, 1;
	setp.ne.s64 	%p3262, %rd22188, 0;
	@%p3262 bra 	$L__BB0_481;
	add.s64 	%rd22190, %rd22190, 1;
	setp.eq.s64 	%p3263, %rd22190, 0;
	selp.b64 	%rd11134, 2, 1, %p37;
	selp.u64 	%rd11135, 1, 0, %p37;
	selp.b64 	%rd22189, %rd11134, %rd11135, %p3263;
	mov.b64 	%rd22188, 0;
$L__BB0_481:
	mul.hi.u64 	%rd11136, %rd22130, %rd22167;
	mad.lo.s64 	%rd1423, %rd22167, %rd22130, %rd1415;
	setp.lt.u64 	%p3264, %rd1423, %rd1415;
	selp.u64 	%rd11137, 1, 0, %p3264;
	add.s64 	%rd11138, %rd22188, %rd11136;
	setp.ge.u64 	%p3265, %rd11138, %rd22188;
	add.s64 	%rd1424, %rd11138, %rd11137;
	setp.ge.u64 	%p3266, %rd1424, %rd11138;
	and.pred  	%p3267, %p3265, %p3266;
	@%p3267 bra 	$L__BB0_483;
	add.s64 	%rd22190, %rd22190, 1;
	setp.eq.s64 	%p3268, %rd22190, 0;
	selp.u64 	%rd11139, 1, 0, %p3268;
	add.s64 	%rd22189, %rd22189, %rd11139;
$L__BB0_483:
	mul.hi.u64 	%rd11140, %rd22130, %rd22166;
	mad.lo.s64 	%rd11141, %rd22166, %rd22130, %rd1424;
	setp.lt.u64 	%p3269, %rd11141, %rd1424;
	selp.u64 	%rd11142, 1, 0, %p3269;
	add.s64 	%rd11143, %rd22190, %rd11140;
	setp.lt.u64 	%p3270, %rd11143, %rd22190;
	add.s64 	%rd11144, %rd11143, %rd11142;
	setp.lt.u64 	%p3271, %rd11144, %rd11143;
	or.pred  	%p3272, %p3270, %p3271;
	selp.u64 	%rd11145, 1, 0, %p3272;
	add.s64 	%rd11146, %rd22189, %rd11145;
	mul.hi.u64 	%rd11147, %rd22130, %rd22165;
	mad.lo.s64 	%rd22193, %rd22165, %rd22130, %rd11144;
	setp.lt.u64 	%p3273, %rd22193, %rd11144;
	selp.u64 	%rd11148, 1, 0, %p3273;
	add.s64 	%rd11149, %rd11146, %rd11147;
	setp.lt.u64 	%p3274, %rd11149, %rd11146;
	add.s64 	%rd22195, %rd11149, %rd11148;
	setp.lt.u64 	%p3275, %rd22195, %rd11149;
	or.pred  	%p38, %p3274, %p3275;
	selp.u64 	%rd22194, 1, 0, %p38;
	mul.hi.u64 	%rd11150, %rd22129, %rd22168;
	mad.lo.s64 	%rd1432, %rd22168, %rd22129, %rd1423;
	setp.lt.u64 	%p3276, %rd1432, %rd1423;
	selp.u64 	%rd11151, 1, 0, %p3276;
	add.s64 	%rd11152, %rd11141, %rd11150;
	setp.ge.u64 	%p3277, %rd11152, %rd11141;
	add.s64 	%rd1433, %rd11152, %rd11151;
	setp.ge.u64 	%p3278, %rd1433, %rd11152;
	and.pred  	%p3279, %p3277, %p3278;
	@%p3279 bra 	$L__BB0_486;
	add.s64 	%rd22193, %rd22193, 1;
	setp.ne.s64 	%p3280, %rd22193, 0;
	@%p3280 bra 	$L__BB0_486;
	add.s64 	%rd22195, %rd22195, 1;
	setp.eq.s64 	%p3281, %rd22195, 0;
	selp.b64 	%rd11154, 2, 1, %p38;
	selp.u64 	%rd11155, 1, 0, %p38;
	selp.b64 	%rd22194, %rd11154, %rd11155, %p3281;
	mov.b64 	%rd22193, 0;
$L__BB0_486:
	mul.hi.u64 	%rd11156, %rd22129, %rd22167;
	mad.lo.s64 	%rd1441, %rd22167, %rd22129, %rd1433;
	setp.lt.u64 	%p3282, %rd1441, %rd1433;
	selp.u64 	%rd11157, 1, 0, %p3282;
	add.s64 	%rd11158, %rd22193, %rd11156;
	setp.ge.u64 	%p3283, %rd11158, %rd22193;
	add.s64 	%rd1442, %rd11158, %rd11157;
	setp.ge.u64 	%p3284, %rd1442, %rd11158;
	and.pred  	%p3285, %p3283, %p3284;
	@%p3285 bra 	$L__BB0_488;
	add.s64 	%rd22195, %rd22195, 1;
	setp.eq.s64 	%p3286, %rd22195, 0;
	selp.u64 	%rd11159, 1, 0, %p3286;
	add.s64 	%rd22194, %rd22194, %rd11159;
$L__BB0_488:
	mul.lo.s64 	%rd11160, %rd22168, %rd22132;
	mul.hi.u64 	%rd11161, %rd22129, %rd22166;
	mad.lo.s64 	%rd22198, %rd22166, %rd22129, %rd1442;
	setp.lt.u64 	%p3287, %rd22198, %rd1442;
	selp.u64 	%rd11162, 1, 0, %p3287;
	add.s64 	%rd11163, %rd22195, %rd11161;
	setp.lt.u64 	%p3288, %rd11163, %rd22195;
	add.s64 	%rd11164, %rd11163, %rd11162;
	setp.lt.u64 	%p3289, %rd11164, %rd11163;
	or.pred  	%p3290, %p3288, %p3289;
	selp.u64 	%rd11165, 1, 0, %p3290;
	add.s64 	%rd11166, %rd22194, %rd11165;
	mul.hi.u64 	%rd11167, %rd22129, %rd22165;
	mad.lo.s64 	%rd22200, %rd22165, %rd22129, %rd11164;
	setp.lt.u64 	%p3291, %rd22200, %rd11164;
	selp.u64 	%rd11168, 1, 0, %p3291;
	add.s64 	%rd11169, %rd11166, %rd11167;
	add.s64 	%rd22199, %rd11169, %rd11168;
	mul.lo.s64 	%rd11170, %rd21831, %rd11160;
	mul.lo.s64 	%rd11171, %rd21826, %rd11170;
	mul.hi.u64 	%rd11172, %rd11170, %rd21826;
	not.b64 	%rd11173, %rd11160;
	setp.gt.u64 	%p3292, %rd11171, %rd11173;
	selp.u64 	%rd11174, 1, 0, %p3292;
	add.s64 	%rd11175, %rd1396, %rd11172;
	setp.lt.u64 	%p3293, %rd11175, %rd1396;
	add.s64 	%rd11176, %rd11175, %rd11174;
	setp.lt.u64 	%p3294, %rd11176, %rd11175;
	or.pred  	%p3295, %p3293, %p3294;
	selp.u64 	%rd11177, 1, 0, %p3295;
	mul.hi.u64 	%rd11178, %rd11170, %rd21825;
	mad.lo.s64 	%rd11179, %rd21825, %rd11170, %rd11176;
	setp.lt.u64 	%p3296, %rd11179, %rd11176;
	add.s64 	%rd1450, %rd11179, %rd11177;
	setp.lt.u64 	%p3297, %rd1450, %rd11179;
	or.pred  	%p3298, %p3296, %p3297;
	selp.u64 	%rd11180, 1, 0, %p3298;
	add.s64 	%rd11181, %rd1414, %rd11178;
	setp.lt.u64 	%p3299, %rd11181, %rd1414;
	add.s64 	%rd11182, %rd11181, %rd11180;
	setp.lt.u64 	%p3300, %rd11182, %rd11181;
	or.pred  	%p3301, %p3299, %p3300;
	selp.u64 	%rd11183, 1, 0, %p3301;
	mul.hi.u64 	%rd11184, %rd11170, %rd21824;
	mad.lo.s64 	%rd11185, %rd21824, %rd11170, %rd11182;
	setp.lt.u64 	%p3302, %rd11185, %rd11182;
	add.s64 	%rd1451, %rd11185, %rd11183;
	setp.lt.u64 	%p3303, %rd1451, %rd11185;
	or.pred  	%p3304, %p3302, %p3303;
	selp.u64 	%rd11186, 1, 0, %p3304;
	add.s64 	%rd11187, %rd1432, %rd11184;
	setp.lt.u64 	%p3305, %rd11187, %rd1432;
	add.s64 	%rd11188, %rd11187, %rd11186;
	setp.lt.u64 	%p3306, %rd11188, %rd11187;
	or.pred  	%p3307, %p3305, %p3306;
	selp.u64 	%rd11189, 1, 0, %p3307;
	mul.hi.u64 	%rd11190, %rd11170, %rd21823;
	mad.lo.s64 	%rd11191, %rd21823, %rd11170, %rd11188;
	setp.lt.u64 	%p3308, %rd11191, %rd11188;
	add.s64 	%rd1452, %rd11191, %rd11189;
	setp.lt.u64 	%p3309, %rd1452, %rd11191;
	or.pred  	%p3310, %p3308, %p3309;
	selp.u64 	%rd11192, 1, 0, %p3310;
	add.s64 	%rd11193, %rd1441, %rd11190;
	setp.ge.u64 	%p3311, %rd11193, %rd1441;
	add.s64 	%rd1453, %rd11193, %rd11192;
	setp.ge.u64 	%p3312, %rd1453, %rd11193;
	and.pred  	%p3313, %p3311, %p3312;
	@%p3313 bra 	$L__BB0_491;
	add.s64 	%rd22198, %rd22198, 1;
	setp.ne.s64 	%p3314, %rd22198, 0;
	@%p3314 bra 	$L__BB0_491;
	add.s64 	%rd22200, %rd22200, 1;
	setp.eq.s64 	%p3315, %rd22200, 0;
	selp.u64 	%rd11195, 1, 0, %p3315;
	add.s64 	%rd22199, %rd22199, %rd11195;
	mov.b64 	%rd22198, 0;
$L__BB0_491:
	mul.lo.s64 	%rd11196, %rd21831, %rd1450;
	mul.lo.s64 	%rd11197, %rd21826, %rd11196;
	mul.hi.u64 	%rd11198, %rd11196, %rd21826;
	not.b64 	%rd11199, %rd1450;
	setp.gt.u64 	%p3316, %rd11197, %rd11199;
	selp.u64 	%rd11200, 1, 0, %p3316;
	add.s64 	%rd11201, %rd1451, %rd11198;
	setp.lt.u64 	%p3317, %rd11201, %rd1451;
	add.s64 	%rd11202, %rd11201, %rd11200;
	setp.lt.u64 	%p3318, %rd11202, %rd11201;
	or.pred  	%p3319, %p3317, %p3318;
	selp.u64 	%rd11203, 1, 0, %p3319;
	mul.hi.u64 	%rd11204, %rd11196, %rd21825;
	mad.lo.s64 	%rd11205, %rd21825, %rd11196, %rd11202;
	setp.lt.u64 	%p3320, %rd11205, %rd11202;
	add.s64 	%rd1460, %rd11205, %rd11203;
	setp.lt.u64 	%p3321, %rd1460, %rd11205;
	or.pred  	%p3322, %p3320, %p3321;
	selp.u64 	%rd11206, 1, 0, %p3322;
	add.s64 	%rd11207, %rd1452, %rd11204;
	setp.lt.u64 	%p3323, %rd11207, %rd1452;
	add.s64 	%rd11208, %rd11207, %rd11206;
	setp.lt.u64 	%p3324, %rd11208, %rd11207;
	or.pred  	%p3325, %p3323, %p3324;
	selp.u64 	%rd11209, 1, 0, %p3325;
	mul.hi.u64 	%rd11210, %rd11196, %rd21824;
	mad.lo.s64 	%rd11211, %rd21824, %rd11196, %rd11208;
	setp.lt.u64 	%p3326, %rd11211, %rd11208;
	add.s64 	%rd1461, %rd11211, %rd11209;
	setp.lt.u64 	%p3327, %rd1461, %rd11211;
	or.pred  	%p3328, %p3326, %p3327;
	selp.u64 	%rd11212, 1, 0, %p3328;
	add.s64 	%rd11213, %rd1453, %rd11210;
	setp.lt.u64 	%p3329, %rd11213, %rd1453;
	add.s64 	%rd11214, %rd11213, %rd11212;
	setp.lt.u64 	%p3330, %rd11214, %rd11213;
	or.pred  	%p3331, %p3329, %p3330;
	selp.u64 	%rd11215, 1, 0, %p3331;
	mul.hi.u64 	%rd11216, %rd11196, %rd21823;
	mad.lo.s64 	%rd11217, %rd21823, %rd11196, %rd11214;
	setp.lt.u64 	%p3332, %rd11217, %rd11214;
	add.s64 	%rd1462, %rd11217, %rd11215;
	setp.lt.u64 	%p3333, %rd1462, %rd11217;
	or.pred  	%p3334, %p3332, %p3333;
	selp.u64 	%rd11218, 1, 0, %p3334;
	add.s64 	%rd11219, %rd22198, %rd11216;
	setp.ge.u64 	%p3335, %rd11219, %rd22198;
	add.s64 	%rd1463, %rd11219, %rd11218;
	setp.ge.u64 	%p3336, %rd1463, %rd11219;
	and.pred  	%p3337, %p3335, %p3336;
	@%p3337 bra 	$L__BB0_493;
	add.s64 	%rd22200, %rd22200, 1;
	setp.eq.s64 	%p3338, %rd22200, 0;
	selp.u64 	%rd11220, 1, 0, %p3338;
	add.s64 	%rd22199, %rd22199, %rd11220;
$L__BB0_493:
	mul.lo.s64 	%rd11221, %rd21831, %rd1460;
	mul.lo.s64 	%rd11222, %rd21826, %rd11221;
	mul.hi.u64 	%rd11223, %rd11221, %rd21826;
	not.b64 	%rd11224, %rd1460;
	setp.gt.u64 	%p3339, %rd11222, %rd11224;
	selp.u64 	%rd11225, 1, 0, %p3339;
	add.s64 	%rd11226, %rd1461, %rd11223;
	setp.lt.u64 	%p3340, %rd11226, %rd1461;
	add.s64 	%rd11227, %rd11226, %rd11225;
	setp.lt.u64 	%p3341, %rd11227, %rd11226;
	or.pred  	%p3342, %p3340, %p3341;
	selp.u64 	%rd11228, 1, 0, %p3342;
	mul.hi.u64 	%rd11229, %rd11221, %rd21825;
	mad.lo.s64 	%rd11230, %rd21825, %rd11221, %rd11227;
	setp.lt.u64 	%p3343, %rd11230, %rd11227;
	add.s64 	%rd11231, %rd11230, %rd11228;
	setp.lt.u64 	%p3344, %rd11231, %rd11230;
	or.pred  	%p3345, %p3343, %p3344;
	selp.u64 	%rd11232, 1, 0, %p3345;
	add.s64 	%rd11233, %rd1462, %rd11229;
	setp.lt.u64 	%p3346, %rd11233, %rd1462;
	add.s64 	%rd11234, %rd11233, %rd11232;
	setp.lt.u64 	%p3347, %rd11234, %rd11233;
	or.pred  	%p3348, %p3346, %p3347;
	selp.u64 	%rd11235, 1, 0, %p3348;
	mul.hi.u64 	%rd11236, %rd11221, %rd21824;
	mad.lo.s64 	%rd11237, %rd21824, %rd11221, %rd11234;
	setp.lt.u64 	%p3349, %rd11237, %rd11234;
	add.s64 	%rd11238, %rd11237, %rd11235;
	setp.lt.u64 	%p3350, %rd11238, %rd11237;
	or.pred  	%p3351, %p3349, %p3350;
	selp.u64 	%rd11239, 1, 0, %p3351;
	add.s64 	%rd11240, %rd1463, %rd11236;
	setp.lt.u64 	%p3352, %rd11240, %rd1463;
	add.s64 	%rd11241, %rd11240, %rd11239;
	setp.lt.u64 	%p3353, %rd11241, %rd11240;
	or.pred  	%p3354, %p3352, %p3353;
	selp.u64 	%rd11242, 1, 0, %p3354;
	mul.hi.u64 	%rd11243, %rd11221, %rd21823;
	mad.lo.s64 	%rd11244, %rd21823, %rd11221, %rd11241;
	setp.lt.u64 	%p3355, %rd11244, %rd11241;
	add.s64 	%rd11245, %rd11244, %rd11242;
	setp.lt.u64 	%p3356, %rd11245, %rd11244;
	or.pred  	%p3357, %p3355, %p3356;
	selp.u64 	%rd11246, 1, 0, %p3357;
	add.s64 	%rd11247, %rd22200, %rd11243;
	setp.lt.u64 	%p3358, %rd11247, %rd22200;
	add.s64 	%rd11248, %rd11247, %rd11246;
	setp.lt.u64 	%p3359, %rd11248, %rd11247;
	or.pred  	%p3360, %p3358, %p3359;
	selp.u64 	%rd11249, 1, 0, %p3360;
	add.s64 	%rd11250, %rd22199, %rd11249;
	mul.lo.s64 	%rd11251, %rd21831, %rd11231;
	mul.lo.s64 	%rd11252, %rd21826, %rd11251;
	mul.hi.u64 	%rd11253, %rd11251, %rd21826;
	not.b64 	%rd11254, %rd11231;
	setp.gt.u64 	%p3361, %rd11252, %rd11254;
	selp.u64 	%rd11255, 1, 0, %p3361;
	add.s64 	%rd11256, %rd11238, %rd11253;
	setp.lt.u64 	%p3362, %rd11256, %rd11238;
	add.s64 	%rd11257, %rd11256, %rd11255;
	setp.lt.u64 	%p3363, %rd11257, %rd11256;
	or.pred  	%p3364, %p3362, %p3363;
	selp.u64 	%rd11258, 1, 0, %p3364;
	mul.hi.u64 	%rd11259, %rd11251, %rd21825;
	mad.lo.s64 	%rd11260, %rd21825, %rd11251, %rd11257;
	setp.lt.u64 	%p3365, %rd11260, %rd11257;
	add.s64 	%rd1468, %rd11260, %rd11258;
	setp.lt.u64 	%p3366, %rd1468, %rd11260;
	or.pred  	%p3367, %p3365, %p3366;
	selp.u64 	%rd11261, 1, 0, %p3367;
	add.s64 	%rd11262, %rd11245, %rd11259;
	setp.lt.u64 	%p3368, %rd11262, %rd11245;
	add.s64 	%rd11263, %rd11262, %rd11261;
	setp.lt.u64 	%p3369, %rd11263, %rd11262;
	or.pred  	%p3370, %p3368, %p3369;
	selp.u64 	%rd11264, 1, 0, %p3370;
	mul.hi.u64 	%rd11265, %rd11251, %rd21824;
	mad.lo.s64 	%rd11266, %rd21824, %rd11251, %rd11263;
	setp.lt.u64 	%p3371, %rd11266, %rd11263;
	add.s64 	%rd1469, %rd11266, %rd11264;
	setp.lt.u64 	%p3372, %rd1469, %rd11266;
	or.pred  	%p3373, %p3371, %p3372;
	selp.u64 	%rd11267, 1, 0, %p3373;
	add.s64 	%rd11268, %rd11248, %rd11265;
	setp.lt.u64 	%p3374, %rd11268, %rd11248;
	add.s64 	%rd11269, %rd11268, %rd11267;
	setp.lt.u64 	%p3375, %rd11269, %rd11268;
	or.pred  	%p3376, %p3374, %p3375;
	selp.u64 	%rd11270, 1, 0, %p3376;
	mul.hi.u64 	%rd11271, %rd11251, %rd21823;
	mad.lo.s64 	%rd11272, %rd21823, %rd11251, %rd11269;
	setp.lt.u64 	%p3377, %rd11272, %rd11269;
	add.s64 	%rd1470, %rd11272, %rd11270;
	setp.lt.u64 	%p3378, %rd1470, %rd11272;
	or.pred  	%p3379, %p3377, %p3378;
	selp.u64 	%rd11273, 1, 0, %p3379;
	add.s64 	%rd11274, %rd11250, %rd11271;
	add.s64 	%rd22201, %rd11274, %rd11273;
	setp.gt.u64 	%p3380, %rd22201, %rd21823;
	@%p3380 bra 	$L__BB0_499;
	setp.lt.u64 	%p3381, %rd22201, %rd21823;
	mov.u64 	%rd22202, %rd1470;
	mov.u64 	%rd22203, %rd1469;
	mov.u64 	%rd22204, %rd1468;
	@%p3381 bra 	$L__BB0_500;
	setp.gt.u64 	%p3382, %rd1470, %rd21824;
	@%p3382 bra 	$L__BB0_499;
	setp.lt.u64 	%p3383, %rd1470, %rd21824;
	mov.u64 	%rd22202, %rd1470;
	mov.u64 	%rd22203, %rd1469;
	mov.u64 	%rd22204, %rd1468;
	@%p3383 bra 	$L__BB0_500;
	setp.gt.u64 	%p3384, %rd1469, %rd21825;
	@%p3384 bra 	$L__BB0_499;
	setp.lt.u64 	%p3385, %rd1469, %rd21825;
	setp.lt.u64 	%p3386, %rd1468, %rd21826;
	or.pred  	%p3387, %p3385, %p3386;
	mov.u64 	%rd22202, %rd1470;
	mov.u64 	%rd22203, %rd1469;
	mov.u64 	%rd22204, %rd1468;
	@%p3387 bra 	$L__BB0_500;
$L__BB0_499:
	sub.s64 	%rd22204, %rd1468, %rd21826;
	setp.lt.u64 	%p3388, %rd1468, %rd21826;
	selp.u64 	%rd11275, 1, 0, %p3388;
	add.s64 	%rd11276, %rd21825, %rd11275;
	sub.s64 	%rd22203, %rd1469, %rd11276;
	setp.lt.u64 	%p3389, %rd1469, %rd11276;
	selp.u64 	%rd11277, 1, 0, %p3389;
	add.s64 	%rd11278, %rd21824, %rd11277;
	sub.s64 	%rd22202, %rd1470, %rd11278;
	setp.lt.u64 	%p3390, %rd1470, %rd11278;
	selp.u64 	%rd11279, 1, 0, %p3390;
	add.s64 	%rd11280, %rd21823, %rd11279;
	sub.s64 	%rd22201, %rd22201, %rd11280;
$L__BB0_500:
	sub.s64 	%rd1480, %rd22204, %rd22180;
	setp.lt.u64 	%p3391, %rd22204, %rd22180;
	selp.u64 	%rd11281, 1, 0, %p3391;
	add.s64 	%rd11282, %rd22179, %rd11281;
	sub.s64 	%rd1481, %rd22203, %rd11282;
	setp.lt.u64 	%p3392, %rd22203, %rd11282;
	selp.u64 	%rd11283, 1, 0, %p3392;
	st.local.v2.u64 	[%rd21835+-48], {%rd1480, %rd1481};
	add.s64 	%rd11284, %rd22178, %rd11283;
	sub.s64 	%rd1482, %rd22202, %rd11284;
	setp.lt.u64 	%p3393, %rd22202, %rd11284;
	selp.u64 	%rd11285, 1, 0, %p3393;
	add.s64 	%rd11286, %rd22177, %rd11285;
	sub.s64 	%rd1483, %rd22201, %rd11286;
	setp.ge.u64 	%p3394, %rd22201, %rd11286;
	st.local.v2.u64 	[%rd21835+-32], {%rd1482, %rd1483};
	@%p3394 bra 	$L__BB0_502;
	add.s64 	%rd11287, %rd21826, %rd1480;
	setp.lt.u64 	%p3395, %rd11287, %rd21826;
	selp.u64 	%rd11288, 1, 0, %p3395;
	add.s64 	%rd11289, %rd21825, %rd1481;
	setp.lt.u64 	%p3396, %rd11289, %rd21825;
	add.s64 	%rd11290, %rd11289, %rd11288;
	setp.lt.u64 	%p3397, %rd11290, %rd11289;
	st.local.v2.u64 	[%rd21835+-48], {%rd11287, %rd11290};
	or.pred  	%p3398, %p3396, %p3397;
	selp.u64 	%rd11291, 1, 0, %p3398;
	add.s64 	%rd11292, %rd21824, %rd1482;
	setp.lt.u64 	%p3399, %rd11292, %rd21824;
	add.s64 	%rd11293, %rd11292, %rd11291;
	setp.lt.u64 	%p3400, %rd11293, %rd11292;
	or.pred  	%p3401, %p3399, %p3400;
	selp.u64 	%rd11294, 1, 0, %p3401;
	add.s64 	%rd11295, %rd21823, %rd1483;
	add.s64 	%rd11296, %rd11295, %rd11294;
	st.local.v2.u64 	[%rd21835+-32], {%rd11293, %rd11296};
$L__BB0_502:
	ld.local.v2.u64 	{%rd1484, %rd1485}, [%rd21835+-112];
	mul.hi.u64 	%rd11297, %rd789, %rd1484;
	mul.hi.u64 	%rd11298, %rd789, %rd1485;
	mad.lo.s64 	%rd11299, %rd1485, %rd789, %rd11297;
	setp.lt.u64 	%p3402, %rd11299, %rd11297;
	selp.u64 	%rd11300, 1, 0, %p3402;
	add.s64 	%rd11301, %rd11298, %rd11300;
	setp.lt.u64 	%p3403, %rd11301, %rd11298;
	selp.u64 	%rd11302, 1, 0, %p3403;
	ld.local.v2.u64 	{%rd1486, %rd1487}, [%rd21835+-96];
	mul.hi.u64 	%rd11303, %rd789, %rd1486;
	mad.lo.s64 	%rd11304, %rd1486, %rd789, %rd11301;
	setp.lt.u64 	%p3404, %rd11304, %rd11301;
	selp.u64 	%rd11305, 1, 0, %p3404;
	add.s64 	%rd11306, %rd11303, %rd11302;
	setp.lt.u64 	%p3405, %rd11306, %rd11303;
	add.s64 	%rd11307, %rd11306, %rd11305;
	setp.lt.u64 	%p3406, %rd11307, %rd11306;
	or.pred  	%p3407, %p3405, %p3406;
	selp.u64 	%rd11308, 1, 0, %p3407;
	mul.hi.u64 	%rd11309, %rd789, %rd1487;
	mad.lo.s64 	%rd22207, %rd1487, %rd789, %rd11307;
	setp.lt.u64 	%p3408, %rd22207, %rd11307;
	selp.u64 	%rd11310, 1, 0, %p3408;
	add.s64 	%rd11311, %rd11309, %rd11308;
	setp.lt.u64 	%p3409, %rd11311, %rd11309;
	add.s64 	%rd22209, %rd11311, %rd11310;
	setp.lt.u64 	%p3410, %rd22209, %rd11311;
	or.pred  	%p39, %p3409, %p3410;
	selp.u64 	%rd22208, 1, 0, %p39;
	mul.hi.u64 	%rd11312, %rd790, %rd1484;
	mad.lo.s64 	%rd1491, %rd1484, %rd790, %rd11299;
	setp.lt.u64 	%p3411, %rd1491, %rd11299;
	selp.u64 	%rd11313, 1, 0, %p3411;
	add.s64 	%rd11314, %rd11304, %rd11312;
	setp.ge.u64 	%p3412, %rd11314, %rd11304;
	add.s64 	%rd1492, %rd11314, %rd11313;
	setp.ge.u64 	%p3413, %rd1492, %rd11314;
	and.pred  	%p3414, %p3412, %p3413;
	@%p3414 bra 	$L__BB0_505;
	add.s64 	%rd22207, %rd22207, 1;
	setp.ne.s64 	%p3415, %rd22207, 0;
	@%p3415 bra 	$L__BB0_505;
	add.s64 	%rd22209, %rd22209, 1;
	setp.eq.s64 	%p3416, %rd22209, 0;
	selp.b64 	%rd11316, 2, 1, %p39;
	selp.b64 	%rd22208, %rd11316, %rd22208, %p3416;
	mov.b64 	%rd22207, 0;
$L__BB0_505:
	mul.hi.u64 	%rd11317, %rd790, %rd1485;
	mad.lo.s64 	%rd1499, %rd1485, %rd790, %rd1492;
	setp.lt.u64 	%p3417, %rd1499, %rd1492;
	selp.u64 	%rd11318, 1, 0, %p3417;
	add.s64 	%rd11319, %rd22207, %rd11317;
	setp.ge.u64 	%p3418, %rd11319, %rd22207;
	add.s64 	%rd1500, %rd11319, %rd11318;
	setp.ge.u64 	%p3419, %rd1500, %rd11319;
	and.pred  	%p3420, %p3418, %p3419;
	@%p3420 bra 	$L__BB0_507;
	add.s64 	%rd22209, %rd22209, 1;
	setp.eq.s64 	%p3421, %rd22209, 0;
	selp.u64 	%rd11320, 1, 0, %p3421;
	add.s64 	%rd22208, %rd22208, %rd11320;
$L__BB0_507:
	mul.hi.u64 	%rd11321, %rd790, %rd1486;
	mad.lo.s64 	%rd11322, %rd1486, %rd790, %rd1500;
	setp.lt.u64 	%p3422, %rd11322, %rd1500;
	selp.u64 	%rd11323, 1, 0, %p3422;
	add.s64 	%rd11324, %rd22209, %rd11321;
	setp.lt.u64 	%p3423, %rd11324, %rd22209;
	add.s64 	%rd11325, %rd11324, %rd11323;
	setp.lt.u64 	%p3424, %rd11325, %rd11324;
	or.pred  	%p3425, %p3423, %p3424;
	selp.u64 	%rd11326, 1, 0, %p3425;
	add.s64 	%rd11327, %rd22208, %rd11326;
	mul.hi.u64 	%rd11328, %rd790, %rd1487;
	mad.lo.s64 	%rd22212, %rd1487, %rd790, %rd11325;
	setp.lt.u64 	%p3426, %rd22212, %rd11325;
	selp.u64 	%rd11329, 1, 0, %p3426;
	add.s64 	%rd11330, %rd11327, %rd11328;
	setp.lt.u64 	%p3427, %rd11330, %rd11327;
	add.s64 	%rd22214, %rd11330, %rd11329;
	setp.lt.u64 	%p3428, %rd22214, %rd11330;
	or.pred  	%p40, %p3427, %p3428;
	selp.u64 	%rd22213, 1, 0, %p40;
	mul.hi.u64 	%rd11331, %rd797, %rd1484;
	mad.lo.s64 	%rd1508, %rd1484, %rd797, %rd1499;
	setp.lt.u64 	%p3429, %rd1508, %rd1499;
	selp.u64 	%rd11332, 1, 0, %p3429;
	add.s64 	%rd11333, %rd11322, %rd11331;
	setp.ge.u64 	%p3430, %rd11333, %rd11322;
	add.s64 	%rd1509, %rd11333, %rd11332;
	setp.ge.u64 	%p3431, %rd1509, %rd11333;
	and.pred  	%p3432, %p3430, %p3431;
	@%p3432 bra 	$L__BB0_510;
	add.s64 	%rd22212, %rd22212, 1;
	setp.ne.s64 	%p3433, %rd22212, 0;
	@%p3433 bra 	$L__BB0_510;
	add.s64 	%rd22214, %rd22214, 1;
	setp.eq.s64 	%p3434, %rd22214, 0;
	selp.b64 	%rd11335, 2, 1, %p40;
	selp.b64 	%rd22213, %rd11335, %rd22213, %p3434;
	mov.b64 	%rd22212, 0;
$L__BB0_510:
	mul.hi.u64 	%rd11336, %rd797, %rd1485;
	mad.lo.s64 	%rd1516, %rd1485, %rd797, %rd1509;
	setp.lt.u64 	%p3435, %rd1516, %rd1509;
	selp.u64 	%rd11337, 1, 0, %p3435;
	add.s64 	%rd11338, %rd22212, %rd11336;
	setp.ge.u64 	%p3436, %rd11338, %rd22212;
	add.s64 	%rd1517, %rd11338, %rd11337;
	setp.ge.u64 	%p3437, %rd1517, %rd11338;
	and.pred  	%p3438, %p3436, %p3437;
	@%p3438 bra 	$L__BB0_512;
	add.s64 	%rd22214, %rd22214, 1;
	setp.eq.s64 	%p3439, %rd22214, 0;
	selp.u64 	%rd11339, 1, 0, %p3439;
	add.s64 	%rd22213, %rd22213, %rd11339;
$L__BB0_512:
	mul.hi.u64 	%rd11340, %rd797, %rd1486;
	mad.lo.s64 	%rd11341, %rd1486, %rd797, %rd1517;
	setp.lt.u64 	%p3440, %rd11341, %rd1517;
	selp.u64 	%rd11342, 1, 0, %p3440;
	add.s64 	%rd11343, %rd22214, %rd11340;
	setp.lt.u64 	%p3441, %rd11343, %rd22214;
	add.s64 	%rd11344, %rd11343, %rd11342;
	setp.lt.u64 	%p3442, %rd11344, %rd11343;
	or.pred  	%p3443, %p3441, %p3442;
	selp.u64 	%rd11345, 1, 0, %p3443;
	add.s64 	%rd11346, %rd22213, %rd11345;
	mul.hi.u64 	%rd11347, %rd797, %rd1487;
	mad.lo.s64 	%rd22217, %rd1487, %rd797, %rd11344;
	setp.lt.u64 	%p3444, %rd22217, %rd11344;
	selp.u64 	%rd11348, 1, 0, %p3444;
	add.s64 	%rd11349, %rd11346, %rd11347;
	setp.lt.u64 	%p3445, %rd11349, %rd11346;
	add.s64 	%rd22219, %rd11349, %rd11348;
	setp.lt.u64 	%p3446, %rd22219, %rd11349;
	or.pred  	%p41, %p3445, %p3446;
	selp.u64 	%rd22218, 1, 0, %p41;
	mul.hi.u64 	%rd11350, %rd798, %rd1484;
	mad.lo.s64 	%rd1525, %rd1484, %rd798, %rd1516;
	setp.lt.u64 	%p3447, %rd1525, %rd1516;
	selp.u64 	%rd11351, 1, 0, %p3447;
	add.s64 	%rd11352, %rd11341, %rd11350;
	setp.ge.u64 	%p3448, %rd11352, %rd11341;
	add.s64 	%rd1526, %rd11352, %rd11351;
	setp.ge.u64 	%p3449, %rd1526, %rd11352;
	and.pred  	%p3450, %p3448, %p3449;
	@%p3450 bra 	$L__BB0_515;
	add.s64 	%rd22217, %rd22217, 1;
	setp.ne.s64 	%p3451, %rd22217, 0;
	@%p3451 bra 	$L__BB0_515;
	add.s64 	%rd22219, %rd22219, 1;
	setp.eq.s64 	%p3452, %rd22219, 0;
	selp.b64 	%rd11354, 2, 1, %p41;
	selp.b64 	%rd22218, %rd11354, %rd22218, %p3452;
	mov.b64 	%rd22217, 0;
$L__BB0_515:
	mul.hi.u64 	%rd11355, %rd798, %rd1485;
	mad.lo.s64 	%rd1533, %rd1485, %rd798, %rd1526;
	setp.lt.u64 	%p3453, %rd1533, %rd1526;
	selp.u64 	%rd11356, 1, 0, %p3453;
	add.s64 	%rd11357, %rd22217, %rd11355;
	setp.ge.u64 	%p3454, %rd11357, %rd22217;
	add.s64 	%rd1534, %rd11357, %rd11356;
	setp.ge.u64 	%p3455, %rd1534, %rd11357;
	and.pred  	%p3456, %p3454, %p3455;
	@%p3456 bra 	$L__BB0_517;
	add.s64 	%rd22219, %rd22219, 1;
	setp.eq.s64 	%p3457, %rd22219, 0;
	selp.u64 	%rd11358, 1, 0, %p3457;
	add.s64 	%rd22218, %rd22218, %rd11358;
$L__BB0_517:
	mul.lo.s64 	%rd11359, %rd1484, %rd789;
	mul.hi.u64 	%rd11360, %rd798, %rd1486;
	mad.lo.s64 	%rd22222, %rd1486, %rd798, %rd1534;
	setp.lt.u64 	%p3458, %rd22222, %rd1534;
	selp.u64 	%rd11361, 1, 0, %p3458;
	add.s64 	%rd11362, %rd22219, %rd11360;
	setp.lt.u64 	%p3459, %rd11362, %rd22219;
	add.s64 	%rd11363, %rd11362, %rd11361;
	setp.lt.u64 	%p3460, %rd11363, %rd11362;
	or.pred  	%p3461, %p3459, %p3460;
	selp.u64 	%rd11364, 1, 0, %p3461;
	add.s64 	%rd11365, %rd22218, %rd11364;
	mul.hi.u64 	%rd11366, %rd798, %rd1487;
	mad.lo.s64 	%rd22224, %rd1487, %rd798, %rd11363;
	setp.lt.u64 	%p3462, %rd22224, %rd11363;
	selp.u64 	%rd11367, 1, 0, %p3462;
	add.s64 	%rd11368, %rd11365, %rd11366;
	add.s64 	%rd22223, %rd11368, %rd11367;
	mul.lo.s64 	%rd11369, %rd21831, %rd11359;
	mul.lo.s64 	%rd11370, %rd21826, %rd11369;
	mul.hi.u64 	%rd11371, %rd11369, %rd21826;
	not.b64 	%rd11372, %rd11359;
	setp.gt.u64 	%p3463, %rd11370, %rd11372;
	selp.u64 	%rd11373, 1, 0, %p3463;
	add.s64 	%rd11374, %rd1491, %rd11371;
	setp.lt.u64 	%p3464, %rd11374, %rd1491;
	add.s64 	%rd11375, %rd11374, %rd11373;
	setp.lt.u64 	%p3465, %rd11375, %rd11374;
	or.pred  	%p3466, %p3464, %p3465;
	selp.u64 	%rd11376, 1, 0, %p3466;
	mul.hi.u64 	%rd11377, %rd11369, %rd21825;
	mad.lo.s64 	%rd11378, %rd21825, %rd11369, %rd11375;
	setp.lt.u64 	%p3467, %rd11378, %rd11375;
	add.s64 	%rd1542, %rd11378, %rd11376;
	setp.lt.u64 	%p3468, %rd1542, %rd11378;
	or.pred  	%p3469, %p3467, %p3468;
	selp.u64 	%rd11379, 1, 0, %p3469;
	add.s64 	%rd11380, %rd1508, %rd11377;
	setp.lt.u64 	%p3470, %rd11380, %rd1508;
	add.s64 	%rd11381, %rd11380, %rd11379;
	setp.lt.u64 	%p3471, %rd11381, %rd11380;
	or.pred  	%p3472, %p3470, %p3471;
	selp.u64 	%rd11382, 1, 0, %p3472;
	mul.hi.u64 	%rd11383, %rd11369, %rd21824;
	mad.lo.s64 	%rd11384, %rd21824, %rd11369, %rd11381;
	setp.lt.u64 	%p3473, %rd11384, %rd11381;
	add.s64 	%rd1543, %rd11384, %rd11382;
	setp.lt.u64 	%p3474, %rd1543, %rd11384;
	or.pred  	%p3475, %p3473, %p3474;
	selp.u64 	%rd11385, 1, 0, %p3475;
	add.s64 	%rd11386, %rd1525, %rd11383;
	setp.lt.u64 	%p3476, %rd11386, %rd1525;
	add.s64 	%rd11387, %rd11386, %rd11385;
	setp.lt.u64 	%p3477, %rd11387, %rd11386;
	or.pred  	%p3478, %p3476, %p3477;
	selp.u64 	%rd11388, 1, 0, %p3478;
	mul.hi.u64 	%rd11389, %rd11369, %rd21823;
	mad.lo.s64 	%rd11390, %rd21823, %rd11369, %rd11387;
	setp.lt.u64 	%p3479, %rd11390, %rd11387;
	add.s64 	%rd1544, %rd11390, %rd11388;
	setp.lt.u64 	%p3480, %rd1544, %rd11390;
	or.pred  	%p3481, %p3479, %p3480;
	selp.u64 	%rd11391, 1, 0, %p3481;
	add.s64 	%rd11392, %rd1533, %rd11389;
	setp.ge.u64 	%p3482, %rd11392, %rd1533;
	add.s64 	%rd1545, %rd11392, %rd11391;
	setp.ge.u64 	%p3483, %rd1545, %rd11392;
	and.pred  	%p3484, %p3482, %p3483;
	@%p3484 bra 	$L__BB0_520;
	add.s64 	%rd22222, %rd22222, 1;
	setp.ne.s64 	%p3485, %rd22222, 0;
	@%p3485 bra 	$L__BB0_520;
	add.s64 	%rd22224, %rd22224, 1;
	setp.eq.s64 	%p3486, %rd22224, 0;
	selp.u64 	%rd11394, 1, 0, %p3486;
	add.s64 	%rd22223, %rd22223, %rd11394;
	mov.b64 	%rd22222, 0;
$L__BB0_520:
	mul.lo.s64 	%rd11395, %rd21831, %rd1542;
	mul.lo.s64 	%rd11396, %rd21826, %rd11395;
	mul.hi.u64 	%rd11397, %rd11395, %rd21826;
	not.b64 	%rd11398, %rd1542;
	setp.gt.u64 	%p3487, %rd11396, %rd11398;
	selp.u64 	%rd11399, 1, 0, %p3487;
	add.s64 	%rd11400, %rd1543, %rd11397;
	setp.lt.u64 	%p3488, %rd11400, %rd1543;
	add.s64 	%rd11401, %rd11400, %rd11399;
	setp.lt.u64 	%p3489, %rd11401, %rd11400;
	or.pred  	%p3490, %p3488, %p3489;
	selp.u64 	%rd11402, 1, 0, %p3490;
	mul.hi.u64 	%rd11403, %rd11395, %rd21825;
	mad.lo.s64 	%rd11404, %rd21825, %rd11395, %rd11401;
	setp.lt.u64 	%p3491, %rd11404, %rd11401;
	add.s64 	%rd1552, %rd11404, %rd11402;
	setp.lt.u64 	%p3492, %rd1552, %rd11404;
	or.pred  	%p3493, %p3491, %p3492;
	selp.u64 	%rd11405, 1, 0, %p3493;
	add.s64 	%rd11406, %rd1544, %rd11403;
	setp.lt.u64 	%p3494, %rd11406, %rd1544;
	add.s64 	%rd11407, %rd11406, %rd11405;
	setp.lt.u64 	%p3495, %rd11407, %rd11406;
	or.pred  	%p3496, %p3494, %p3495;
	selp.u64 	%rd11408, 1, 0, %p3496;
	mul.hi.u64 	%rd11409, %rd11395, %rd21824;
	mad.lo.s64 	%rd11410, %rd21824, %rd11395, %rd11407;
	setp.lt.u64 	%p3497, %rd11410, %rd11407;
	add.s64 	%rd1553, %rd11410, %rd11408;
	setp.lt.u64 	%p3498, %rd1553, %rd11410;
	or.pred  	%p3499, %p3497, %p3498;
	selp.u64 	%rd11411, 1, 0, %p3499;
	add.s64 	%rd11412, %rd1545, %rd11409;
	setp.lt.u64 	%p3500, %rd11412, %rd1545;
	add.s64 	%rd11413, %rd11412, %rd11411;
	setp.lt.u64 	%p3501, %rd11413, %rd11412;
	or.pred  	%p3502, %p3500, %p3501;
	selp.u64 	%rd11414, 1, 0, %p3502;
	mul.hi.u64 	%rd11415, %rd11395, %rd21823;
	mad.lo.s64 	%rd11416, %rd21823, %rd11395, %rd11413;
	setp.lt.u64 	%p3503, %rd11416, %rd11413;
	add.s64 	%rd1554, %rd11416, %rd11414;
	setp.lt.u64 	%p3504, %rd1554, %rd11416;
	or.pred  	%p3505, %p3503, %p3504;
	selp.u64 	%rd11417, 1, 0, %p3505;
	add.s64 	%rd11418, %rd22222, %rd11415;
	setp.ge.u64 	%p3506, %rd11418, %rd22222;
	add.s64 	%rd1555, %rd11418, %rd11417;
	setp.ge.u64 	%p3507, %rd1555, %rd11418;
	and.pred  	%p3508, %p3506, %p3507;
	@%p3508 bra 	$L__BB0_522;
	add.s64 	%rd22224, %rd22224, 1;
	setp.eq.s64 	%p3509, %rd22224, 0;
	selp.u64 	%rd11419, 1, 0, %p3509;
	add.s64 	%rd22223, %rd22223, %rd11419;
$L__BB0_522:
	mul.lo.s64 	%rd11420, %rd21831, %rd1552;
	mul.lo.s64 	%rd11421, %rd21826, %rd11420;
	mul.hi.u64 	%rd11422, %rd11420, %rd21826;
	not.b64 	%rd11423, %rd1552;
	setp.gt.u64 	%p3510, %rd11421, %rd11423;
	selp.u64 	%rd11424, 1, 0, %p3510;
	add.s64 	%rd11425, %rd1553, %rd11422;
	setp.lt.u64 	%p3511, %rd11425, %rd1553;
	add.s64 	%rd11426, %rd11425, %rd11424;
	setp.lt.u64 	%p3512, %rd11426, %rd11425;
	or.pred  	%p3513, %p3511, %p3512;
	selp.u64 	%rd11427, 1, 0, %p3513;
	mul.hi.u64 	%rd11428, %rd11420, %rd21825;
	mad.lo.s64 	%rd11429, %rd21825, %rd11420, %rd11426;
	setp.lt.u64 	%p3514, %rd11429, %rd11426;
	add.s64 	%rd11430, %rd11429, %rd11427;
	setp.lt.u64 	%p3515, %rd11430, %rd11429;
	or.pred  	%p3516, %p3514, %p3515;
	selp.u64 	%rd11431, 1, 0, %p3516;
	add.s64 	%rd11432, %rd1554, %rd11428;
	setp.lt.u64 	%p3517, %rd11432, %rd1554;
	add.s64 	%rd11433, %rd11432, %rd11431;
	setp.lt.u64 	%p3518, %rd11433, %rd11432;
	or.pred  	%p3519, %p3517, %p3518;
	selp.u64 	%rd11434, 1, 0, %p3519;
	mul.hi.u64 	%rd11435, %rd11420, %rd21824;
	mad.lo.s64 	%rd11436, %rd21824, %rd11420, %rd11433;
	setp.lt.u64 	%p3520, %rd11436, %rd11433;
	add.s64 	%rd11437, %rd11436, %rd11434;
	setp.lt.u64 	%p3521, %rd11437, %rd11436;
	or.pred  	%p3522, %p3520, %p3521;
	selp.u64 	%rd11438, 1, 0, %p3522;
	add.s64 	%rd11439, %rd1555, %rd11435;
	setp.lt.u64 	%p3523, %rd11439, %rd1555;
	add.s64 	%rd11440, %rd11439, %rd11438;
	setp.lt.u64 	%p3524, %rd11440, %rd11439;
	or.pred  	%p3525, %p3523, %p3524;
	selp.u64 	%rd11441, 1, 0, %p3525;
	mul.hi.u64 	%rd11442, %rd11420, %rd21823;
	mad.lo.s64 	%rd11443, %rd21823, %rd11420, %rd11440;
	setp.lt.u64 	%p3526, %rd11443, %rd11440;
	add.s64 	%rd11444, %rd11443, %rd11441;
	setp.lt.u64 	%p3527, %rd11444, %rd11443;
	or.pred  	%p3528, %p3526, %p3527;
	selp.u64 	%rd11445, 1, 0, %p3528;
	add.s64 	%rd11446, %rd22224, %rd11442;
	setp.lt.u64 	%p3529, %rd11446, %rd22224;
	add.s64 	%rd11447, %rd11446, %rd11445;
	setp.lt.u64 	%p3530, %rd11447, %rd11446;
	or.pred  	%p3531, %p3529, %p3530;
	selp.u64 	%rd11448, 1, 0, %p3531;
	add.s64 	%rd11449, %rd22223, %rd11448;
	mul.lo.s64 	%rd11450, %rd21831, %rd11430;
	mul.lo.s64 	%rd11451, %rd21826, %rd11450;
	mul.hi.u64 	%rd11452, %rd11450, %rd21826;
	not.b64 	%rd11453, %rd11430;
	setp.gt.u64 	%p3532, %rd11451, %rd11453;
	selp.u64 	%rd11454, 1, 0, %p3532;
	add.s64 	%rd11455, %rd11437, %rd11452;
	setp.lt.u64 	%p3533, %rd11455, %rd11437;
	add.s64 	%rd11456, %rd11455, %rd11454;
	setp.lt.u64 	%p3534, %rd11456, %rd11455;
	or.pred  	%p3535, %p3533, %p3534;
	selp.u64 	%rd11457, 1, 0, %p3535;
	mul.hi.u64 	%rd11458, %rd11450, %rd21825;
	mad.lo.s64 	%rd11459, %rd21825, %rd11450, %rd11456;
	setp.lt.u64 	%p3536, %rd11459, %rd11456;
	add.s64 	%rd1560, %rd11459, %rd11457;
	setp.lt.u64 	%p3537, %rd1560, %rd11459;
	or.pred  	%p3538, %p3536, %p3537;
	selp.u64 	%rd11460, 1, 0, %p3538;
	add.s64 	%rd11461, %rd11444, %rd11458;
	setp.lt.u64 	%p3539, %rd11461, %rd11444;
	add.s64 	%rd11462, %rd11461, %rd11460;
	setp.lt.u64 	%p3540, %rd11462, %rd11461;
	or.pred  	%p3541, %p3539, %p3540;
	selp.u64 	%rd11463, 1, 0, %p3541;
	mul.hi.u64 	%rd11464, %rd11450, %rd21824;
	mad.lo.s64 	%rd11465, %rd21824, %rd11450, %rd11462;
	setp.lt.u64 	%p3542, %rd11465, %rd11462;
	add.s64 	%rd1561, %rd11465, %rd11463;
	setp.lt.u64 	%p3543, %rd1561, %rd11465;
	or.pred  	%p3544, %p3542, %p3543;
	selp.u64 	%rd11466, 1, 0, %p3544;
	add.s64 	%rd11467, %rd11447, %rd11464;
	setp.lt.u64 	%p3545, %rd11467, %rd11447;
	add.s64 	%rd11468, %rd11467, %rd11466;
	setp.lt.u64 	%p3546, %rd11468, %rd11467;
	or.pred  	%p3547, %p3545, %p3546;
	selp.u64 	%rd11469, 1, 0, %p3547;
	mul.hi.u64 	%rd11470, %rd11450, %rd21823;
	mad.lo.s64 	%rd11471, %rd21823, %rd11450, %rd11468;
	setp.lt.u64 	%p3548, %rd11471, %rd11468;
	add.s64 	%rd1562, %rd11471, %rd11469;
	setp.lt.u64 	%p3549, %rd1562, %rd11471;
	or.pred  	%p3550, %p3548, %p3549;
	selp.u64 	%rd11472, 1, 0, %p3550;
	add.s64 	%rd11473, %rd11449, %rd11470;
	add.s64 	%rd22225, %rd11473, %rd11472;
	setp.gt.u64 	%p3551, %rd22225, %rd21823;
	@%p3551 bra 	$L__BB0_528;
	setp.lt.u64 	%p3552, %rd22225, %rd21823;
	mov.u64 	%rd22226, %rd1562;
	mov.u64 	%rd22227, %rd1561;
	mov.u64 	%rd22228, %rd1560;
	@%p3552 bra 	$L__BB0_529;
	setp.gt.u64 	%p3553, %rd1562, %rd21824;
	@%p3553 bra 	$L__BB0_528;
	setp.lt.u64 	%p3554, %rd1562, %rd21824;
	mov.u64 	%rd22226, %rd1562;
	mov.u64 	%rd22227, %rd1561;
	mov.u64 	%rd22228, %rd1560;
	@%p3554 bra 	$L__BB0_529;
	setp.gt.u64 	%p3555, %rd1561, %rd21825;
	@%p3555 bra 	$L__BB0_528;
	setp.lt.u64 	%p3556, %rd1561, %rd21825;
	setp.lt.u64 	%p3557, %rd1560, %rd21826;
	or.pred  	%p3558, %p3556, %p3557;
	mov.u64 	%rd22226, %rd1562;
	mov.u64 	%rd22227, %rd1561;
	mov.u64 	%rd22228, %rd1560;
	@%p3558 bra 	$L__BB0_529;
$L__BB0_528:
	sub.s64 	%rd22228, %rd1560, %rd21826;
	setp.lt.u64 	%p3559, %rd1560, %rd21826;
	selp.u64 	%rd11474, 1, 0, %p3559;
	add.s64 	%rd11475, %rd21825, %rd11474;
	sub.s64 	%rd22227, %rd1561, %rd11475;
	setp.lt.u64 	%p3560, %rd1561, %rd11475;
	selp.u64 	%rd11476, 1, 0, %p3560;
	add.s64 	%rd11477, %rd21824, %rd11476;
	sub.s64 	%rd22226, %rd1562, %rd11477;
	setp.lt.u64 	%p3561, %rd1562, %rd11477;
	selp.u64 	%rd11478, 1, 0, %p3561;
	add.s64 	%rd11479, %rd21823, %rd11478;
	sub.s64 	%rd22225, %rd22225, %rd11479;
$L__BB0_529:
	shl.b64 	%rd1572, %rd22228, 1;
	mov.b64 	{%r326, %r327}, %rd22228;
	mov.b64 	{%r328, %r329}, %rd22227;
	shf.l.wrap.b32 	%r330, %r327, %r328, 1;
	shf.l.wrap.b32 	%r331, %r328, %r329, 1;
	mov.b64 	%rd1573, {%r330, %r331};
	st.local.v2.u64 	[%rd21835+-16], {%rd1572, %rd1573};
	mov.b64 	{%r332, %r333}, %rd22226;
	shf.l.wrap.b32 	%r334, %r329, %r332, 1;
	shf.l.wrap.b32 	%r335, %r332, %r333, 1;
	mov.b64 	%rd1574, {%r334, %r335};
	mov.b64 	{%r336, %r337}, %rd22225;
	shf.l.wrap.b32 	%r338, %r333, %r336, 1;
	shf.l.wrap.b32 	%r339, %r336, %r337, 1;
	mov.b64 	%rd1575, {%r338, %r339};
	st.local.v2.u64 	[%rd21835], {%rd1574, %rd1575};
	setp.gt.u64 	%p3562, %rd1575, %rd21823;
	@%p3562 bra 	$L__BB0_535;
	setp.lt.u64 	%p3563, %rd1575, %rd21823;
	@%p3563 bra 	$L__BB0_716;
	setp.gt.u64 	%p3564, %rd1574, %rd21824;
	@%p3564 bra 	$L__BB0_535;
	setp.lt.u64 	%p3565, %rd1574, %rd21824;
	@%p3565 bra 	$L__BB0_716;
	setp.gt.u64 	%p3566, %rd1573, %rd21825;
	@%p3566 bra 	$L__BB0_535;
	setp.lt.u64 	%p3567, %rd1573, %rd21825;
	setp.lt.u64 	%p3568, %rd1572, %rd21826;
	or.pred  	%p3569, %p3567, %p3568;
	@%p3569 bra 	$L__BB0_716;
$L__BB0_535:
	sub.s64 	%rd11480, %rd1572, %rd21826;
	setp.lt.u64 	%p3570, %rd1572, %rd21826;
	selp.u64 	%rd11481, 1, 0, %p3570;
	add.s64 	%rd11482, %rd21825, %rd11481;
	sub.s64 	%rd11483, %rd1573, %rd11482;
	setp.lt.u64 	%p3571, %rd1573, %rd11482;
	selp.u64 	%rd11484, 1, 0, %p3571;
	st.local.v2.u64 	[%rd21835+-16], {%rd11480, %rd11483};
	add.s64 	%rd11485, %rd21824, %rd11484;
	sub.s64 	%rd11486, %rd1574, %rd11485;
	setp.lt.u64 	%p3572, %rd1574, %rd11485;
	selp.u64 	%rd11487, 1, 0, %p3572;
	add.s64 	%rd11488, %rd21823, %rd11487;
	sub.s64 	%rd11489, %rd1575, %rd11488;
	st.local.v2.u64 	[%rd21835], {%rd11486, %rd11489};
	bra.uni 	$L__BB0_716;
$L__BB0_536:
	mov.b64 	%rd10041, 0;
	st.local.v2.u64 	[%rd21835+-80], {%rd10041, %rd10041};
	st.local.v2.u64 	[%rd21835+-64], {%rd10041, %rd10041};
	st.local.v2.u64 	[%rd21835+-48], {%rd10041, %rd10041};
	st.local.v2.u64 	[%rd21835+-32], {%rd10041, %rd10041};
	st.local.v2.u64 	[%rd21835+-16], {%rd10041, %rd10041};
	st.local.v2.u64 	[%rd21835], {%rd10041, %rd10041};
	bra.uni 	$L__BB0_716;
$L__BB0_537:
	setp.gt.u64 	%p1386, %rd1578, %rd21824;
	@%p1386 bra 	$L__BB0_541;
	setp.lt.u64 	%p1387, %rd1578, %rd21824;
	mov.u64 	%rd22230, %rd1578;
	mov.u64 	%rd22231, %rd1577;
	mov.u64 	%rd22232, %rd1576;
	@%p1387 bra 	$L__BB0_544;
	setp.gt.u64 	%p1388, %rd1577, %rd21825;
	@%p1388 bra 	$L__BB0_541;
	setp.lt.u64 	%p1389, %rd1577, %rd21825;
	setp.lt.u64 	%p1390, %rd1576, %rd21826;
	or.pred  	%p1391, %p1389, %p1390;
	mov.u64 	%rd22230, %rd1578;
	mov.u64 	%rd22231, %rd1577;
	mov.u64 	%rd22232, %rd1576;
	@%p1391 bra 	$L__BB0_544;
$L__BB0_541:
	sub.s64 	%rd22232, %rd1576, %rd21826;
	setp.lt.u64 	%p1392, %rd1576, %rd21826;
	selp.u64 	%rd9022, 1, 0, %p1392;
	add.s64 	%rd9023, %rd21825, %rd9022;
	sub.s64 	%rd22231, %rd1577, %rd9023;
	setp.lt.u64 	%p1393, %rd1577, %rd9023;
	selp.u64 	%rd9024, 1, 0, %p1393;
	add.s64 	%rd9025, %rd21824, %rd9024;
	sub.s64 	%rd22230, %rd1578, %rd9025;
	setp.lt.u64 	%p1394, %rd1578, %rd9025;
	selp.u64 	%rd9026, 1, 0, %p1394;
	add.s64 	%rd9027, %rd21823, %rd9026;
	sub.s64 	%rd22229, %rd22229, %rd9027;
	bra.uni 	$L__BB0_544;
$L__BB0_542:
	shl.b64 	%rd1576, %rd22012, 1;
	mov.b64 	{%r42, %r43}, %rd22012;
	mov.b64 	{%r44, %r45}, %rd22011;
	shf.l.wrap.b32 	%r46, %r43, %r44, 1;
	shf.l.wrap.b32 	%r47, %r44, %r45, 1;
	mov.b64 	%rd1577, {%r46, %r47};
	mov.b64 	{%r48, %r49}, %rd22010;
	shf.l.wrap.b32 	%r50, %r45, %r48, 1;
	shf.l.wrap.b32 	%r51, %r48, %r49, 1;
	mov.b64 	%rd1578, {%r50, %r51};
	mov.b64 	{%r52, %r53}, %rd22009;
	shf.l.wrap.b32 	%r54, %r49, %r52, 1;
	shf.l.wrap.b32 	%r55, %r52, %r53, 1;
	mov.b64 	%rd22229, {%r54, %r55};
	setp.gt.u64 	%p1384, %rd22229, %rd21823;
	@%p1384 bra 	$L__BB0_541;
	setp.lt.u64 	%p1385, %rd22229, %rd21823;
	mov.u64 	%rd22230, %rd1578;
	mov.u64 	%rd22231, %rd1577;
	mov.u64 	%rd22232, %rd1576;
	@%p1385 bra 	$L__BB0_544;
	bra.uni 	$L__BB0_537;
$L__BB0_544:
	mul.hi.u64 	%rd9028, %rd585, %rd21984;
	mul.hi.u64 	%rd9029, %rd585, %rd21983;
	mad.lo.s64 	%rd9030, %rd21983, %rd585, %rd9028;
	setp.lt.u64 	%p1395, %rd9030, %rd9028;
	selp.u64 	%rd9031, 1, 0, %p1395;
	add.s64 	%rd9032, %rd9029, %rd9031;
	setp.lt.u64 	%p1396, %rd9032, %rd9029;
	selp.u64 	%rd9033, 1, 0, %p1396;
	mul.hi.u64 	%rd9034, %rd585, %rd21982;
	mad.lo.s64 	%rd9035, %rd21982, %rd585, %rd9032;
	setp.lt.u64 	%p1397, %rd9035, %rd9032;
	selp.u64 	%rd9036, 1, 0, %p1397;
	add.s64 	%rd9037, %rd9034, %rd9033;
	setp.lt.u64 	%p1398, %rd9037, %rd9034;
	add.s64 	%rd9038, %rd9037, %rd9036;
	setp.lt.u64 	%p1399, %rd9038, %rd9037;
	or.pred  	%p1400, %p1398, %p1399;
	selp.u64 	%rd9039, 1, 0, %p1400;
	mul.hi.u64 	%rd9040, %rd585, %rd21981;
	mad.lo.s64 	%rd22235, %rd21981, %rd585, %rd9038;
	setp.lt.u64 	%p1401, %rd22235, %rd9038;
	selp.u64 	%rd9041, 1, 0, %p1401;
	add.s64 	%rd9042, %rd9040, %rd9039;
	setp.lt.u64 	%p1402, %rd9042, %rd9040;
	add.s64 	%rd22237, %rd9042, %rd9041;
	setp.lt.u64 	%p1403, %rd22237, %rd9042;
	or.pred  	%p42, %p1402, %p1403;
	selp.u64 	%rd22236, 1, 0, %p42;
	mul.hi.u64 	%rd9043, %rd586, %rd21984;
	mad.lo.s64 	%rd1591, %rd21984, %rd586, %rd9030;
	setp.lt.u64 	%p1404, %rd1591, %rd9030;
	selp.u64 	%rd9044, 1, 0, %p1404;
	add.s64 	%rd9045, %rd9035, %rd9043;
	setp.ge.u64 	%p1405, %rd9045, %rd9035;
	add.s64 	%rd1592, %rd9045, %rd9044;
	setp.ge.u64 	%p1406, %rd1592, %rd9045;
	and.pred  	%p1407, %p1405, %p1406;
	@%p1407 bra 	$L__BB0_547;
	add.s64 	%rd22235, %rd22235, 1;
	setp.ne.s64 	%p1408, %rd22235, 0;
	@%p1408 bra 	$L__BB0_547;
	add.s64 	%rd22237, %rd22237, 1;
	setp.eq.s64 	%p1409, %rd22237, 0;
	selp.b64 	%rd9047, 2, 1, %p42;
	selp.u64 	%rd9048, 1, 0, %p42;
	selp.b64 	%rd22236, %rd9047, %rd9048, %p1409;
	mov.b64 	%rd22235, 0;
$L__BB0_547:
	mul.hi.u64 	%rd9049, %rd586, %rd21983;
	mad.lo.s64 	%rd1600, %rd21983, %rd586, %rd1592;
	setp.lt.u64 	%p1410, %rd1600, %rd1592;
	selp.u64 	%rd9050, 1, 0, %p1410;
	add.s64 	%rd9051, %rd22235, %rd9049;
	setp.ge.u64 	%p1411, %rd9051, %rd22235;
	add.s64 	%rd1601, %rd9051, %rd9050;
	setp.ge.u64 	%p1412, %rd1601, %rd9051;
	and.pred  	%p1413, %p1411, %p1412;
	@%p1413 bra 	$L__BB0_549;
	add.s64 	%rd22237, %rd22237, 1;
	setp.eq.s64 	%p1414, %rd22237, 0;
	selp.u64 	%rd9052, 1, 0, %p1414;
	add.s64 	%rd22236, %rd22236, %rd9052;
$L__BB0_549:
	mul.hi.u64 	%rd9053, %rd586, %rd21982;
	mad.lo.s64 	%rd9054, %rd21982, %rd586, %rd1601;
	setp.lt.u64 	%p1415, %rd9054, %rd1601;
	selp.u64 	%rd9055, 1, 0, %p1415;
	add.s64 	%rd9056, %rd22237, %rd9053;
	setp.lt.u64 	%p1416, %rd9056, %rd22237;
	add.s64 	%rd9057, %rd9056, %rd9055;
	setp.lt.u64 	%p1417, %rd9057, %rd9056;
	or.pred  	%p1418, %p1416, %p1417;
	selp.u64 	%rd9058, 1, 0, %p1418;
	add.s64 	%rd9059, %rd22236, %rd9058;
	mul.hi.u64 	%rd9060, %rd586, %rd21981;
	mad.lo.s64 	%rd22240, %rd21981, %rd586, %rd9057;
	setp.lt.u64 	%p1419, %rd22240, %rd9057;
	selp.u64 	%rd9061, 1, 0, %p1419;
	add.s64 	%rd9062, %rd9059, %rd9060;
	setp.lt.u64 	%p1420, %rd9062, %rd9059;
	add.s64 	%rd22242, %rd9062, %rd9061;
	setp.lt.u64 	%p1421, %rd22242, %rd9062;
	or.pred  	%p43, %p1420, %p1421;
	selp.u64 	%rd22241, 1, 0, %p43;
	mul.hi.u64 	%rd9063, %rd589, %rd21984;
	mad.lo.s64 	%rd1609, %rd21984, %rd589, %rd1600;
	setp.lt.u64 	%p1422, %rd1609, %rd1600;
	selp.u64 	%rd9064, 1, 0, %p1422;
	add.s64 	%rd9065, %rd9054, %rd9063;
	setp.ge.u64 	%p1423, %rd9065, %rd9054;
	add.s64 	%rd1610, %rd9065, %rd9064;
	setp.ge.u64 	%p1424, %rd1610, %rd9065;
	and.pred  	%p1425, %p1423, %p1424;
	@%p1425 bra 	$L__BB0_552;
	add.s64 	%rd22240, %rd22240, 1;
	setp.ne.s64 	%p1426, %rd22240, 0;
	@%p1426 bra 	$L__BB0_552;
	add.s64 	%rd22242, %rd22242, 1;
	setp.eq.s64 	%p1427, %rd22242, 0;
	selp.b64 	%rd9067, 2, 1, %p43;
	selp.u64 	%rd9068, 1, 0, %p43;
	selp.b64 	%rd22241, %rd9067, %rd9068, %p1427;
	mov.b64 	%rd22240, 0;
$L__BB0_552:
	mul.hi.u64 	%rd9069, %rd589, %rd21983;
	mad.lo.s64 	%rd1618, %rd21983, %rd589, %rd1610;
	setp.lt.u64 	%p1428, %rd1618, %rd1610;
	selp.u64 	%rd9070, 1, 0, %p1428;
	add.s64 	%rd9071, %rd22240, %rd9069;
	setp.ge.u64 	%p1429, %rd9071, %rd22240;
	add.s64 	%rd1619, %rd9071, %rd9070;
	setp.ge.u64 	%p1430, %rd1619, %rd9071;
	and.pred  	%p1431, %p1429, %p1430;
	@%p1431 bra 	$L__BB0_554;
	add.s64 	%rd22242, %rd22242, 1;
	setp.eq.s64 	%p1432, %rd22242, 0;
	selp.u64 	%rd9072, 1, 0, %p1432;
	add.s64 	%rd22241, %rd22241, %rd9072;
$L__BB0_554:
	mul.hi.u64 	%rd9073, %rd589, %rd21982;
	mad.lo.s64 	%rd9074, %rd21982, %rd589, %rd1619;
	setp.lt.u64 	%p1433, %rd9074, %rd1619;
	selp.u64 	%rd9075, 1, 0, %p1433;
	add.s64 	%rd9076, %rd22242, %rd9073;
	setp.lt.u64 	%p1434, %rd9076, %rd22242;
	add.s64 	%rd9077, %rd9076, %rd9075;
	setp.lt.u64 	%p1435, %rd9077, %rd9076;
	or.pred  	%p1436, %p1434, %p1435;
	selp.u64 	%rd9078, 1, 0, %p1436;
	add.s64 	%rd9079, %rd22241, %rd9078;
	mul.hi.u64 	%rd9080, %rd589, %rd21981;
	mad.lo.s64 	%rd22245, %rd21981, %rd589, %rd9077;
	setp.lt.u64 	%p1437, %rd22245, %rd9077;
	selp.u64 	%rd9081, 1, 0, %p1437;
	add.s64 	%rd9082, %rd9079, %rd9080;
	setp.lt.u64 	%p1438, %rd9082, %rd9079;
	add.s64 	%rd22247, %rd9082, %rd9081;
	setp.lt.u64 	%p1439, %rd22247, %rd9082;
	or.pred  	%p44, %p1438, %p1439;
	selp.u64 	%rd22246, 1, 0, %p44;
	mul.hi.u64 	%rd9083, %rd590, %rd21984;
	mad.lo.s64 	%rd1627, %rd21984, %rd590, %rd1618;
	setp.lt.u64 	%p1440, %rd1627, %rd1618;
	selp.u64 	%rd9084, 1, 0, %p1440;
	add.s64 	%rd9085, %rd9074, %rd9083;
	setp.ge.u64 	%p1441, %rd9085, %rd9074;
	add.s64 	%rd1628, %rd9085, %rd9084;
	setp.ge.u64 	%p1442, %rd1628, %rd9085;
	and.pred  	%p1443, %p1441, %p1442;
	@%p1443 bra 	$L__BB0_557;
	add.s64 	%rd22245, %rd22245, 1;
	setp.ne.s64 	%p1444, %rd22245, 0;
	@%p1444 bra 	$L__BB0_557;
	add.s64 	%rd22247, %rd22247, 1;
	setp.eq.s64 	%p1445, %rd22247, 0;
	selp.b64 	%rd9087, 2, 1, %p44;
	selp.u64 	%rd9088, 1, 0, %p44;
	selp.b64 	%rd22246, %rd9087, %rd9088, %p1445;
	mov.b64 	%rd22245, 0;
$L__BB0_557:
	mul.hi.u64 	%rd9089, %rd590, %rd21983;
	mad.lo.s64 	%rd1636, %rd21983, %rd590, %rd1628;
	setp.lt.u64 	%p1446, %rd1636, %rd1628;
	selp.u64 	%rd9090, 1, 0, %p1446;
	add.s64 	%rd9091, %rd22245, %rd9089;
	setp.ge.u64 	%p1447, %rd9091, %rd22245;
	add.s64 	%rd1637, %rd9091, %rd9090;
	setp.ge.u64 	%p1448, %rd1637, %rd9091;
	and.pred  	%p1449, %p1447, %p1448;
	@%p1449 bra 	$L__BB0_559;
	add.s64 	%rd22247, %rd22247, 1;
	setp.eq.s64 	%p1450, %rd22247, 0;
	selp.u64 	%rd9092, 1, 0, %p1450;
	add.s64 	%rd22246, %rd22246, %rd9092;
$L__BB0_559:
	mul.lo.s64 	%rd9093, %rd21984, %rd585;
	mul.hi.u64 	%rd9094, %rd590, %rd21982;
	mad.lo.s64 	%rd22250, %rd21982, %rd590, %rd1637;
	setp.lt.u64 	%p1451, %rd22250, %rd1637;
	selp.u64 	%rd9095, 1, 0, %p1451;
	add.s64 	%rd9096, %rd22247, %rd9094;
	setp.lt.u64 	%p1452, %rd9096, %rd22247;
	add.s64 	%rd9097, %rd9096, %rd9095;
	setp.lt.u64 	%p1453, %rd9097, %rd9096;
	or.pred  	%p1454, %p1452, %p1453;
	selp.u64 	%rd9098, 1, 0, %p1454;
	add.s64 	%rd9099, %rd22246, %rd9098;
	mul.hi.u64 	%rd9100, %rd590, %rd21981;
	mad.lo.s64 	%rd22252, %rd21981, %rd590, %rd9097;
	setp.lt.u64 	%p1455, %rd22252, %rd9097;
	selp.u64 	%rd9101, 1, 0, %p1455;
	add.s64 	%rd9102, %rd9099, %rd9100;
	add.s64 	%rd22251, %rd9102, %rd9101;
	mul.lo.s64 	%rd9103, %rd21831, %rd9093;
	mul.lo.s64 	%rd9104, %rd21826, %rd9103;
	mul.hi.u64 	%rd9105, %rd9103, %rd21826;
	not.b64 	%rd9106, %rd9093;
	setp.gt.u64 	%p1456, %rd9104, %rd9106;
	selp.u64 	%rd9107, 1, 0, %p1456;
	add.s64 	%rd9108, %rd1591, %rd9105;
	setp.lt.u64 	%p1457, %rd9108, %rd1591;
	add.s64 	%rd9109, %rd9108, %rd9107;
	setp.lt.u64 	%p1458, %rd9109, %rd9108;
	or.pred  	%p1459, %p1457, %p1458;
	selp.u64 	%rd9110, 1, 0, %p1459;
	mul.hi.u64 	%rd9111, %rd9103, %rd21825;
	mad.lo.s64 	%rd9112, %rd21825, %rd9103, %rd9109;
	setp.lt.u64 	%p1460, %rd9112, %rd9109;
	add.s64 	%rd1645, %rd9112, %rd9110;
	setp.lt.u64 	%p1461, %rd1645, %rd9112;
	or.pred  	%p1462, %p1460, %p1461;
	selp.u64 	%rd9113, 1, 0, %p1462;
	add.s64 	%rd9114, %rd1609, %rd9111;
	setp.lt.u64 	%p1463, %rd9114, %rd1609;
	add.s64 	%rd9115, %rd9114, %rd9113;
	setp.lt.u64 	%p1464, %rd9115, %rd9114;
	or.pred  	%p1465, %p1463, %p1464;
	selp.u64 	%rd9116, 1, 0, %p1465;
	mul.hi.u64 	%rd9117, %rd9103, %rd21824;
	mad.lo.s64 	%rd9118, %rd21824, %rd9103, %rd9115;
	setp.lt.u64 	%p1466, %rd9118, %rd9115;
	add.s64 	%rd1646, %rd9118, %rd9116;
	setp.lt.u64 	%p1467, %rd1646, %rd9118;
	or.pred  	%p1468, %p1466, %p1467;
	selp.u64 	%rd9119, 1, 0, %p1468;
	add.s64 	%rd9120, %rd1627, %rd9117;
	setp.lt.u64 	%p1469, %rd9120, %rd1627;
	add.s64 	%rd9121, %rd9120, %rd9119;
	setp.lt.u64 	%p1470, %rd9121, %rd9120;
	or.pred  	%p1471, %p1469, %p1470;
	selp.u64 	%rd9122, 1, 0, %p1471;
	mul.hi.u64 	%rd9123, %rd9103, %rd21823;
	mad.lo.s64 	%rd9124, %rd21823, %rd9103, %rd9121;
	setp.lt.u64 	%p1472, %rd9124, %rd9121;
	add.s64 	%rd1647, %rd9124, %rd9122;
	setp.lt.u64 	%p1473, %rd1647, %rd9124;
	or.pred  	%p1474, %p1472, %p1473;
	selp.u64 	%rd9125, 1, 0, %p1474;
	add.s64 	%rd9126, %rd1636, %rd9123;
	setp.ge.u64 	%p1475, %rd9126, %rd1636;
	add.s64 	%rd1648, %rd9126, %rd9125;
	setp.ge.u64 	%p1476, %rd1648, %rd9126;
	and.pred  	%p1477, %p1475, %p1476;
	@%p1477 bra 	$L__BB0_562;
	add.s64 	%rd22250, %rd22250, 1;
	setp.ne.s64 	%p1478, %rd22250, 0;
	@%p1478 bra 	$L__BB0_562;
	add.s64 	%rd22252, %rd22252, 1;
	setp.eq.s64 	%p1479, %rd22252, 0;
	selp.u64 	%rd9128, 1, 0, %p1479;
	add.s64 	%rd22251, %rd22251, %rd9128;
	mov.b64 	%rd22250, 0;
$L__BB0_562:
	mul.lo.s64 	%rd9129, %rd21831, %rd1645;
	mul.lo.s64 	%rd9130, %rd21826, %rd9129;
	mul.hi.u64 	%rd9131, %rd9129, %rd21826;
	not.b64 	%rd9132, %rd1645;
	setp.gt.u64 	%p1480, %rd9130, %rd9132;
	selp.u64 	%rd9133, 1, 0, %p1480;
	add.s64 	%rd9134, %rd1646, %rd9131;
	setp.lt.u64 	%p1481, %rd9134, %rd1646;
	add.s64 	%rd9135, %rd9134, %rd9133;
	setp.lt.u64 	%p1482, %rd9135, %rd9134;
	or.pred  	%p1483, %p1481, %p1482;
	selp.u64 	%rd9136, 1, 0, %p1483;
	mul.hi.u64 	%rd9137, %rd9129, %rd21825;
	mad.lo.s64 	%rd9138, %rd21825, %rd9129, %rd9135;
	setp.lt.u64 	%p1484, %rd9138, %rd9135;
	add.s64 	%rd1655, %rd9138, %rd9136;
	setp.lt.u64 	%p1485, %rd1655, %rd9138;
	or.pred  	%p1486, %p1484, %p1485;
	selp.u64 	%rd9139, 1, 0, %p1486;
	add.s64 	%rd9140, %rd1647, %rd9137;
	setp.lt.u64 	%p1487, %rd9140, %rd1647;
	add.s64 	%rd9141, %rd9140, %rd9139;
	setp.lt.u64 	%p1488, %rd9141, %rd9140;
	or.pred  	%p1489, %p1487, %p1488;
	selp.u64 	%rd9142, 1, 0, %p1489;
	mul.hi.u64 	%rd9143, %rd9129, %rd21824;
	mad.lo.s64 	%rd9144, %rd21824, %rd9129, %rd9141;
	setp.lt.u64 	%p1490, %rd9144, %rd9141;
	add.s64 	%rd1656, %rd9144, %rd9142;
	setp.lt.u64 	%p1491, %rd1656, %rd9144;
	or.pred  	%p1492, %p1490, %p1491;
	selp.u64 	%rd9145, 1, 0, %p1492;
	add.s64 	%rd9146, %rd1648, %rd9143;
	setp.lt.u64 	%p1493, %rd9146, %rd1648;
	add.s64 	%rd9147, %rd9146, %rd9145;
	setp.lt.u64 	%p1494, %rd9147, %rd9146;
	or.pred  	%p1495, %p1493, %p1494;
	selp.u64 	%rd9148, 1, 0, %p1495;
	mul.hi.u64 	%rd9149, %rd9129, %rd21823;
	mad.lo.s64 	%rd9150, %rd21823, %rd9129, %rd9147;
	setp.lt.u64 	%p1496, %rd9150, %rd9147;
	add.s64 	%rd1657, %rd9150, %rd9148;
	setp.lt.u64 	%p1497, %rd1657, %rd9150;
	or.pred  	%p1498, %p1496, %p1497;
	selp.u64 	%rd9151, 1, 0, %p1498;
	add.s64 	%rd9152, %rd22250, %rd9149;
	setp.ge.u64 	%p1499, %rd9152, %rd22250;
	add.s64 	%rd1658, %rd9152, %rd9151;
	setp.ge.u64 	%p1500, %rd1658, %rd9152;
	and.pred  	%p1501, %p1499, %p1500;
	@%p1501 bra 	$L__BB0_564;
	add.s64 	%rd22252, %rd22252, 1;
	setp.eq.s64 	%p1502, %rd22252, 0;
	selp.u64 	%rd9153, 1, 0, %p1502;
	add.s64 	%rd22251, %rd22251, %rd9153;
$L__BB0_564:
	mul.lo.s64 	%rd9154, %rd21831, %rd1655;
	mul.lo.s64 	%rd9155, %rd21826, %rd9154;
	mul.hi.u64 	%rd9156, %rd9154, %rd21826;
	not.b64 	%rd9157, %rd1655;
	setp.gt.u64 	%p1503, %rd9155, %rd9157;
	selp.u64 	%rd9158, 1, 0, %p1503;
	add.s64 	%rd9159, %rd1656, %rd9156;
	setp.lt.u64 	%p1504, %rd9159, %rd1656;
	add.s64 	%rd9160, %rd9159, %rd9158;
	setp.lt.u64 	%p1505, %rd9160, %rd9159;
	or.pred  	%p1506, %p1504, %p1505;
	selp.u64 	%rd9161, 1, 0, %p1506;
	mul.hi.u64 	%rd9162, %rd9154, %rd21825;
	mad.lo.s64 	%rd9163, %rd21825, %rd9154, %rd9160;
	setp.lt.u64 	%p1507, %rd9163, %rd9160;
	add.s64 	%rd9164, %rd9163, %rd9161;
	setp.lt.u64 	%p1508, %rd9164, %rd9163;
	or.pred  	%p1509, %p1507, %p1508;
	selp.u64 	%rd9165, 1, 0, %p1509;
	add.s64 	%rd9166, %rd1657, %rd9162;
	setp.lt.u64 	%p1510, %rd9166, %rd1657;
	add.s64 	%rd9167, %rd9166, %rd9165;
	setp.lt.u64 	%p1511, %rd9167, %rd9166;
	or.pred  	%p1512, %p1510, %p1511;
	selp.u64 	%rd9168, 1, 0, %p1512;
	mul.hi.u64 	%rd9169, %rd9154, %rd21824;
	mad.lo.s64 	%rd9170, %rd21824, %rd9154, %rd9167;
	setp.lt.u64 	%p1513, %rd9170, %rd9167;
	add.s64 	%rd9171, %rd9170, %rd9168;
	setp.lt.u64 	%p1514, %rd9171, %rd9170;
	or.pred  	%p1515, %p1513, %p1514;
	selp.u64 	%rd9172, 1, 0, %p1515;
	add.s64 	%rd9173, %rd1658, %rd9169;
	setp.lt.u64 	%p1516, %rd9173, %rd1658;
	add.s64 	%rd9174, %rd9173, %rd9172;
	setp.lt.u64 	%p1517, %rd9174, %rd9173;
	or.pred  	%p1518, %p1516, %p1517;
	selp.u64 	%rd9175, 1, 0, %p1518;
	mul.hi.u64 	%rd9176, %rd9154, %rd21823;
	mad.lo.s64 	%rd9177, %rd21823, %rd9154, %rd9174;
	setp.lt.u64 	%p1519, %rd9177, %rd9174;
	add.s64 	%rd9178, %rd9177, %rd9175;
	setp.lt.u64 	%p1520, %rd9178, %rd9177;
	or.pred  	%p1521, %p1519, %p1520;
	selp.u64 	%rd9179, 1, 0, %p1521;
	add.s64 	%rd9180, %rd22252, %rd9176;
	setp.lt.u64 	%p1522, %rd9180, %rd22252;
	add.s64 	%rd9181, %rd9180, %rd9179;
	setp.lt.u64 	%p1523, %rd9181, %rd9180;
	or.pred  	%p1524, %p1522, %p1523;
	selp.u64 	%rd9182, 1, 0, %p1524;
	add.s64 	%rd9183, %rd22251, %rd9182;
	mul.lo.s64 	%rd9184, %rd21831, %rd9164;
	mul.lo.s64 	%rd9185, %rd21826, %rd9184;
	mul.hi.u64 	%rd9186, %rd9184, %rd21826;
	not.b64 	%rd9187, %rd9164;
	setp.gt.u64 	%p1525, %rd9185, %rd9187;
	selp.u64 	%rd9188, 1, 0, %p1525;
	add.s64 	%rd9189, %rd9171, %rd9186;
	setp.lt.u64 	%p1526, %rd9189, %rd9171;
	add.s64 	%rd9190, %rd9189, %rd9188;
	setp.lt.u64 	%p1527, %rd9190, %rd9189;
	or.pred  	%p1528, %p1526, %p1527;
	selp.u64 	%rd9191, 1, 0, %p1528;
	mul.hi.u64 	%rd9192, %rd9184, %rd21825;
	mad.lo.s64 	%rd9193, %rd21825, %rd9184, %rd9190;
	setp.lt.u64 	%p1529, %rd9193, %rd9190;
	add.s64 	%rd1663, %rd9193, %rd9191;
	setp.lt.u64 	%p1530, %rd1663, %rd9193;
	or.pred  	%p1531, %p1529, %p1530;
	selp.u64 	%rd9194, 1, 0, %p1531;
	add.s64 	%rd9195, %rd9178, %rd9192;
	setp.lt.u64 	%p1532, %rd9195, %rd9178;
	add.s64 	%rd9196, %rd9195, %rd9194;
	setp.lt.u64 	%p1533, %rd9196, %rd9195;
	or.pred  	%p1534, %p1532, %p1533;
	selp.u64 	%rd9197, 1, 0, %p1534;
	mul.hi.u64 	%rd9198, %rd9184, %rd21824;
	mad.lo.s64 	%rd9199, %rd21824, %rd9184, %rd9196;
	setp.lt.u64 	%p1535, %rd9199, %rd9196;
	add.s64 	%rd1664, %rd9199, %rd9197;
	setp.lt.u64 	%p1536, %rd1664, %rd9199;
	or.pred  	%p1537, %p1535, %p1536;
	selp.u64 	%rd9200, 1, 0, %p1537;
	add.s64 	%rd9201, %rd9181, %rd9198;
	setp.lt.u64 	%p1538, %rd9201, %rd9181;
	add.s64 	%rd9202, %rd9201, %rd9200;
	setp.lt.u64 	%p1539, %rd9202, %rd9201;
	or.pred  	%p1540, %p1538, %p1539;
	selp.u64 	%rd9203, 1, 0, %p1540;
	mul.hi.u64 	%rd9204, %rd9184, %rd21823;
	mad.lo.s64 	%rd9205, %rd21823, %rd9184, %rd9202;
	setp.lt.u64 	%p1541, %rd9205, %rd9202;
	add.s64 	%rd1665, %rd9205, %rd9203;
	setp.lt.u64 	%p1542, %rd1665, %rd9205;
	or.pred  	%p1543, %p1541, %p1542;
	selp.u64 	%rd9206, 1, 0, %p1543;
	add.s64 	%rd9207, %rd9183, %rd9204;
	add.s64 	%rd22253, %rd9207, %rd9206;
	setp.gt.u64 	%p1544, %rd22253, %rd21823;
	@%p1544 bra 	$L__BB0_570;
	setp.lt.u64 	%p1545, %rd22253, %rd21823;
	mov.u64 	%rd22254, %rd1665;
	mov.u64 	%rd22255, %rd1664;
	mov.u64 	%rd22256, %rd1663;
	@%p1545 bra 	$L__BB0_571;
	setp.gt.u64 	%p1546, %rd1665, %rd21824;
	@%p1546 bra 	$L__BB0_570;
	setp.lt.u64 	%p1547, %rd1665, %rd21824;
	mov.u64 	%rd22254, %rd1665;
	mov.u64 	%rd22255, %rd1664;
	mov.u64 	%rd22256, %rd1663;
	@%p1547 bra 	$L__BB0_571;
	setp.gt.u64 	%p1548, %rd1664, %rd21825;
	@%p1548 bra 	$L__BB0_570;
	setp.lt.u64 	%p1549, %rd1664, %rd21825;
	setp.lt.u64 	%p1550, %rd1663, %rd21826;
	or.pred  	%p1551, %p1549, %p1550;
	mov.u64 	%rd22254, %rd1665;
	mov.u64 	%rd22255, %rd1664;
	mov.u64 	%rd22256, %rd1663;
	@%p1551 bra 	$L__BB0_571;
$L__BB0_570:
	sub.s64 	%rd22256, %rd1663, %rd21826;
	setp.lt.u64 	%p1552, %rd1663, %rd21826;
	selp.u64 	%rd9208, 1, 0, %p1552;
	add.s64 	%rd9209, %rd21825, %rd9208;
	sub.s64 	%rd22255, %rd1664, %rd9209;
	setp.lt.u64 	%p1553, %rd1664, %rd9209;
	selp.u64 	%rd9210, 1, 0, %p1553;
	add.s64 	%rd9211, %rd21824, %rd9210;
	sub.s64 	%rd22254, %rd1665, %rd9211;
	setp.lt.u64 	%p1554, %rd1665, %rd9211;
	selp.u64 	%rd9212, 1, 0, %p1554;
	add.s64 	%rd9213, %rd21823, %rd9212;
	sub.s64 	%rd22253, %rd22253, %rd9213;
$L__BB0_571:
	mul.hi.u64 	%rd9214, %rd22232, %rd22232;
	mul.lo.s64 	%rd9215, %rd22231, %rd22232;
	mul.hi.u64 	%rd9216, %rd22232, %rd22231;
	add.s64 	%rd9217, %rd9214, %rd9215;
	setp.lt.u64 	%p1555, %rd9217, %rd9214;
	selp.u64 	%rd9218, 1, 0, %p1555;
	add.s64 	%rd9219, %rd9216, %rd9218;
	setp.lt.u64 	%p1556, %rd9219, %rd9216;
	selp.u64 	%rd9220, 1, 0, %p1556;
	mul.hi.u64 	%rd9221, %rd22232, %rd22230;
	mad.lo.s64 	%rd9222, %rd22230, %rd22232, %rd9219;
	setp.lt.u64 	%p1557, %rd9222, %rd9219;
	selp.u64 	%rd9223, 1, 0, %p1557;
	add.s64 	%rd9224, %rd9221, %rd9220;
	setp.lt.u64 	%p1558, %rd9224, %rd9221;
	add.s64 	%rd9225, %rd9224, %rd9223;
	setp.lt.u64 	%p1559, %rd9225, %rd9224;
	or.pred  	%p1560, %p1558, %p1559;
	selp.u64 	%rd9226, 1, 0, %p1560;
	mul.hi.u64 	%rd9227, %rd22232, %rd22229;
	mad.lo.s64 	%rd22259, %rd22229, %rd22232, %rd9225;
	setp.lt.u64 	%p1561, %rd22259, %rd9225;
	selp.u64 	%rd9228, 1, 0, %p1561;
	add.s64 	%rd9229, %rd9227, %rd9226;
	setp.lt.u64 	%p1562, %rd9229, %rd9227;
	add.s64 	%rd22261, %rd9229, %rd9228;
	setp.lt.u64 	%p1563, %rd22261, %rd9229;
	or.pred  	%p45, %p1562, %p1563;
	selp.u64 	%rd22260, 1, 0, %p45;
	mul.hi.u64 	%rd9230, %rd22231, %rd22232;
	add.s64 	%rd1678, %rd9217, %rd9215;
	setp.lt.u64 	%p1564, %rd1678, %rd9217;
	selp.u64 	%rd9231, 1, 0, %p1564;
	add.s64 	%rd9232, %rd9222, %rd9230;
	setp.ge.u64 	%p1565, %rd9232, %rd9222;
	add.s64 	%rd1679, %rd9232, %rd9231;
	setp.ge.u64 	%p1566, %rd1679, %rd9232;
	and.pred  	%p1567, %p1565, %p1566;
	@%p1567 bra 	$L__BB0_574;
	add.s64 	%rd22259, %rd22259, 1;
	setp.ne.s64 	%p1568, %rd22259, 0;
	@%p1568 bra 	$L__BB0_574;
	add.s64 	%rd22261, %rd22261, 1;
	setp.eq.s64 	%p1569, %rd22261, 0;
	selp.b64 	%rd9234, 2, 1, %p45;
	selp.u64 	%rd9235, 1, 0, %p45;
	selp.b64 	%rd22260, %rd9234, %rd9235, %p1569;
	mov.b64 	%rd22259, 0;
$L__BB0_574:
	mul.hi.u64 	%rd9236, %rd22231, %rd22231;
	mad.lo.s64 	%rd1687, %rd22231, %rd22231, %rd1679;
	setp.lt.u64 	%p1570, %rd1687, %rd1679;
	selp.u64 	%rd9237, 1, 0, %p1570;
	add.s64 	%rd9238, %rd22259, %rd9236;
	setp.ge.u64 	%p1571, %rd9238, %rd22259;
	add.s64 	%rd1688, %rd9238, %rd9237;
	setp.ge.u64 	%p1572, %rd1688, %rd9238;
	and.pred  	%p1573, %p1571, %p1572;
	@%p1573 bra 	$L__BB0_576;
	add.s64 	%rd22261, %rd22261, 1;
	setp.eq.s64 	%p1574, %rd22261, 0;
	selp.u64 	%rd9239, 1, 0, %p1574;
	add.s64 	%rd22260, %rd22260, %rd9239;
$L__BB0_576:
	mul.hi.u64 	%rd9240, %rd22231, %rd22230;
	mad.lo.s64 	%rd9241, %rd22230, %rd22231, %rd1688;
	setp.lt.u64 	%p1575, %rd9241, %rd1688;
	selp.u64 	%rd9242, 1, 0, %p1575;
	add.s64 	%rd9243, %rd22261, %rd9240;
	setp.lt.u64 	%p1576, %rd9243, %rd22261;
	add.s64 	%rd9244, %rd9243, %rd9242;
	setp.lt.u64 	%p1577, %rd9244, %rd9243;
	or.pred  	%p1578, %p1576, %p1577;
	selp.u64 	%rd9245, 1, 0, %p1578;
	add.s64 	%rd9246, %rd22260, %rd9245;
	mul.hi.u64 	%rd9247, %rd22231, %rd22229;
	mad.lo.s64 	%rd22264, %rd22229, %rd22231, %rd9244;
	setp.lt.u64 	%p1579, %rd22264, %rd9244;
	selp.u64 	%rd9248, 1, 0, %p1579;
	add.s64 	%rd9249, %rd9246, %rd9247;
	setp.lt.u64 	%p1580, %rd9249, %rd9246;
	add.s64 	%rd22266, %rd9249, %rd9248;
	setp.lt.u64 	%p1581, %rd22266, %rd9249;
	or.pred  	%p46, %p1580, %p1581;
	selp.u64 	%rd22265, 1, 0, %p46;
	mul.hi.u64 	%rd9250, %rd22230, %rd22232;
	mad.lo.s64 	%rd1696, %rd22230, %rd22232, %rd1687;
	setp.lt.u64 	%p1582, %rd1696, %rd1687;
	selp.u64 	%rd9251, 1, 0, %p1582;
	add.s64 	%rd9252, %rd9241, %rd9250;
	setp.ge.u64 	%p1583, %rd9252, %rd9241;
	add.s64 	%rd1697, %rd9252, %rd9251;
	setp.ge.u64 	%p1584, %rd1697, %rd9252;
	and.pred  	%p1585, %p1583, %p1584;
	@%p1585 bra 	$L__BB0_579;
	add.s64 	%rd22264, %rd22264, 1;
	setp.ne.s64 	%p1586, %rd22264, 0;
	@%p1586 bra 	$L__BB0_579;
	add.s64 	%rd22266, %rd22266, 1;
	setp.eq.s64 	%p1587, %rd22266, 0;
	selp.b64 	%rd9254, 2, 1, %p46;
	selp.u64 	%rd9255, 1, 0, %p46;
	selp.b64 	%rd22265, %rd9254, %rd9255, %p1587;
	mov.b64 	%rd22264, 0;
$L__BB0_579:
	mul.hi.u64 	%rd9256, %rd22230, %rd22231;
	mad.lo.s64 	%rd1705, %rd22230, %rd22231, %rd1697;
	setp.lt.u64 	%p1588, %rd1705, %rd1697;
	selp.u64 	%rd9257, 1, 0, %p1588;
	add.s64 	%rd9258, %rd22264, %rd9256;
	setp.ge.u64 	%p1589, %rd9258, %rd22264;
	add.s64 	%rd1706, %rd9258, %rd9257;
	setp.ge.u64 	%p1590, %rd1706, %rd9258;
	and.pred  	%p1591, %p1589, %p1590;
	@%p1591 bra 	$L__BB0_581;
	add.s64 	%rd22266, %rd22266, 1;
	setp.eq.s64 	%p1592, %rd22266, 0;
	selp.u64 	%rd9259, 1, 0, %p1592;
	add.s64 	%rd22265, %rd22265, %rd9259;
$L__BB0_581:
	mul.hi.u64 	%rd9260, %rd22230, %rd22230;
	mad.lo.s64 	%rd9261, %rd22230, %rd22230, %rd1706;
	setp.lt.u64 	%p1593, %rd9261, %rd1706;
	selp.u64 	%rd9262, 1, 0, %p1593;
	add.s64 	%rd9263, %rd22266, %rd9260;
	setp.lt.u64 	%p1594, %rd9263, %rd22266;
	add.s64 	%rd9264, %rd9263, %rd9262;
	setp.lt.u64 	%p1595, %rd9264, %rd9263;
	or.pred  	%p1596, %p1594, %p1595;
	selp.u64 	%rd9265, 1, 0, %p1596;
	add.s64 	%rd9266, %rd22265, %rd9265;
	mul.hi.u64 	%rd9267, %rd22230, %rd22229;
	mad.lo.s64 	%rd22269, %rd22229, %rd22230, %rd9264;
	setp.lt.u64 	%p1597, %rd22269, %rd9264;
	selp.u64 	%rd9268, 1, 0, %p1597;
	add.s64 	%rd9269, %rd9266, %rd9267;
	setp.lt.u64 	%p1598, %rd9269, %rd9266;
	add.s64 	%rd22271, %rd9269, %rd9268;
	setp.lt.u64 	%p1599, %rd22271, %rd9269;
	or.pred  	%p47, %p1598, %p1599;
	selp.u64 	%rd22270, 1, 0, %p47;
	mul.hi.u64 	%rd9270, %rd22229, %rd22232;
	mad.lo.s64 	%rd1714, %rd22229, %rd22232, %rd1705;
	setp.lt.u64 	%p1600, %rd1714, %rd1705;
	selp.u64 	%rd9271, 1, 0, %p1600;
	add.s64 	%rd9272, %rd9261, %rd9270;
	setp.ge.u64 	%p1601, %rd9272, %rd9261;
	add.s64 	%rd1715, %rd9272, %rd9271;
	setp.ge.u64 	%p1602, %rd1715, %rd9272;
	and.pred  	%p1603, %p1601, %p1602;
	@%p1603 bra 	$L__BB0_584;
	add.s64 	%rd22269, %rd22269, 1;
	setp.ne.s64 	%p1604, %rd22269, 0;
	@%p1604 bra 	$L__BB0_584;
	add.s64 	%rd22271, %rd22271, 1;
	setp.eq.s64 	%p1605, %rd22271, 0;
	selp.b64 	%rd9274, 2, 1, %p47;
	selp.u64 	%rd9275, 1, 0, %p47;
	selp.b64 	%rd22270, %rd9274, %rd9275, %p1605;
	mov.b64 	%rd22269, 0;
$L__BB0_584:
	mul.hi.u64 	%rd9276, %rd22229, %rd22231;
	mad.lo.s64 	%rd1723, %rd22229, %rd22231, %rd1715;
	setp.lt.u64 	%p1606, %rd1723, %rd1715;
	selp.u64 	%rd9277, 1, 0, %p1606;
	add.s64 	%rd9278, %rd22269, %rd9276;
	setp.ge.u64 	%p1607, %rd9278, %rd22269;
	add.s64 	%rd1724, %rd9278, %rd9277;
	setp.ge.u64 	%p1608, %rd1724, %rd9278;
	and.pred  	%p1609, %p1607, %p1608;
	@%p1609 bra 	$L__BB0_586;
	add.s64 	%rd22271, %rd22271, 1;
	setp.eq.s64 	%p1610, %rd22271, 0;
	selp.u64 	%rd9279, 1, 0, %p1610;
	add.s64 	%rd22270, %rd22270, %rd9279;
$L__BB0_586:
	mul.lo.s64 	%rd9280, %rd22232, %rd22232;
	mul.hi.u64 	%rd9281, %rd22229, %rd22230;
	mad.lo.s64 	%rd22274, %rd22229, %rd22230, %rd1724;
	setp.lt.u64 	%p1611, %rd22274, %rd1724;
	selp.u64 	%rd9282, 1, 0, %p1611;
	add.s64 	%rd9283, %rd22271, %rd9281;
	setp.lt.u64 	%p1612, %rd9283, %rd22271;
	add.s64 	%rd9284, %rd9283, %rd9282;
	setp.lt.u64 	%p1613, %rd9284, %rd9283;
	or.pred  	%p1614, %p1612, %p1613;
	selp.u64 	%rd9285, 1, 0, %p1614;
	add.s64 	%rd9286, %rd22270, %rd9285;
	mul.hi.u64 	%rd9287, %rd22229, %rd22229;
	mad.lo.s64 	%rd22276, %rd22229, %rd22229, %rd9284;
	setp.lt.u64 	%p1615, %rd22276, %rd9284;
	selp.u64 	%rd9288, 1, 0, %p1615;
	add.s64 	%rd9289, %rd9286, %rd9287;
	add.s64 	%rd22275, %rd9289, %rd9288;
	mul.lo.s64 	%rd9290, %rd21831, %rd9280;
	mul.lo.s64 	%rd9291, %rd21826, %rd9290;
	mul.hi.u64 	%rd9292, %rd9290, %rd21826;
	not.b64 	%rd9293, %rd9280;
	setp.gt.u64 	%p1616, %rd9291, %rd9293;
	selp.u64 	%rd9294, 1, 0, %p1616;
	add.s64 	%rd9295, %rd1678, %rd9292;
	setp.lt.u64 	%p1617, %rd9295, %rd1678;
	add.s64 	%rd9296, %rd9295, %rd9294;
	setp.lt.u64 	%p1618, %rd9296, %rd9295;
	or.pred  	%p1619, %p1617, %p1618;
	selp.u64 	%rd9297, 1, 0, %p1619;
	mul.hi.u64 	%rd9298, %rd9290, %rd21825;
	mad.lo.s64 	%rd9299, %rd21825, %rd9290, %rd9296;
	setp.lt.u64 	%p1620, %rd9299, %rd9296;
	add.s64 	%rd1732, %rd9299, %rd9297;
	setp.lt.u64 	%p1621, %rd1732, %rd9299;
	or.pred  	%p1622, %p1620, %p1621;
	selp.u64 	%rd9300, 1, 0, %p1622;
	add.s64 	%rd9301, %rd1696, %rd9298;
	setp.lt.u64 	%p1623, %rd9301, %rd1696;
	add.s64 	%rd9302, %rd9301, %rd9300;
	setp.lt.u64 	%p1624, %rd9302, %rd9301;
	or.pred  	%p1625, %p1623, %p1624;
	selp.u64 	%rd9303, 1, 0, %p1625;
	mul.hi.u64 	%rd9304, %rd9290, %rd21824;
	mad.lo.s64 	%rd9305, %rd21824, %rd9290, %rd9302;
	setp.lt.u64 	%p1626, %rd9305, %rd9302;
	add.s64 	%rd1733, %rd9305, %rd9303;
	setp.lt.u64 	%p1627, %rd1733, %rd9305;
	or.pred  	%p1628, %p1626, %p1627;
	selp.u64 	%rd9306, 1, 0, %p1628;
	add.s64 	%rd9307, %rd1714, %rd9304;
	setp.lt.u64 	%p1629, %rd9307, %rd1714;
	add.s64 	%rd9308, %rd9307, %rd9306;
	setp.lt.u64 	%p1630, %rd9308, %rd9307;
	or.pred  	%p1631, %p1629, %p1630;
	selp.u64 	%rd9309, 1, 0, %p1631;
	mul.hi.u64 	%rd9310, %rd9290, %rd21823;
	mad.lo.s64 	%rd9311, %rd21823, %rd9290, %rd9308;
	setp.lt.u64 	%p1632, %rd9311, %rd9308;
	add.s64 	%rd1734, %rd9311, %rd9309;
	setp.lt.u64 	%p1633, %rd1734, %rd9311;
	or.pred  	%p1634, %p1632, %p1633;
	selp.u64 	%rd9312, 1, 0, %p1634;
	add.s64 	%rd9313, %rd1723, %rd9310;
	setp.ge.u64 	%p1635, %rd9313, %rd1723;
	add.s64 	%rd1735, %rd9313, %rd9312;
	setp.ge.u64 	%p1636, %rd1735, %rd9313;
	and.pred  	%p1637, %p1635, %p1636;
	@%p1637 bra 	$L__BB0_589;
	add.s64 	%rd22274, %rd22274, 1;
	setp.ne.s64 	%p1638, %rd22274, 0;
	@%p1638 bra 	$L__BB0_589;
	add.s64 	%rd22276, %rd22276, 1;
	setp.eq.s64 	%p1639, %rd22276, 0;
	selp.u64 	%rd9315, 1, 0, %p1639;
	add.s64 	%rd22275, %rd22275, %rd9315;
	mov.b64 	%rd22274, 0;
$L__BB0_589:
	mul.lo.s64 	%rd9316, %rd21831, %rd1732;
	mul.lo.s64 	%rd9317, %rd21826, %rd9316;
	mul.hi.u64 	%rd9318, %rd9316, %rd21826;
	not.b64 	%rd9319, %rd1732;
	setp.gt.u64 	%p1640, %rd9317, %rd9319;
	selp.u64 	%rd9320, 1, 0, %p1640;
	add.s64 	%rd9321, %rd1733, %rd9318;
	setp.lt.u64 	%p1641, %rd9321, %rd1733;
	add.s64 	%rd9322, %rd9321, %rd9320;
	setp.lt.u64 	%p1642, %rd9322, %rd9321;
	or.pred  	%p1643, %p1641, %p1642;
	selp.u64 	%rd9323, 1, 0, %p1643;
	mul.hi.u64 	%rd9324, %rd9316, %rd21825;
	mad.lo.s64 	%rd9325, %rd21825, %rd9316, %rd9322;
	setp.lt.u64 	%p1644, %rd9325, %rd9322;
	add.s64 	%rd1742, %rd9325, %rd9323;
	setp.lt.u64 	%p1645, %rd1742, %rd9325;
	or.pred  	%p1646, %p1644, %p1645;
	selp.u64 	%rd9326, 1, 0, %p1646;
	add.s64 	%rd9327, %rd1734, %rd9324;
	setp.lt.u64 	%p1647, %rd9327, %rd1734;
	add.s64 	%rd9328, %rd9327, %rd9326;
	setp.lt.u64 	%p1648, %rd9328, %rd9327;
	or.pred  	%p1649, %p1647, %p1648;
	selp.u64 	%rd9329, 1, 0, %p1649;
	mul.hi.u64 	%rd9330, %rd9316, %rd21824;
	mad.lo.s64 	%rd9331, %rd21824, %rd9316, %rd9328;
	setp.lt.u64 	%p1650, %rd9331, %rd9328;
	add.s64 	%rd1743, %rd9331, %rd9329;
	setp.lt.u64 	%p1651, %rd1743, %rd9331;
	or.pred  	%p1652, %p1650, %p1651;
	selp.u64 	%rd9332, 1, 0, %p1652;
	add.s64 	%rd9333, %rd1735, %rd9330;
	setp.lt.u64 	%p1653, %rd9333, %rd1735;
	add.s64 	%rd9334, %rd9333, %rd9332;
	setp.lt.u64 	%p1654, %rd9334, %rd9333;
	or.pred  	%p1655, %p1653, %p1654;
	selp.u64 	%rd9335, 1, 0, %p1655;
	mul.hi.u64 	%rd9336, %rd9316, %rd21823;
	mad.lo.s64 	%rd9337, %rd21823, %rd9316, %rd9334;
	setp.lt.u64 	%p1656, %rd9337, %rd9334;
	add.s64 	%rd1744, %rd9337, %rd9335;
	setp.lt.u64 	%p1657, %rd1744, %rd9337;
	or.pred  	%p1658, %p1656, %p1657;
	selp.u64 	%rd9338, 1, 0, %p1658;
	add.s64 	%rd9339, %rd22274, %rd9336;
	setp.ge.u64 	%p1659, %rd9339, %rd22274;
	add.s64 	%rd1745, %rd9339, %rd9338;
	setp.ge.u64 	%p1660, %rd1745, %rd9339;
	and.pred  	%p1661, %p1659, %p1660;
	@%p1661 bra 	$L__BB0_591;
	add.s64 	%rd22276, %rd22276, 1;
	setp.eq.s64 	%p1662, %rd22276, 0;
	selp.u64 	%rd9340, 1, 0, %p1662;
	add.s64 	%rd22275, %rd22275, %rd9340;
$L__BB0_591:
	mul.lo.s64 	%rd9341, %rd21831, %rd1742;
	mul.lo.s64 	%rd9342, %rd21826, %rd9341;
	mul.hi.u64 	%rd9343, %rd9341, %rd21826;
	not.b64 	%rd9344, %rd1742;
	setp.gt.u64 	%p1663, %rd9342, %rd9344;
	selp.u64 	%rd9345, 1, 0, %p1663;
	add.s64 	%rd9346, %rd1743, %rd9343;
	setp.lt.u64 	%p1664, %rd9346, %rd1743;
	add.s64 	%rd9347, %rd9346, %rd9345;
	setp.lt.u64 	%p1665, %rd9347, %rd9346;
	or.pred  	%p1666, %p1664, %p1665;
	selp.u64 	%rd9348, 1, 0, %p1666;
	mul.hi.u64 	%rd9349, %rd9341, %rd21825;
	mad.lo.s64 	%rd9350, %rd21825, %rd9341, %rd9347;
	setp.lt.u64 	%p1667, %rd9350, %rd9347;
	add.s64 	%rd9351, %rd9350, %rd9348;
	setp.lt.u64 	%p1668, %rd9351, %rd9350;
	or.pred  	%p1669, %p1667, %p1668;
	selp.u64 	%rd9352, 1, 0, %p1669;
	add.s64 	%rd9353, %rd1744, %rd9349;
	setp.lt.u64 	%p1670, %rd9353, %rd1744;
	add.s64 	%rd9354, %rd9353, %rd9352;
	setp.lt.u64 	%p1671, %rd9354, %rd9353;
	or.pred  	%p1672, %p1670, %p1671;
	selp.u64 	%rd9355, 1, 0, %p1672;
	mul.hi.u64 	%rd9356, %rd9341, %rd21824;
	mad.lo.s64 	%rd9357, %rd21824, %rd9341, %rd9354;
	setp.lt.u64 	%p1673, %rd9357, %rd9354;
	add.s64 	%rd9358, %rd9357, %rd9355;
	setp.lt.u64 	%p1674, %rd9358, %rd9357;
	or.pred  	%p1675, %p1673, %p1674;
	selp.u64 	%rd9359, 1, 0, %p1675;
	add.s64 	%rd9360, %rd1745, %rd9356;
	setp.lt.u64 	%p1676, %rd9360, %rd1745;
	add.s64 	%rd9361, %rd9360, %rd9359;
	setp.lt.u64 	%p1677, %rd9361, %rd9360;
	or.pred  	%p1678, %p1676, %p1677;
	selp.u64 	%rd9362, 1, 0, %p1678;
	mul.hi.u64 	%rd9363, %rd9341, %rd21823;
	mad.lo.s64 	%rd9364, %rd21823, %rd9341, %rd9361;
	setp.lt.u64 	%p1679, %rd9364, %rd9361;
	add.s64 	%rd9365, %rd9364, %rd9362;
	setp.lt.u64 	%p1680, %rd9365, %rd9364;
	or.pred  	%p1681, %p1679, %p1680;
	selp.u64 	%rd9366, 1, 0, %p1681;
	add.s64 	%rd9367, %rd22276, %rd9363;
	setp.lt.u64 	%p1682, %rd9367, %rd22276;
	add.s64 	%rd9368, %rd9367, %rd9366;
	setp.lt.u64 	%p1683, %rd9368, %rd9367;
	or.pred  	%p1684, %p1682, %p1683;
	selp.u64 	%rd9369, 1, 0, %p1684;
	add.s64 	%rd9370, %rd22275, %rd9369;
	mul.lo.s64 	%rd9371, %rd21831, %rd9351;
	mul.lo.s64 	%rd9372, %rd21826, %rd9371;
	mul.hi.u64 	%rd9373, %rd9371, %rd21826;
	not.b64 	%rd9374, %rd9351;
	setp.gt.u64 	%p1685, %rd9372, %rd9374;
	selp.u64 	%rd9375, 1, 0, %p1685;
	add.s64 	%rd9376, %rd9358, %rd9373;
	setp.lt.u64 	%p1686, %rd9376, %rd9358;
	add.s64 	%rd9377, %rd9376, %rd9375;
	setp.lt.u64 	%p1687, %rd9377, %rd9376;
	or.pred  	%p1688, %p1686, %p1687;
	selp.u64 	%rd9378, 1, 0, %p1688;
	mul.hi.u64 	%rd9379, %rd9371, %rd21825;
	mad.lo.s64 	%rd9380, %rd21825, %rd9371, %rd9377;
	setp.lt.u64 	%p1689, %rd9380, %rd9377;
	add.s64 	%rd1750, %rd9380, %rd9378;
	setp.lt.u64 	%p1690, %rd1750, %rd9380;
	or.pred  	%p1691, %p1689, %p1690;
	selp.u64 	%rd9381, 1, 0, %p1691;
	add.s64 	%rd9382, %rd9365, %rd9379;
	setp.lt.u64 	%p1692, %rd9382, %rd9365;
	add.s64 	%rd9383, %rd9382, %rd9381;
	setp.lt.u64 	%p1693, %rd9383, %rd9382;
	or.pred  	%p1694, %p1692, %p1693;
	selp.u64 	%rd9384, 1, 0, %p1694;
	mul.hi.u64 	%rd9385, %rd9371, %rd21824;
	mad.lo.s64 	%rd9386, %rd21824, %rd9371, %rd9383;
	setp.lt.u64 	%p1695, %rd9386, %rd9383;
	add.s64 	%rd1751, %rd9386, %rd9384;
	setp.lt.u64 	%p1696, %rd1751, %rd9386;
	or.pred  	%p1697, %p1695, %p1696;
	selp.u64 	%rd9387, 1, 0, %p1697;
	add.s64 	%rd9388, %rd9368, %rd9385;
	setp.lt.u64 	%p1698, %rd9388, %rd9368;
	add.s64 	%rd9389, %rd9388, %rd9387;
	setp.lt.u64 	%p1699, %rd9389, %rd9388;
	or.pred  	%p1700, %p1698, %p1699;
	selp.u64 	%rd9390, 1, 0, %p1700;
	mul.hi.u64 	%rd9391, %rd9371, %rd21823;
	mad.lo.s64 	%rd9392, %rd21823, %rd9371, %rd9389;
	setp.lt.u64 	%p1701, %rd9392, %rd9389;
	add.s64 	%rd1752, %rd9392, %rd9390;
	setp.lt.u64 	%p1702, %rd1752, %rd9392;
	or.pred  	%p1703, %p1701, %p1702;
	selp.u64 	%rd9393, 1, 0, %p1703;
	add.s64 	%rd9394, %rd9370, %rd9391;
	add.s64 	%rd22277, %rd9394, %rd9393;
	setp.gt.u64 	%p1704, %rd22277, %rd21823;
	@%p1704 bra 	$L__BB0_597;
	setp.lt.u64 	%p1705, %rd22277, %rd21823;
	mov.u64 	%rd22278, %rd1752;
	mov.u64 	%rd22279, %rd1751;
	mov.u64 	%rd22280, %rd1750;
	@%p1705 bra 	$L__BB0_598;
	setp.gt.u64 	%p1706, %rd1752, %rd21824;
	@%p1706 bra 	$L__BB0_597;
	setp.lt.u64 	%p1707, %rd1752, %rd21824;
	mov.u64 	%rd22278, %rd1752;
	mov.u64 	%rd22279, %rd1751;
	mov.u64 	%rd22280, %rd1750;
	@%p1707 bra 	$L__BB0_598;
	setp.gt.u64 	%p1708, %rd1751, %rd21825;
	@%p1708 bra 	$L__BB0_597;
	setp.lt.u64 	%p1709, %rd1751, %rd21825;
	setp.lt.u64 	%p1710, %rd1750, %rd21826;
	or.pred  	%p1711, %p1709, %p1710;
	mov.u64 	%rd22278, %rd1752;
	mov.u64 	%rd22279, %rd1751;
	mov.u64 	%rd22280, %rd1750;
	@%p1711 bra 	$L__BB0_598;
$L__BB0_597:
	sub.s64 	%rd22280, %rd1750, %rd21826;
	setp.lt.u64 	%p1712, %rd1750, %rd21826;
	selp.u64 	%rd9395, 1, 0, %p1712;
	add.s64 	%rd9396, %rd21825, %rd9395;
	sub.s64 	%rd22279, %rd1751, %rd9396;
	setp.lt.u64 	%p1713, %rd1751, %rd9396;
	selp.u64 	%rd9397, 1, 0, %p1713;
	add.s64 	%rd9398, %rd21824, %rd9397;
	sub.s64 	%rd22278, %rd1752, %rd9398;
	setp.lt.u64 	%p1714, %rd1752, %rd9398;
	selp.u64 	%rd9399, 1, 0, %p1714;
	add.s64 	%rd9400, %rd21823, %rd9399;
	sub.s64 	%rd22277, %rd22277, %rd9400;
$L__BB0_598:
	sub.s64 	%rd22284, %rd22280, %rd22008;
	setp.lt.u64 	%p1715, %rd22280, %rd22008;
	selp.u64 	%rd9401, 1, 0, %p1715;
	add.s64 	%rd9402, %rd22007, %rd9401;
	sub.s64 	%rd22283, %rd22279, %rd9402;
	setp.lt.u64 	%p1716, %rd22279, %rd9402;
	selp.u64 	%rd9403, 1, 0, %p1716;
	add.s64 	%rd9404, %rd22006, %rd9403;
	sub.s64 	%rd22282, %rd22278, %rd9404;
	setp.lt.u64 	%p1717, %rd22278, %rd9404;
	selp.u64 	%rd9405, 1, 0, %p1717;
	add.s64 	%rd9406, %rd22005, %rd9405;
	sub.s64 	%rd22281, %rd22277, %rd9406;
	setp.ge.u64 	%p1718, %rd22277, %rd9406;
	@%p1718 bra 	$L__BB0_600;
	add.s64 	%rd22284, %rd21826, %rd22284;
	setp.lt.u64 	%p1719, %rd22284, %rd21826;
	selp.u64 	%rd9407, 1, 0, %p1719;
	add.s64 	%rd9408, %rd21825, %rd22283;
	setp.lt.u64 	%p1720, %rd9408, %rd21825;
	add.s64 	%rd22283, %rd9408, %rd9407;
	setp.lt.u64 	%p1721, %rd22283, %rd9408;
	or.pred  	%p1722, %p1720, %p1721;
	selp.u64 	%rd9409, 1, 0, %p1722;
	add.s64 	%rd9410, %rd21824, %rd22282;
	setp.lt.u64 	%p1723, %rd9410, %rd21824;
	add.s64 	%rd22282, %rd9410, %rd9409;
	setp.lt.u64 	%p1724, %rd22282, %rd9410;
	or.pred  	%p1725, %p1723, %p1724;
	selp.u64 	%rd9411, 1, 0, %p1725;
	add.s64 	%rd9412, %rd21823, %rd22281;
	add.s64 	%rd22281, %rd9412, %rd9411;
$L__BB0_600:
	mov.b64 	{%r56, %r57}, %rd22253;
	mov.b64 	{%r58, %r59}, %rd22254;
	shf.l.wrap.b32 	%r60, %r59, %r56, 1;
	shf.l.wrap.b32 	%r61, %r56, %r57, 1;
	mov.b64 	%rd9413, {%r60, %r61};
	setp.gt.u64 	%p1726, %rd9413, %rd21823;
	@%p1726 bra 	$L__BB0_606;
	mov.b64 	{%r62, %r63}, %rd22255;
	mov.b64 	{%r64, %r65}, %rd22254;
	shf.l.wrap.b32 	%r66, %r63, %r64, 1;
	shf.l.wrap.b32 	%r67, %r64, %r65, 1;
	mov.b64 	%rd22286, {%r66, %r67};
	mov.b64 	{%r68, %r69}, %rd22256;
	shf.l.wrap.b32 	%r70, %r69, %r62, 1;
	shf.l.wrap.b32 	%r71, %r62, %r63, 1;
	mov.b64 	%rd22287, {%r70, %r71};
	shl.b64 	%rd22288, %rd22256, 1;
	mov.b64 	{%r72, %r73}, %rd22253;
	shf.l.wrap.b32 	%r74, %r65, %r72, 1;
	shf.l.wrap.b32 	%r75, %r72, %r73, 1;
	mov.b64 	%rd22285, {%r74, %r75};
	setp.lt.u64 	%p1727, %rd22285, %rd21823;
	@%p1727 bra 	$L__BB0_607;
	mov.b64 	{%r76, %r77}, %rd22254;
	mov.b64 	{%r78, %r79}, %rd22255;
	shf.l.wrap.b32 	%r80, %r79, %r76, 1;
	shf.l.wrap.b32 	%r81, %r76, %r77, 1;
	mov.b64 	%rd9414, {%r80, %r81};
	setp.gt.u64 	%p1728, %rd9414, %rd21824;
	@%p1728 bra 	$L__BB0_606;
	mov.b64 	{%r82, %r83}, %rd22253;
	mov.b64 	{%r84, %r85}, %rd22254;
	shf.l.wrap.b32 	%r86, %r85, %r82, 1;
	shf.l.wrap.b32 	%r87, %r82, %r83, 1;
	mov.b64 	%rd22285, {%r86, %r87};
	mov.b64 	{%r88, %r89}, %rd22255;
	mov.b64 	{%r90, %r91}, %rd22256;
	shf.l.wrap.b32 	%r92, %r91, %r88, 1;
	shf.l.wrap.b32 	%r93, %r88, %r89, 1;
	mov.b64 	%rd22287, {%r92, %r93};
	shf.l.wrap.b32 	%r94, %r89, %r84, 1;
	shf.l.wrap.b32 	%r95, %r84, %r85, 1;
	mov.b64 	%rd22286, {%r94, %r95};
	setp.lt.u64 	%p1729, %rd22286, %rd21824;
	@%p1729 bra 	$L__BB0_607;
	mov.b64 	{%r96, %r97}, %rd22255;
	mov.b64 	{%r98, %r99}, %rd22256;
	shf.l.wrap.b32 	%r100, %r99, %r96, 1;
	shf.l.wrap.b32 	%r101, %r96, %r97, 1;
	mov.b64 	%rd9415, {%r100, %r101};
	setp.gt.u64 	%p1730, %rd9415, %rd21825;
	@%p1730 bra 	$L__BB0_606;
	mov.b64 	{%r102, %r103}, %rd22253;
	mov.b64 	{%r104, %r105}, %rd22254;
	shf.l.wrap.b32 	%r106, %r105, %r102, 1;
	shf.l.wrap.b32 	%r107, %r102, %r103, 1;
	mov.b64 	%rd22285, {%r106, %r107};
	mov.b64 	{%r108, %r109}, %rd22255;
	shf.l.wrap.b32 	%r110, %r109, %r104, 1;
	shf.l.wrap.b32 	%r111, %r104, %r105, 1;
	mov.b64 	%rd22286, {%r110, %r111};
	mov.b64 	{%r112, %r113}, %rd22256;
	shf.l.wrap.b32 	%r114, %r113, %r108, 1;
	shf.l.wrap.b32 	%r115, %r108, %r109, 1;
	mov.b64 	%rd22287, {%r114, %r115};
	setp.lt.u64 	%p1731, %rd22287, %rd21825;
	shl.b64 	%rd22288, %rd22256, 1;
	setp.lt.u64 	%p1732, %rd22288, %rd21826;
	or.pred  	%p1733, %p1731, %p1732;
	@%p1733 bra 	$L__BB0_607;
$L__BB0_606:
	shl.b64 	%rd9416, %rd22256, 1;
	sub.s64 	%rd22288, %rd9416, %rd21826;
	setp.lt.u64 	%p1734, %rd9416, %rd21826;
	selp.u64 	%rd9417, 1, 0, %p1734;
	add.s64 	%rd9418, %rd21825, %rd9417;
	mov.b64 	{%r116, %r117}, %rd22256;
	mov.b64 	{%r118, %r119}, %rd22255;
	shf.l.wrap.b32 	%r120, %r117, %r118, 1;
	shf.l.wrap.b32 	%r121, %r118, %r119, 1;
	mov.b64 	%rd9419, {%r120, %r121};
	sub.s64 	%rd22287, %rd9419, %rd9418;
	setp.lt.u64 	%p1735, %rd9419, %rd9418;
	selp.u64 	%rd9420, 1, 0, %p1735;
	add.s64 	%rd9421, %rd21824, %rd9420;
	mov.b64 	{%r122, %r123}, %rd22254;
	shf.l.wrap.b32 	%r124, %r119, %r122, 1;
	shf.l.wrap.b32 	%r125, %r122, %r123, 1;
	mov.b64 	%rd9422, {%r124, %r125};
	sub.s64 	%rd22286, %rd9422, %rd9421;
	setp.lt.u64 	%p1736, %rd9422, %rd9421;
	selp.u64 	%rd9423, 1, 0, %p1736;
	add.s64 	%rd9424, %rd21823, %rd9423;
	mov.b64 	{%r126, %r127}, %rd22253;
	shf.l.wrap.b32 	%r128, %r123, %r126, 1;
	shf.l.wrap.b32 	%r129, %r126, %r127, 1;
	mov.b64 	%rd9425, {%r128, %r129};
	sub.s64 	%rd22285, %rd9425, %rd9424;
$L__BB0_607:
	sub.s64 	%rd22292, %rd22284, %rd22288;
	setp.lt.u64 	%p1737, %rd22284, %rd22288;
	selp.u64 	%rd9426, 1, 0, %p1737;
	add.s64 	%rd9427, %rd22287, %rd9426;
	sub.s64 	%rd22291, %rd22283, %rd9427;
	setp.lt.u64 	%p1738, %rd22283, %rd9427;
	selp.u64 	%rd9428, 1, 0, %p1738;
	add.s64 	%rd9429, %rd22286, %rd9428;
	sub.s64 	%rd22290, %rd22282, %rd9429;
	setp.lt.u64 	%p1739, %rd22282, %rd9429;
	selp.u64 	%rd9430, 1, 0, %p1739;
	add.s64 	%rd9431, %rd22285, %rd9430;
	sub.s64 	%rd22289, %rd22281, %rd9431;
	setp.ge.u64 	%p1740, %rd22281, %rd9431;
	@%p1740 bra 	$L__BB0_609;
	add.s64 	%rd22292, %rd21826, %rd22292;
	setp.lt.u64 	%p1741, %rd22292, %rd21826;
	selp.u64 	%rd9432, 1, 0, %p1741;
	add.s64 	%rd9433, %rd21825, %rd22291;
	setp.lt.u64 	%p1742, %rd9433, %rd21825;
	add.s64 	%rd22291, %rd9433, %rd9432;
	setp.lt.u64 	%p1743, %rd22291, %rd9433;
	or.pred  	%p1744, %p1742, %p1743;
	selp.u64 	%rd9434, 1, 0, %p1744;
	add.s64 	%rd9435, %rd21824, %rd22290;
	setp.lt.u64 	%p1745, %rd9435, %rd21824;
	add.s64 	%rd22290, %rd9435, %rd9434;
	setp.lt.u64 	%p1746, %rd22290, %rd9435;
	or.pred  	%p1747, %p1745, %p1746;
	selp.u64 	%rd9436, 1, 0, %p1747;
	add.s64 	%rd9437, %rd21823, %rd22289;
	add.s64 	%rd22289, %rd9437, %rd9436;
$L__BB0_609:
	sub.s64 	%rd22296, %rd22256, %rd22292;
	setp.lt.u64 	%p1748, %rd22256, %rd22292;
	selp.u64 	%rd9438, 1, 0, %p1748;
	add.s64 	%rd9439, %rd22291, %rd9438;
	sub.s64 	%rd22295, %rd22255, %rd9439;
	setp.lt.u64 	%p1749, %rd22255, %rd9439;
	selp.u64 	%rd9440, 1, 0, %p1749;
	add.s64 	%rd9441, %rd22290, %rd9440;
	sub.s64 	%rd22294, %rd22254, %rd9441;
	setp.lt.u64 	%p1750, %rd22254, %rd9441;
	selp.u64 	%rd9442, 1, 0, %p1750;
	add.s64 	%rd9443, %rd22289, %rd9442;
	sub.s64 	%rd22293, %rd22253, %rd9443;
	setp.ge.u64 	%p1751, %rd22253, %rd9443;
	@%p1751 bra 	$L__BB0_611;
	add.s64 	%rd22296, %rd21826, %rd22296;
	setp.lt.u64 	%p1752, %rd22296, %rd21826;
	selp.u64 	%rd9444, 1, 0, %p1752;
	add.s64 	%rd9445, %rd21825, %rd22295;
	setp.lt.u64 	%p1753, %rd9445, %rd21825;
	add.s64 	%rd22295, %rd9445, %rd9444;
	setp.lt.u64 	%p1754, %rd22295, %rd9445;
	or.pred  	%p1755, %p1753, %p1754;
	selp.u64 	%rd9446, 1, 0, %p1755;
	add.s64 	%rd9447, %rd21824, %rd22294;
	setp.lt.u64 	%p1756, %rd9447, %rd21824;
	add.s64 	%rd22294, %rd9447, %rd9446;
	setp.lt.u64 	%p1757, %rd22294, %rd9447;
	or.pred  	%p1758, %p1756, %p1757;
	selp.u64 	%rd9448, 1, 0, %p1758;
	add.s64 	%rd9449, %rd21823, %rd22293;
	add.s64 	%rd22293, %rd9449, %rd9448;
$L__BB0_611:
	shl.b64 	%rd1818, %rd789, 1;
	mov.b64 	{%r130, %r131}, %rd789;
	mov.b64 	{%r132, %r133}, %rd790;
	shf.l.wrap.b32 	%r134, %r131, %r132, 1;
	shf.l.wrap.b32 	%r135, %r132, %r133, 1;
	mov.b64 	%rd1819, {%r134, %r135};
	mov.b64 	{%r136, %r137}, %rd797;
	shf.l.wrap.b32 	%r138, %r133, %r136, 1;
	shf.l.wrap.b32 	%r139, %r136, %r137, 1;
	mov.b64 	%rd1820, {%r138, %r139};
	mov.b64 	{%r140, %r141}, %rd798;
	shf.l.wrap.b32 	%r142, %r137, %r140, 1;
	shf.l.wrap.b32 	%r143, %r140, %r141, 1;
	mov.b64 	%rd22297, {%r142, %r143};
	setp.gt.u64 	%p1759, %rd22297, %rd21823;
	@%p1759 bra 	$L__BB0_617;
	setp.lt.u64 	%p1760, %rd22297, %rd21823;
	mov.u64 	%rd22298, %rd1820;
	mov.u64 	%rd22299, %rd1819;
	mov.u64 	%rd22300, %rd1818;
	@%p1760 bra 	$L__BB0_618;
	setp.gt.u64 	%p1761, %rd1820, %rd21824;
	@%p1761 bra 	$L__BB0_617;
	setp.lt.u64 	%p1762, %rd1820, %rd21824;
	mov.u64 	%rd22298, %rd1820;
	mov.u64 	%rd22299, %rd1819;
	mov.u64 	%rd22300, %rd1818;
	@%p1762 bra 	$L__BB0_618;
	setp.gt.u64 	%p1763, %rd1819, %rd21825;
	@%p1763 bra 	$L__BB0_617;
	setp.lt.u64 	%p1764, %rd1819, %rd21825;
	setp.lt.u64 	%p1765, %rd1818, %rd21826;
	or.pred  	%p1766, %p1764, %p1765;
	mov.u64 	%rd22298, %rd1820;
	mov.u64 	%rd22299, %rd1819;
	mov.u64 	%rd22300, %rd1818;
	@%p1766 bra 	$L__BB0_618;
$L__BB0_617:
	sub.s64 	%rd22300, %rd1818, %rd21826;
	setp.lt.u64 	%p1767, %rd1818, %rd21826;
	selp.u64 	%rd9450, 1, 0, %p1767;
	add.s64 	%rd9451, %rd21825, %rd9450;
	sub.s64 	%rd22299, %rd1819, %rd9451;
	setp.lt.u64 	%p1768, %rd1819, %rd9451;
	selp.u64 	%rd9452, 1, 0, %p1768;
	add.s64 	%rd9453, %rd21824, %rd9452;
	sub.s64 	%rd22298, %rd1820, %rd9453;
	setp.lt.u64 	%p1769, %rd1820, %rd9453;
	selp.u64 	%rd9454, 1, 0, %p1769;
	add.s64 	%rd9455, %rd21823, %rd9454;
	sub.s64 	%rd22297, %rd22297, %rd9455;
$L__BB0_618:
	mul.hi.u64 	%rd9456, %rd22300, %rd22008;
	mul.hi.u64 	%rd9457, %rd22300, %rd22007;
	mad.lo.s64 	%rd9458, %rd22007, %rd22300, %rd9456;
	setp.lt.u64 	%p1770, %rd9458, %rd9456;
	selp.u64 	%rd9459, 1, 0, %p1770;
	add.s64 	%rd9460, %rd9457, %rd9459;
	setp.lt.u64 	%p1771, %rd9460, %rd9457;
	selp.u64 	%rd9461, 1, 0, %p1771;
	mul.hi.u64 	%rd9462, %rd22300, %rd22006;
	mad.lo.s64 	%rd9463, %rd22006, %rd22300, %rd9460;
	setp.lt.u64 	%p1772, %rd9463, %rd9460;
	selp.u64 	%rd9464, 1, 0, %p1772;
	add.s64 	%rd9465, %rd9462, %rd9461;
	setp.lt.u64 	%p1773, %rd9465, %rd9462;
	add.s64 	%rd9466, %rd9465, %rd9464;
	setp.lt.u64 	%p1774, %rd9466, %rd9465;
	or.pred  	%p1775, %p1773, %p1774;
	selp.u64 	%rd9467, 1, 0, %p1775;
	mul.hi.u64 	%rd9468, %rd22300, %rd22005;
	mad.lo.s64 	%rd22303, %rd22005, %rd22300, %rd9466;
	setp.lt.u64 	%p1776, %rd22303, %rd9466;
	selp.u64 	%rd9469, 1, 0, %p1776;
	add.s64 	%rd9470, %rd9468, %rd9467;
	setp.lt.u64 	%p1777, %rd9470, %rd9468;
	add.s64 	%rd22305, %rd9470, %rd9469;
	setp.lt.u64 	%p1778, %rd22305, %rd9470;
	or.pred  	%p48, %p1777, %p1778;
	selp.u64 	%rd22304, 1, 0, %p48;
	mul.hi.u64 	%rd9471, %rd22299, %rd22008;
	mad.lo.s64 	%rd1833, %rd22008, %rd22299, %rd9458;
	setp.lt.u64 	%p1779, %rd1833, %rd9458;
	selp.u64 	%rd9472, 1, 0, %p1779;
	add.s64 	%rd9473, %rd9463, %rd9471;
	setp.ge.u64 	%p1780, %rd9473, %rd9463;
	add.s64 	%rd1834, %rd9473, %rd9472;
	setp.ge.u64 	%p1781, %rd1834, %rd9473;
	and.pred  	%p1782, %p1780, %p1781;
	@%p1782 bra 	$L__BB0_621;
	add.s64 	%rd22303, %rd22303, 1;
	setp.ne.s64 	%p1783, %rd22303, 0;
	@%p1783 bra 	$L__BB0_621;
	add.s64 	%rd22305, %rd22305, 1;
	setp.eq.s64 	%p1784, %rd22305, 0;
	selp.b64 	%rd9475, 2, 1, %p48;
	selp.u64 	%rd9476, 1, 0, %p48;
	selp.b64 	%rd22304, %rd9475, %rd9476, %p1784;
	mov.b64 	%rd22303, 0;
$L__BB0_621:
	mul.hi.u64 	%rd9477, %rd22299, %rd22007;
	mad.lo.s64 	%rd1842, %rd22007, %rd22299, %rd1834;
	setp.lt.u64 	%p1785, %rd1842, %rd1834;
	selp.u64 	%rd9478, 1, 0, %p1785;
	add.s64 	%rd9479, %rd22303, %rd9477;
	setp.ge.u64 	%p1786, %rd9479, %rd22303;
	add.s64 	%rd1843, %rd9479, %rd9478;
	setp.ge.u64 	%p1787, %rd1843, %rd9479;
	and.pred  	%p1788, %p1786, %p1787;
	@%p1788 bra 	$L__BB0_623;
	add.s64 	%rd22305, %rd22305, 1;
	setp.eq.s64 	%p1789, %rd22305, 0;
	selp.u64 	%rd9480, 1, 0, %p1789;
	add.s64 	%rd22304, %rd22304, %rd9480;
$L__BB0_623:
	mul.hi.u64 	%rd9481, %rd22299, %rd22006;
	mad.lo.s64 	%rd9482, %rd22006, %rd22299, %rd1843;
	setp.lt.u64 	%p1790, %rd9482, %rd1843;
	selp.u64 	%rd9483, 1, 0, %p1790;
	add.s64 	%rd9484, %rd22305, %rd9481;
	setp.lt.u64 	%p1791, %rd9484, %rd22305;
	add.s64 	%rd9485, %rd9484, %rd9483;
	setp.lt.u64 	%p1792, %rd9485, %rd9484;
	or.pred  	%p1793, %p1791, %p1792;
	selp.u64 	%rd9486, 1, 0, %p1793;
	add.s64 	%rd9487, %rd22304, %rd9486;
	mul.hi.u64 	%rd9488, %rd22299, %rd22005;
	mad.lo.s64 	%rd22308, %rd22005, %rd22299, %rd9485;
	setp.lt.u64 	%p1794, %rd22308, %rd9485;
	selp.u64 	%rd9489, 1, 0, %p1794;
	add.s64 	%rd9490, %rd9487, %rd9488;
	setp.lt.u64 	%p1795, %rd9490, %rd9487;
	add.s64 	%rd22310, %rd9490, %rd9489;
	setp.lt.u64 	%p1796, %rd22310, %rd9490;
	or.pred  	%p49, %p1795, %p1796;
	selp.u64 	%rd22309, 1, 0, %p49;
	mul.hi.u64 	%rd9491, %rd22298, %rd22008;
	mad.lo.s64 	%rd1851, %rd22008, %rd22298, %rd1842;
	setp.lt.u64 	%p1797, %rd1851, %rd1842;
	selp.u64 	%rd9492, 1, 0, %p1797;
	add.s64 	%rd9493, %rd9482, %rd9491;
	setp.ge.u64 	%p1798, %rd9493, %rd9482;
	add.s64 	%rd1852, %rd9493, %rd9492;
	setp.ge.u64 	%p1799, %rd1852, %rd9493;
	and.pred  	%p1800, %p1798, %p1799;
	@%p1800 bra 	$L__BB0_626;
	add.s64 	%rd22308, %rd22308, 1;
	setp.ne.s64 	%p1801, %rd22308, 0;
	@%p1801 bra 	$L__BB0_626;
	add.s64 	%rd22310, %rd22310, 1;
	setp.eq.s64 	%p1802, %rd22310, 0;
	selp.b64 	%rd9495, 2, 1, %p49;
	selp.u64 	%rd9496, 1, 0, %p49;
	selp.b64 	%rd22309, %rd9495, %rd9496, %p1802;
	mov.b64 	%rd22308, 0;
$L__BB0_626:
	mul.hi.u64 	%rd9497, %rd22298, %rd22007;
	mad.lo.s64 	%rd1860, %rd22007, %rd22298, %rd1852;
	setp.lt.u64 	%p1803, %rd1860, %rd1852;
	selp.u64 	%rd9498, 1, 0, %p1803;
	add.s64 	%rd9499, %rd22308, %rd9497;
	setp.ge.u64 	%p1804, %rd9499, %rd22308;
	add.s64 	%rd1861, %rd9499, %rd9498;
	setp.ge.u64 	%p1805, %rd1861, %rd9499;
	and.pred  	%p1806, %p1804, %p1805;
	@%p1806 bra 	$L__BB0_628;
	add.s64 	%rd22310, %rd22310, 1;
	setp.eq.s64 	%p1807, %rd22310, 0;
	selp.u64 	%rd9500, 1, 0, %p1807;
	add.s64 	%rd22309, %rd22309, %rd9500;
$L__BB0_628:
	mul.hi.u64 	%rd9501, %rd22298, %rd22006;
	mad.lo.s64 	%rd9502, %rd22006, %rd22298, %rd1861;
	setp.lt.u64 	%p1808, %rd9502, %rd1861;
	selp.u64 	%rd9503, 1, 0, %p1808;
	add.s64 	%rd9504, %rd22310, %rd9501;
	setp.lt.u64 	%p1809, %rd9504, %rd22310;
	add.s64 	%rd9505, %rd9504, %rd9503;
	setp.lt.u64 	%p1810, %rd9505, %rd9504;
	or.pred  	%p1811, %p1809, %p1810;
	selp.u64 	%rd9506, 1, 0, %p1811;
	add.s64 	%rd9507, %rd22309, %rd9506;
	mul.hi.u64 	%rd9508, %rd22298, %rd22005;
	mad.lo.s64 	%rd22313, %rd22005, %rd22298, %rd9505;
	setp.lt.u64 	%p1812, %rd22313, %rd9505;
	selp.u64 	%rd9509, 1, 0, %p1812;
	add.s64 	%rd9510, %rd9507, %rd9508;
	setp.lt.u64 	%p1813, %rd9510, %rd9507;
	add.s64 	%rd22315, %rd9510, %rd9509;
	setp.lt.u64 	%p1814, %rd22315, %rd9510;
	or.pred  	%p50, %p1813, %p1814;
	selp.u64 	%rd22314, 1, 0, %p50;
	mul.hi.u64 	%rd9511, %rd22297, %rd22008;
	mad.lo.s64 	%rd1869, %rd22008, %rd22297, %rd1860;
	setp.lt.u64 	%p1815, %rd1869, %rd1860;
	selp.u64 	%rd9512, 1, 0, %p1815;
	add.s64 	%rd9513, %rd9502, %rd9511;
	setp.ge.u64 	%p1816, %rd9513, %rd9502;
	add.s64 	%rd1870, %rd9513, %rd9512;
	setp.ge.u64 	%p1817, %rd1870, %rd9513;
	and.pred  	%p1818, %p1816, %p1817;
	@%p1818 bra 	$L__BB0_631;
	add.s64 	%rd22313, %rd22313, 1;
	setp.ne.s64 	%p1819, %rd22313, 0;
	@%p1819 bra 	$L__BB0_631;
	add.s64 	%rd22315, %rd22315, 1;
	setp.eq.s64 	%p1820, %rd22315, 0;
	selp.b64 	%rd9515, 2, 1, %p50;
	selp.u64 	%rd9516, 1, 0, %p50;
	selp.b64 	%rd22314, %rd9515, %rd9516, %p1820;
	mov.b64 	%rd22313, 0;
$L__BB0_631:
	mul.hi.u64 	%rd9517, %rd22297, %rd22007;
	mad.lo.s64 	%rd1878, %rd22007, %rd22297, %rd1870;
	setp.lt.u64 	%p1821, %rd1878, %rd1870;
	selp.u64 	%rd9518, 1, 0, %p1821;
	add.s64 	%rd9519, %rd22313, %rd9517;
	setp.ge.u64 	%p1822, %rd9519, %rd22313;
	add.s64 	%rd1879, %rd9519, %rd9518;
	setp.ge.u64 	%p1823, %rd1879, %rd9519;
	and.pred  	%p1824, %p1822, %p1823;
	@%p1824 bra 	$L__BB0_633;
	add.s64 	%rd22315, %rd22315, 1;
	setp.eq.s64 	%p1825, %rd22315, 0;
	selp.u64 	%rd9520, 1, 0, %p1825;
	add.s64 	%rd22314, %rd22314, %rd9520;
$L__BB0_633:
	mul.lo.s64 	%rd9521, %rd22008, %rd22300;
	mul.hi.u64 	%rd9522, %rd22297, %rd22006;
	mad.lo.s64 	%rd22318, %rd22006, %rd22297, %rd1879;
	setp.lt.u64 	%p1826, %rd22318, %rd1879;
	selp.u64 	%rd9523, 1, 0, %p1826;
	add.s64 	%rd9524, %rd22315, %rd9522;
	setp.lt.u64 	%p1827, %rd9524, %rd22315;
	add.s64 	%rd9525, %rd9524, %rd9523;
	setp.lt.u64 	%p1828, %rd9525, %rd9524;
	or.pred  	%p1829, %p1827, %p1828;
	selp.u64 	%rd9526, 1, 0, %p1829;
	add.s64 	%rd9527, %rd22314, %rd9526;
	mul.hi.u64 	%rd9528, %rd22297, %rd22005;
	mad.lo.s64 	%rd22320, %rd22005, %rd22297, %rd9525;
	setp.lt.u64 	%p1830, %rd22320, %rd9525;
	selp.u64 	%rd9529, 1, 0, %p1830;
	add.s64 	%rd9530, %rd9527, %rd9528;
	add.s64 	%rd22319, %rd9530, %rd9529;
	mul.lo.s64 	%rd9531, %rd21831, %rd9521;
	mul.lo.s64 	%rd9532, %rd21826, %rd9531;
	mul.hi.u64 	%rd9533, %rd9531, %rd21826;
	not.b64 	%rd9534, %rd9521;
	setp.gt.u64 	%p1831, %rd9532, %rd9534;
	selp.u64 	%rd9535, 1, 0, %p1831;
	add.s64 	%rd9536, %rd1833, %rd9533;
	setp.lt.u64 	%p1832, %rd9536, %rd1833;
	add.s64 	%rd9537, %rd9536, %rd9535;
	setp.lt.u64 	%p1833, %rd9537, %rd9536;
	or.pred  	%p1834, %p1832, %p1833;
	selp.u64 	%rd9538, 1, 0, %p1834;
	mul.hi.u64 	%rd9539, %rd9531, %rd21825;
	mad.lo.s64 	%rd9540, %rd21825, %rd9531, %rd9537;
	setp.lt.u64 	%p1835, %rd9540, %rd9537;
	add.s64 	%rd1887, %rd9540, %rd9538;
	setp.lt.u64 	%p1836, %rd1887, %rd9540;
	or.pred  	%p1837, %p1835, %p1836;
	selp.u64 	%rd9541, 1, 0, %p1837;
	add.s64 	%rd9542, %rd1851, %rd9539;
	setp.lt.u64 	%p1838, %rd9542, %rd1851;
	add.s64 	%rd9543, %rd9542, %rd9541;
	setp.lt.u64 	%p1839, %rd9543, %rd9542;
	or.pred  	%p1840, %p1838, %p1839;
	selp.u64 	%rd9544, 1, 0, %p1840;
	mul.hi.u64 	%rd9545, %rd9531, %rd21824;
	mad.lo.s64 	%rd9546, %rd21824, %rd9531, %rd9543;
	setp.lt.u64 	%p1841, %rd9546, %rd9543;
	add.s64 	%rd1888, %rd9546, %rd9544;
	setp.lt.u64 	%p1842, %rd1888, %rd9546;
	or.pred  	%p1843, %p1841, %p1842;
	selp.u64 	%rd9547, 1, 0, %p1843;
	add.s64 	%rd9548, %rd1869, %rd9545;
	setp.lt.u64 	%p1844, %rd9548, %rd1869;
	add.s64 	%rd9549, %rd9548, %rd9547;
	setp.lt.u64 	%p1845, %rd9549, %rd9548;
	or.pred  	%p1846, %p1844, %p1845;
	selp.u64 	%rd9550, 1, 0, %p1846;
	mul.hi.u64 	%rd9551, %rd9531, %rd21823;
	mad.lo.s64 	%rd9552, %rd21823, %rd9531, %rd9549;
	setp.lt.u64 	%p1847, %rd9552, %rd9549;
	add.s64 	%rd1889, %rd9552, %rd9550;
	setp.lt.u64 	%p1848, %rd1889, %rd9552;
	or.pred  	%p1849, %p1847, %p1848;
	selp.u64 	%rd9553, 1, 0, %p1849;
	add.s64 	%rd9554, %rd1878, %rd9551;
	setp.ge.u64 	%p1850, %rd9554, %rd1878;
	add.s64 	%rd1890, %rd9554, %rd9553;
	setp.ge.u64 	%p1851, %rd1890, %rd9554;
	and.pred  	%p1852, %p1850, %p1851;
	@%p1852 bra 	$L__BB0_636;
	add.s64 	%rd22318, %rd22318, 1;
	setp.ne.s64 	%p1853, %rd22318, 0;
	@%p1853 bra 	$L__BB0_636;
	add.s64 	%rd22320, %rd22320, 1;
	setp.eq.s64 	%p1854, %rd22320, 0;
	selp.u64 	%rd9556, 1, 0, %p1854;
	add.s64 	%rd22319, %rd22319, %rd9556;
	mov.b64 	%rd22318, 0;
$L__BB0_636:
	mul.lo.s64 	%rd9557, %rd21831, %rd1887;
	mul.lo.s64 	%rd9558, %rd21826, %rd9557;
	mul.hi.u64 	%rd9559, %rd9557, %rd21826;
	not.b64 	%rd9560, %rd1887;
	setp.gt.u64 	%p1855, %rd9558, %rd9560;
	selp.u64 	%rd9561, 1, 0, %p1855;
	add.s64 	%rd9562, %rd1888, %rd9559;
	setp.lt.u64 	%p1856, %rd9562, %rd1888;
	add.s64 	%rd9563, %rd9562, %rd9561;
	setp.lt.u64 	%p1857, %rd9563, %rd9562;
	or.pred  	%p1858, %p1856, %p1857;
	selp.u64 	%rd9564, 1, 0, %p1858;
	mul.hi.u64 	%rd9565, %rd9557, %rd21825;
	mad.lo.s64 	%rd9566, %rd21825, %rd9557, %rd9563;
	setp.lt.u64 	%p1859, %rd9566, %rd9563;
	add.s64 	%rd1897, %rd9566, %rd9564;
	setp.lt.u64 	%p1860, %rd1897, %rd9566;
	or.pred  	%p1861, %p1859, %p1860;
	selp.u64 	%rd9567, 1, 0, %p1861;
	add.s64 	%rd9568, %rd1889, %rd9565;
	setp.lt.u64 	%p1862, %rd9568, %rd1889;
	add.s64 	%rd9569, %rd9568, %rd9567;
	setp.lt.u64 	%p1863, %rd9569, %rd9568;
	or.pred  	%p1864, %p1862, %p1863;
	selp.u64 	%rd9570, 1, 0, %p1864;
	mul.hi.u64 	%rd9571, %rd9557, %rd21824;
	mad.lo.s64 	%rd9572, %rd21824, %rd9557, %rd9569;
	setp.lt.u64 	%p1865, %rd9572, %rd9569;
	add.s64 	%rd1898, %rd9572, %rd9570;
	setp.lt.u64 	%p1866, %rd1898, %rd9572;
	or.pred  	%p1867, %p1865, %p1866;
	selp.u64 	%rd9573, 1, 0, %p1867;
	add.s64 	%rd9574, %rd1890, %rd9571;
	setp.lt.u64 	%p1868, %rd9574, %rd1890;
	add.s64 	%rd9575, %rd9574, %rd9573;
	setp.lt.u64 	%p1869, %rd9575, %rd9574;
	or.pred  	%p1870, %p1868, %p1869;
	selp.u64 	%rd9576, 1, 0, %p1870;
	mul.hi.u64 	%rd9577, %rd9557, %rd21823;
	mad.lo.s64 	%rd9578, %rd21823, %rd9557, %rd9575;
	setp.lt.u64 	%p1871, %rd9578, %rd9575;
	add.s64 	%rd1899, %rd9578, %rd9576;
	setp.lt.u64 	%p1872, %rd1899, %rd9578;
	or.pred  	%p1873, %p1871, %p1872;
	selp.u64 	%rd9579, 1, 0, %p1873;
	add.s64 	%rd9580, %rd22318, %rd9577;
	setp.ge.u64 	%p1874, %rd9580, %rd22318;
	add.s64 	%rd1900, %rd9580, %rd9579;
	setp.ge.u64 	%p1875, %rd1900, %rd9580;
	and.pred  	%p1876, %p1874, %p1875;
	@%p1876 bra 	$L__BB0_638;
	add.s64 	%rd22320, %rd22320, 1;
	setp.eq.s64 	%p1877, %rd22320, 0;
	selp.u64 	%rd9581, 1, 0, %p1877;
	add.s64 	%rd22319, %rd22319, %rd9581;
$L__BB0_638:
	mul.lo.s64 	%rd9582, %rd21831, %rd1897;
	mul.lo.s64 	%rd9583, %rd21826, %rd9582;
	mul.hi.u64 	%rd9584, %rd9582, %rd21826;
	not.b64 	%rd9585, %rd1897;
	setp.gt.u64 	%p1878, %rd9583, %rd9585;
	selp.u64 	%rd9586, 1, 0, %p1878;
	add.s64 	%rd9587, %rd1898, %rd9584;
	setp.lt.u64 	%p1879, %rd9587, %rd1898;
	add.s64 	%rd9588, %rd9587, %rd9586;
	setp.lt.u64 	%p1880, %rd9588, %rd9587;
	or.pred  	%p1881, %p1879, %p1880;
	selp.u64 	%rd9589, 1, 0, %p1881;
	mul.hi.u64 	%rd9590, %rd9582, %rd21825;
	mad.lo.s64 	%rd9591, %rd21825, %rd9582, %rd9588;
	setp.lt.u64 	%p1882, %rd9591, %rd9588;
	add.s64 	%rd9592, %rd9591, %rd9589;
	setp.lt.u64 	%p1883, %rd9592, %rd9591;
	or.pred  	%p1884, %p1882, %p1883;
	selp.u64 	%rd9593, 1, 0, %p1884;
	add.s64 	%rd9594, %rd1899, %rd9590;
	setp.lt.u64 	%p1885, %rd9594, %rd1899;
	add.s64 	%rd9595, %rd9594, %rd9593;
	setp.lt.u64 	%p1886, %rd9595, %rd9594;
	or.pred  	%p1887, %p1885, %p1886;
	selp.u64 	%rd9596, 1, 0, %p1887;
	mul.hi.u64 	%rd9597, %rd9582, %rd21824;
	mad.lo.s64 	%rd9598, %rd21824, %rd9582, %rd9595;
	setp.lt.u64 	%p1888, %rd9598, %rd9595;
	add.s64 	%rd9599, %rd9598, %rd9596;
	setp.lt.u64 	%p1889, %rd9599, %rd9598;
	or.pred  	%p1890, %p1888, %p1889;
	selp.u64 	%rd9600, 1, 0, %p1890;
	add.s64 	%rd9601, %rd1900, %rd9597;
	setp.lt.u64 	%p1891, %rd9601, %rd1900;
	add.s64 	%rd9602, %rd9601, %rd9600;
	setp.lt.u64 	%p1892, %rd9602, %rd9601;
	or.pred  	%p1893, %p1891, %p1892;
	selp.u64 	%rd9603, 1, 0, %p1893;
	mul.hi.u64 	%rd9604, %rd9582, %rd21823;
	mad.lo.s64 	%rd9605, %rd21823, %rd9582, %rd9602;
	setp.lt.u64 	%p1894, %rd9605, %rd9602;
	add.s64 	%rd9606, %rd9605, %rd9603;
	setp.lt.u64 	%p1895, %rd9606, %rd9605;
	or.pred  	%p1896, %p1894, %p1895;
	selp.u64 	%rd9607, 1, 0, %p1896;
	add.s64 	%rd9608, %rd22320, %rd9604;
	setp.lt.u64 	%p1897, %rd9608, %rd22320;
	add.s64 	%rd9609, %rd9608, %rd9607;
	setp.lt.u64 	%p1898, %rd9609, %rd9608;
	or.pred  	%p1899, %p1897, %p1898;
	selp.u64 	%rd9610, 1, 0, %p1899;
	add.s64 	%rd9611, %rd22319, %rd9610;
	mul.lo.s64 	%rd9612, %rd21831, %rd9592;
	mul.lo.s64 	%rd9613, %rd21826, %rd9612;
	mul.hi.u64 	%rd9614, %rd9612, %rd21826;
	not.b64 	%rd9615, %rd9592;
	setp.gt.u64 	%p1900, %rd9613, %rd9615;
	selp.u64 	%rd9616, 1, 0, %p1900;
	add.s64 	%rd9617, %rd9599, %rd9614;
	setp.lt.u64 	%p1901, %rd9617, %rd9599;
	add.s64 	%rd9618, %rd9617, %rd9616;
	setp.lt.u64 	%p1902, %rd9618, %rd9617;
	or.pred  	%p1903, %p1901, %p1902;
	selp.u64 	%rd9619, 1, 0, %p1903;
	mul.hi.u64 	%rd9620, %rd9612, %rd21825;
	mad.lo.s64 	%rd9621, %rd21825, %rd9612, %rd9618;
	setp.lt.u64 	%p1904, %rd9621, %rd9618;
	add.s64 	%rd1905, %rd9621, %rd9619;
	setp.lt.u64 	%p1905, %rd1905, %rd9621;
	or.pred  	%p1906, %p1904, %p1905;
	selp.u64 	%rd9622, 1, 0, %p1906;
	add.s64 	%rd9623, %rd9606, %rd9620;
	setp.lt.u64 	%p1907, %rd9623, %rd9606;
	add.s64 	%rd9624, %rd9623, %rd9622;
	setp.lt.u64 	%p1908, %rd9624, %rd9623;
	or.pred  	%p1909, %p1907, %p1908;
	selp.u64 	%rd9625, 1, 0, %p1909;
	mul.hi.u64 	%rd9626, %rd9612, %rd21824;
	mad.lo.s64 	%rd9627, %rd21824, %rd9612, %rd9624;
	setp.lt.u64 	%p1910, %rd9627, %rd9624;
	add.s64 	%rd1906, %rd9627, %rd9625;
	setp.lt.u64 	%p1911, %rd1906, %rd9627;
	or.pred  	%p1912, %p1910, %p1911;
	selp.u64 	%rd9628, 1, 0, %p1912;
	add.s64 	%rd9629, %rd9609, %rd9626;
	setp.lt.u64 	%p1913, %rd9629, %rd9609;
	add.s64 	%rd9630, %rd9629, %rd9628;
	setp.lt.u64 	%p1914, %rd9630, %rd9629;
	or.pred  	%p1915, %p1913, %p1914;
	selp.u64 	%rd9631, 1, 0, %p1915;
	mul.hi.u64 	%rd9632, %rd9612, %rd21823;
	mad.lo.s64 	%rd9633, %rd21823, %rd9612, %rd9630;
	setp.lt.u64 	%p1916, %rd9633, %rd9630;
	add.s64 	%rd1907, %rd9633, %rd9631;
	setp.lt.u64 	%p1917, %rd1907, %rd9633;
	or.pred  	%p1918, %p1916, %p1917;
	selp.u64 	%rd9634, 1, 0, %p1918;
	add.s64 	%rd9635, %rd9611, %rd9632;
	add.s64 	%rd22321, %rd9635, %rd9634;
	setp.gt.u64 	%p1919, %rd22321, %rd21823;
	@%p1919 bra 	$L__BB0_644;
	setp.lt.u64 	%p1920, %rd22321, %rd21823;
	mov.u64 	%rd22322, %rd1907;
	mov.u64 	%rd22323, %rd1906;
	mov.u64 	%rd22324, %rd1905;
	@%p1920 bra 	$L__BB0_645;
	setp.gt.u64 	%p1921, %rd1907, %rd21824;
	@%p1921 bra 	$L__BB0_644;
	setp.lt.u64 	%p1922, %rd1907, %rd21824;
	mov.u64 	%rd22322, %rd1907;
	mov.u64 	%rd22323, %rd1906;
	mov.u64 	%rd22324, %rd1905;
	@%p1922 bra 	$L__BB0_645;
	setp.gt.u64 	%p1923, %rd1906, %rd21825;
	@%p1923 bra 	$L__BB0_644;
	setp.lt.u64 	%p1924, %rd1906, %rd21825;
	setp.lt.u64 	%p1925, %rd1905, %rd21826;
	or.pred  	%p1926, %p1924, %p1925;
	mov.u64 	%rd22322, %rd1907;
	mov.u64 	%rd22323, %rd1906;
	mov.u64 	%rd22324, %rd1905;
	@%p1926 bra 	$L__BB0_645;
$L__BB0_644:
	sub.s64 	%rd22324, %rd1905, %rd21826;
	setp.lt.u64 	%p1927, %rd1905, %rd21826;
	selp.u64 	%rd9636, 1, 0, %p1927;
	add.s64 	%rd9637, %rd21825, %rd9636;
	sub.s64 	%rd22323, %rd1906, %rd9637;
	setp.lt.u64 	%p1928, %rd1906, %rd9637;
	selp.u64 	%rd9638, 1, 0, %p1928;
	add.s64 	%rd9639, %rd21824, %rd9638;
	sub.s64 	%rd22322, %rd1907, %rd9639;
	setp.lt.u64 	%p1929, %rd1907, %rd9639;
	selp.u64 	%rd9640, 1, 0, %p1929;
	add.s64 	%rd9641, %rd21823, %rd9640;
	sub.s64 	%rd22321, %rd22321, %rd9641;
$L__BB0_645:
	shl.b64 	%rd1917, %rd22324, 1;
	mov.b64 	{%r144, %r145}, %rd22324;
	mov.b64 	{%r146, %r147}, %rd22323;
	shf.l.wrap.b32 	%r148, %r145, %r146, 1;
	shf.l.wrap.b32 	%r149, %r146, %r147, 1;
	mov.b64 	%rd1918, {%r148, %r149};
	mov.b64 	{%r150, %r151}, %rd22322;
	shf.l.wrap.b32 	%r152, %r147, %r150, 1;
	shf.l.wrap.b32 	%r153, %r150, %r151, 1;
	mov.b64 	%rd1919, {%r152, %r153};
	mov.b64 	{%r154, %r155}, %rd22321;
	shf.l.wrap.b32 	%r156, %r151, %r154, 1;
	shf.l.wrap.b32 	%r157, %r154, %r155, 1;
	mov.b64 	%rd22325, {%r156, %r157};
	setp.gt.u64 	%p1930, %rd22325, %rd21823;
	@%p1930 bra 	$L__BB0_651;
	setp.lt.u64 	%p1931, %rd22325, %rd21823;
	mov.u64 	%rd22326, %rd1919;
	mov.u64 	%rd22327, %rd1918;
	mov.u64 	%rd22328, %rd1917;
	@%p1931 bra 	$L__BB0_652;
	setp.gt.u64 	%p1932, %rd1919, %rd21824;
	@%p1932 bra 	$L__BB0_651;
	setp.lt.u64 	%p1933, %rd1919, %rd21824;
	mov.u64 	%rd22326, %rd1919;
	mov.u64 	%rd22327, %rd1918;
	mov.u64 	%rd22328, %rd1917;
	@%p1933 bra 	$L__BB0_652;
	setp.gt.u64 	%p1934, %rd1918, %rd21825;
	@%p1934 bra 	$L__BB0_651;
	setp.lt.u64 	%p1935, %rd1918, %rd21825;
	setp.lt.u64 	%p1936, %rd1917, %rd21826;
	or.pred  	%p1937, %p1935, %p1936;
	mov.u64 	%rd22326, %rd1919;
	mov.u64 	%rd22327, %rd1918;
	mov.u64 	%rd22328, %rd1917;
	@%p1937 bra 	$L__BB0_652;
$L__BB0_651:
	sub.s64 	%rd22328, %rd1917, %rd21826;
	setp.lt.u64 	%p1938, %rd1917, %rd21826;
	selp.u64 	%rd9642, 1, 0, %p1938;
	add.s64 	%rd9643, %rd21825, %rd9642;
	sub.s64 	%rd22327, %rd1918, %rd9643;
	setp.lt.u64 	%p1939, %rd1918, %rd9643;
	selp.u64 	%rd9644, 1, 0, %p1939;
	add.s64 	%rd9645, %rd21824, %rd9644;
	sub.s64 	%rd22326, %rd1919, %rd9645;
	setp.lt.u64 	%p1940, %rd1919, %rd9645;
	selp.u64 	%rd9646, 1, 0, %p1940;
	add.s64 	%rd9647, %rd21823, %rd9646;
	sub.s64 	%rd22325, %rd22325, %rd9647;
$L__BB0_652:
	mul.hi.u64 	%rd9648, %rd22232, %rd22296;
	mul.hi.u64 	%rd9649, %rd22232, %rd22295;
	mad.lo.s64 	%rd9650, %rd22295, %rd22232, %rd9648;
	setp.lt.u64 	%p1941, %rd9650, %rd9648;
	selp.u64 	%rd9651, 1, 0, %p1941;
	add.s64 	%rd9652, %rd9649, %rd9651;
	setp.lt.u64 	%p1942, %rd9652, %rd9649;
	selp.u64 	%rd9653, 1, 0, %p1942;
	mul.hi.u64 	%rd9654, %rd22232, %rd22294;
	mad.lo.s64 	%rd9655, %rd22294, %rd22232, %rd9652;
	setp.lt.u64 	%p1943, %rd9655, %rd9652;
	selp.u64 	%rd9656, 1, 0, %p1943;
	add.s64 	%rd9657, %rd9654, %rd9653;
	setp.lt.u64 	%p1944, %rd9657, %rd9654;
	add.s64 	%rd9658, %rd9657, %rd9656;
	setp.lt.u64 	%p1945, %rd9658, %rd9657;
	or.pred  	%p1946, %p1944, %p1945;
	selp.u64 	%rd9659, 1, 0, %p1946;
	mul.hi.u64 	%rd9660, %rd22232, %rd22293;
	mad.lo.s64 	%rd22331, %rd22293, %rd22232, %rd9658;
	setp.lt.u64 	%p1947, %rd22331, %rd9658;
	selp.u64 	%rd9661, 1, 0, %p1947;
	add.s64 	%rd9662, %rd9660, %rd9659;
	setp.lt.u64 	%p1948, %rd9662, %rd9660;
	add.s64 	%rd22333, %rd9662, %rd9661;
	setp.lt.u64 	%p1949, %rd22333, %rd9662;
	or.pred  	%p51, %p1948, %p1949;
	selp.u64 	%rd22332, 1, 0, %p51;
	mul.hi.u64 	%rd9663, %rd22231, %rd22296;
	mad.lo.s64 	%rd1932, %rd22296, %rd22231, %rd9650;
	setp.lt.u64 	%p1950, %rd1932, %rd9650;
	selp.u64 	%rd9664, 1, 0, %p1950;
	add.s64 	%rd9665, %rd9655, %rd9663;
	setp.ge.u64 	%p1951, %rd9665, %rd9655;
	add.s64 	%rd1933, %rd9665, %rd9664;
	setp.ge.u64 	%p1952, %rd1933, %rd9665;
	and.pred  	%p1953, %p1951, %p1952;
	@%p1953 bra 	$L__BB0_655;
	add.s64 	%rd22331, %rd22331, 1;
	setp.ne.s64 	%p1954, %rd22331, 0;
	@%p1954 bra 	$L__BB0_655;
	add.s64 	%rd22333, %rd22333, 1;
	setp.eq.s64 	%p1955, %rd22333, 0;
	selp.b64 	%rd9667, 2, 1, %p51;
	selp.u64 	%rd9668, 1, 0, %p51;
	selp.b64 	%rd22332, %rd9667, %rd9668, %p1955;
	mov.b64 	%rd22331, 0;
$L__BB0_655:
	mul.hi.u64 	%rd9669, %rd22231, %rd22295;
	mad.lo.s64 	%rd1941, %rd22295, %rd22231, %rd1933;
	setp.lt.u64 	%p1956, %rd1941, %rd1933;
	selp.u64 	%rd9670, 1, 0, %p1956;
	add.s64 	%rd9671, %rd22331, %rd9669;
	setp.ge.u64 	%p1957, %rd9671, %rd22331;
	add.s64 	%rd1942, %rd9671, %rd9670;
	setp.ge.u64 	%p1958, %rd1942, %rd9671;
	and.pred  	%p1959, %p1957, %p1958;
	@%p1959 bra 	$L__BB0_657;
	add.s64 	%rd22333, %rd22333, 1;
	setp.eq.s64 	%p1960, %rd22333, 0;
	selp.u64 	%rd9672, 1, 0, %p1960;
	add.s64 	%rd22332, %rd22332, %rd9672;
$L__BB0_657:
	mul.hi.u64 	%rd9673, %rd22231, %rd22294;
	mad.lo.s64 	%rd9674, %rd22294, %rd22231, %rd1942;
	setp.lt.u64 	%p1961, %rd9674, %rd1942;
	selp.u64 	%rd9675, 1, 0, %p1961;
	add.s64 	%rd9676, %rd22333, %rd9673;
	setp.lt.u64 	%p1962, %rd9676, %rd22333;
	add.s64 	%rd9677, %rd9676, %rd9675;
	setp.lt.u64 	%p1963, %rd9677, %rd9676;
	or.pred  	%p1964, %p1962, %p1963;
	selp.u64 	%rd9678, 1, 0, %p1964;
	add.s64 	%rd9679, %rd22332, %rd9678;
	mul.hi.u64 	%rd9680, %rd22231, %rd22293;
	mad.lo.s64 	%rd22336, %rd22293, %rd22231, %rd9677;
	setp.lt.u64 	%p1965, %rd22336, %rd9677;
	selp.u64 	%rd9681, 1, 0, %p1965;
	add.s64 	%rd9682, %rd9679, %rd9680;
	setp.lt.u64 	%p1966, %rd9682, %rd9679;
	add.s64 	%rd22338, %rd9682, %rd9681;
	setp.lt.u64 	%p1967, %rd22338, %rd9682;
	or.pred  	%p52, %p1966, %p1967;
	selp.u64 	%rd22337, 1, 0, %p52;
	mul.hi.u64 	%rd9683, %rd22230, %rd22296;
	mad.lo.s64 	%rd1950, %rd22296, %rd22230, %rd1941;
	setp.lt.u64 	%p1968, %rd1950, %rd1941;
	selp.u64 	%rd9684, 1, 0, %p1968;
	add.s64 	%rd9685, %rd9674, %rd9683;
	setp.ge.u64 	%p1969, %rd9685, %rd9674;
	add.s64 	%rd1951, %rd9685, %rd9684;
	setp.ge.u64 	%p1970, %rd1951, %rd9685;
	and.pred  	%p1971, %p1969, %p1970;
	@%p1971 bra 	$L__BB0_660;
	add.s64 	%rd22336, %rd22336, 1;
	setp.ne.s64 	%p1972, %rd22336, 0;
	@%p1972 bra 	$L__BB0_660;
	add.s64 	%rd22338, %rd22338, 1;
	setp.eq.s64 	%p1973, %rd22338, 0;
	selp.b64 	%rd9687, 2, 1, %p52;
	selp.u64 	%rd9688, 1, 0, %p52;
	selp.b64 	%rd22337, %rd9687, %rd9688, %p1973;
	mov.b64 	%rd22336, 0;
$L__BB0_660:
	mul.hi.u64 	%rd9689, %rd22230, %rd22295;
	mad.lo.s64 	%rd1959, %rd22295, %rd22230, %rd1951;
	setp.lt.u64 	%p1974, %rd1959, %rd1951;
	selp.u64 	%rd9690, 1, 0, %p1974;
	add.s64 	%rd9691, %rd22336, %rd9689;
	setp.ge.u64 	%p1975, %rd9691, %rd22336;
	add.s64 	%rd1960, %rd9691, %rd9690;
	setp.ge.u64 	%p1976, %rd1960, %rd9691;
	and.pred  	%p1977, %p1975, %p1976;
	@%p1977 bra 	$L__BB0_662;
	add.s64 	%rd22338, %rd22338, 1;
	setp.eq.s64 	%p1978, %rd22338, 0;
	selp.u64 	%rd9692, 1, 0, %p1978;
	add.s64 	%rd22337, %rd22337, %rd9692;
$L__BB0_662:
	mul.hi.u64 	%rd9693, %rd22230, %rd22294;
	mad.lo.s64 	%rd9694, %rd22294, %rd22230, %rd1960;
	setp.lt.u64 	%p1979, %rd9694, %rd1960;
	selp.u64 	%rd9695, 1, 0, %p1979;
	add.s64 	%rd9696, %rd22338, %rd9693;
	setp.lt.u64 	%p1980, %rd9696, %rd22338;
	add.s64 	%rd9697, %rd9696, %rd9695;
	setp.lt.u64 	%p1981, %rd9697, %rd9696;
	or.pred  	%p1982, %p1980, %p1981;
	selp.u64 	%rd9698, 1, 0, %p1982;
	add.s64 	%rd9699, %rd22337, %rd9698;
	mul.hi.u64 	%rd9700, %rd22230, %rd22293;
	mad.lo.s64 	%rd22341, %rd22293, %rd22230, %rd9697;
	setp.lt.u64 	%p1983, %rd22341, %rd9697;
	selp.u64 	%rd9701, 1, 0, %p1983;
	add.s64 	%rd9702, %rd9699, %rd9700;
	setp.lt.u64 	%p1984, %rd9702, %rd9699;
	add.s64 	%rd22343, %rd9702, %rd9701;
	setp.lt.u64 	%p1985, %rd22343, %rd9702;
	or.pred  	%p53, %p1984, %p1985;
	selp.u64 	%rd22342, 1, 0, %p53;
	mul.hi.u64 	%rd9703, %rd22229, %rd22296;
	mad.lo.s64 	%rd1968, %rd22296, %rd22229, %rd1959;
	setp.lt.u64 	%p1986, %rd1968, %rd1959;
	selp.u64 	%rd9704, 1, 0, %p1986;
	add.s64 	%rd9705, %rd9694, %rd9703;
	setp.ge.u64 	%p1987, %rd9705, %rd9694;
	add.s64 	%rd1969, %rd9705, %rd9704;
	setp.ge.u64 	%p1988, %rd1969, %rd9705;
	and.pred  	%p1989, %p1987, %p1988;
	@%p1989 bra 	$L__BB0_665;
	add.s64 	%rd22341, %rd22341, 1;
	setp.ne.s64 	%p1990, %rd22341, 0;
	@%p1990 bra 	$L__BB0_665;
	add.s64 	%rd22343, %rd22343, 1;
	setp.eq.s64 	%p1991, %rd22343, 0;
	selp.b64 	%rd9707, 2, 1, %p53;
	selp.u64 	%rd9708, 1, 0, %p53;
	selp.b64 	%rd22342, %rd9707, %rd9708, %p1991;
	mov.b64 	%rd22341, 0;
$L__BB0_665:
	mul.hi.u64 	%rd9709, %rd22229, %rd22295;
	mad.lo.s64 	%rd1977, %rd22295, %rd22229, %rd1969;
	setp.lt.u64 	%p1992, %rd1977, %rd1969;
	selp.u64 	%rd9710, 1, 0, %p1992;
	add.s64 	%rd9711, %rd22341, %rd9709;
	setp.ge.u64 	%p1993, %rd9711, %rd22341;
	add.s64 	%rd1978, %rd9711, %rd9710;
	setp.ge.u64 	%p1994, %rd1978, %rd9711;
	and.pred  	%p1995, %p1993, %p1994;
	@%p1995 bra 	$L__BB0_667;
	add.s64 	%rd22343, %rd22343, 1;
	setp.eq.s64 	%p1996, %rd22343, 0;
	selp.u64 	%rd9712, 1, 0, %p1996;
	add.s64 	%rd22342, %rd22342, %rd9712;
$L__BB0_667:
	mul.lo.s64 	%rd9713, %rd22296, %rd22232;
	mul.hi.u64 	%rd9714, %rd22229, %rd22294;
	mad.lo.s64 	%rd22346, %rd22294, %rd22229, %rd1978;
	setp.lt.u64 	%p1997, %rd22346, %rd1978;
	selp.u64 	%rd9715, 1, 0, %p1997;
	add.s64 	%rd9716, %rd22343, %rd9714;
	setp.lt.u64 	%p1998, %rd9716, %rd22343;
	add.s64 	%rd9717, %rd9716, %rd9715;
	setp.lt.u64 	%p1999, %rd9717, %rd9716;
	or.pred  	%p2000, %p1998, %p1999;
	selp.u64 	%rd9718, 1, 0, %p2000;
	add.s64 	%rd9719, %rd22342, %rd9718;
	mul.hi.u64 	%rd9720, %rd22229, %rd22293;
	mad.lo.s64 	%rd22348, %rd22293, %rd22229, %rd9717;
	setp.lt.u64 	%p2001, %rd22348, %rd9717;
	selp.u64 	%rd9721, 1, 0, %p2001;
	add.s64 	%rd9722, %rd9719, %rd9720;
	add.s64 	%rd22347, %rd9722, %rd9721;
	mul.lo.s64 	%rd9723, %rd21831, %rd9713;
	mul.lo.s64 	%rd9724, %rd21826, %rd9723;
	mul.hi.u64 	%rd9725, %rd9723, %rd21826;
	not.b64 	%rd9726, %rd9713;
	setp.gt.u64 	%p2002, %rd9724, %rd9726;
	selp.u64 	%rd9727, 1, 0, %p2002;
	add.s64 	%rd9728, %rd1932, %rd9725;
	setp.lt.u64 	%p2003, %rd9728, %rd1932;
	add.s64 	%rd9729, %rd9728, %rd9727;
	setp.lt.u64 	%p2004, %rd9729, %rd9728;
	or.pred  	%p2005, %p2003, %p2004;
	selp.u64 	%rd9730, 1, 0, %p2005;
	mul.hi.u64 	%rd9731, %rd9723, %rd21825;
	mad.lo.s64 	%rd9732, %rd21825, %rd9723, %rd9729;
	setp.lt.u64 	%p2006, %rd9732, %rd9729;
	add.s64 	%rd1986, %rd9732, %rd9730;
	setp.lt.u64 	%p2007, %rd1986, %rd9732;
	or.pred  	%p2008, %p2006, %p2007;
	selp.u64 	%rd9733, 1, 0, %p2008;
	add.s64 	%rd9734, %rd1950, %rd9731;
	setp.lt.u64 	%p2009, %rd9734, %rd1950;
	add.s64 	%rd9735, %rd9734, %rd9733;
	setp.lt.u64 	%p2010, %rd9735, %rd9734;
	or.pred  	%p2011, %p2009, %p2010;
	selp.u64 	%rd9736, 1, 0, %p2011;
	mul.hi.u64 	%rd9737, %rd9723, %rd21824;
	mad.lo.s64 	%rd9738, %rd21824, %rd9723, %rd9735;
	setp.lt.u64 	%p2012, %rd9738, %rd9735;
	add.s64 	%rd1987, %rd9738, %rd9736;
	setp.lt.u64 	%p2013, %rd1987, %rd9738;
	or.pred  	%p2014, %p2012, %p2013;
	selp.u64 	%rd9739, 1, 0, %p2014;
	add.s64 	%rd9740, %rd1968, %rd9737;
	setp.lt.u64 	%p2015, %rd9740, %rd1968;
	add.s64 	%rd9741, %rd9740, %rd9739;
	setp.lt.u64 	%p2016, %rd9741, %rd9740;
	or.pred  	%p2017, %p2015, %p2016;
	selp.u64 	%rd9742, 1, 0, %p2017;
	mul.hi.u64 	%rd9743, %rd9723, %rd21823;
	mad.lo.s64 	%rd9744, %rd21823, %rd9723, %rd9741;
	setp.lt.u64 	%p2018, %rd9744, %rd9741;
	add.s64 	%rd1988, %rd9744, %rd9742;
	setp.lt.u64 	%p2019, %rd1988, %rd9744;
	or.pred  	%p2020, %p2018, %p2019;
	selp.u64 	%rd9745, 1, 0, %p2020;
	add.s64 	%rd9746, %rd1977, %rd9743;
	setp.ge.u64 	%p2021, %rd9746, %rd1977;
	add.s64 	%rd1989, %rd9746, %rd9745;
	setp.ge.u64 	%p2022, %rd1989, %rd9746;
	and.pred  	%p2023, %p2021, %p2022;
	@%p2023 bra 	$L__BB0_670;
	add.s64 	%rd22346, %rd22346, 1;
	setp.ne.s64 	%p2024, %rd22346, 0;
	@%p2024 bra 	$L__BB0_670;
	add.s64 	%rd22348, %rd22348, 1;
	setp.eq.s64 	%p2025, %rd22348, 0;
	selp.u64 	%rd9748, 1, 0, %p2025;
	add.s64 	%rd22347, %rd22347, %rd9748;
	mov.b64 	%rd22346, 0;
$L__BB0_670:
	mul.lo.s64 	%rd9749, %rd21831, %rd1986;
	mul.lo.s64 	%rd9750, %rd21826, %rd9749;
	mul.hi.u64 	%rd9751, %rd9749, %rd21826;
	not.b64 	%rd9752, %rd1986;
	setp.gt.u64 	%p2026, %rd9750, %rd9752;
	selp.u64 	%rd9753, 1, 0, %p2026;
	add.s64 	%rd9754, %rd1987, %rd9751;
	setp.lt.u64 	%p2027, %rd9754, %rd1987;
	add.s64 	%rd9755, %rd9754, %rd9753;
	setp.lt.u64 	%p2028, %rd9755, %rd9754;
	or.pred  	%p2029, %p2027, %p2028;
	selp.u64 	%rd9756, 1, 0, %p2029;
	mul.hi.u64 	%rd9757, %rd9749, %rd21825;
	mad.lo.s64 	%rd9758, %rd21825, %rd9749, %rd9755;
	setp.lt.u64 	%p2030, %rd9758, %rd9755;
	add.s64 	%rd1996, %rd9758, %rd9756;
	setp.lt.u64 	%p2031, %rd1996, %rd9758;
	or.pred  	%p2032, %p2030, %p2031;
	selp.u64 	%rd9759, 1, 0, %p2032;
	add.s64 	%rd9760, %rd1988, %rd9757;
	setp.lt.u64 	%p2033, %rd9760, %rd1988;
	add.s64 	%rd9761, %rd9760, %rd9759;
	setp.lt.u64 	%p2034, %rd9761, %rd9760;
	or.pred  	%p2035, %p2033, %p2034;
	selp.u64 	%rd9762, 1, 0, %p2035;
	mul.hi.u64 	%rd9763, %rd9749, %rd21824;
	mad.lo.s64 	%rd9764, %rd21824, %rd9749, %rd9761;
	setp.lt.u64 	%p2036, %rd9764, %rd9761;
	add.s64 	%rd1997, %rd9764, %rd9762;
	setp.lt.u64 	%p2037, %rd1997, %rd9764;
	or.pred  	%p2038, %p2036, %p2037;
	selp.u64 	%rd9765, 1, 0, %p2038;
	add.s64 	%rd9766, %rd1989, %rd9763;
	setp.lt.u64 	%p2039, %rd9766, %rd1989;
	add.s64 	%rd9767, %rd9766, %rd9765;
	setp.lt.u64 	%p2040, %rd9767, %rd9766;
	or.pred  	%p2041, %p2039, %p2040;
	selp.u64 	%rd9768, 1, 0, %p2041;
	mul.hi.u64 	%rd9769, %rd9749, %rd21823;
	mad.lo.s64 	%rd9770, %rd21823, %rd9749, %rd9767;
	setp.lt.u64 	%p2042, %rd9770, %rd9767;
	add.s64 	%rd1998, %rd9770, %rd9768;
	setp.lt.u64 	%p2043, %rd1998, %rd9770;
	or.pred  	%p2044, %p2042, %p2043;
	selp.u64 	%rd9771, 1, 0, %p2044;
	add.s64 	%rd9772, %rd22346, %rd9769;
	setp.ge.u64 	%p2045, %rd9772, %rd22346;
	add.s64 	%rd1999, %rd9772, %rd9771;
	setp.ge.u64 	%p2046, %rd1999, %rd9772;
	and.pred  	%p2047, %p2045, %p2046;
	@%p2047 bra 	$L__BB0_672;
	add.s64 	%rd22348, %rd22348, 1;
	setp.eq.s64 	%p2048, %rd22348, 0;
	selp.u64 	%rd9773, 1, 0, %p2048;
	add.s64 	%rd22347, %rd22347, %rd9773;
$L__BB0_672:
	mul.lo.s64 	%rd9774, %rd21831, %rd1996;
	mul.lo.s64 	%rd9775, %rd21826, %rd9774;
	mul.hi.u64 	%rd9776, %rd9774, %rd21826;
	not.b64 	%rd9777, %rd1996;
	setp.gt.u64 	%p2049, %rd9775, %rd9777;
	selp.u64 	%rd9778, 1, 0, %p2049;
	add.s64 	%rd9779, %rd1997, %rd9776;
	setp.lt.u64 	%p2050, %rd9779, %rd1997;
	add.s64 	%rd9780, %rd9779, %rd9778;
	setp.lt.u64 	%p2051, %rd9780, %rd9779;
	or.pred  	%p2052, %p2050, %p2051;
	selp.u64 	%rd9781, 1, 0, %p2052;
	mul.hi.u64 	%rd9782, %rd9774, %rd21825;
	mad.lo.s64 	%rd9783, %rd21825, %rd9774, %rd9780;
	setp.lt.u64 	%p2053, %rd9783, %rd9780;
	add.s64 	%rd9784, %rd9783, %rd9781;
	setp.lt.u64 	%p2054, %rd9784, %rd9783;
	or.pred  	%p2055, %p2053, %p2054;
	selp.u64 	%rd9785, 1, 0, %p2055;
	add.s64 	%rd9786, %rd1998, %rd9782;
	setp.lt.u64 	%p2056, %rd9786, %rd1998;
	add.s64 	%rd9787, %rd9786, %rd9785;
	setp.lt.u64 	%p2057, %rd9787, %rd9786;
	or.pred  	%p2058, %p2056, %p2057;
	selp.u64 	%rd9788, 1, 0, %p2058;
	mul.hi.u64 	%rd9789, %rd9774, %rd21824;
	mad.lo.s64 	%rd9790, %rd21824, %rd9774, %rd9787;
	setp.lt.u64 	%p2059, %rd9790, %rd9787;
	add.s64 	%rd9791, %rd9790, %rd9788;
	setp.lt.u64 	%p2060, %rd9791, %rd9790;
	or.pred  	%p2061, %p2059, %p2060;
	selp.u64 	%rd9792, 1, 0, %p2061;
	add.s64 	%rd9793, %rd1999, %rd9789;
	setp.lt.u64 	%p2062, %rd9793, %rd1999;
	add.s64 	%rd9794, %rd9793, %rd9792;
	setp.lt.u64 	%p2063, %rd9794, %rd9793;
	or.pred  	%p2064, %p2062, %p2063;
	selp.u64 	%rd9795, 1, 0, %p2064;
	mul.hi.u64 	%rd9796, %rd9774, %rd21823;
	mad.lo.s64 	%rd9797, %rd21823, %rd9774, %rd9794;
	setp.lt.u64 	%p2065, %rd9797, %rd9794;
	add.s64 	%rd9798, %rd9797, %rd9795;
	setp.lt.u64 	%p2066, %rd9798, %rd9797;
	or.pred  	%p2067, %p2065, %p2066;
	selp.u64 	%rd9799, 1, 0, %p2067;
	add.s64 	%rd9800, %rd22348, %rd9796;
	setp.lt.u64 	%p2068, %rd9800, %rd22348;
	add.s64 	%rd9801, %rd9800, %rd9799;
	setp.lt.u64 	%p2069, %rd9801, %rd9800;
	or.pred  	%p2070, %p2068, %p2069;
	selp.u64 	%rd9802, 1, 0, %p2070;
	add.s64 	%rd9803, %rd22347, %rd9802;
	mul.lo.s64 	%rd9804, %rd21831, %rd9784;
	mul.lo.s64 	%rd9805, %rd21826, %rd9804;
	mul.hi.u64 	%rd9806, %rd9804, %rd21826;
	not.b64 	%rd9807, %rd9784;
	setp.gt.u64 	%p2071, %rd9805, %rd9807;
	selp.u64 	%rd9808, 1, 0, %p2071;
	add.s64 	%rd9809, %rd9791, %rd9806;
	setp.lt.u64 	%p2072, %rd9809, %rd9791;
	add.s64 	%rd9810, %rd9809, %rd9808;
	setp.lt.u64 	%p2073, %rd9810, %rd9809;
	or.pred  	%p2074, %p2072, %p2073;
	selp.u64 	%rd9811, 1, 0, %p2074;
	mul.hi.u64 	%rd9812, %rd9804, %rd21825;
	mad.lo.s64 	%rd9813, %rd21825, %rd9804, %rd9810;
	setp.lt.u64 	%p2075, %rd9813, %rd9810;
	add.s64 	%rd2004, %rd9813, %rd9811;
	setp.lt.u64 	%p2076, %rd2004, %rd9813;
	or.pred  	%p2077, %p2075, %p2076;
	selp.u64 	%rd9814, 1, 0, %p2077;
	add.s64 	%rd9815, %rd9798, %rd9812;
	setp.lt.u64 	%p2078, %rd9815, %rd9798;
	add.s64 	%rd9816, %rd9815, %rd9814;
	setp.lt.u64 	%p2079, %rd9816, %rd9815;
	or.pred  	%p2080, %p2078, %p2079;
	selp.u64 	%rd9817, 1, 0, %p2080;
	mul.hi.u64 	%rd9818, %rd9804, %rd21824;
	mad.lo.s64 	%rd9819, %rd21824, %rd9804, %rd9816;
	setp.lt.u64 	%p2081, %rd9819, %rd9816;
	add.s64 	%rd2005, %rd9819, %rd9817;
	setp.lt.u64 	%p2082, %rd2005, %rd9819;
	or.pred  	%p2083, %p2081, %p2082;
	selp.u64 	%rd9820, 1, 0, %p2083;
	add.s64 	%rd9821, %rd9801, %rd9818;
	setp.lt.u64 	%p2084, %rd9821, %rd9801;
	add.s64 	%rd9822, %rd9821, %rd9820;
	setp.lt.u64 	%p2085, %rd9822, %rd9821;
	or.pred  	%p2086, %p2084, %p2085;
	selp.u64 	%rd9823, 1, 0, %p2086;
	mul.hi.u64 	%rd9824, %rd9804, %rd21823;
	mad.lo.s64 	%rd9825, %rd21823, %rd9804, %rd9822;
	setp.lt.u64 	%p2087, %rd9825, %rd9822;
	add.s64 	%rd2006, %rd9825, %rd9823;
	setp.lt.u64 	%p2088, %rd2006, %rd9825;
	or.pred  	%p2089, %p2087, %p2088;
	selp.u64 	%rd9826, 1, 0, %p2089;
	add.s64 	%rd9827, %rd9803, %rd9824;
	add.s64 	%rd22349, %rd9827, %rd9826;
	setp.gt.u64 	%p2090, %rd22349, %rd21823;
	@%p2090 bra 	$L__BB0_678;
	setp.lt.u64 	%p2091, %rd22349, %rd21823;
	mov.u64 	%rd22350, %rd2006;
	mov.u64 	%rd22351, %rd2005;
	mov.u64 	%rd22352, %rd2004;
	@%p2091 bra 	$L__BB0_679;
	setp.gt.u64 	%p2092, %rd2006, %rd21824;
	@%p2092 bra 	$L__BB0_678;
	setp.lt.u64 	%p2093, %rd2006, %rd21824;
	mov.u64 	%rd22350, %rd2006;
	mov.u64 	%rd22351, %rd2005;
	mov.u64 	%rd22352, %rd2004;
	@%p2093 bra 	$L__BB0_679;
	setp.gt.u64 	%p2094, %rd2005, %rd21825;
	@%p2094 bra 	$L__BB0_678;
	setp.lt.u64 	%p2095, %rd2005, %rd21825;
	setp.lt.u64 	%p2096, %rd2004, %rd21826;
	or.pred  	%p2097, %p2095, %p2096;
	mov.u64 	%rd22350, %rd2006;
	mov.u64 	%rd22351, %rd2005;
	mov.u64 	%rd22352, %rd2004;
	@%p2097 bra 	$L__BB0_679;
$L__BB0_678:
	sub.s64 	%rd22352, %rd2004, %rd21826;
	setp.lt.u64 	%p2098, %rd2004, %rd21826;
	selp.u64 	%rd9828, 1, 0, %p2098;
	add.s64 	%rd9829, %rd21825, %rd9828;
	sub.s64 	%rd22351, %rd2005, %rd9829;
	setp.lt.u64 	%p2099, %rd2005, %rd9829;
	selp.u64 	%rd9830, 1, 0, %p2099;
	add.s64 	%rd9831, %rd21824, %rd9830;
	sub.s64 	%rd22350, %rd2006, %rd9831;
	setp.lt.u64 	%p2100, %rd2006, %rd9831;
	selp.u64 	%rd9832, 1, 0, %p2100;
	add.s64 	%rd9833, %rd21823, %rd9832;
	sub.s64 	%rd22349, %rd22349, %rd9833;
$L__BB0_679:
	sub.s64 	%rd22356, %rd22352, %rd22328;
	setp.lt.u64 	%p2101, %rd22352, %rd22328;
	selp.u64 	%rd9834, 1, 0, %p2101;
	add.s64 	%rd9835, %rd22327, %rd9834;
	sub.s64 	%rd22355, %rd22351, %rd9835;
	setp.lt.u64 	%p2102, %rd22351, %rd9835;
	selp.u64 	%rd9836, 1, 0, %p2102;
	add.s64 	%rd9837, %rd22326, %rd9836;
	sub.s64 	%rd22354, %rd22350, %rd9837;
	setp.lt.u64 	%p2103, %rd22350, %rd9837;
	selp.u64 	%rd9838, 1, 0, %p2103;
	add.s64 	%rd9839, %rd22325, %rd9838;
	sub.s64 	%rd22353, %rd22349, %rd9839;
	setp.ge.u64 	%p2104, %rd22349, %rd9839;
	@%p2104 bra 	$L__BB0_681;
	add.s64 	%rd22356, %rd21826, %rd22356;
	setp.lt.u64 	%p2105, %rd22356, %rd21826;
	selp.u64 	%rd9840, 1, 0, %p2105;
	add.s64 	%rd9841, %rd21825, %rd22355;
	setp.lt.u64 	%p2106, %rd9841, %rd21825;
	add.s64 	%rd22355, %rd9841, %rd9840;
	setp.lt.u64 	%p2107, %rd22355, %rd9841;
	or.pred  	%p2108, %p2106, %p2107;
	selp.u64 	%rd9842, 1, 0, %p2108;
	add.s64 	%rd9843, %rd21824, %rd22354;
	setp.lt.u64 	%p2109, %rd9843, %rd21824;
	add.s64 	%rd22354, %rd9843, %rd9842;
	setp.lt.u64 	%p2110, %rd22354, %rd9843;
	or.pred  	%p2111, %p2109, %p2110;
	selp.u64 	%rd9844, 1, 0, %p2111;
	add.s64 	%rd9845, %rd21823, %rd22353;
	add.s64 	%rd22353, %rd9845, %rd9844;
$L__BB0_681:
	shl.b64 	%rd2028, %rd154, 1;
	mov.b64 	{%r158, %r159}, %rd154;
	mov.b64 	{%r160, %r161}, %rd155;
	shf.l.wrap.b32 	%r162, %r159, %r160, 1;
	shf.l.wrap.b32 	%r163, %r160, %r161, 1;
	mov.b64 	%rd2029, {%r162, %r163};
	mov.b64 	{%r164, %r165}, %rd158;
	shf.l.wrap.b32 	%r166, %r161, %r164, 1;
	shf.l.wrap.b32 	%r167, %r164, %r165, 1;
	mov.b64 	%rd2030, {%r166, %r167};
	mov.b64 	{%r168, %r169}, %rd159;
	shf.l.wrap.b32 	%r170, %r165, %r168, 1;
	shf.l.wrap.b32 	%r171, %r168, %r169, 1;
	mov.b64 	%rd22357, {%r170, %r171};
	setp.gt.u64 	%p2112, %rd22357, %rd21823;
	@%p2112 bra 	$L__BB0_687;
	setp.lt.u64 	%p2113, %rd22357, %rd21823;
	mov.u64 	%rd22358, %rd2030;
	mov.u64 	%rd22359, %rd2029;
	mov.u64 	%rd22360, %rd2028;
	@%p2113 bra 	$L__BB0_688;
	setp.gt.u64 	%p2114, %rd2030, %rd21824;
	@%p2114 bra 	$L__BB0_687;
	setp.lt.u64 	%p2115, %rd2030, %rd21824;
	mov.u64 	%rd22358, %rd2030;
	mov.u64 	%rd22359, %rd2029;
	mov.u64 	%rd22360, %rd2028;
	@%p2115 bra 	$L__BB0_688;
	setp.gt.u64 	%p2116, %rd2029, %rd21825;
	@%p2116 bra 	$L__BB0_687;
	setp.lt.u64 	%p2117, %rd2029, %rd21825;
	setp.lt.u64 	%p2118, %rd2028, %rd21826;
	or.pred  	%p2119, %p2117, %p2118;
	mov.u64 	%rd22358, %rd2030;
	mov.u64 	%rd22359, %rd2029;
	mov.u64 	%rd22360, %rd2028;
	@%p2119 bra 	$L__BB0_688;
$L__BB0_687:
	sub.s64 	%rd22360, %rd2028, %rd21826;
	setp.lt.u64 	%p2120, %rd2028, %rd21826;
	selp.u64 	%rd9846, 1, 0, %p2120;
	add.s64 	%rd9847, %rd21825, %rd9846;
	sub.s64 	%rd22359, %rd2029, %rd9847;
	setp.lt.u64 	%p2121, %rd2029, %rd9847;
	selp.u64 	%rd9848, 1, 0, %p2121;
	add.s64 	%rd9849, %rd21824, %rd9848;
	sub.s64 	%rd22358, %rd2030, %rd9849;
	setp.lt.u64 	%p2122, %rd2030, %rd9849;
	selp.u64 	%rd9850, 1, 0, %p2122;
	add.s64 	%rd9851, %rd21823, %rd9850;
	sub.s64 	%rd22357, %rd22357, %rd9851;
$L__BB0_688:
	mul.hi.u64 	%rd9852, %rd22360, %rd21956;
	mul.hi.u64 	%rd9853, %rd22360, %rd21955;
	mad.lo.s64 	%rd9854, %rd21955, %rd22360, %rd9852;
	setp.lt.u64 	%p2123, %rd9854, %rd9852;
	selp.u64 	%rd9855, 1, 0, %p2123;
	add.s64 	%rd9856, %rd9853, %rd9855;
	setp.lt.u64 	%p2124, %rd9856, %rd9853;
	selp.u64 	%rd9857, 1, 0, %p2124;
	mul.hi.u64 	%rd9858, %rd22360, %rd21954;
	mad.lo.s64 	%rd9859, %rd21954, %rd22360, %rd9856;
	setp.lt.u64 	%p2125, %rd9859, %rd9856;
	selp.u64 	%rd9860, 1, 0, %p2125;
	add.s64 	%rd9861, %rd9858, %rd9857;
	setp.lt.u64 	%p2126, %rd9861, %rd9858;
	add.s64 	%rd9862, %rd9861, %rd9860;
	setp.lt.u64 	%p2127, %rd9862, %rd9861;
	or.pred  	%p2128, %p2126, %p2127;
	selp.u64 	%rd9863, 1, 0, %p2128;
	mul.hi.u64 	%rd9864, %rd22360, %rd21953;
	mad.lo.s64 	%rd22363, %rd21953, %rd22360, %rd9862;
	setp.lt.u64 	%p2129, %rd22363, %rd9862;
	selp.u64 	%rd9865, 1, 0, %p2129;
	add.s64 	%rd9866, %rd9864, %rd9863;
	setp.lt.u64 	%p2130, %rd9866, %rd9864;
	add.s64 	%rd22365, %rd9866, %rd9865;
	setp.lt.u64 	%p2131, %rd22365, %rd9866;
	or.pred  	%p54, %p2130, %p2131;
	selp.u64 	%rd22364, 1, 0, %p54;
	mul.hi.u64 	%rd9867, %rd22359, %rd21956;
	mad.lo.s64 	%rd2043, %rd21956, %rd22359, %rd9854;
	setp.lt.u64 	%p2132, %rd2043, %rd9854;
	selp.u64 	%rd9868, 1, 0, %p2132;
	add.s64 	%rd9869, %rd9859, %rd9867;
	setp.ge.u64 	%p2133, %rd9869, %rd9859;
	add.s64 	%rd2044, %rd9869, %rd9868;
	setp.ge.u64 	%p2134, %rd2044, %rd9869;
	and.pred  	%p2135, %p2133, %p2134;
	@%p2135 bra 	$L__BB0_691;
	add.s64 	%rd22363, %rd22363, 1;
	setp.ne.s64 	%p2136, %rd22363, 0;
	@%p2136 bra 	$L__BB0_691;
	add.s64 	%rd22365, %rd22365, 1;
	setp.eq.s64 	%p2137, %rd22365, 0;
	selp.b64 	%rd9871, 2, 1, %p54;
	selp.u64 	%rd9872, 1, 0, %p54;
	selp.b64 	%rd22364, %rd9871, %rd9872, %p2137;
	mov.b64 	%rd22363, 0;
$L__BB0_691:
	mul.hi.u64 	%rd9873, %rd22359, %rd21955;
	mad.lo.s64 	%rd2052, %rd21955, %rd22359, %rd2044;
	setp.lt.u64 	%p2138, %rd2052, %rd2044;
	selp.u64 	%rd9874, 1, 0, %p2138;
	add.s64 	%rd9875, %rd22363, %rd9873;
	setp.ge.u64 	%p2139, %rd9875, %rd22363;
	add.s64 	%rd2053, %rd9875, %rd9874;
	setp.ge.u64 	%p2140, %rd2053, %rd9875;
	and.pred  	%p2141, %p2139, %p2140;
	@%p2141 bra 	$L__BB0_693;
	add.s64 	%rd22365, %rd22365, 1;
	setp.eq.s64 	%p2142, %rd22365, 0;
	selp.u64 	%rd9876, 1, 0, %p2142;
	add.s64 	%rd22364, %rd22364, %rd9876;
$L__BB0_693:
	mul.hi.u64 	%rd9877, %rd22359, %rd21954;
	mad.lo.s64 	%rd9878, %rd21954, %rd22359, %rd2053;
	setp.lt.u64 	%p2143, %rd9878, %rd2053;
	selp.u64 	%rd9879, 1, 0, %p2143;
	add.s64 	%rd9880, %rd22365, %rd9877;
	setp.lt.u64 	%p2144, %rd9880, %rd22365;
	add.s64 	%rd9881, %rd9880, %rd9879;
	setp.lt.u64 	%p2145, %rd9881, %rd9880;
	or.pred  	%p2146, %p2144, %p2145;
	selp.u64 	%rd9882, 1, 0, %p2146;
	add.s64 	%rd9883, %rd22364, %rd9882;
	mul.hi.u64 	%rd9884, %rd22359, %rd21953;
	mad.lo.s64 	%rd22368, %rd21953, %rd22359, %rd9881;
	setp.lt.u64 	%p2147, %rd22368, %rd9881;
	selp.u64 	%rd9885, 1, 0, %p2147;
	add.s64 	%rd9886, %rd9883, %rd9884;
	setp.lt.u64 	%p2148, %rd9886, %rd9883;
	add.s64 	%rd22370, %rd9886, %rd9885;
	setp.lt.u64 	%p2149, %rd22370, %rd9886;
	or.pred  	%p55, %p2148, %p2149;
	selp.u64 	%rd22369, 1, 0, %p55;
	mul.hi.u64 	%rd9887, %rd22358, %rd21956;
	mad.lo.s64 	%rd2061, %rd21956, %rd22358, %rd2052;
	setp.lt.u64 	%p2150, %rd2061, %rd2052;
	selp.u64 	%rd9888, 1, 0, %p2150;
	add.s64 	%rd9889, %rd9878, %rd9887;
	setp.ge.u64 	%p2151, %rd9889, %rd9878;
	add.s64 	%rd2062, %rd9889, %rd9888;
	setp.ge.u64 	%p2152, %rd2062, %rd9889;
	and.pred  	%p2153, %p2151, %p2152;
	@%p2153 bra 	$L__BB0_696;
	add.s64 	%rd22368, %rd22368, 1;
	setp.ne.s64 	%p2154, %rd22368, 0;
	@%p2154 bra 	$L__BB0_696;
	add.s64 	%rd22370, %rd22370, 1;
	setp.eq.s64 	%p2155, %rd22370, 0;
	selp.b64 	%rd9891, 2, 1, %p55;
	selp.u64 	%rd9892, 1, 0, %p55;
	selp.b64 	%rd22369, %rd9891, %rd9892, %p2155;
	mov.b64 	%rd22368, 0;
$L__BB0_696:
	mul.hi.u64 	%rd9893, %rd22358, %rd21955;
	mad.lo.s64 	%rd2070, %rd21955, %rd22358, %rd2062;
	setp.lt.u64 	%p2156, %rd2070, %rd2062;
	selp.u64 	%rd9894, 1, 0, %p2156;
	add.s64 	%rd9895, %rd22368, %rd9893;
	setp.ge.u64 	%p2157, %rd9895, %rd22368;
	add.s64 	%rd2071, %rd9895, %rd9894;
	setp.ge.u64 	%p2158, %rd2071, %rd9895;
	and.pred  	%p2159, %p2157, %p2158;
	@%p2159 bra 	$L__BB0_698;
	add.s64 	%rd22370, %rd22370, 1;
	setp.eq.s64 	%p2160, %rd22370, 0;
	selp.u64 	%rd9896, 1, 0, %p2160;
	add.s64 	%rd22369, %rd22369, %rd9896;
$L__BB0_698:
	mul.hi.u64 	%rd9897, %rd22358, %rd21954;
	mad.lo.s64 	%rd9898, %rd21954, %rd22358, %rd2071;
	setp.lt.u64 	%p2161, %rd9898, %rd2071;
	selp.u64 	%rd9899, 1, 0, %p2161;
	add.s64 	%rd9900, %rd22370, %rd9897;
	setp.lt.u64 	%p2162, %rd9900, %rd22370;
	add.s64 	%rd9901, %rd9900, %rd9899;
	setp.lt.u64 	%p2163, %rd9901, %rd9900;
	or.pred  	%p2164, %p2162, %p2163;
	selp.u64 	%rd9902, 1, 0, %p2164;
	add.s64 	%rd9903, %rd22369, %rd9902;
	mul.hi.u64 	%rd9904, %rd22358, %rd21953;
	mad.lo.s64 	%rd22373, %rd21953, %rd22358, %rd9901;
	setp.lt.u64 	%p2165, %rd22373, %rd9901;
	selp.u64 	%rd9905, 1, 0, %p2165;
	add.s64 	%rd9906, %rd9903, %rd9904;
	setp.lt.u64 	%p2166, %rd9906, %rd9903;
	add.s64 	%rd22375, %rd9906, %rd9905;
	setp.lt.u64 	%p2167, %rd22375, %rd9906;
	or.pred  	%p56, %p2166, %p2167;
	selp.u64 	%rd22374, 1, 0, %p56;
	mul.hi.u64 	%rd9907, %rd22357, %rd21956;
	mad.lo.s64 	%rd2079, %rd21956, %rd22357, %rd2070;
	setp.lt.u64 	%p2168, %rd2079, %rd2070;
	selp.u64 	%rd9908, 1, 0, %p2168;
	add.s64 	%rd9909, %rd9898, %rd9907;
	setp.ge.u64 	%p2169, %rd9909, %rd9898;
	add.s64 	%rd2080, %rd9909, %rd9908;
	setp.ge.u64 	%p2170, %rd2080, %rd9909;
	and.pred  	%p2171, %p2169, %p2170;
	@%p2171 bra 	$L__BB0_701;
	add.s64 	%rd22373, %rd22373, 1;
	setp.ne.s64 	%p2172, %rd22373, 0;
	@%p2172 bra 	$L__BB0_701;
	add.s64 	%rd22375, %rd22375, 1;
	setp.eq.s64 	%p2173, %rd22375, 0;
	selp.b64 	%rd9911, 2, 1, %p56;
	selp.u64 	%rd9912, 1, 0, %p56;
	selp.b64 	%rd22374, %rd9911, %rd9912, %p2173;
	mov.b64 	%rd22373, 0;
$L__BB0_701:
	mul.hi.u64 	%rd9913, %rd22357, %rd21955;
	mad.lo.s64 	%rd2088, %rd21955, %rd22357, %rd2080;
	setp.lt.u64 	%p2174, %rd2088, %rd2080;
	selp.u64 	%rd9914, 1, 0, %p2174;
	add.s64 	%rd9915, %rd22373, %rd9913;
	setp.ge.u64 	%p2175, %rd9915, %rd22373;
	add.s64 	%rd2089, %rd9915, %rd9914;
	setp.ge.u64 	%p2176, %rd2089, %rd9915;
	and.pred  	%p2177, %p2175, %p2176;
	@%p2177 bra 	$L__BB0_703;
	add.s64 	%rd22375, %rd22375, 1;
	setp.eq.s64 	%p2178, %rd22375, 0;
	selp.u64 	%rd9916, 1, 0, %p2178;
	add.s64 	%rd22374, %rd22374, %rd9916;
$L__BB0_703:
	mul.lo.s64 	%rd9917, %rd21956, %rd22360;
	mul.hi.u64 	%rd9918, %rd22357, %rd21954;
	mad.lo.s64 	%rd22378, %rd21954, %rd22357, %rd2089;
	setp.lt.u64 	%p2179, %rd22378, %rd2089;
	selp.u64 	%rd9919, 1, 0, %p2179;
	add.s64 	%rd9920, %rd22375, %rd9918;
	setp.lt.u64 	%p2180, %rd9920, %rd22375;
	add.s64 	%rd9921, %rd9920, %rd9919;
	setp.lt.u64 	%p2181, %rd9921, %rd9920;
	or.pred  	%p2182, %p2180, %p2181;
	selp.u64 	%rd9922, 1, 0, %p2182;
	add.s64 	%rd9923, %rd22374, %rd9922;
	mul.hi.u64 	%rd9924, %rd22357, %rd21953;
	mad.lo.s64 	%rd22380, %rd21953, %rd22357, %rd9921;
	setp.lt.u64 	%p2183, %rd22380, %rd9921;
	selp.u64 	%rd9925, 1, 0, %p2183;
	add.s64 	%rd9926, %rd9923, %rd9924;
	add.s64 	%rd22379, %rd9926, %rd9925;
	mul.lo.s64 	%rd9927, %rd21831, %rd9917;
	mul.lo.s64 	%rd9928, %rd21826, %rd9927;
	mul.hi.u64 	%rd9929, %rd9927, %rd21826;
	not.b64 	%rd9930, %rd9917;
	setp.gt.u64 	%p2184, %rd9928, %rd9930;
	selp.u64 	%rd9931, 1, 0, %p2184;
	add.s64 	%rd9932, %rd2043, %rd9929;
	setp.lt.u64 	%p2185, %rd9932, %rd2043;
	add.s64 	%rd9933, %rd9932, %rd9931;
	setp.lt.u64 	%p2186, %rd9933, %rd9932;
	or.pred  	%p2187, %p2185, %p2186;
	selp.u64 	%rd9934, 1, 0, %p2187;
	mul.hi.u64 	%rd9935, %rd9927, %rd21825;
	mad.lo.s64 	%rd9936, %rd21825, %rd9927, %rd9933;
	setp.lt.u64 	%p2188, %rd9936, %rd9933;
	add.s64 	%rd2097, %rd9936, %rd9934;
	setp.lt.u64 	%p2189, %rd2097, %rd9936;
	or.pred  	%p2190, %p2188, %p2189;
	selp.u64 	%rd9937, 1, 0, %p2190;
	add.s64 	%rd9938, %rd2061, %rd9935;
	setp.lt.u64 	%p2191, %rd9938, %rd2061;
	add.s64 	%rd9939, %rd9938, %rd9937;
	setp.lt.u64 	%p2192, %rd9939, %rd9938;
	or.pred  	%p2193, %p2191, %p2192;
	selp.u64 	%rd9940, 1, 0, %p2193;
	mul.hi.u64 	%rd9941, %rd9927, %rd21824;
	mad.lo.s64 	%rd9942, %rd21824, %rd9927, %rd9939;
	setp.lt.u64 	%p2194, %rd9942, %rd9939;
	add.s64 	%rd2098, %rd9942, %rd9940;
	setp.lt.u64 	%p2195, %rd2098, %rd9942;
	or.pred  	%p2196, %p2194, %p2195;
	selp.u64 	%rd9943, 1, 0, %p2196;
	add.s64 	%rd9944, %rd2079, %rd9941;
	setp.lt.u64 	%p2197, %rd9944, %rd2079;
	add.s64 	%rd9945, %rd9944, %rd9943;
	setp.lt.u64 	%p2198, %rd9945, %rd9944;
	or.pred  	%p2199, %p2197, %p2198;
	selp.u64 	%rd9946, 1, 0, %p2199;
	mul.hi.u64 	%rd9947, %rd9927, %rd21823;
	mad.lo.s64 	%rd9948, %rd21823, %rd9927, %rd9945;
	setp.lt.u64 	%p2200, %rd9948, %rd9945;
	add.s64 	%rd2099, %rd9948, %rd9946;
	setp.lt.u64 	%p2201, %rd2099, %rd9948;
	or.pred  	%p2202, %p2200, %p2201;
	selp.u64 	%rd9949, 1, 0, %p2202;
	add.s64 	%rd9950, %rd2088, %rd9947;
	setp.ge.u64 	%p2203, %rd9950, %rd2088;
	add.s64 	%rd2100, %rd9950, %rd9949;
	setp.ge.u64 	%p2204, %rd2100, %rd9950;
	and.pred  	%p2205, %p2203, %p2204;
	@%p2205 bra 	$L__BB0_706;
	add.s64 	%rd22378, %rd22378, 1;
	setp.ne.s64 	%p2206, %rd22378, 0;
	@%p2206 bra 	$L__BB0_706;
	add.s64 	%rd22380, %rd22380, 1;
	setp.eq.s64 	%p2207, %rd22380, 0;
	selp.u64 	%rd9952, 1, 0, %p2207;
	add.s64 	%rd22379, %rd22379, %rd9952;
	mov.b64 	%rd22378, 0;
$L__BB0_706:
	mul.lo.s64 	%rd9953, %rd21831, %rd2097;
	mul.lo.s64 	%rd9954, %rd21826, %rd9953;
	mul.hi.u64 	%rd9955, %rd9953, %rd21826;
	not.b64 	%rd9956, %rd2097;
	setp.gt.u64 	%p2208, %rd9954, %rd9956;
	selp.u64 	%rd9957, 1, 0, %p2208;
	add.s64 	%rd9958, %rd2098, %rd9955;
	setp.lt.u64 	%p2209, %rd9958, %rd2098;
	add.s64 	%rd9959, %rd9958, %rd9957;
	setp.lt.u64 	%p2210, %rd9959, %rd9958;
	or.pred  	%p2211, %p2209, %p2210;
	selp.u64 	%rd9960, 1, 0, %p2211;
	mul.hi.u64 	%rd9961, %rd9953, %rd21825;
	mad.lo.s64 	%rd9962, %rd21825, %rd9953, %rd9959;
	setp.lt.u64 	%p2212, %rd9962, %rd9959;
	add.s64 	%rd2107, %rd9962, %rd9960;
	setp.lt.u64 	%p2213, %rd2107, %rd9962;
	or.pred  	%p2214, %p2212, %p2213;
	selp.u64 	%rd9963, 1, 0, %p2214;
	add.s64 	%rd9964, %rd2099, %rd9961;
	setp.lt.u64 	%p2215, %rd9964, %rd2099;
	add.s64 	%rd9965, %rd9964, %rd9963;
	setp.lt.u64 	%p2216, %rd9965, %rd9964;
	or.pred  	%p2217, %p2215, %p2216;
	selp.u64 	%rd9966, 1, 0, %p2217;
	mul.hi.u64 	%rd9967, %rd9953, %rd21824;
	mad.lo.s64 	%rd9968, %rd21824, %rd9953, %rd9965;
	setp.lt.u64 	%p2218, %rd9968, %rd9965;
	add.s64 	%rd2108, %rd9968, %rd9966;
	setp.lt.u64 	%p2219, %rd2108, %rd9968;
	or.pred  	%p2220, %p2218, %p2219;
	selp.u64 	%rd9969, 1, 0, %p2220;
	add.s64 	%rd9970, %rd2100, %rd9967;
	setp.lt.u64 	%p2221, %rd9970, %rd2100;
	add.s64 	%rd9971, %rd9970, %rd9969;
	setp.lt.u64 	%p2222, %rd9971, %rd9970;
	or.pred  	%p2223, %p2221, %p2222;
	selp.u64 	%rd9972, 1, 0, %p2223;
	mul.hi.u64 	%rd9973, %rd9953, %rd21823;
	mad.lo.s64 	%rd9974, %rd21823, %rd9953, %rd9971;
	setp.lt.u64 	%p2224, %rd9974, %rd9971;
	add.s64 	%rd2109, %rd9974, %rd9972;
	setp.lt.u64 	%p2225, %rd2109, %rd9974;
	or.pred  	%p2226, %p2224, %p2225;
	selp.u64 	%rd9975, 1, 0, %p2226;
	add.s64 	%rd9976, %rd22378, %rd9973;
	setp.ge.u64 	%p2227, %rd9976, %rd22378;
	add.s64 	%rd2110, %rd9976, %rd9975;
	setp.ge.u64 	%p2228, %rd2110, %rd9976;
	and.pred  	%p2229, %p2227, %p2228;
	@%p2229 bra 	$L__BB0_708;
	add.s64 	%rd22380, %rd22380, 1;
	setp.eq.s64 	%p2230, %rd22380, 0;
	selp.u64 	%rd9977, 1, 0, %p2230;
	add.s64 	%rd22379, %rd22379, %rd9977;
$L__BB0_708:
	mul.lo.s64 	%rd9978, %rd21831, %rd2107;
	mul.lo.s64 	%rd9979, %rd21826, %rd9978;
	mul.hi.u64 	%rd9980, %rd9978, %rd21826;
	not.b64 	%rd9981, %rd2107;
	setp.gt.u64 	%p2231, %rd9979, %rd9981;
	selp.u64 	%rd9982, 1, 0, %p2231;
	add.s64 	%rd9983, %rd2108, %rd9980;
	setp.lt.u64 	%p2232, %rd9983, %rd2108;
	add.s64 	%rd9984, %rd9983, %rd9982;
	setp.lt.u64 	%p2233, %rd9984, %rd9983;
	or.pred  	%p2234, %p2232, %p2233;
	selp.u64 	%rd9985, 1, 0, %p2234;
	mul.hi.u64 	%rd9986, %rd9978, %rd21825;
	mad.lo.s64 	%rd9987, %rd21825, %rd9978, %rd9984;
	setp.lt.u64 	%p2235, %rd9987, %rd9984;
	add.s64 	%rd9988, %rd9987, %rd9985;
	setp.lt.u64 	%p2236, %rd9988, %rd9987;
	or.pred  	%p2237, %p2235, %p2236;
	selp.u64 	%rd9989, 1, 0, %p2237;
	add.s64 	%rd9990, %rd2109, %rd9986;
	setp.lt.u64 	%p2238, %rd9990, %rd2109;
	add.s64 	%rd9991, %rd9990, %rd9989;
	setp.lt.u64 	%p2239, %rd9991, %rd9990;
	or.pred  	%p2240, %p2238, %p2239;
	selp.u64 	%rd9992, 1, 0, %p2240;
	mul.hi.u64 	%rd9993, %rd9978, %rd21824;
	mad.lo.s64 	%rd9994, %rd21824, %rd9978, %rd9991;
	setp.lt.u64 	%p2241, %rd9994, %rd9991;
	add.s64 	%rd9995, %rd9994, %rd9992;
	setp.lt.u64 	%p2242, %rd9995, %rd9994;
	or.pred  	%p2243, %p2241, %p2242;
	selp.u64 	%rd9996, 1, 0, %p2243;
	add.s64 	%rd9997, %rd2110, %rd9993;
	setp.lt.u64 	%p2244, %rd9997, %rd2110;
	add.s64 	%rd9998, %rd9997, %rd9996;
	setp.lt.u64 	%p2245, %rd9998, %rd9997;
	or.pred  	%p2246, %p2244, %p2245;
	selp.u64 	%rd9999, 1, 0, %p2246;
	mul.hi.u64 	%rd10000, %rd9978, %rd21823;
	mad.lo.s64 	%rd10001, %rd21823, %rd9978, %rd9998;
	setp.lt.u64 	%p2247, %rd10001, %rd9998;
	add.s64 	%rd10002, %rd10001, %rd9999;
	setp.lt.u64 	%p2248, %rd10002, %rd10001;
	or.pred  	%p2249, %p2247, %p2248;
	selp.u64 	%rd10003, 1, 0, %p2249;
	add.s64 	%rd10004, %rd22380, %rd10000;
	setp.lt.u64 	%p2250, %rd10004, %rd22380;
	add.s64 	%rd10005, %rd10004, %rd10003;
	setp.lt.u64 	%p2251, %rd10005, %rd10004;
	or.pred  	%p2252, %p2250, %p2251;
	selp.u64 	%rd10006, 1, 0, %p2252;
	add.s64 	%rd10007, %rd22379, %rd10006;
	mul.lo.s64 	%rd10008, %rd21831, %rd9988;
	mul.lo.s64 	%rd10009, %rd21826, %rd10008;
	mul.hi.u64 	%rd10010, %rd10008, %rd21826;
	not.b64 	%rd10011, %rd9988;
	setp.gt.u64 	%p2253, %rd10009, %rd10011;
	selp.u64 	%rd10012, 1, 0, %p2253;
	add.s64 	%rd10013, %rd9995, %rd10010;
	setp.lt.u64 	%p2254, %rd10013, %rd9995;
	add.s64 	%rd10014, %rd10013, %rd10012;
	setp.lt.u64 	%p2255, %rd10014, %rd10013;
	or.pred  	%p2256, %p2254, %p2255;
	selp.u64 	%rd10015, 1, 0, %p2256;
	mul.hi.u64 	%rd10016, %rd10008, %rd21825;
	mad.lo.s64 	%rd10017, %rd21825, %rd10008, %rd10014;
	setp.lt.u64 	%p2257, %rd10017, %rd10014;
	add.s64 	%rd2115, %rd10017, %rd10015;
	setp.lt.u64 	%p2258, %rd2115, %rd10017;
	or.pred  	%p2259, %p2257, %p2258;
	selp.u64 	%rd10018, 1, 0, %p2259;
	add.s64 	%rd10019, %rd10002, %rd10016;
	setp.lt.u64 	%p2260, %rd10019, %rd10002;
	add.s64 	%rd10020, %rd10019, %rd10018;
	setp.lt.u64 	%p2261, %rd10020, %rd10019;
	or.pred  	%p2262, %p2260, %p2261;
	selp.u64 	%rd10021, 1, 0, %p2262;
	mul.hi.u64 	%rd10022, %rd10008, %rd21824;
	mad.lo.s64 	%rd10023, %rd21824, %rd10008, %rd10020;
	setp.lt.u64 	%p2263, %rd10023, %rd10020;
	add.s64 	%rd2116, %rd10023, %rd10021;
	setp.lt.u64 	%p2264, %rd2116, %rd10023;
	or.pred  	%p2265, %p2263, %p2264;
	selp.u64 	%rd10024, 1, 0, %p2265;
	add.s64 	%rd10025, %rd10005, %rd10022;
	setp.lt.u64 	%p2266, %rd10025, %rd10005;
	add.s64 	%rd10026, %rd10025, %rd10024;
	setp.lt.u64 	%p2267, %rd10026, %rd10025;
	or.pred  	%p2268, %p2266, %p2267;
	selp.u64 	%rd10027, 1, 0, %p2268;
	mul.hi.u64 	%rd10028, %rd10008, %rd21823;
	mad.lo.s64 	%rd10029, %rd21823, %rd10008, %rd10026;
	setp.lt.u64 	%p2269, %rd10029, %rd10026;
	add.s64 	%rd2117, %rd10029, %rd10027;
	setp.lt.u64 	%p2270, %rd2117, %rd10029;
	or.pred  	%p2271, %p2269, %p2270;
	selp.u64 	%rd10030, 1, 0, %p2271;
	add.s64 	%rd10031, %rd10007, %rd10028;
	add.s64 	%rd22381, %rd10031, %rd10030;
	setp.gt.u64 	%p2272, %rd22381, %rd21823;
	@%p2272 bra 	$L__BB0_714;
	setp.lt.u64 	%p2273, %rd22381, %rd21823;
	mov.u64 	%rd22382, %rd2117;
	mov.u64 	%rd22383, %rd2116;
	mov.u64 	%rd22384, %rd2115;
	@%p2273 bra 	$L__BB0_715;
	setp.gt.u64 	%p2274, %rd2117, %rd21824;
	@%p2274 bra 	$L__BB0_714;
	setp.lt.u64 	%p2275, %rd2117, %rd21824;
	mov.u64 	%rd22382, %rd2117;
	mov.u64 	%rd22383, %rd2116;
	mov.u64 	%rd22384, %rd2115;
	@%p2275 bra 	$L__BB0_715;
	setp.gt.u64 	%p2276, %rd2116, %rd21825;
	@%p2276 bra 	$L__BB0_714;
	setp.lt.u64 	%p2277, %rd2116, %rd21825;
	setp.lt.u64 	%p2278, %rd2115, %rd21826;
	or.pred  	%p2279, %p2277, %p2278;
	mov.u64 	%rd22382, %rd2117;
	mov.u64 	%rd22383, %rd2116;
	mov.u64 	%rd22384, %rd2115;
	@%p2279 bra 	$L__BB0_715;
$L__BB0_714:
	sub.s64 	%rd22384, %rd2115, %rd21826;
	setp.lt.u64 	%p2280, %rd2115, %rd21826;
	selp.u64 	%rd10032, 1, 0, %p2280;
	add.s64 	%rd10033, %rd21825, %rd10032;
	sub.s64 	%rd22383, %rd2116, %rd10033;
	setp.lt.u64 	%p2281, %rd2116, %rd10033;
	selp.u64 	%rd10034, 1, 0, %p2281;
	add.s64 	%rd10035, %rd21824, %rd10034;
	sub.s64 	%rd22382, %rd2117, %rd10035;
	setp.lt.u64 	%p2282, %rd2117, %rd10035;
	selp.u64 	%rd10036, 1, 0, %p2282;
	add.s64 	%rd10037, %rd21823, %rd10036;
	sub.s64 	%rd22381, %rd22381, %rd10037;
$L__BB0_715:
	st.local.v2.u64 	[%rd21835+-80], {%rd22292, %rd22291};
	st.local.v2.u64 	[%rd21835+-64], {%rd22290, %rd22289};
	st.local.v2.u64 	[%rd21835+-48], {%rd22356, %rd22355};
	st.local.v2.u64 	[%rd21835+-32], {%rd22354, %rd22353};
	st.local.v2.u64 	[%rd21835+-16], {%rd22384, %rd22383};
	st.local.v2.u64 	[%rd21835], {%rd22382, %rd22381};
$L__BB0_716:
	add.s32 	%r893, %r893, 1;
	add.s64 	%rd21835, %rd21835, 96;
	setp.ne.s32 	%p3688, %r893, 14;
	@%p3688 bra 	$L__BB0_50;
	ld.const.u64 	%rd2128, [BN254_FQ_NINV];
	ld.const.u64 	%rd2129, [BN254_FQ_MOD];
	ld.const.u64 	%rd2130, [BN254_FQ_MOD+8];
	ld.const.u64 	%rd2131, [BN254_FQ_MOD+16];
	mov.b64 	%rd23977, 0;
	mov.b32 	%r894, 252;
	ld.const.u64 	%rd2132, [BN254_FQ_MOD+24];
	mov.u32 	%r735, %ctaid.x;
	mov.u32 	%r736, %ntid.x;
	mov.u32 	%r737, %tid.x;
	mad.lo.s32 	%r738, %r735, %r736, %r737;
	mov.u64 	%rd23978, %rd23977;
	mov.u64 	%rd23979, %rd23977;
	mov.u64 	%rd23980, %rd23977;
	mov.u64 	%rd23981, %rd23977;
	mov.u64 	%rd23982, %rd23977;
	mov.u64 	%rd23983, %rd23977;
	mov.u64 	%rd23984, %rd23977;
	mov.u64 	%rd23985, %rd23977;
	mov.u64 	%rd23986, %rd23977;
	mov.u64 	%rd23987, %rd23977;
	mov.u64 	%rd23988, %rd23977;
$L__BB0_718:
	or.b64  	%rd11610, %rd23979, %rd23980;
	or.b64  	%rd11611, %rd11610, %rd23978;
	or.b64  	%rd11612, %rd11611, %rd23977;
	setp.eq.s64 	%p3689, %rd11612, 0;
	mov.u64 	%rd23313, %rd23977;
	mov.u64 	%rd23314, %rd23978;
	mov.u64 	%rd23315, %rd23979;
	mov.u64 	%rd23316, %rd23980;
	mov.u64 	%rd23317, %rd23981;
	mov.u64 	%rd23318, %rd23982;
	mov.u64 	%rd23319, %rd23983;
	mov.u64 	%rd23320, %rd23984;
	mov.u64 	%rd23321, %rd23985;
	mov.u64 	%rd23322, %rd23986;
	mov.u64 	%rd23323, %rd23987;
	mov.u64 	%rd23324, %rd23988;
	@%p3689 bra 	$L__BB0_1774;
	or.b64  	%rd11614, %rd23983, %rd23984;
	or.b64  	%rd11615, %rd11614, %rd23982;
	or.b64  	%rd11616, %rd11615, %rd23981;
	setp.eq.s64 	%p3690, %rd11616, 0;
	mov.b64 	%rd22617, 0;
	mov.u64 	%rd22618, %rd22617;
	mov.u64 	%rd22619, %rd22617;
	mov.u64 	%rd22620, %rd22617;
	mov.u64 	%rd22621, %rd22617;
	mov.u64 	%rd22622, %rd22617;
	mov.u64 	%rd22623, %rd22617;
	mov.u64 	%rd22624, %rd22617;
	mov.u64 	%rd22625, %rd22617;
	mov.u64 	%rd22626, %rd22617;
	mov.u64 	%rd22627, %rd22617;
	mov.u64 	%rd22628, %rd22617;
	@%p3690 bra 	$L__BB0_982;
	mul.hi.u64 	%rd11617, %rd23988, %rd23988;
	mul.lo.s64 	%rd11618, %rd23987, %rd23988;
	mul.hi.u64 	%rd11619, %rd23988, %rd23987;
	add.s64 	%rd11620, %rd11617, %rd11618;
	setp.lt.u64 	%p3691, %rd11620, %rd11617;
	selp.u64 	%rd11621, 1, 0, %p3691;
	add.s64 	%rd11622, %rd11619, %rd11621;
	setp.lt.u64 	%p3692, %rd11622, %rd11619;
	selp.u64 	%rd11623, 1, 0, %p3692;
	mul.lo.s64 	%rd2145, %rd23986, %rd23988;
	mul.hi.u64 	%rd11624, %rd23988, %rd23986;
	add.s64 	%rd11625, %rd11622, %rd2145;
	setp.lt.u64 	%p3693, %rd11625, %rd11622;
	selp.u64 	%rd11626, 1, 0, %p3693;
	add.s64 	%rd11627, %rd11624, %rd11623;
	setp.lt.u64 	%p3694, %rd11627, %rd11624;
	add.s64 	%rd11628, %rd11627, %rd11626;
	setp.lt.u64 	%p3695, %rd11628, %rd11627;
	or.pred  	%p3696, %p3694, %p3695;
	selp.u64 	%rd11629, 1, 0, %p3696;
	mul.lo.s64 	%rd2146, %rd23985, %rd23988;
	mul.hi.u64 	%rd11630, %rd23988, %rd23985;
	add.s64 	%rd22399, %rd11628, %rd2146;
	setp.lt.u64 	%p3697, %rd22399, %rd11628;
	selp.u64 	%rd11631, 1, 0, %p3697;
	add.s64 	%rd11632, %rd11630, %rd11629;
	setp.lt.u64 	%p3698, %rd11632, %rd11630;
	add.s64 	%rd22401, %rd11632, %rd11631;
	setp.lt.u64 	%p3699, %rd22401, %rd11632;
	or.pred  	%p57, %p3698, %p3699;
	selp.u64 	%rd22400, 1, 0, %p57;
	mul.hi.u64 	%rd11633, %rd23987, %rd23988;
	add.s64 	%rd2150, %rd11620, %rd11618;
	setp.lt.u64 	%p3700, %rd2150, %rd11620;
	selp.u64 	%rd11634, 1, 0, %p3700;
	add.s64 	%rd11635, %rd11625, %rd11633;
	setp.ge.u64 	%p3701, %rd11635, %rd11625;
	add.s64 	%rd2151, %rd11635, %rd11634;
	setp.ge.u64 	%p3702, %rd2151, %rd11635;
	and.pred  	%p3703, %p3701, %p3702;
	@%p3703 bra 	$L__BB0_723;
	add.s64 	%rd22399, %rd22399, 1;
	setp.ne.s64 	%p3704, %rd22399, 0;
	@%p3704 bra 	$L__BB0_723;
	add.s64 	%rd22401, %rd22401, 1;
	setp.eq.s64 	%p3705, %rd22401, 0;
	selp.b64 	%rd11637, 2, 1, %p57;
	selp.b64 	%rd22400, %rd11637, %rd22400, %p3705;
	mov.b64 	%rd22399, 0;
$L__BB0_723:
	mul.hi.u64 	%rd11638, %rd23987, %rd23987;
	mad.lo.s64 	%rd2158, %rd23987, %rd23987, %rd2151;
	setp.lt.u64 	%p3706, %rd2158, %rd2151;
	selp.u64 	%rd11639, 1, 0, %p3706;
	add.s64 	%rd11640, %rd22399, %rd11638;
	setp.ge.u64 	%p3707, %rd11640, %rd22399;
	add.s64 	%rd2159, %rd11640, %rd11639;
	setp.ge.u64 	%p3708, %rd2159, %rd11640;
	and.pred  	%p3709, %p3707, %p3708;
	@%p3709 bra 	$L__BB0_725;
	add.s64 	%rd22401, %rd22401, 1;
	setp.eq.s64 	%p3710, %rd22401, 0;
	selp.u64 	%rd11641, 1, 0, %p3710;
	add.s64 	%rd22400, %rd22400, %rd11641;
$L__BB0_725:
	mul.lo.s64 	%rd2164, %rd23986, %rd23987;
	mul.hi.u64 	%rd11642, %rd23987, %rd23986;
	add.s64 	%rd11643, %rd2159, %rd2164;
	setp.lt.u64 	%p3711, %rd11643, %rd2159;
	selp.u64 	%rd11644, 1, 0, %p3711;
	add.s64 	%rd11645, %rd22401, %rd11642;
	setp.lt.u64 	%p3712, %rd11645, %rd22401;
	add.s64 	%rd11646, %rd11645, %rd11644;
	setp.lt.u64 	%p3713, %rd11646, %rd11645;
	or.pred  	%p3714, %p3712, %p3713;
	selp.u64 	%rd11647, 1, 0, %p3714;
	add.s64 	%rd11648, %rd22400, %rd11647;
	mul.lo.s64 	%rd2165, %rd23985, %rd23987;
	mul.hi.u64 	%rd11649, %rd23987, %rd23985;
	add.s64 	%rd22404, %rd11646, %rd2165;
	setp.lt.u64 	%p3715, %rd22404, %rd11646;
	selp.u64 	%rd11650, 1, 0, %p3715;
	add.s64 	%rd11651, %rd11648, %rd11649;
	setp.lt.u64 	%p3716, %rd11651, %rd11648;
	add.s64 	%rd22406, %rd11651, %rd11650;
	setp.lt.u64 	%p3717, %rd22406, %rd11651;
	or.pred  	%p58, %p3716, %p3717;
	selp.u64 	%rd22405, 1, 0, %p58;
	mul.hi.u64 	%rd11652, %rd23986, %rd23988;
	add.s64 	%rd2169, %rd2158, %rd2145;
	setp.lt.u64 	%p3718, %rd2169, %rd2158;
	selp.u64 	%rd11653, 1, 0, %p3718;
	add.s64 	%rd11654, %rd11643, %rd11652;
	setp.ge.u64 	%p3719, %rd11654, %rd11643;
	add.s64 	%rd2170, %rd11654, %rd11653;
	setp.ge.u64 	%p3720, %rd2170, %rd11654;
	and.pred  	%p3721, %p3719, %p3720;
	@%p3721 bra 	$L__BB0_728;
	add.s64 	%rd22404, %rd22404, 1;
	setp.ne.s64 	%p3722, %rd22404, 0;
	@%p3722 bra 	$L__BB0_728;
	add.s64 	%rd22406, %rd22406, 1;
	setp.eq.s64 	%p3723, %rd22406, 0;
	selp.b64 	%rd11656, 2, 1, %p58;
	selp.b64 	%rd22405, %rd11656, %rd22405, %p3723;
	mov.b64 	%rd22404, 0;
$L__BB0_728:
	mul.hi.u64 	%rd11657, %rd23986, %rd23987;
	add.s64 	%rd2177, %rd2170, %rd2164;
	setp.lt.u64 	%p3724, %rd2177, %rd2170;
	selp.u64 	%rd11658, 1, 0, %p3724;
	add.s64 	%rd11659, %rd22404, %rd11657;
	setp.ge.u64 	%p3725, %rd11659, %rd22404;
	add.s64 	%rd2178, %rd11659, %rd11658;
	setp.ge.u64 	%p3726, %rd2178, %rd11659;
	and.pred  	%p3727, %p3725, %p3726;
	@%p3727 bra 	$L__BB0_730;
	add.s64 	%rd22406, %rd22406, 1;
	setp.eq.s64 	%p3728, %rd22406, 0;
	selp.u64 	%rd11660, 1, 0, %p3728;
	add.s64 	%rd22405, %rd22405, %rd11660;
$L__BB0_730:
	mul.hi.u64 	%rd11661, %rd23986, %rd23986;
	mad.lo.s64 	%rd11662, %rd23986, %rd23986, %rd2178;
	setp.lt.u64 	%p3729, %rd11662, %rd2178;
	selp.u64 	%rd11663, 1, 0, %p3729;
	add.s64 	%rd11664, %rd22406, %rd11661;
	setp.lt.u64 	%p3730, %rd11664, %rd22406;
	add.s64 	%rd11665, %rd11664, %rd11663;
	setp.lt.u64 	%p3731, %rd11665, %rd11664;
	or.pred  	%p3732, %p3730, %p3731;
	selp.u64 	%rd11666, 1, 0, %p3732;
	add.s64 	%rd11667, %rd22405, %rd11666;
	mul.lo.s64 	%rd2183, %rd23985, %rd23986;
	mul.hi.u64 	%rd11668, %rd23986, %rd23985;
	add.s64 	%rd22409, %rd11665, %rd2183;
	setp.lt.u64 	%p3733, %rd22409, %rd11665;
	selp.u64 	%rd11669, 1, 0, %p3733;
	add.s64 	%rd11670, %rd11667, %rd11668;
	setp.lt.u64 	%p3734, %rd11670, %rd11667;
	add.s64 	%rd22411, %rd11670, %rd11669;
	setp.lt.u64 	%p3735, %rd22411, %rd11670;
	or.pred  	%p59, %p3734, %p3735;
	selp.u64 	%rd22410, 1, 0, %p59;
	mul.hi.u64 	%rd11671, %rd23985, %rd23988;
	add.s64 	%rd2187, %rd2177, %rd2146;
	setp.lt.u64 	%p3736, %rd2187, %rd2177;
	selp.u64 	%rd11672, 1, 0, %p3736;
	add.s64 	%rd11673, %rd11662, %rd11671;
	setp.ge.u64 	%p3737, %rd11673, %rd11662;
	add.s64 	%rd2188, %rd11673, %rd11672;
	setp.ge.u64 	%p3738, %rd2188, %rd11673;
	and.pred  	%p3739, %p3737, %p3738;
	@%p3739 bra 	$L__BB0_733;
	add.s64 	%rd22409, %rd22409, 1;
	setp.ne.s64 	%p3740, %rd22409, 0;
	@%p3740 bra 	$L__BB0_733;
	add.s64 	%rd22411, %rd22411, 1;
	setp.eq.s64 	%p3741, %rd22411, 0;
	selp.b64 	%rd11675, 2, 1, %p59;
	selp.b64 	%rd22410, %rd11675, %rd22410, %p3741;
	mov.b64 	%rd22409, 0;
$L__BB0_733:
	mul.hi.u64 	%rd11676, %rd23985, %rd23987;
	add.s64 	%rd2195, %rd2188, %rd2165;
	setp.lt.u64 	%p3742, %rd2195, %rd2188;
	selp.u64 	%rd11677, 1, 0, %p3742;
	add.s64 	%rd11678, %rd22409, %rd11676;
	setp.ge.u64 	%p3743, %rd11678, %rd22409;
	add.s64 	%rd2196, %rd11678, %rd11677;
	setp.ge.u64 	%p3744, %rd2196, %rd11678;
	and.pred  	%p3745, %p3743, %p3744;
	@%p3745 bra 	$L__BB0_735;
	add.s64 	%rd22411, %rd22411, 1;
	setp.eq.s64 	%p3746, %rd22411, 0;
	selp.u64 	%rd11679, 1, 0, %p3746;
	add.s64 	%rd22410, %rd22410, %rd11679;
$L__BB0_735:
	mul.lo.s64 	%rd11680, %rd23988, %rd23988;
	mul.hi.u64 	%rd11681, %rd23985, %rd23986;
	add.s64 	%rd22414, %rd2196, %rd2183;
	setp.lt.u64 	%p3747, %rd22414, %rd2196;
	selp.u64 	%rd11682, 1, 0, %p3747;
	add.s64 	%rd11683, %rd22411, %rd11681;
	setp.lt.u64 	%p3748, %rd11683, %rd22411;
	add.s64 	%rd11684, %rd11683, %rd11682;
	setp.lt.u64 	%p3749, %rd11684, %rd11683;
	or.pred  	%p3750, %p3748, %p3749;
	selp.u64 	%rd11685, 1, 0, %p3750;
	add.s64 	%rd11686, %rd22410, %rd11685;
	mul.hi.u64 	%rd11687, %rd23985, %rd23985;
	mad.lo.s64 	%rd22416, %rd23985, %rd23985, %rd11684;
	setp.lt.u64 	%p3751, %rd22416, %rd11684;
	selp.u64 	%rd11688, 1, 0, %p3751;
	add.s64 	%rd11689, %rd11686, %rd11687;
	add.s64 	%rd22415, %rd11689, %rd11688;
	mul.lo.s64 	%rd11690, %rd2128, %rd11680;
	mul.lo.s64 	%rd11691, %rd2129, %rd11690;
	mul.hi.u64 	%rd11692, %rd11690, %rd2129;
	not.b64 	%rd11693, %rd11680;
	setp.gt.u64 	%p3752, %rd11691, %rd11693;
	selp.u64 	%rd11694, 1, 0, %p3752;
	add.s64 	%rd11695, %rd2150, %rd11692;
	setp.lt.u64 	%p3753, %rd11695, %rd2150;
	add.s64 	%rd11696, %rd11695, %rd11694;
	setp.lt.u64 	%p3754, %rd11696, %rd11695;
	or.pred  	%p3755, %p3753, %p3754;
	selp.u64 	%rd11697, 1, 0, %p3755;
	mul.hi.u64 	%rd11698, %rd11690, %rd2130;
	mad.lo.s64 	%rd11699, %rd2130, %rd11690, %rd11696;
	setp.lt.u64 	%p3756, %rd11699, %rd11696;
	add.s64 	%rd2204, %rd11699, %rd11697;
	setp.lt.u64 	%p3757, %rd2204, %rd11699;
	or.pred  	%p3758, %p3756, %p3757;
	selp.u64 	%rd11700, 1, 0, %p3758;
	add.s64 	%rd11701, %rd2169, %rd11698;
	setp.lt.u64 	%p3759, %rd11701, %rd2169;
	add.s64 	%rd11702, %rd11701, %rd11700;
	setp.lt.u64 	%p3760, %rd11702, %rd11701;
	or.pred  	%p3761, %p3759, %p3760;
	selp.u64 	%rd11703, 1, 0, %p3761;
	mul.hi.u64 	%rd11704, %rd11690, %rd2131;
	mad.lo.s64 	%rd11705, %rd2131, %rd11690, %rd11702;
	setp.lt.u64 	%p3762, %rd11705, %rd11702;
	add.s64 	%rd2205, %rd11705, %rd11703;
	setp.lt.u64 	%p3763, %rd2205, %rd11705;
	or.pred  	%p3764, %p3762, %p3763;
	selp.u64 	%rd11706, 1, 0, %p3764;
	add.s64 	%rd11707, %rd2187, %rd11704;
	setp.lt.u64 	%p3765, %rd11707, %rd2187;
	add.s64 	%rd11708, %rd11707, %rd11706;
	setp.lt.u64 	%p3766, %rd11708, %rd11707;
	or.pred  	%p3767, %p3765, %p3766;
	selp.u64 	%rd11709, 1, 0, %p3767;
	mul.hi.u64 	%rd11710, %rd11690, %rd2132;
	mad.lo.s64 	%rd11711, %rd2132, %rd11690, %rd11708;
	setp.lt.u64 	%p3768, %rd11711, %rd11708;
	add.s64 	%rd2206, %rd11711, %rd11709;
	setp.lt.u64 	%p3769, %rd2206, %rd11711;
	or.pred  	%p3770, %p3768, %p3769;
	selp.u64 	%rd11712, 1, 0, %p3770;
	add.s64 	%rd11713, %rd2195, %rd11710;
	setp.ge.u64 	%p3771, %rd11713, %rd2195;
	add.s64 	%rd2207, %rd11713, %rd11712;
	setp.ge.u64 	%p3772, %rd2207, %rd11713;
	and.pred  	%p3773, %p3771, %p3772;
	@%p3773 bra 	$L__BB0_738;
	add.s64 	%rd22414, %rd22414, 1;
	setp.ne.s64 	%p3774, %rd22414, 0;
	@%p3774 bra 	$L__BB0_738;
	add.s64 	%rd22416, %rd22416, 1;
	setp.eq.s64 	%p3775, %rd22416, 0;
	selp.u64 	%rd11715, 1, 0, %p3775;
	add.s64 	%rd22415, %rd22415, %rd11715;
	mov.b64 	%rd22414, 0;
$L__BB0_738:
	mul.lo.s64 	%rd11716, %rd2128, %rd2204;
	mul.lo.s64 	%rd11717, %rd2129, %rd11716;
	mul.hi.u64 	%rd11718, %rd11716, %rd2129;
	not.b64 	%rd11719, %rd2204;
	setp.gt.u64 	%p3776, %rd11717, %rd11719;
	selp.u64 	%rd11720, 1, 0, %p3776;
	add.s64 	%rd11721, %rd2205, %rd11718;
	setp.lt.u64 	%p3777, %rd11721, %rd2205;
	add.s64 	%rd11722, %rd11721, %rd11720;
	setp.lt.u64 	%p3778, %rd11722, %rd11721;
	or.pred  	%p3779, %p3777, %p3778;
	selp.u64 	%rd11723, 1, 0, %p3779;
	mul.hi.u64 	%rd11724, %rd11716, %rd2130;
	mad.lo.s64 	%rd11725, %rd2130, %rd11716, %rd11722;
	setp.lt.u64 	%p3780, %rd11725, %rd11722;
	add.s64 	%rd2214, %rd11725, %rd11723;
	setp.lt.u64 	%p3781, %rd2214, %rd11725;
	or.pred  	%p3782, %p3780, %p3781;
	selp.u64 	%rd11726, 1, 0, %p3782;
	add.s64 	%rd11727, %rd2206, %rd11724;
	setp.lt.u64 	%p3783, %rd11727, %rd2206;
	add.s64 	%rd11728, %rd11727, %rd11726;
	setp.lt.u64 	%p3784, %rd11728, %rd11727;
	or.pred  	%p3785, %p3783, %p3784;
	selp.u64 	%rd11729, 1, 0, %p3785;
	mul.hi.u64 	%rd11730, %rd11716, %rd2131;
	mad.lo.s64 	%rd11731, %rd2131, %rd11716, %rd11728;
	setp.lt.u64 	%p3786, %rd11731, %rd11728;
	add.s64 	%rd2215, %rd11731, %rd11729;
	setp.lt.u64 	%p3787, %rd2215, %rd11731;
	or.pred  	%p3788, %p3786, %p3787;
	selp.u64 	%rd11732, 1, 0, %p3788;
	add.s64 	%rd11733, %rd2207, %rd11730;
	setp.lt.u64 	%p3789, %rd11733, %rd2207;
	add.s64 	%rd11734, %rd11733, %rd11732;
	setp.lt.u64 	%p3790, %rd11734, %rd11733;
	or.pred  	%p3791, %p3789, %p3790;
	selp.u64 	%rd11735, 1, 0, %p3791;
	mul.hi.u64 	%rd11736, %rd11716, %rd2132;
	mad.lo.s64 	%rd11737, %rd2132, %rd11716, %rd11734;
	setp.lt.u64 	%p3792, %rd11737, %rd11734;
	add.s64 	%rd2216, %rd11737, %rd11735;
	setp.lt.u64 	%p3793, %rd2216, %rd11737;
	or.pred  	%p3794, %p3792, %p3793;
	selp.u64 	%rd11738, 1, 0, %p3794;
	add.s64 	%rd11739, %rd22414, %rd11736;
	setp.ge.u64 	%p3795, %rd11739, %rd22414;
	add.s64 	%rd2217, %rd11739, %rd11738;
	setp.ge.u64 	%p3796, %rd2217, %rd11739;
	and.pred  	%p3797, %p3795, %p3796;
	@%p3797 bra 	$L__BB0_740;
	add.s64 	%rd22416, %rd22416, 1;
	setp.eq.s64 	%p3798, %rd22416, 0;
	selp.u64 	%rd11740, 1, 0, %p3798;
	add.s64 	%rd22415, %rd22415, %rd11740;
$L__BB0_740:
	mul.lo.s64 	%rd11741, %rd2128, %rd2214;
	mul.lo.s64 	%rd11742, %rd2129, %rd11741;
	mul.hi.u64 	%rd11743, %rd11741, %rd2129;
	not.b64 	%rd11744, %rd2214;
	setp.gt.u64 	%p3799, %rd11742, %rd11744;
	selp.u64 	%rd11745, 1, 0, %p3799;
	add.s64 	%rd11746, %rd2215, %rd11743;
	setp.lt.u64 	%p3800, %rd11746, %rd2215;
	add.s64 	%rd11747, %rd11746, %rd11745;
	setp.lt.u64 	%p3801, %rd11747, %rd11746;
	or.pred  	%p3802, %p3800, %p3801;
	selp.u64 	%rd11748, 1, 0, %p3802;
	mul.hi.u64 	%rd11749, %rd11741, %rd2130;
	mad.lo.s64 	%rd11750, %rd2130, %rd11741, %rd11747;
	setp.lt.u64 	%p3803, %rd11750, %rd11747;
	add.s64 	%rd11751, %rd11750, %rd11748;
	setp.lt.u64 	%p3804, %rd11751, %rd11750;
	or.pred  	%p3805, %p3803, %p3804;
	selp.u64 	%rd11752, 1, 0, %p3805;
	add.s64 	%rd11753, %rd2216, %rd11749;
	setp.lt.u64 	%p3806, %rd11753, %rd2216;
	add.s64 	%rd11754, %rd11753, %rd11752;
	setp.lt.u64 	%p3807, %rd11754, %rd11753;
	or.pred  	%p3808, %p3806, %p3807;
	selp.u64 	%rd11755, 1, 0, %p3808;
	mul.hi.u64 	%rd11756, %rd11741, %rd2131;
	mad.lo.s64 	%rd11757, %rd2131, %rd11741, %rd11754;
	setp.lt.u64 	%p3809, %rd11757, %rd11754;
	add.s64 	%rd11758, %rd11757, %rd11755;
	setp.lt.u64 	%p3810, %rd11758, %rd11757;
	or.pred  	%p3811, %p3809, %p3810;
	selp.u64 	%rd11759, 1, 0, %p3811;
	add.s64 	%rd11760, %rd2217, %rd11756;
	setp.lt.u64 	%p3812, %rd11760, %rd2217;
	add.s64 	%rd11761, %rd11760, %rd11759;
	setp.lt.u64 	%p3813, %rd11761, %rd11760;
	or.pred  	%p3814, %p3812, %p3813;
	selp.u64 	%rd11762, 1, 0, %p3814;
	mul.hi.u64 	%rd11763, %rd11741, %rd2132;
	mad.lo.s64 	%rd11764, %rd2132, %rd11741, %rd11761;
	setp.lt.u64 	%p3815, %rd11764, %rd11761;
	add.s64 	%rd11765, %rd11764, %rd11762;
	setp.lt.u64 	%p3816, %rd11765, %rd11764;
	or.pred  	%p3817, %p3815, %p3816;
	selp.u64 	%rd11766, 1, 0, %p3817;
	add.s64 	%rd11767, %rd22416, %rd11763;
	setp.lt.u64 	%p3818, %rd11767, %rd22416;
	add.s64 	%rd11768, %rd11767, %rd11766;
	setp.lt.u64 	%p3819, %rd11768, %rd11767;
	or.pred  	%p3820, %p3818, %p3819;
	selp.u64 	%rd11769, 1, 0, %p3820;
	add.s64 	%rd11770, %rd22415, %rd11769;
	mul.lo.s64 	%rd11771, %rd2128, %rd11751;
	mul.lo.s64 	%rd11772, %rd2129, %rd11771;
	mul.hi.u64 	%rd11773, %rd11771, %rd2129;
	not.b64 	%rd11774, %rd11751;
	setp.gt.u64 	%p3821, %rd11772, %rd11774;
	selp.u64 	%rd11775, 1, 0, %p3821;
	add.s64 	%rd11776, %rd11758, %rd11773;
	setp.lt.u64 	%p3822, %rd11776, %rd11758;
	add.s64 	%rd11777, %rd11776, %rd11775;
	setp.lt.u64 	%p3823, %rd11777, %rd11776;
	or.pred  	%p3824, %p3822, %p3823;
	selp.u64 	%rd11778, 1, 0, %p3824;
	mul.hi.u64 	%rd11779, %rd11771, %rd2130;
	mad.lo.s64 	%rd11780, %rd2130, %rd11771, %rd11777;
	setp.lt.u64 	%p3825, %rd11780, %rd11777;
	add.s64 	%rd2222, %rd11780, %rd11778;
	setp.lt.u64 	%p3826, %rd2222, %rd11780;
	or.pred  	%p3827, %p3825, %p3826;
	selp.u64 	%rd11781, 1, 0, %p3827;
	add.s64 	%rd11782, %rd11765, %rd11779;
	setp.lt.u64 	%p3828, %rd11782, %rd11765;
	add.s64 	%rd11783, %rd11782, %rd11781;
	setp.lt.u64 	%p3829, %rd11783, %rd11782;
	or.pred  	%p3830, %p3828, %p3829;
	selp.u64 	%rd11784, 1, 0, %p3830;
	mul.hi.u64 	%rd11785, %rd11771, %rd2131;
	mad.lo.s64 	%rd11786, %rd2131, %rd11771, %rd11783;
	setp.lt.u64 	%p3831, %rd11786, %rd11783;
	add.s64 	%rd2223, %rd11786, %rd11784;
	setp.lt.u64 	%p3832, %rd2223, %rd11786;
	or.pred  	%p3833, %p3831, %p3832;
	selp.u64 	%rd11787, 1, 0, %p3833;
	add.s64 	%rd11788, %rd11768, %rd11785;
	setp.lt.u64 	%p3834, %rd11788, %rd11768;
	add.s64 	%rd11789, %rd11788, %rd11787;
	setp.lt.u64 	%p3835, %rd11789, %rd11788;
	or.pred  	%p3836, %p3834, %p3835;
	selp.u64 	%rd11790, 1, 0, %p3836;
	mul.hi.u64 	%rd11791, %rd11771, %rd2132;
	mad.lo.s64 	%rd11792, %rd2132, %rd11771, %rd11789;
	setp.lt.u64 	%p3837, %rd11792, %rd11789;
	add.s64 	%rd2224, %rd11792, %rd11790;
	setp.lt.u64 	%p3838, %rd2224, %rd11792;
	or.pred  	%p3839, %p3837, %p3838;
	selp.u64 	%rd11793, 1, 0, %p3839;
	add.s64 	%rd11794, %rd11770, %rd11791;
	add.s64 	%rd22417, %rd11794, %rd11793;
	setp.gt.u64 	%p3840, %rd22417, %rd2132;
	@%p3840 bra 	$L__BB0_746;
	setp.lt.u64 	%p3841, %rd22417, %rd2132;
	mov.u64 	%rd22418, %rd2224;
	mov.u64 	%rd22419, %rd2223;
	mov.u64 	%rd22420, %rd2222;
	@%p3841 bra 	$L__BB0_747;
	setp.gt.u64 	%p3842, %rd2224, %rd2131;
	@%p3842 bra 	$L__BB0_746;
	setp.lt.u64 	%p3843, %rd2224, %rd2131;
	mov.u64 	%rd22418, %rd2224;
	mov.u64 	%rd22419, %rd2223;
	mov.u64 	%rd22420, %rd2222;
	@%p3843 bra 	$L__BB0_747;
	setp.gt.u64 	%p3844, %rd2223, %rd2130;
	@%p3844 bra 	$L__BB0_746;
	setp.lt.u64 	%p3845, %rd2223, %rd2130;
	setp.lt.u64 	%p3846, %rd2222, %rd2129;
	or.pred  	%p3847, %p3845, %p3846;
	mov.u64 	%rd22418, %rd2224;
	mov.u64 	%rd22419, %rd2223;
	mov.u64 	%rd22420, %rd2222;
	@%p3847 bra 	$L__BB0_747;
$L__BB0_746:
	sub.s64 	%rd22420, %rd2222, %rd2129;
	setp.lt.u64 	%p3848, %rd2222, %rd2129;
	selp.u64 	%rd11795, 1, 0, %p3848;
	add.s64 	%rd11796, %rd2130, %rd11795;
	sub.s64 	%rd22419, %rd2223, %rd11796;
	setp.lt.u64 	%p3849, %rd2223, %rd11796;
	selp.u64 	%rd11797, 1, 0, %p3849;
	add.s64 	%rd11798, %rd2131, %rd11797;
	sub.s64 	%rd22418, %rd2224, %rd11798;
	setp.lt.u64 	%p3850, %rd2224, %rd11798;
	selp.u64 	%rd11799, 1, 0, %p3850;
	add.s64 	%rd11800, %rd2132, %rd11799;
	sub.s64 	%rd22417, %rd22417, %rd11800;
$L__BB0_747:
	mul.hi.u64 	%rd11801, %rd23984, %rd23984;
	mul.lo.s64 	%rd11802, %rd23983, %rd23984;
	mul.hi.u64 	%rd11803, %rd23984, %rd23983;
	add.s64 	%rd11804, %rd11801, %rd11802;
	setp.lt.u64 	%p3851, %rd11804, %rd11801;
	selp.u64 	%rd11805, 1, 0, %p3851;
	add.s64 	%rd11806, %rd11803, %rd11805;
	setp.lt.u64 	%p3852, %rd11806, %rd11803;
	selp.u64 	%rd11807, 1, 0, %p3852;
	mul.lo.s64 	%rd2234, %rd23982, %rd23984;
	mul.hi.u64 	%rd11808, %rd23984, %rd23982;
	add.s64 	%rd11809, %rd11806, %rd2234;
	setp.lt.u64 	%p3853, %rd11809, %rd11806;
	selp.u64 	%rd11810, 1, 0, %p3853;
	add.s64 	%rd11811, %rd11808, %rd11807;
	setp.lt.u64 	%p3854, %rd11811, %rd11808;
	add.s64 	%rd11812, %rd11811, %rd11810;
	setp.lt.u64 	%p3855, %rd11812, %rd11811;
	or.pred  	%p3856, %p3854, %p3855;
	selp.u64 	%rd11813, 1, 0, %p3856;
	mul.lo.s64 	%rd2235, %rd23981, %rd23984;
	mul.hi.u64 	%rd11814, %rd23984, %rd23981;
	add.s64 	%rd22423, %rd11812, %rd2235;
	setp.lt.u64 	%p3857, %rd22423, %rd11812;
	selp.u64 	%rd11815, 1, 0, %p3857;
	add.s64 	%rd11816, %rd11814, %rd11813;
	setp.lt.u64 	%p3858, %rd11816, %rd11814;
	add.s64 	%rd22425, %rd11816, %rd11815;
	setp.lt.u64 	%p3859, %rd22425, %rd11816;
	or.pred  	%p60, %p3858, %p3859;
	selp.u64 	%rd22424, 1, 0, %p60;
	mul.hi.u64 	%rd11817, %rd23983, %rd23984;
	add.s64 	%rd2239, %rd11804, %rd11802;
	setp.lt.u64 	%p3860, %rd2239, %rd11804;
	selp.u64 	%rd11818, 1, 0, %p3860;
	add.s64 	%rd11819, %rd11809, %rd11817;
	setp.ge.u64 	%p3861, %rd11819, %rd11809;
	add.s64 	%rd2240, %rd11819, %rd11818;
	setp.ge.u64 	%p3862, %rd2240, %rd11819;
	and.pred  	%p3863, %p3861, %p3862;
	@%p3863 bra 	$L__BB0_750;
	add.s64 	%rd22423, %rd22423, 1;
	setp.ne.s64 	%p3864, %rd22423, 0;
	@%p3864 bra 	$L__BB0_750;
	add.s64 	%rd22425, %rd22425, 1;
	setp.eq.s64 	%p3865, %rd22425, 0;
	selp.b64 	%rd11821, 2, 1, %p60;
	selp.b64 	%rd22424, %rd11821, %rd22424, %p3865;
	mov.b64 	%rd22423, 0;
$L__BB0_750:
	mul.hi.u64 	%rd11822, %rd23983, %rd23983;
	mad.lo.s64 	%rd2247, %rd23983, %rd23983, %rd2240;
	setp.lt.u64 	%p3866, %rd2247, %rd2240;
	selp.u64 	%rd11823, 1, 0, %p3866;
	add.s64 	%rd11824, %rd22423, %rd11822;
	setp.ge.u64 	%p3867, %rd11824, %rd22423;
	add.s64 	%rd2248, %rd11824, %rd11823;
	setp.ge.u64 	%p3868, %rd2248, %rd11824;
	and.pred  	%p3869, %p3867, %p3868;
	@%p3869 bra 	$L__BB0_752;
	add.s64 	%rd22425, %rd22425, 1;
	setp.eq.s64 	%p3870, %rd22425, 0;
	selp.u64 	%rd11825, 1, 0, %p3870;
	add.s64 	%rd22424, %rd22424, %rd11825;
$L__BB0_752:
	mul.lo.s64 	%rd2253, %rd23982, %rd23983;
	mul.hi.u64 	%rd11826, %rd23983, %rd23982;
	add.s64 	%rd11827, %rd2248, %rd2253;
	setp.lt.u64 	%p3871, %rd11827, %rd2248;
	selp.u64 	%rd11828, 1, 0, %p3871;
	add.s64 	%rd11829, %rd22425, %rd11826;
	setp.lt.u64 	%p3872, %rd11829, %rd22425;
	add.s64 	%rd11830, %rd11829, %rd11828;
	setp.lt.u64 	%p3873, %rd11830, %rd11829;
	or.pred  	%p3874, %p3872, %p3873;
	selp.u64 	%rd11831, 1, 0, %p3874;
	add.s64 	%rd11832, %rd22424, %rd11831;
	mul.lo.s64 	%rd2254, %rd23981, %rd23983;
	mul.hi.u64 	%rd11833, %rd23983, %rd23981;
	add.s64 	%rd22428, %rd11830, %rd2254;
	setp.lt.u64 	%p3875, %rd22428, %rd11830;
	selp.u64 	%rd11834, 1, 0, %p3875;
	add.s64 	%rd11835, %rd11832, %rd11833;
	setp.lt.u64 	%p3876, %rd11835, %rd11832;
	add.s64 	%rd22430, %rd11835, %rd11834;
	setp.lt.u64 	%p3877, %rd22430, %rd11835;
	or.pred  	%p61, %p3876, %p3877;
	selp.u64 	%rd22429, 1, 0, %p61;
	mul.hi.u64 	%rd11836, %rd23982, %rd23984;
	add.s64 	%rd2258, %rd2247, %rd2234;
	setp.lt.u64 	%p3878, %rd2258, %rd2247;
	selp.u64 	%rd11837, 1, 0, %p3878;
	add.s64 	%rd11838, %rd11827, %rd11836;
	setp.ge.u64 	%p3879, %rd11838, %rd11827;
	add.s64 	%rd2259, %rd11838, %rd11837;
	setp.ge.u64 	%p3880, %rd2259, %rd11838;
	and.pred  	%p3881, %p3879, %p3880;
	@%p3881 bra 	$L__BB0_755;
	add.s64 	%rd22428, %rd22428, 1;
	setp.ne.s64 	%p3882, %rd22428, 0;
	@%p3882 bra 	$L__BB0_755;
	add.s64 	%rd22430, %rd22430, 1;
	setp.eq.s64 	%p3883, %rd22430, 0;
	selp.b64 	%rd11840, 2, 1, %p61;
	selp.b64 	%rd22429, %rd11840, %rd22429, %p3883;
	mov.b64 	%rd22428, 0;
$L__BB0_755:
	mul.hi.u64 	%rd11841, %rd23982, %rd23983;
	add.s64 	%rd2266, %rd2259, %rd2253;
	setp.lt.u64 	%p3884, %rd2266, %rd2259;
	selp.u64 	%rd11842, 1, 0, %p3884;
	add.s64 	%rd11843, %rd22428, %rd11841;
	setp.ge.u64 	%p3885, %rd11843, %rd22428;
	add.s64 	%rd2267, %rd11843, %rd11842;
	setp.ge.u64 	%p3886, %rd2267, %rd11843;
	and.pred  	%p3887, %p3885, %p3886;
	@%p3887 bra 	$L__BB0_757;
	add.s64 	%rd22430, %rd22430, 1;
	setp.eq.s64 	%p3888, %rd22430, 0;
	selp.u64 	%rd11844, 1, 0, %p3888;
	add.s64 	%rd22429, %rd22429, %rd11844;
$L__BB0_757:
	mul.hi.u64 	%rd11845, %rd23982, %rd23982;
	mad.lo.s64 	%rd11846, %rd23982, %rd23982, %rd2267;
	setp.lt.u64 	%p3889, %rd11846, %rd2267;
	selp.u64 	%rd11847, 1, 0, %p3889;
	add.s64 	%rd11848, %rd22430, %rd11845;
	setp.lt.u64 	%p3890, %rd11848, %rd22430;
	add.s64 	%rd11849, %rd11848, %rd11847;
	setp.lt.u64 	%p3891, %rd11849, %rd11848;
	or.pred  	%p3892, %p3890, %p3891;
	selp.u64 	%rd11850, 1, 0, %p3892;
	add.s64 	%rd11851, %rd22429, %rd11850;
	mul.lo.s64 	%rd2272, %rd23981, %rd23982;
	mul.hi.u64 	%rd11852, %rd23982, %rd23981;
	add.s64 	%rd22433, %rd11849, %rd2272;
	setp.lt.u64 	%p3893, %rd22433, %rd11849;
	selp.u64 	%rd11853, 1, 0, %p3893;
	add.s64 	%rd11854, %rd11851, %rd11852;
	setp.lt.u64 	%p3894, %rd11854, %rd11851;
	add.s64 	%rd22435, %rd11854, %rd11853;
	setp.lt.u64 	%p3895, %rd22435, %rd11854;
	or.pred  	%p62, %p3894, %p3895;
	selp.u64 	%rd22434, 1, 0, %p62;
	mul.hi.u64 	%rd11855, %rd23981, %rd23984;
	add.s64 	%rd2276, %rd2266, %rd2235;
	setp.lt.u64 	%p3896, %rd2276, %rd2266;
	selp.u64 	%rd11856, 1, 0, %p3896;
	add.s64 	%rd11857, %rd11846, %rd11855;
	setp.ge.u64 	%p3897, %rd11857, %rd11846;
	add.s64 	%rd2277, %rd11857, %rd11856;
	setp.ge.u64 	%p3898, %rd2277, %rd11857;
	and.pred  	%p3899, %p3897, %p3898;
	@%p3899 bra 	$L__BB0_760;
	add.s64 	%rd22433, %rd22433, 1;
	setp.ne.s64 	%p3900, %rd22433, 0;
	@%p3900 bra 	$L__BB0_760;
	add.s64 	%rd22435, %rd22435, 1;
	setp.eq.s64 	%p3901, %rd22435, 0;
	selp.b64 	%rd11859, 2, 1, %p62;
	selp.b64 	%rd22434, %rd11859, %rd22434, %p3901;
	mov.b64 	%rd22433, 0;
$L__BB0_760:
	mul.hi.u64 	%rd11860, %rd23981, %rd23983;
	add.s64 	%rd2284, %rd2277, %rd2254;
	setp.lt.u64 	%p3902, %rd2284, %rd2277;
	selp.u64 	%rd11861, 1, 0, %p3902;
	add.s64 	%rd11862, %rd22433, %rd11860;
	setp.ge.u64 	%p3903, %rd11862, %rd22433;
	add.s64 	%rd2285, %rd11862, %rd11861;
	setp.ge.u64 	%p3904, %rd2285, %rd11862;
	and.pred  	%p3905, %p3903, %p3904;
	@%p3905 bra 	$L__BB0_762;
	add.s64 	%rd22435, %rd22435, 1;
	setp.eq.s64 	%p3906, %rd22435, 0;
	selp.u64 	%rd11863, 1, 0, %p3906;
	add.s64 	%rd22434, %rd22434, %rd11863;
$L__BB0_762:
	mul.lo.s64 	%rd11864, %rd23984, %rd23984;
	mul.hi.u64 	%rd11865, %rd23981, %rd23982;
	add.s64 	%rd22438, %rd2285, %rd2272;
	setp.lt.u64 	%p3907, %rd22438, %rd2285;
	selp.u64 	%rd11866, 1, 0, %p3907;
	add.s64 	%rd11867, %rd22435, %rd11865;
	setp.lt.u64 	%p3908, %rd11867, %rd22435;
	add.s64 	%rd11868, %rd11867, %rd11866;
	setp.lt.u64 	%p3909, %rd11868, %rd11867;
	or.pred  	%p3910, %p3908, %p3909;
	selp.u64 	%rd11869, 1, 0, %p3910;
	add.s64 	%rd11870, %rd22434, %rd11869;
	mul.hi.u64 	%rd11871, %rd23981, %rd23981;
	mad.lo.s64 	%rd22440, %rd23981, %rd23981, %rd11868;
	setp.lt.u64 	%p3911, %rd22440, %rd11868;
	selp.u64 	%rd11872, 1, 0, %p3911;
	add.s64 	%rd11873, %rd11870, %rd11871;
	add.s64 	%rd22439, %rd11873, %rd11872;
	mul.lo.s64 	%rd11874, %rd2128, %rd11864;
	mul.lo.s64 	%rd11875, %rd2129, %rd11874;
	mul.hi.u64 	%rd11876, %rd11874, %rd2129;
	not.b64 	%rd11877, %rd11864;
	setp.gt.u64 	%p3912, %rd11875, %rd11877;
	selp.u64 	%rd11878, 1, 0, %p3912;
	add.s64 	%rd11879, %rd2239, %rd11876;
	setp.lt.u64 	%p3913, %rd11879, %rd2239;
	add.s64 	%rd11880, %rd11879, %rd11878;
	setp.lt.u64 	%p3914, %rd11880, %rd11879;
	or.pred  	%p3915, %p3913, %p3914;
	selp.u64 	%rd11881, 1, 0, %p3915;
	mul.hi.u64 	%rd11882, %rd11874, %rd2130;
	mad.lo.s64 	%rd11883, %rd2130, %rd11874, %rd11880;
	setp.lt.u64 	%p3916, %rd11883, %rd11880;
	add.s64 	%rd2293, %rd11883, %rd11881;
	setp.lt.u64 	%p3917, %rd2293, %rd11883;
	or.pred  	%p3918, %p3916, %p3917;
	selp.u64 	%rd11884, 1, 0, %p3918;
	add.s64 	%rd11885, %rd2258, %rd11882;
	setp.lt.u64 	%p3919, %rd11885, %rd2258;
	add.s64 	%rd11886, %rd11885, %rd11884;
	setp.lt.u64 	%p3920, %rd11886, %rd11885;
	or.pred  	%p3921, %p3919, %p3920;
	selp.u64 	%rd11887, 1, 0, %p3921;
	mul.hi.u64 	%rd11888, %rd11874, %rd2131;
	mad.lo.s64 	%rd11889, %rd2131, %rd11874, %rd11886;
	setp.lt.u64 	%p3922, %rd11889, %rd11886;
	add.s64 	%rd2294, %rd11889, %rd11887;
	setp.lt.u64 	%p3923, %rd2294, %rd11889;
	or.pred  	%p3924, %p3922, %p3923;
	selp.u64 	%rd11890, 1, 0, %p3924;
	add.s64 	%rd11891, %rd2276, %rd11888;
	setp.lt.u64 	%p3925, %rd11891, %rd2276;
	add.s64 	%rd11892, %rd11891, %rd11890;
	setp.lt.u64 	%p3926, %rd11892, %rd11891;
	or.pred  	%p3927, %p3925, %p3926;
	selp.u64 	%rd11893, 1, 0, %p3927;
	mul.hi.u64 	%rd11894, %rd11874, %rd2132;
	mad.lo.s64 	%rd11895, %rd2132, %rd11874, %rd11892;
	setp.lt.u64 	%p3928, %rd11895, %rd11892;
	add.s64 	%rd2295, %rd11895, %rd11893;
	setp.lt.u64 	%p3929, %rd2295, %rd11895;
	or.pred  	%p3930, %p3928, %p3929;
	selp.u64 	%rd11896, 1, 0, %p3930;
	add.s64 	%rd11897, %rd2284, %rd11894;
	setp.ge.u64 	%p3931, %rd11897, %rd2284;
	add.s64 	%rd2296, %rd11897, %rd11896;
	setp.ge.u64 	%p3932, %rd2296, %rd11897;
	and.pred  	%p3933, %p3931, %p3932;
	@%p3933 bra 	$L__BB0_765;
	add.s64 	%rd22438, %rd22438, 1;
	setp.ne.s64 	%p3934, %rd22438, 0;
	@%p3934 bra 	$L__BB0_765;
	add.s64 	%rd22440, %rd22440, 1;
	setp.eq.s64 	%p3935, %rd22440, 0;
	selp.u64 	%rd11899, 1, 0, %p3935;
	add.s64 	%rd22439, %rd22439, %rd11899;
	mov.b64 	%rd22438, 0;
$L__BB0_765:
	mul.lo.s64 	%rd11900, %rd2128, %rd2293;
	mul.lo.s64 	%rd11901, %rd2129, %rd11900;
	mul.hi.u64 	%rd11902, %rd11900, %rd2129;
	not.b64 	%rd11903, %rd2293;
	setp.gt.u64 	%p3936, %rd11901, %rd11903;
	selp.u64 	%rd11904, 1, 0, %p3936;
	add.s64 	%rd11905, %rd2294, %rd11902;
	setp.lt.u64 	%p3937, %rd11905, %rd2294;
	add.s64 	%rd11906, %rd11905, %rd11904;
	setp.lt.u64 	%p3938, %rd11906, %rd11905;
	or.pred  	%p3939, %p3937, %p3938;
	selp.u64 	%rd11907, 1, 0, %p3939;
	mul.hi.u64 	%rd11908, %rd11900, %rd2130;
	mad.lo.s64 	%rd11909, %rd2130, %rd11900, %rd11906;
	setp.lt.u64 	%p3940, %rd11909, %rd11906;
	add.s64 	%rd2303, %rd11909, %rd11907;
	setp.lt.u64 	%p3941, %rd2303, %rd11909;
	or.pred  	%p3942, %p3940, %p3941;
	selp.u64 	%rd11910, 1, 0, %p3942;
	add.s64 	%rd11911, %rd2295, %rd11908;
	setp.lt.u64 	%p3943, %rd11911, %rd2295;
	add.s64 	%rd11912, %rd11911, %rd11910;
	setp.lt.u64 	%p3944, %rd11912, %rd11911;
	or.pred  	%p3945, %p3943, %p3944;
	selp.u64 	%rd11913, 1, 0, %p3945;
	mul.hi.u64 	%rd11914, %rd11900, %rd2131;
	mad.lo.s64 	%rd11915, %rd2131, %rd11900, %rd11912;
	setp.lt.u64 	%p3946, %rd11915, %rd11912;
	add.s64 	%rd2304, %rd11915, %rd11913;
	setp.lt.u64 	%p3947, %rd2304, %rd11915;
	or.pred  	%p3948, %p3946, %p3947;
	selp.u64 	%rd11916, 1, 0, %p3948;
	add.s64 	%rd11917, %rd2296, %rd11914;
	setp.lt.u64 	%p3949, %rd11917, %rd2296;
	add.s64 	%rd11918, %rd11917, %rd11916;
	setp.lt.u64 	%p3950, %rd11918, %rd11917;
	or.pred  	%p3951, %p3949, %p3950;
	selp.u64 	%rd11919, 1, 0, %p3951;
	mul.hi.u64 	%rd11920, %rd11900, %rd2132;
	mad.lo.s64 	%rd11921, %rd2132, %rd11900, %rd11918;
	setp.lt.u64 	%p3952, %rd11921, %rd11918;
	add.s64 	%rd2305, %rd11921, %rd11919;
	setp.lt.u64 	%p3953, %rd2305, %rd11921;
	or.pred  	%p3954, %p3952, %p3953;
	selp.u64 	%rd11922, 1, 0, %p3954;
	add.s64 	%rd11923, %rd22438, %rd11920;
	setp.ge.u64 	%p3955, %rd11923, %rd22438;
	add.s64 	%rd2306, %rd11923, %rd11922;
	setp.ge.u64 	%p3956, %rd2306, %rd11923;
	and.pred  	%p3957, %p3955, %p3956;
	@%p3957 bra 	$L__BB0_767;
	add.s64 	%rd22440, %rd22440, 1;
	setp.eq.s64 	%p3958, %rd22440, 0;
	selp.u64 	%rd11924, 1, 0, %p3958;
	add.s64 	%rd22439, %rd22439, %rd11924;
$L__BB0_767:
	mul.lo.s64 	%rd11925, %rd2128, %rd2303;
	mul.lo.s64 	%rd11926, %rd2129, %rd11925;
	mul.hi.u64 	%rd11927, %rd11925, %rd2129;
	not.b64 	%rd11928, %rd2303;
	setp.gt.u64 	%p3959, %rd11926, %rd11928;
	selp.u64 	%rd11929, 1, 0, %p3959;
	add.s64 	%rd11930, %rd2304, %rd11927;
	setp.lt.u64 	%p3960, %rd11930, %rd2304;
	add.s64 	%rd11931, %rd11930, %rd11929;
	setp.lt.u64 	%p3961, %rd11931, %rd11930;
	or.pred  	%p3962, %p3960, %p3961;
	selp.u64 	%rd11932, 1, 0, %p3962;
	mul.hi.u64 	%rd11933, %rd11925, %rd2130;
	mad.lo.s64 	%rd11934, %rd2130, %rd11925, %rd11931;
	setp.lt.u64 	%p3963, %rd11934, %rd11931;
	add.s64 	%rd11935, %rd11934, %rd11932;
	setp.lt.u64 	%p3964, %rd11935, %rd11934;
	or.pred  	%p3965, %p3963, %p3964;
	selp.u64 	%rd11936, 1, 0, %p3965;
	add.s64 	%rd11937, %rd2305, %rd11933;
	setp.lt.u64 	%p3966, %rd11937, %rd2305;
	add.s64 	%rd11938, %rd11937, %rd11936;
	setp.lt.u64 	%p3967, %rd11938, %rd11937;
	or.pred  	%p3968, %p3966, %p3967;
	selp.u64 	%rd11939, 1, 0, %p3968;
	mul.hi.u64 	%rd11940, %rd11925, %rd2131;
	mad.lo.s64 	%rd11941, %rd2131, %rd11925, %rd11938;
	setp.lt.u64 	%p3969, %rd11941, %rd11938;
	add.s64 	%rd11942, %rd11941, %rd11939;
	setp.lt.u64 	%p3970, %rd11942, %rd11941;
	or.pred  	%p3971, %p3969, %p3970;
	selp.u64 	%rd11943, 1, 0, %p3971;
	add.s64 	%rd11944, %rd2306, %rd11940;
	setp.lt.u64 	%p3972, %rd11944, %rd2306;
	add.s64 	%rd11945, %rd11944, %rd11943;
	setp.lt.u64 	%p3973, %rd11945, %rd11944;
	or.pred  	%p3974, %p3972, %p3973;
	selp.u64 	%rd11946, 1, 0, %p3974;
	mul.hi.u64 	%rd11947, %rd11925, %rd2132;
	mad.lo.s64 	%rd11948, %rd2132, %rd11925, %rd11945;
	setp.lt.u64 	%p3975, %rd11948, %rd11945;
	add.s64 	%rd11949, %rd11948, %rd11946;
	setp.lt.u64 	%p3976, %rd11949, %rd11948;
	or.pred  	%p3977, %p3975, %p3976;
	selp.u64 	%rd11950, 1, 0, %p3977;
	add.s64 	%rd11951, %rd22440, %rd11947;
	setp.lt.u64 	%p3978, %rd11951, %rd22440;
	add.s64 	%rd11952, %rd11951, %rd11950;
	setp.lt.u64 	%p3979, %rd11952, %rd11951;
	or.pred  	%p3980, %p3978, %p3979;
	selp.u64 	%rd11953, 1, 0, %p3980;
	add.s64 	%rd11954, %rd22439, %rd11953;
	mul.lo.s64 	%rd11955, %rd2128, %rd11935;
	mul.lo.s64 	%rd11956, %rd2129, %rd11955;
	mul.hi.u64 	%rd11957, %rd11955, %rd2129;
	not.b64 	%rd11958, %rd11935;
	setp.gt.u64 	%p3981, %rd11956, %rd11958;
	selp.u64 	%rd11959, 1, 0, %p3981;
	add.s64 	%rd11960, %rd11942, %rd11957;
	setp.lt.u64 	%p3982, %rd11960, %rd11942;
	add.s64 	%rd11961, %rd11960, %rd11959;
	setp.lt.u64 	%p3983, %rd11961, %rd11960;
	or.pred  	%p3984, %p3982, %p3983;
	selp.u64 	%rd11962, 1, 0, %p3984;
	mul.hi.u64 	%rd11963, %rd11955, %rd2130;
	mad.lo.s64 	%rd11964, %rd2130, %rd11955, %rd11961;
	setp.lt.u64 	%p3985, %rd11964, %rd11961;
	add.s64 	%rd2311, %rd11964, %rd11962;
	setp.lt.u64 	%p3986, %rd2311, %rd11964;
	or.pred  	%p3987, %p3985, %p3986;
	selp.u64 	%rd11965, 1, 0, %p3987;
	add.s64 	%rd11966, %rd11949, %rd11963;
	setp.lt.u64 	%p3988, %rd11966, %rd11949;
	add.s64 	%rd11967, %rd11966, %rd11965;
	setp.lt.u64 	%p3989, %rd11967, %rd11966;
	or.pred  	%p3990, %p3988, %p3989;
	selp.u64 	%rd11968, 1, 0, %p3990;
	mul.hi.u64 	%rd11969, %rd11955, %rd2131;
	mad.lo.s64 	%rd11970, %rd2131, %rd11955, %rd11967;
	setp.lt.u64 	%p3991, %rd11970, %rd11967;
	add.s64 	%rd2312, %rd11970, %rd11968;
	setp.lt.u64 	%p3992, %rd2312, %rd11970;
	or.pred  	%p3993, %p3991, %p3992;
	selp.u64 	%rd11971, 1, 0, %p3993;
	add.s64 	%rd11972, %rd11952, %rd11969;
	setp.lt.u64 	%p3994, %rd11972, %rd11952;
	add.s64 	%rd11973, %rd11972, %rd11971;
	setp.lt.u64 	%p3995, %rd11973, %rd11972;
	or.pred  	%p3996, %p3994, %p3995;
	selp.u64 	%rd11974, 1, 0, %p3996;
	mul.hi.u64 	%rd11975, %rd11955, %rd2132;
	mad.lo.s64 	%rd11976, %rd2132, %rd11955, %rd11973;
	setp.lt.u64 	%p3997, %rd11976, %rd11973;
	add.s64 	%rd2313, %rd11976, %rd11974;
	setp.lt.u64 	%p3998, %rd2313, %rd11976;
	or.pred  	%p3999, %p3997, %p3998;
	selp.u64 	%rd11977, 1, 0, %p3999;
	add.s64 	%rd11978, %rd11954, %rd11975;
	add.s64 	%rd22441, %rd11978, %rd11977;
	setp.gt.u64 	%p4000, %rd22441, %rd2132;
	@%p4000 bra 	$L__BB0_773;
	setp.lt.u64 	%p4001, %rd22441, %rd2132;
	mov.u64 	%rd22442, %rd2313;
	mov.u64 	%rd22443, %rd2312;
	mov.u64 	%rd22444, %rd2311;
	@%p4001 bra 	$L__BB0_774;
	setp.gt.u64 	%p4002, %rd2313, %rd2131;
	@%p4002 bra 	$L__BB0_773;
	setp.lt.u64 	%p4003, %rd2313, %rd2131;
	mov.u64 	%rd22442, %rd2313;
	mov.u64 	%rd22443, %rd2312;
	mov.u64 	%rd22444, %rd2311;
	@%p4003 bra 	$L__BB0_774;
	setp.gt.u64 	%p4004, %rd2312, %rd2130;
	@%p4004 bra 	$L__BB0_773;
	setp.lt.u64 	%p4005, %rd2312, %rd2130;
	setp.lt.u64 	%p4006, %rd2311, %rd2129;
	or.pred  	%p4007, %p4005, %p4006;
	mov.u64 	%rd22442, %rd2313;
	mov.u64 	%rd22443, %rd2312;
	mov.u64 	%rd22444, %rd2311;
	@%p4007 bra 	$L__BB0_774;
$L__BB0_773:
	sub.s64 	%rd22444, %rd2311, %rd2129;
	setp.lt.u64 	%p4008, %rd2311, %rd2129;
	selp.u64 	%rd11979, 1, 0, %p4008;
	add.s64 	%rd11980, %rd2130, %rd11979;
	sub.s64 	%rd22443, %rd2312, %rd11980;
	setp.lt.u64 	%p4009, %rd2312, %rd11980;
	selp.u64 	%rd11981, 1, 0, %p4009;
	add.s64 	%rd11982, %rd2131, %rd11981;
	sub.s64 	%rd22442, %rd2313, %rd11982;
	setp.lt.u64 	%p4010, %rd2313, %rd11982;
	selp.u64 	%rd11983, 1, 0, %p4010;
	add.s64 	%rd11984, %rd2132, %rd11983;
	sub.s64 	%rd22441, %rd22441, %rd11984;
$L__BB0_774:
	mul.hi.u64 	%rd11985, %rd22444, %rd22444;
	mul.lo.s64 	%rd11986, %rd22443, %rd22444;
	mul.hi.u64 	%rd11987, %rd22444, %rd22443;
	add.s64 	%rd11988, %rd11985, %rd11986;
	setp.lt.u64 	%p4011, %rd11988, %rd11985;
	selp.u64 	%rd11989, 1, 0, %p4011;
	add.s64 	%rd11990, %rd11987, %rd11989;
	setp.lt.u64 	%p4012, %rd11990, %rd11987;
	selp.u64 	%rd11991, 1, 0, %p4012;
	mul.lo.s64 	%rd2323, %rd22442, %rd22444;
	mul.hi.u64 	%rd11992, %rd22444, %rd22442;
	add.s64 	%rd11993, %rd11990, %rd2323;
	setp.lt.u64 	%p4013, %rd11993, %rd11990;
	selp.u64 	%rd11994, 1, 0, %p4013;
	add.s64 	%rd11995, %rd11992, %rd11991;
	setp.lt.u64 	%p4014, %rd11995, %rd11992;
	add.s64 	%rd11996, %rd11995, %rd11994;
	setp.lt.u64 	%p4015, %rd11996, %rd11995;
	or.pred  	%p4016, %p4014, %p4015;
	selp.u64 	%rd11997, 1, 0, %p4016;
	mul.lo.s64 	%rd2324, %rd22441, %rd22444;
	mul.hi.u64 	%rd11998, %rd22444, %rd22441;
	add.s64 	%rd22447, %rd11996, %rd2324;
	setp.lt.u64 	%p4017, %rd22447, %rd11996;
	selp.u64 	%rd11999, 1, 0, %p4017;
	add.s64 	%rd12000, %rd11998, %rd11997;
	setp.lt.u64 	%p4018, %rd12000, %rd11998;
	add.s64 	%rd22449, %rd12000, %rd11999;
	setp.lt.u64 	%p4019, %rd22449, %rd12000;
	or.pred  	%p63, %p4018, %p4019;
	selp.u64 	%rd22448, 1, 0, %p63;
	mul.hi.u64 	%rd12001, %rd22443, %rd22444;
	add.s64 	%rd2328, %rd11988, %rd11986;
	setp.lt.u64 	%p4020, %rd2328, %rd11988;
	selp.u64 	%rd12002, 1, 0, %p4020;
	add.s64 	%rd12003, %rd11993, %rd12001;
	setp.ge.u64 	%p4021, %rd12003, %rd11993;
	add.s64 	%rd2329, %rd12003, %rd12002;
	setp.ge.u64 	%p4022, %rd2329, %rd12003;
	and.pred  	%p4023, %p4021, %p4022;
	@%p4023 bra 	$L__BB0_777;
	add.s64 	%rd22447, %rd22447, 1;
	setp.ne.s64 	%p4024, %rd22447, 0;
	@%p4024 bra 	$L__BB0_777;
	add.s64 	%rd22449, %rd22449, 1;
	setp.eq.s64 	%p4025, %rd22449, 0;
	selp.b64 	%rd12005, 2, 1, %p63;
	selp.b64 	%rd22448, %rd12005, %rd22448, %p4025;
	mov.b64 	%rd22447, 0;
$L__BB0_777:
	mul.hi.u64 	%rd12006, %rd22443, %rd22443;
	mad.lo.s64 	%rd2336, %rd22443, %rd22443, %rd2329;
	setp.lt.u64 	%p4026, %rd2336, %rd2329;
	selp.u64 	%rd12007, 1, 0, %p4026;
	add.s64 	%rd12008, %rd22447, %rd12006;
	setp.ge.u64 	%p4027, %rd12008, %rd22447;
	add.s64 	%rd2337, %rd12008, %rd12007;
	setp.ge.u64 	%p4028, %rd2337, %rd12008;
	and.pred  	%p4029, %p4027, %p4028;
	@%p4029 bra 	$L__BB0_779;
	add.s64 	%rd22449, %rd22449, 1;
	setp.eq.s64 	%p4030, %rd22449, 0;
	selp.u64 	%rd12009, 1, 0, %p4030;
	add.s64 	%rd22448, %rd22448, %rd12009;
$L__BB0_779:
	mul.lo.s64 	%rd2342, %rd22442, %rd22443;
	mul.hi.u64 	%rd12010, %rd22443, %rd22442;
	add.s64 	%rd12011, %rd2337, %rd2342;
	setp.lt.u64 	%p4031, %rd12011, %rd2337;
	selp.u64 	%rd12012, 1, 0, %p4031;
	add.s64 	%rd12013, %rd22449, %rd12010;
	setp.lt.u64 	%p4032, %rd12013, %rd22449;
	add.s64 	%rd12014, %rd12013, %rd12012;
	setp.lt.u64 	%p4033, %rd12014, %rd12013;
	or.pred  	%p4034, %p4032, %p4033;
	selp.u64 	%rd12015, 1, 0, %p4034;
	add.s64 	%rd12016, %rd22448, %rd12015;
	mul.lo.s64 	%rd2343, %rd22441, %rd22443;
	mul.hi.u64 	%rd12017, %rd22443, %rd22441;
	add.s64 	%rd22452, %rd12014, %rd2343;
	setp.lt.u64 	%p4035, %rd22452, %rd12014;
	selp.u64 	%rd12018, 1, 0, %p4035;
	add.s64 	%rd12019, %rd12016, %rd12017;
	setp.lt.u64 	%p4036, %rd12019, %rd12016;
	add.s64 	%rd22454, %rd12019, %rd12018;
	setp.lt.u64 	%p4037, %rd22454, %rd12019;
	or.pred  	%p64, %p4036, %p4037;
	selp.u64 	%rd22453, 1, 0, %p64;
	mul.hi.u64 	%rd12020, %rd22442, %rd22444;
	add.s64 	%rd2347, %rd2336, %rd2323;
	setp.lt.u64 	%p4038, %rd2347, %rd2336;
	selp.u64 	%rd12021, 1, 0, %p4038;
	add.s64 	%rd12022, %rd12011, %rd12020;
	setp.ge.u64 	%p4039, %rd12022, %rd12011;
	add.s64 	%rd2348, %rd12022, %rd12021;
	setp.ge.u64 	%p4040, %rd2348, %rd12022;
	and.pred  	%p4041, %p4039, %p4040;
	@%p4041 bra 	$L__BB0_782;
	add.s64 	%rd22452, %rd22452, 1;
	setp.ne.s64 	%p4042, %rd22452, 0;
	@%p4042 bra 	$L__BB0_782;
	add.s64 	%rd22454, %rd22454, 1;
	setp.eq.s64 	%p4043, %rd22454, 0;
	selp.b64 	%rd12024, 2, 1, %p64;
	selp.b64 	%rd22453, %rd12024, %rd22453, %p4043;
	mov.b64 	%rd22452, 0;
$L__BB0_782:
	mul.hi.u64 	%rd12025, %rd22442, %rd22443;
	add.s64 	%rd2355, %rd2348, %rd2342;
	setp.lt.u64 	%p4044, %rd2355, %rd2348;
	selp.u64 	%rd12026, 1, 0, %p4044;
	add.s64 	%rd12027, %rd22452, %rd12025;
	setp.ge.u64 	%p4045, %rd12027, %rd22452;
	add.s64 	%rd2356, %rd12027, %rd12026;
	setp.ge.u64 	%p4046, %rd2356, %rd12027;
	and.pred  	%p4047, %p4045, %p4046;
	@%p4047 bra 	$L__BB0_784;
	add.s64 	%rd22454, %rd22454, 1;
	setp.eq.s64 	%p4048, %rd22454, 0;
	selp.u64 	%rd12028, 1, 0, %p4048;
	add.s64 	%rd22453, %rd22453, %rd12028;
$L__BB0_784:
	mul.hi.u64 	%rd12029, %rd22442, %rd22442;
	mad.lo.s64 	%rd12030, %rd22442, %rd22442, %rd2356;
	setp.lt.u64 	%p4049, %rd12030, %rd2356;
	selp.u64 	%rd12031, 1, 0, %p4049;
	add.s64 	%rd12032, %rd22454, %rd12029;
	setp.lt.u64 	%p4050, %rd12032, %rd22454;
	add.s64 	%rd12033, %rd12032, %rd12031;
	setp.lt.u64 	%p4051, %rd12033, %rd12032;
	or.pred  	%p4052, %p4050, %p4051;
	selp.u64 	%rd12034, 1, 0, %p4052;
	add.s64 	%rd12035, %rd22453, %rd12034;
	mul.lo.s64 	%rd2361, %rd22441, %rd22442;
	mul.hi.u64 	%rd12036, %rd22442, %rd22441;
	add.s64 	%rd22457, %rd12033, %rd2361;
	setp.lt.u64 	%p4053, %rd22457, %rd12033;
	selp.u64 	%rd12037, 1, 0, %p4053;
	add.s64 	%rd12038, %rd12035, %rd12036;
	setp.lt.u64 	%p4054, %rd12038, %rd12035;
	add.s64 	%rd22459, %rd12038, %rd12037;
	setp.lt.u64 	%p4055, %rd22459, %rd12038;
	or.pred  	%p65, %p4054, %p4055;
	selp.u64 	%rd22458, 1, 0, %p65;
	mul.hi.u64 	%rd12039, %rd22441, %rd22444;
	add.s64 	%rd2365, %rd2355, %rd2324;
	setp.lt.u64 	%p4056, %rd2365, %rd2355;
	selp.u64 	%rd12040, 1, 0, %p4056;
	add.s64 	%rd12041, %rd12030, %rd12039;
	setp.ge.u64 	%p4057, %rd12041, %rd12030;
	add.s64 	%rd2366, %rd12041, %rd12040;
	setp.ge.u64 	%p4058, %rd2366, %rd12041;
	and.pred  	%p4059, %p4057, %p4058;
	@%p4059 bra 	$L__BB0_787;
	add.s64 	%rd22457, %rd22457, 1;
	setp.ne.s64 	%p4060, %rd22457, 0;
	@%p4060 bra 	$L__BB0_787;
	add.s64 	%rd22459, %rd22459, 1;
	setp.eq.s64 	%p4061, %rd22459, 0;
	selp.b64 	%rd12043, 2, 1, %p65;
	selp.b64 	%rd22458, %rd12043, %rd22458, %p4061;
	mov.b64 	%rd22457, 0;
$L__BB0_787:
	mul.hi.u64 	%rd12044, %rd22441, %rd22443;
	add.s64 	%rd2373, %rd2366, %rd2343;
	setp.lt.u64 	%p4062, %rd2373, %rd2366;
	selp.u64 	%rd12045, 1, 0, %p4062;
	add.s64 	%rd12046, %rd22457, %rd12044;
	setp.ge.u64 	%p4063, %rd12046, %rd22457;
	add.s64 	%rd2374, %rd12046, %rd12045;
	setp.ge.u64 	%p4064, %rd2374, %rd12046;
	and.pred  	%p4065, %p4063, %p4064;
	@%p4065 bra 	$L__BB0_789;
	add.s64 	%rd22459, %rd22459, 1;
	setp.eq.s64 	%p4066, %rd22459, 0;
	selp.u64 	%rd12047, 1, 0, %p4066;
	add.s64 	%rd22458, %rd22458, %rd12047;
$L__BB0_789:
	mul.lo.s64 	%rd12048, %rd22444, %rd22444;
	mul.hi.u64 	%rd12049, %rd22441, %rd22442;
	add.s64 	%rd22462, %rd2374, %rd2361;
	setp.lt.u64 	%p4067, %rd22462, %rd2374;
	selp.u64 	%rd12050, 1, 0, %p4067;
	add.s64 	%rd12051, %rd22459, %rd12049;
	setp.lt.u64 	%p4068, %rd12051, %rd22459;
	add.s64 	%rd12052, %rd12051, %rd12050;
	setp.lt.u64 	%p4069, %rd12052, %rd12051;
	or.pred  	%p4070, %p4068, %p4069;
	selp.u64 	%rd12053, 1, 0, %p4070;
	add.s64 	%rd12054, %rd22458, %rd12053;
	mul.hi.u64 	%rd12055, %rd22441, %rd22441;
	mad.lo.s64 	%rd22464, %rd22441, %rd22441, %rd12052;
	setp.lt.u64 	%p4071, %rd22464, %rd12052;
	selp.u64 	%rd12056, 1, 0, %p4071;
	add.s64 	%rd12057, %rd12054, %rd12055;
	add.s64 	%rd22463, %rd12057, %rd12056;
	mul.lo.s64 	%rd12058, %rd2128, %rd12048;
	mul.lo.s64 	%rd12059, %rd2129, %rd12058;
	mul.hi.u64 	%rd12060, %rd12058, %rd2129;
	not.b64 	%rd12061, %rd12048;
	setp.gt.u64 	%p4072, %rd12059, %rd12061;
	selp.u64 	%rd12062, 1, 0, %p4072;
	add.s64 	%rd12063, %rd2328, %rd12060;
	setp.lt.u64 	%p4073, %rd12063, %rd2328;
	add.s64 	%rd12064, %rd12063, %rd12062;
	setp.lt.u64 	%p4074, %rd12064, %rd12063;
	or.pred  	%p4075, %p4073, %p4074;
	selp.u64 	%rd12065, 1, 0, %p4075;
	mul.hi.u64 	%rd12066, %rd12058, %rd2130;
	mad.lo.s64 	%rd12067, %rd2130, %rd12058, %rd12064;
	setp.lt.u64 	%p4076, %rd12067, %rd12064;
	add.s64 	%rd2382, %rd12067, %rd12065;
	setp.lt.u64 	%p4077, %rd2382, %rd12067;
	or.pred  	%p4078, %p4076, %p4077;
	selp.u64 	%rd12068, 1, 0, %p4078;
	add.s64 	%rd12069, %rd2347, %rd12066;
	setp.lt.u64 	%p4079, %rd12069, %rd2347;
	add.s64 	%rd12070, %rd12069, %rd12068;
	setp.lt.u64 	%p4080, %rd12070, %rd12069;
	or.pred  	%p4081, %p4079, %p4080;
	selp.u64 	%rd12071, 1, 0, %p4081;
	mul.hi.u64 	%rd12072, %rd12058, %rd2131;
	mad.lo.s64 	%rd12073, %rd2131, %rd12058, %rd12070;
	setp.lt.u64 	%p4082, %rd12073, %rd12070;
	add.s64 	%rd2383, %rd12073, %rd12071;
	setp.lt.u64 	%p4083, %rd2383, %rd12073;
	or.pred  	%p4084, %p4082, %p4083;
	selp.u64 	%rd12074, 1, 0, %p4084;
	add.s64 	%rd12075, %rd2365, %rd12072;
	setp.lt.u64 	%p4085, %rd12075, %rd2365;
	add.s64 	%rd12076, %rd12075, %rd12074;
	setp.lt.u64 	%p4086, %rd12076, %rd12075;
	or.pred  	%p4087, %p4085, %p4086;
	selp.u64 	%rd12077, 1, 0, %p4087;
	mul.hi.u64 	%rd12078, %rd12058, %rd2132;
	mad.lo.s64 	%rd12079, %rd2132, %rd12058, %rd12076;
	setp.lt.u64 	%p4088, %rd12079, %rd12076;
	add.s64 	%rd2384, %rd12079, %rd12077;
	setp.lt.u64 	%p4089, %rd2384, %rd12079;
	or.pred  	%p4090, %p4088, %p4089;
	selp.u64 	%rd12080, 1, 0, %p4090;
	add.s64 	%rd12081, %rd2373, %rd12078;
	setp.ge.u64 	%p4091, %rd12081, %rd2373;
	add.s64 	%rd2385, %rd12081, %rd12080;
	setp.ge.u64 	%p4092, %rd2385, %rd12081;
	and.pred  	%p4093, %p4091, %p4092;
	@%p4093 bra 	$L__BB0_792;
	add.s64 	%rd22462, %rd22462, 1;
	setp.ne.s64 	%p4094, %rd22462, 0;
	@%p4094 bra 	$L__BB0_792;
	add.s64 	%rd22464, %rd22464, 1;
	setp.eq.s64 	%p4095, %rd22464, 0;
	selp.u64 	%rd12083, 1, 0, %p4095;
	add.s64 	%rd22463, %rd22463, %rd12083;
	mov.b64 	%rd22462, 0;
$L__BB0_792:
	mul.lo.s64 	%rd12084, %rd2128, %rd2382;
	mul.lo.s64 	%rd12085, %rd2129, %rd12084;
	mul.hi.u64 	%rd12086, %rd12084, %rd2129;
	not.b64 	%rd12087, %rd2382;
	setp.gt.u64 	%p4096, %rd12085, %rd12087;
	selp.u64 	%rd12088, 1, 0, %p4096;
	add.s64 	%rd12089, %rd2383, %rd12086;
	setp.lt.u64 	%p4097, %rd12089, %rd2383;
	add.s64 	%rd12090, %rd12089, %rd12088;
	setp.lt.u64 	%p4098, %rd12090, %rd12089;
	or.pred  	%p4099, %p4097, %p4098;
	selp.u64 	%rd12091, 1, 0, %p4099;
	mul.hi.u64 	%rd12092, %rd12084, %rd2130;
	mad.lo.s64 	%rd12093, %rd2130, %rd12084, %rd12090;
	setp.lt.u64 	%p4100, %rd12093, %rd12090;
	add.s64 	%rd2392, %rd12093, %rd12091;
	setp.lt.u64 	%p4101, %rd2392, %rd12093;
	or.pred  	%p4102, %p4100, %p4101;
	selp.u64 	%rd12094, 1, 0, %p4102;
	add.s64 	%rd12095, %rd2384, %rd12092;
	setp.lt.u64 	%p4103, %rd12095, %rd2384;
	add.s64 	%rd12096, %rd12095, %rd12094;
	setp.lt.u64 	%p4104, %rd12096, %rd12095;
	or.pred  	%p4105, %p4103, %p4104;
	selp.u64 	%rd12097, 1, 0, %p4105;
	mul.hi.u64 	%rd12098, %rd12084, %rd2131;
	mad.lo.s64 	%rd12099, %rd2131, %rd12084, %rd12096;
	setp.lt.u64 	%p4106, %rd12099, %rd12096;
	add.s64 	%rd2393, %rd12099, %rd12097;
	setp.lt.u64 	%p4107, %rd2393, %rd12099;
	or.pred  	%p4108, %p4106, %p4107;
	selp.u64 	%rd12100, 1, 0, %p4108;
	add.s64 	%rd12101, %rd2385, %rd12098;
	setp.lt.u64 	%p4109, %rd12101, %rd2385;
	add.s64 	%rd12102, %rd12101, %rd12100;
	setp.lt.u64 	%p4110, %rd12102, %rd12101;
	or.pred  	%p4111, %p4109, %p4110;
	selp.u64 	%rd12103, 1, 0, %p4111;
	mul.hi.u64 	%rd12104, %rd12084, %rd2132;
	mad.lo.s64 	%rd12105, %rd2132, %rd12084, %rd12102;
	setp.lt.u64 	%p4112, %rd12105, %rd12102;
	add.s64 	%rd2394, %rd12105, %rd12103;
	setp.lt.u64 	%p4113, %rd2394, %rd12105;
	or.pred  	%p4114, %p4112, %p4113;
	selp.u64 	%rd12106, 1, 0, %p4114;
	add.s64 	%rd12107, %rd22462, %rd12104;
	setp.ge.u64 	%p4115, %rd12107, %rd22462;
	add.s64 	%rd2395, %rd12107, %rd12106;
	setp.ge.u64 	%p4116, %rd2395, %rd12107;
	and.pred  	%p4117, %p4115, %p4116;
	@%p4117 bra 	$L__BB0_794;
	add.s64 	%rd22464, %rd22464, 1;
	setp.eq.s64 	%p4118, %rd22464, 0;
	selp.u64 	%rd12108, 1, 0, %p4118;
	add.s64 	%rd22463, %rd22463, %rd12108;
$L__BB0_794:
	mul.lo.s64 	%rd12109, %rd2128, %rd2392;
	mul.lo.s64 	%rd12110, %rd2129, %rd12109;
	mul.hi.u64 	%rd12111, %rd12109, %rd2129;
	not.b64 	%rd12112, %rd2392;
	setp.gt.u64 	%p4119, %rd12110, %rd12112;
	selp.u64 	%rd12113, 1, 0, %p4119;
	add.s64 	%rd12114, %rd2393, %rd12111;
	setp.lt.u64 	%p4120, %rd12114, %rd2393;
	add.s64 	%rd12115, %rd12114, %rd12113;
	setp.lt.u64 	%p4121, %rd12115, %rd12114;
	or.pred  	%p4122, %p4120, %p4121;
	selp.u64 	%rd12116, 1, 0, %p4122;
	mul.hi.u64 	%rd12117, %rd12109, %rd2130;
	mad.lo.s64 	%rd12118, %rd2130, %rd12109, %rd12115;
	setp.lt.u64 	%p4123, %rd12118, %rd12115;
	add.s64 	%rd12119, %rd12118, %rd12116;
	setp.lt.u64 	%p4124, %rd12119, %rd12118;
	or.pred  	%p4125, %p4123, %p4124;
	selp.u64 	%rd12120, 1, 0, %p4125;
	add.s64 	%rd12121, %rd2394, %rd12117;
	setp.lt.u64 	%p4126, %rd12121, %rd2394;
	add.s64 	%rd12122, %rd12121, %rd12120;
	setp.lt.u64 	%p4127, %rd12122, %rd12121;
	or.pred  	%p4128, %p4126, %p4127;
	selp.u64 	%rd12123, 1, 0, %p4128;
	mul.hi.u64 	%rd12124, %rd12109, %rd2131;
	mad.lo.s64 	%rd12125, %rd2131, %rd12109, %rd12122;
	setp.lt.u64 	%p4129, %rd12125, %rd12122;
	add.s64 	%rd12126, %rd12125, %rd12123;
	setp.lt.u64 	%p4130, %rd12126, %rd12125;
	or.pred  	%p4131, %p4129, %p4130;
	selp.u64 	%rd12127, 1, 0, %p4131;
	add.s64 	%rd12128, %rd2395, %rd12124;
	setp.lt.u64 	%p4132, %rd12128, %rd2395;
	add.s64 	%rd12129, %rd12128, %rd12127;
	setp.lt.u64 	%p4133, %rd12129, %rd12128;
	or.pred  	%p4134, %p4132, %p4133;
	selp.u64 	%rd12130, 1, 0, %p4134;
	mul.hi.u64 	%rd12131, %rd12109, %rd2132;
	mad.lo.s64 	%rd12132, %rd2132, %rd12109, %rd12129;
	setp.lt.u64 	%p4135, %rd12132, %rd12129;
	add.s64 	%rd12133, %rd12132, %rd12130;
	setp.lt.u64 	%p4136, %rd12133, %rd12132;
	or.pred  	%p4137, %p4135, %p4136;
	selp.u64 	%rd12134, 1, 0, %p4137;
	add.s64 	%rd12135, %rd22464, %rd12131;
	setp.lt.u64 	%p4138, %rd12135, %rd22464;
	add.s64 	%rd12136, %rd12135, %rd12134;
	setp.lt.u64 	%p4139, %rd12136, %rd12135;
	or.pred  	%p4140, %p4138, %p4139;
	selp.u64 	%rd12137, 1, 0, %p4140;
	add.s64 	%rd12138, %rd22463, %rd12137;
	mul.lo.s64 	%rd12139, %rd2128, %rd12119;
	mul.lo.s64 	%rd12140, %rd2129, %rd12139;
	mul.hi.u64 	%rd12141, %rd12139, %rd2129;
	not.b64 	%rd12142, %rd12119;
	setp.gt.u64 	%p4141, %rd12140, %rd12142;
	selp.u64 	%rd12143, 1, 0, %p4141;
	add.s64 	%rd12144, %rd12126, %rd12141;
	setp.lt.u64 	%p4142, %rd12144, %rd12126;
	add.s64 	%rd12145, %rd12144, %rd12143;
	setp.lt.u64 	%p4143, %rd12145, %rd12144;
	or.pred  	%p4144, %p4142, %p4143;
	selp.u64 	%rd12146, 1, 0, %p4144;
	mul.hi.u64 	%rd12147, %rd12139, %rd2130;
	mad.lo.s64 	%rd12148, %rd2130, %rd12139, %rd12145;
	setp.lt.u64 	%p4145, %rd12148, %rd12145;
	add.s64 	%rd2400, %rd12148, %rd12146;
	setp.lt.u64 	%p4146, %rd2400, %rd12148;
	or.pred  	%p4147, %p4145, %p4146;
	selp.u64 	%rd12149, 1, 0, %p4147;
	add.s64 	%rd12150, %rd12133, %rd12147;
	setp.lt.u64 	%p4148, %rd12150, %rd12133;
	add.s64 	%rd12151, %rd12150, %rd12149;
	setp.lt.u64 	%p4149, %rd12151, %rd12150;
	or.pred  	%p4150, %p4148, %p4149;
	selp.u64 	%rd12152, 1, 0, %p4150;
	mul.hi.u64 	%rd12153, %rd12139, %rd2131;
	mad.lo.s64 	%rd12154, %rd2131, %rd12139, %rd12151;
	setp.lt.u64 	%p4151, %rd12154, %rd12151;
	add.s64 	%rd2401, %rd12154, %rd12152;
	setp.lt.u64 	%p4152, %rd2401, %rd12154;
	or.pred  	%p4153, %p4151, %p4152;
	selp.u64 	%rd12155, 1, 0, %p4153;
	add.s64 	%rd12156, %rd12136, %rd12153;
	setp.lt.u64 	%p4154, %rd12156, %rd12136;
	add.s64 	%rd12157, %rd12156, %rd12155;
	setp.lt.u64 	%p4155, %rd12157, %rd12156;
	or.pred  	%p4156, %p4154, %p4155;
	selp.u64 	%rd12158, 1, 0, %p4156;
	mul.hi.u64 	%rd12159, %rd12139, %rd2132;
	mad.lo.s64 	%rd12160, %rd2132, %rd12139, %rd12157;
	setp.lt.u64 	%p4157, %rd12160, %rd12157;
	add.s64 	%rd2402, %rd12160, %rd12158;
	setp.lt.u64 	%p4158, %rd2402, %rd12160;
	or.pred  	%p4159, %p4157, %p4158;
	selp.u64 	%rd12161, 1, 0, %p4159;
	add.s64 	%rd12162, %rd12138, %rd12159;
	add.s64 	%rd22465, %rd12162, %rd12161;
	setp.gt.u64 	%p4160, %rd22465, %rd2132;
	@%p4160 bra 	$L__BB0_800;
	setp.lt.u64 	%p4161, %rd22465, %rd2132;
	mov.u64 	%rd22466, %rd2402;
	mov.u64 	%rd22467, %rd2401;
	mov.u64 	%rd22468, %rd2400;
	@%p4161 bra 	$L__BB0_801;
	setp.gt.u64 	%p4162, %rd2402, %rd2131;
	@%p4162 bra 	$L__BB0_800;
	setp.lt.u64 	%p4163, %rd2402, %rd2131;
	mov.u64 	%rd22466, %rd2402;
	mov.u64 	%rd22467, %rd2401;
	mov.u64 	%rd22468, %rd2400;
	@%p4163 bra 	$L__BB0_801;
	setp.gt.u64 	%p4164, %rd2401, %rd2130;
	@%p4164 bra 	$L__BB0_800;
	setp.lt.u64 	%p4165, %rd2401, %rd2130;
	setp.lt.u64 	%p4166, %rd2400, %rd2129;
	or.pred  	%p4167, %p4165, %p4166;
	mov.u64 	%rd22466, %rd2402;
	mov.u64 	%rd22467, %rd2401;
	mov.u64 	%rd22468, %rd2400;
	@%p4167 bra 	$L__BB0_801;
$L__BB0_800:
	sub.s64 	%rd22468, %rd2400, %rd2129;
	setp.lt.u64 	%p4168, %rd2400, %rd2129;
	selp.u64 	%rd12163, 1, 0, %p4168;
	add.s64 	%rd12164, %rd2130, %rd12163;
	sub.s64 	%rd22467, %rd2401, %rd12164;
	setp.lt.u64 	%p4169, %rd2401, %rd12164;
	selp.u64 	%rd12165, 1, 0, %p4169;
	add.s64 	%rd12166, %rd2131, %rd12165;
	sub.s64 	%rd22466, %rd2402, %rd12166;
	setp.lt.u64 	%p4170, %rd2402, %rd12166;
	selp.u64 	%rd12167, 1, 0, %p4170;
	add.s64 	%rd12168, %rd2132, %rd12167;
	sub.s64 	%rd22465, %rd22465, %rd12168;
$L__BB0_801:
	add.s64 	%rd2412, %rd22444, %rd23988;
	setp.lt.u64 	%p4171, %rd2412, %rd22444;
	selp.u64 	%rd12169, 1, 0, %p4171;
	add.s64 	%rd12170, %rd22443, %rd23987;
	setp.lt.u64 	%p4172, %rd12170, %rd22443;
	add.s64 	%rd2413, %rd12170, %rd12169;
	setp.lt.u64 	%p4173, %rd2413, %rd12170;
	or.pred  	%p4174, %p4172, %p4173;
	selp.u64 	%rd12171, 1, 0, %p4174;
	add.s64 	%rd12172, %rd22442, %rd23986;
	setp.lt.u64 	%p4175, %rd12172, %rd22442;
	add.s64 	%rd2414, %rd12172, %rd12171;
	setp.lt.u64 	%p4176, %rd2414, %rd12172;
	or.pred  	%p4177, %p4175, %p4176;
	selp.u64 	%rd12173, 1, 0, %p4177;
	add.s64 	%rd12174, %rd22441, %rd23985;
	add.s64 	%rd22469, %rd12174, %rd12173;
	setp.gt.u64 	%p4178, %rd22469, %rd2132;
	@%p4178 bra 	$L__BB0_807;
	setp.lt.u64 	%p4179, %rd22469, %rd2132;
	mov.u64 	%rd22470, %rd2414;
	mov.u64 	%rd22471, %rd2413;
	mov.u64 	%rd22472, %rd2412;
	@%p4179 bra 	$L__BB0_808;
	setp.gt.u64 	%p4180, %rd2414, %rd2131;
	@%p4180 bra 	$L__BB0_807;
	setp.lt.u64 	%p4181, %rd2414, %rd2131;
	mov.u64 	%rd22470, %rd2414;
	mov.u64 	%rd22471, %rd2413;
	mov.u64 	%rd22472, %rd2412;
	@%p4181 bra 	$L__BB0_808;
	setp.gt.u64 	%p4182, %rd2413, %rd2130;
	@%p4182 bra 	$L__BB0_807;
	setp.lt.u64 	%p4183, %rd2413, %rd2130;
	setp.lt.u64 	%p4184, %rd2412, %rd2129;
	or.pred  	%p4185, %p4183, %p4184;
	mov.u64 	%rd22470, %rd2414;
	mov.u64 	%rd22471, %rd2413;
	mov.u64 	%rd22472, %rd2412;
	@%p4185 bra 	$L__BB0_808;
$L__BB0_807:
	sub.s64 	%rd22472, %rd2412, %rd2129;
	setp.lt.u64 	%p4186, %rd2412, %rd2129;
	selp.u64 	%rd12175, 1, 0, %p4186;
	add.s64 	%rd12176, %rd2130, %rd12175;
	sub.s64 	%rd22471, %rd2413, %rd12176;
	setp.lt.u64 	%p4187, %rd2413, %rd12176;
	selp.u64 	%rd12177, 1, 0, %p4187;
	add.s64 	%rd12178, %rd2131, %rd12177;
	sub.s64 	%rd22470, %rd2414, %rd12178;
	setp.lt.u64 	%p4188, %rd2414, %rd12178;
	selp.u64 	%rd12179, 1, 0, %p4188;
	add.s64 	%rd12180, %rd2132, %rd12179;
	sub.s64 	%rd22469, %rd22469, %rd12180;
$L__BB0_808:
	mul.hi.u64 	%rd12181, %rd22472, %rd22472;
	mul.lo.s64 	%rd12182, %rd22471, %rd22472;
	mul.hi.u64 	%rd12183, %rd22472, %rd22471;
	add.s64 	%rd12184, %rd12181, %rd12182;
	setp.lt.u64 	%p4189, %rd12184, %rd12181;
	selp.u64 	%rd12185, 1, 0, %p4189;
	add.s64 	%rd12186, %rd12183, %rd12185;
	setp.lt.u64 	%p4190, %rd12186, %rd12183;
	selp.u64 	%rd12187, 1, 0, %p4190;
	mul.lo.s64 	%rd2424, %rd22470, %rd22472;
	mul.hi.u64 	%rd12188, %rd22472, %rd22470;
	add.s64 	%rd12189, %rd12186, %rd2424;
	setp.lt.u64 	%p4191, %rd12189, %rd12186;
	selp.u64 	%rd12190, 1, 0, %p4191;
	add.s64 	%rd12191, %rd12188, %rd12187;
	setp.lt.u64 	%p4192, %rd12191, %rd12188;
	add.s64 	%rd12192, %rd12191, %rd12190;
	setp.lt.u64 	%p4193, %rd12192, %rd12191;
	or.pred  	%p4194, %p4192, %p4193;
	selp.u64 	%rd12193, 1, 0, %p4194;
	mul.lo.s64 	%rd2425, %rd22469, %rd22472;
	mul.hi.u64 	%rd12194, %rd22472, %rd22469;
	add.s64 	%rd22475, %rd12192, %rd2425;
	setp.lt.u64 	%p4195, %rd22475, %rd12192;
	selp.u64 	%rd12195, 1, 0, %p4195;
	add.s64 	%rd12196, %rd12194, %rd12193;
	setp.lt.u64 	%p4196, %rd12196, %rd12194;
	add.s64 	%rd22477, %rd12196, %rd12195;
	setp.lt.u64 	%p4197, %rd22477, %rd12196;
	or.pred  	%p66, %p4196, %p4197;
	selp.u64 	%rd22476, 1, 0, %p66;
	mul.hi.u64 	%rd12197, %rd22471, %rd22472;
	add.s64 	%rd2429, %rd12184, %rd12182;
	setp.lt.u64 	%p4198, %rd2429, %rd12184;
	selp.u64 	%rd12198, 1, 0, %p4198;
	add.s64 	%rd12199, %rd12189, %rd12197;
	setp.ge.u64 	%p4199, %rd12199, %rd12189;
	add.s64 	%rd2430, %rd12199, %rd12198;
	setp.ge.u64 	%p4200, %rd2430, %rd12199;
	and.pred  	%p4201, %p4199, %p4200;
	@%p4201 bra 	$L__BB0_811;
	add.s64 	%rd22475, %rd22475, 1;
	setp.ne.s64 	%p4202, %rd22475, 0;
	@%p4202 bra 	$L__BB0_811;
	add.s64 	%rd22477, %rd22477, 1;
	setp.eq.s64 	%p4203, %rd22477, 0;
	selp.b64 	%rd12201, 2, 1, %p66;
	selp.b64 	%rd22476, %rd12201, %rd22476, %p4203;
	mov.b64 	%rd22475, 0;
$L__BB0_811:
	mul.hi.u64 	%rd12202, %rd22471, %rd22471;
	mad.lo.s64 	%rd2437, %rd22471, %rd22471, %rd2430;
	setp.lt.u64 	%p4204, %rd2437, %rd2430;
	selp.u64 	%rd12203, 1, 0, %p4204;
	add.s64 	%rd12204, %rd22475, %rd12202;
	setp.ge.u64 	%p4205, %rd12204, %rd22475;
	add.s64 	%rd2438, %rd12204, %rd12203;
	setp.ge.u64 	%p4206, %rd2438, %rd12204;
	and.pred  	%p4207, %p4205, %p4206;
	@%p4207 bra 	$L__BB0_813;
	add.s64 	%rd22477, %rd22477, 1;
	setp.eq.s64 	%p4208, %rd22477, 0;
	selp.u64 	%rd12205, 1, 0, %p4208;
	add.s64 	%rd22476, %rd22476, %rd12205;
$L__BB0_813:
	mul.lo.s64 	%rd2443, %rd22470, %rd22471;
	mul.hi.u64 	%rd12206, %rd22471, %rd22470;
	add.s64 	%rd12207, %rd2438, %rd2443;
	setp.lt.u64 	%p4209, %rd12207, %rd2438;
	selp.u64 	%rd12208, 1, 0, %p4209;
	add.s64 	%rd12209, %rd22477, %rd12206;
	setp.lt.u64 	%p4210, %rd12209, %rd22477;
	add.s64 	%rd12210, %rd12209, %rd12208;
	setp.lt.u64 	%p4211, %rd12210, %rd12209;
	or.pred  	%p4212, %p4210, %p4211;
	selp.u64 	%rd12211, 1, 0, %p4212;
	add.s64 	%rd12212, %rd22476, %rd12211;
	mul.lo.s64 	%rd2444, %rd22469, %rd22471;
	mul.hi.u64 	%rd12213, %rd22471, %rd22469;
	add.s64 	%rd22480, %rd12210, %rd2444;
	setp.lt.u64 	%p4213, %rd22480, %rd12210;
	selp.u64 	%rd12214, 1, 0, %p4213;
	add.s64 	%rd12215, %rd12212, %rd12213;
	setp.lt.u64 	%p4214, %rd12215, %rd12212;
	add.s64 	%rd22482, %rd12215, %rd12214;
	setp.lt.u64 	%p4215, %rd22482, %rd12215;
	or.pred  	%p67, %p4214, %p4215;
	selp.u64 	%rd22481, 1, 0, %p67;
	mul.hi.u64 	%rd12216, %rd22470, %rd22472;
	add.s64 	%rd2448, %rd2437, %rd2424;
	setp.lt.u64 	%p4216, %rd2448, %rd2437;
	selp.u64 	%rd12217, 1, 0, %p4216;
	add.s64 	%rd12218, %rd12207, %rd12216;
	setp.ge.u64 	%p4217, %rd12218, %rd12207;
	add.s64 	%rd2449, %rd12218, %rd12217;
	setp.ge.u64 	%p4218, %rd2449, %rd12218;
	and.pred  	%p4219, %p4217, %p4218;
	@%p4219 bra 	$L__BB0_816;
	add.s64 	%rd22480, %rd22480, 1;
	setp.ne.s64 	%p4220, %rd22480, 0;
	@%p4220 bra 	$L__BB0_816;
	add.s64 	%rd22482, %rd22482, 1;
	setp.eq.s64 	%p4221, %rd22482, 0;
	selp.b64 	%rd12220, 2, 1, %p67;
	selp.b64 	%rd22481, %rd12220, %rd22481, %p4221;
	mov.b64 	%rd22480, 0;
$L__BB0_816:
	mul.hi.u64 	%rd12221, %rd22470, %rd22471;
	add.s64 	%rd2456, %rd2449, %rd2443;
	setp.lt.u64 	%p4222, %rd2456, %rd2449;
	selp.u64 	%rd12222, 1, 0, %p4222;
	add.s64 	%rd12223, %rd22480, %rd12221;
	setp.ge.u64 	%p4223, %rd12223, %rd22480;
	add.s64 	%rd2457, %rd12223, %rd12222;
	setp.ge.u64 	%p4224, %rd2457, %rd12223;
	and.pred  	%p4225, %p4223, %p4224;
	@%p4225 bra 	$L__BB0_818;
	add.s64 	%rd22482, %rd22482, 1;
	setp.eq.s64 	%p4226, %rd22482, 0;
	selp.u64 	%rd12224, 1, 0, %p4226;
	add.s64 	%rd22481, %rd22481, %rd12224;
$L__BB0_818:
	mul.hi.u64 	%rd12225, %rd22470, %rd22470;
	mad.lo.s64 	%rd12226, %rd22470, %rd22470, %rd2457;
	setp.lt.u64 	%p4227, %rd12226, %rd2457;
	selp.u64 	%rd12227, 1, 0, %p4227;
	add.s64 	%rd12228, %rd22482, %rd12225;
	setp.lt.u64 	%p4228, %rd12228, %rd22482;
	add.s64 	%rd12229, %rd12228, %rd12227;
	setp.lt.u64 	%p4229, %rd12229, %rd12228;
	or.pred  	%p4230, %p4228, %p4229;
	selp.u64 	%rd12230, 1, 0, %p4230;
	add.s64 	%rd12231, %rd22481, %rd12230;
	mul.lo.s64 	%rd2462, %rd22469, %rd22470;
	mul.hi.u64 	%rd12232, %rd22470, %rd22469;
	add.s64 	%rd22485, %rd12229, %rd2462;
	setp.lt.u64 	%p4231, %rd22485, %rd12229;
	selp.u64 	%rd12233, 1, 0, %p4231;
	add.s64 	%rd12234, %rd12231, %rd12232;
	setp.lt.u64 	%p4232, %rd12234, %rd12231;
	add.s64 	%rd22487, %rd12234, %rd12233;
	setp.lt.u64 	%p4233, %rd22487, %rd12234;
	or.pred  	%p68, %p4232, %p4233;
	selp.u64 	%rd22486, 1, 0, %p68;
	mul.hi.u64 	%rd12235, %rd22469, %rd22472;
	add.s64 	%rd2466, %rd2456, %rd2425;
	setp.lt.u64 	%p4234, %rd2466, %rd2456;
	selp.u64 	%rd12236, 1, 0, %p4234;
	add.s64 	%rd12237, %rd12226, %rd12235;
	setp.ge.u64 	%p4235, %rd12237, %rd12226;
	add.s64 	%rd2467, %rd12237, %rd12236;
	setp.ge.u64 	%p4236, %rd2467, %rd12237;
	and.pred  	%p4237, %p4235, %p4236;
	@%p4237 bra 	$L__BB0_821;
	add.s64 	%rd22485, %rd22485, 1;
	setp.ne.s64 	%p4238, %rd22485, 0;
	@%p4238 bra 	$L__BB0_821;
	add.s64 	%rd22487, %rd22487, 1;
	setp.eq.s64 	%p4239, %rd22487, 0;
	selp.b64 	%rd12239, 2, 1, %p68;
	selp.b64 	%rd22486, %rd12239, %rd22486, %p4239;
	mov.b64 	%rd22485, 0;
$L__BB0_821:
	mul.hi.u64 	%rd12240, %rd22469, %rd22471;
	add.s64 	%rd2474, %rd2467, %rd2444;
	setp.lt.u64 	%p4240, %rd2474, %rd2467;
	selp.u64 	%rd12241, 1, 0, %p4240;
	add.s64 	%rd12242, %rd22485, %rd12240;
	setp.ge.u64 	%p4241, %rd12242, %rd22485;
	add.s64 	%rd2475, %rd12242, %rd12241;
	setp.ge.u64 	%p4242, %rd2475, %rd12242;
	and.pred  	%p4243, %p4241, %p4242;
	@%p4243 bra 	$L__BB0_823;
	add.s64 	%rd22487, %rd22487, 1;
	setp.eq.s64 	%p4244, %rd22487, 0;
	selp.u64 	%rd12243, 1, 0, %p4244;
	add.s64 	%rd22486, %rd22486, %rd12243;
$L__BB0_823:
	mul.lo.s64 	%rd12244, %rd22472, %rd22472;
	mul.hi.u64 	%rd12245, %rd22469, %rd22470;
	add.s64 	%rd22490, %rd2475, %rd2462;
	setp.lt.u64 	%p4245, %rd22490, %rd2475;
	selp.u64 	%rd12246, 1, 0, %p4245;
	add.s64 	%rd12247, %rd22487, %rd12245;
	setp.lt.u64 	%p4246, %rd12247, %rd22487;
	add.s64 	%rd12248, %rd12247, %rd12246;
	setp.lt.u64 	%p4247, %rd12248, %rd12247;
	or.pred  	%p4248, %p4246, %p4247;
	selp.u64 	%rd12249, 1, 0, %p4248;
	add.s64 	%rd12250, %rd22486, %rd12249;
	mul.hi.u64 	%rd12251, %rd22469, %rd22469;
	mad.lo.s64 	%rd22492, %rd22469, %rd22469, %rd12248;
	setp.lt.u64 	%p4249, %rd22492, %rd12248;
	selp.u64 	%rd12252, 1, 0, %p4249;
	add.s64 	%rd12253, %rd12250, %rd12251;
	add.s64 	%rd22491, %rd12253, %rd12252;
	mul.lo.s64 	%rd12254, %rd2128, %rd12244;
	mul.lo.s64 	%rd12255, %rd2129, %rd12254;
	mul.hi.u64 	%rd12256, %rd12254, %rd2129;
	not.b64 	%rd12257, %rd12244;
	setp.gt.u64 	%p4250, %rd12255, %rd12257;
	selp.u64 	%rd12258, 1, 0, %p4250;
	add.s64 	%rd12259, %rd2429, %rd12256;
	setp.lt.u64 	%p4251, %rd12259, %rd2429;
	add.s64 	%rd12260, %rd12259, %rd12258;
	setp.lt.u64 	%p4252, %rd12260, %rd12259;
	or.pred  	%p4253, %p4251, %p4252;
	selp.u64 	%rd12261, 1, 0, %p4253;
	mul.hi.u64 	%rd12262, %rd12254, %rd2130;
	mad.lo.s64 	%rd12263, %rd2130, %rd12254, %rd12260;
	setp.lt.u64 	%p4254, %rd12263, %rd12260;
	add.s64 	%rd2483, %rd12263, %rd12261;
	setp.lt.u64 	%p4255, %rd2483, %rd12263;
	or.pred  	%p4256, %p4254, %p4255;
	selp.u64 	%rd12264, 1, 0, %p4256;
	add.s64 	%rd12265, %rd2448, %rd12262;
	setp.lt.u64 	%p4257, %rd12265, %rd2448;
	add.s64 	%rd12266, %rd12265, %rd12264;
	setp.lt.u64 	%p4258, %rd12266, %rd12265;
	or.pred  	%p4259, %p4257, %p4258;
	selp.u64 	%rd12267, 1, 0, %p4259;
	mul.hi.u64 	%rd12268, %rd12254, %rd2131;
	mad.lo.s64 	%rd12269, %rd2131, %rd12254, %rd12266;
	setp.lt.u64 	%p4260, %rd12269, %rd12266;
	add.s64 	%rd2484, %rd12269, %rd12267;
	setp.lt.u64 	%p4261, %rd2484, %rd12269;
	or.pred  	%p4262, %p4260, %p4261;
	selp.u64 	%rd12270, 1, 0, %p4262;
	add.s64 	%rd12271, %rd2466, %rd12268;
	setp.lt.u64 	%p4263, %rd12271, %rd2466;
	add.s64 	%rd12272, %rd12271, %rd12270;
	setp.lt.u64 	%p4264, %rd12272, %rd12271;
	or.pred  	%p4265, %p4263, %p4264;
	selp.u64 	%rd12273, 1, 0, %p4265;
	mul.hi.u64 	%rd12274, %rd12254, %rd2132;
	mad.lo.s64 	%rd12275, %rd2132, %rd12254, %rd12272;
	setp.lt.u64 	%p4266, %rd12275, %rd12272;
	add.s64 	%rd2485, %rd12275, %rd12273;
	setp.lt.u64 	%p4267, %rd2485, %rd12275;
	or.pred  	%p4268, %p4266, %p4267;
	selp.u64 	%rd12276, 1, 0, %p4268;
	add.s64 	%rd12277, %rd2474, %rd12274;
	setp.ge.u64 	%p4269, %rd12277, %rd2474;
	add.s64 	%rd2486, %rd12277, %rd12276;
	setp.ge.u64 	%p4270, %rd2486, %rd12277;
	and.pred  	%p4271, %p4269, %p4270;
	@%p4271 bra 	$L__BB0_826;
	add.s64 	%rd22490, %rd22490, 1;
	setp.ne.s64 	%p4272, %rd22490, 0;
	@%p4272 bra 	$L__BB0_826;
	add.s64 	%rd22492, %rd22492, 1;
	setp.eq.s64 	%p4273, %rd22492, 0;
	selp.u64 	%rd12279, 1, 0, %p4273;
	add.s64 	%rd22491, %rd22491, %rd12279;
	mov.b64 	%rd22490, 0;
$L__BB0_826:
	mul.lo.s64 	%rd12280, %rd2128, %rd2483;
	mul.lo.s64 	%rd12281, %rd2129, %rd12280;
	mul.hi.u64 	%rd12282, %rd12280, %rd2129;
	not.b64 	%rd12283, %rd2483;
	setp.gt.u64 	%p4274, %rd12281, %rd12283;
	selp.u64 	%rd12284, 1, 0, %p4274;
	add.s64 	%rd12285, %rd2484, %rd12282;
	setp.lt.u64 	%p4275, %rd12285, %rd2484;
	add.s64 	%rd12286, %rd12285, %rd12284;
	setp.lt.u64 	%p4276, %rd12286, %rd12285;
	or.pred  	%p4277, %p4275, %p4276;
	selp.u64 	%rd12287, 1, 0, %p4277;
	mul.hi.u64 	%rd12288, %rd12280, %rd2130;
	mad.lo.s64 	%rd12289, %rd2130, %rd12280, %rd12286;
	setp.lt.u64 	%p4278, %rd12289, %rd12286;
	add.s64 	%rd2493, %rd12289, %rd12287;
	setp.lt.u64 	%p4279, %rd2493, %rd12289;
	or.pred  	%p4280, %p4278, %p4279;
	selp.u64 	%rd12290, 1, 0, %p4280;
	add.s64 	%rd12291, %rd2485, %rd12288;
	setp.lt.u64 	%p4281, %rd12291, %rd2485;
	add.s64 	%rd12292, %rd12291, %rd12290;
	setp.lt.u64 	%p4282, %rd12292, %rd12291;
	or.pred  	%p4283, %p4281, %p4282;
	selp.u64 	%rd12293, 1, 0, %p4283;
	mul.hi.u64 	%rd12294, %rd12280, %rd2131;
	mad.lo.s64 	%rd12295, %rd2131, %rd12280, %rd12292;
	setp.lt.u64 	%p4284, %rd12295, %rd12292;
	add.s64 	%rd2494, %rd12295, %rd12293;
	setp.lt.u64 	%p4285, %rd2494, %rd12295;
	or.pred  	%p4286, %p4284, %p4285;
	selp.u64 	%rd12296, 1, 0, %p4286;
	add.s64 	%rd12297, %rd2486, %rd12294;
	setp.lt.u64 	%p4287, %rd12297, %rd2486;
	add.s64 	%rd12298, %rd12297, %rd12296;
	setp.lt.u64 	%p4288, %rd12298, %rd12297;
	or.pred  	%p4289, %p4287, %p4288;
	selp.u64 	%rd12299, 1, 0, %p4289;
	mul.hi.u64 	%rd12300, %rd12280, %rd2132;
	mad.lo.s64 	%rd12301, %rd2132, %rd12280, %rd12298;
	setp.lt.u64 	%p4290, %rd12301, %rd12298;
	add.s64 	%rd2495, %rd12301, %rd12299;
	setp.lt.u64 	%p4291, %rd2495, %rd12301;
	or.pred  	%p4292, %p4290, %p4291;
	selp.u64 	%rd12302, 1, 0, %p4292;
	add.s64 	%rd12303, %rd22490, %rd12300;
	setp.ge.u64 	%p4293, %rd12303, %rd22490;
	add.s64 	%rd2496, %rd12303, %rd12302;
	setp.ge.u64 	%p4294, %rd2496, %rd12303;
	and.pred  	%p4295, %p4293, %p4294;
	@%p4295 bra 	$L__BB0_828;
	add.s64 	%rd22492, %rd22492, 1;
	setp.eq.s64 	%p4296, %rd22492, 0;
	selp.u64 	%rd12304, 1, 0, %p4296;
	add.s64 	%rd22491, %rd22491, %rd12304;
$L__BB0_828:
	mul.lo.s64 	%rd12305, %rd2128, %rd2493;
	mul.lo.s64 	%rd12306, %rd2129, %rd12305;
	mul.hi.u64 	%rd12307, %rd12305, %rd2129;
	not.b64 	%rd12308, %rd2493;
	setp.gt.u64 	%p4297, %rd12306, %rd12308;
	selp.u64 	%rd12309, 1, 0, %p4297;
	add.s64 	%rd12310, %rd2494, %rd12307;
	setp.lt.u64 	%p4298, %rd12310, %rd2494;
	add.s64 	%rd12311, %rd12310, %rd12309;
	setp.lt.u64 	%p4299, %rd12311, %rd12310;
	or.pred  	%p4300, %p4298, %p4299;
	selp.u64 	%rd12312, 1, 0, %p4300;
	mul.hi.u64 	%rd12313, %rd12305, %rd2130;
	mad.lo.s64 	%rd12314, %rd2130, %rd12305, %rd12311;
	setp.lt.u64 	%p4301, %rd12314, %rd12311;
	add.s64 	%rd12315, %rd12314, %rd12312;
	setp.lt.u64 	%p4302, %rd12315, %rd12314;
	or.pred  	%p4303, %p4301, %p4302;
	selp.u64 	%rd12316, 1, 0, %p4303;
	add.s64 	%rd12317, %rd2495, %rd12313;
	setp.lt.u64 	%p4304, %rd12317, %rd2495;
	add.s64 	%rd12318, %rd12317, %rd12316;
	setp.lt.u64 	%p4305, %rd12318, %rd12317;
	or.pred  	%p4306, %p4304, %p4305;
	selp.u64 	%rd12319, 1, 0, %p4306;
	mul.hi.u64 	%rd12320, %rd12305, %rd2131;
	mad.lo.s64 	%rd12321, %rd2131, %rd12305, %rd12318;
	setp.lt.u64 	%p4307, %rd12321, %rd12318;
	add.s64 	%rd12322, %rd12321, %rd12319;
	setp.lt.u64 	%p4308, %rd12322, %rd12321;
	or.pred  	%p4309, %p4307, %p4308;
	selp.u64 	%rd12323, 1, 0, %p4309;
	add.s64 	%rd12324, %rd2496, %rd12320;
	setp.lt.u64 	%p4310, %rd12324, %rd2496;
	add.s64 	%rd12325, %rd12324, %rd12323;
	setp.lt.u64 	%p4311, %rd12325, %rd12324;
	or.pred  	%p4312, %p4310, %p4311;
	selp.u64 	%rd12326, 1, 0, %p4312;
	mul.hi.u64 	%rd12327, %rd12305, %rd2132;
	mad.lo.s64 	%rd12328, %rd2132, %rd12305, %rd12325;
	setp.lt.u64 	%p4313, %rd12328, %rd12325;
	add.s64 	%rd12329, %rd12328, %rd12326;
	setp.lt.u64 	%p4314, %rd12329, %rd12328;
	or.pred  	%p4315, %p4313, %p4314;
	selp.u64 	%rd12330, 1, 0, %p4315;
	add.s64 	%rd12331, %rd22492, %rd12327;
	setp.lt.u64 	%p4316, %rd12331, %rd22492;
	add.s64 	%rd12332, %rd12331, %rd12330;
	setp.lt.u64 	%p4317, %rd12332, %rd12331;
	or.pred  	%p4318, %p4316, %p4317;
	selp.u64 	%rd12333, 1, 0, %p4318;
	add.s64 	%rd12334, %rd22491, %rd12333;
	mul.lo.s64 	%rd12335, %rd2128, %rd12315;
	mul.lo.s64 	%rd12336, %rd2129, %rd12335;
	mul.hi.u64 	%rd12337, %rd12335, %rd2129;
	not.b64 	%rd12338, %rd12315;
	setp.gt.u64 	%p4319, %rd12336, %rd12338;
	selp.u64 	%rd12339, 1, 0, %p4319;
	add.s64 	%rd12340, %rd12322, %rd12337;
	setp.lt.u64 	%p4320, %rd12340, %rd12322;
	add.s64 	%rd12341, %rd12340, %rd12339;
	setp.lt.u64 	%p4321, %rd12341, %rd12340;
	or.pred  	%p4322, %p4320, %p4321;
	selp.u64 	%rd12342, 1, 0, %p4322;
	mul.hi.u64 	%rd12343, %rd12335, %rd2130;
	mad.lo.s64 	%rd12344, %rd2130, %rd12335, %rd12341;
	setp.lt.u64 	%p4323, %rd12344, %rd12341;
	add.s64 	%rd2501, %rd12344, %rd12342;
	setp.lt.u64 	%p4324, %rd2501, %rd12344;
	or.pred  	%p4325, %p4323, %p4324;
	selp.u64 	%rd12345, 1, 0, %p4325;
	add.s64 	%rd12346, %rd12329, %rd12343;
	setp.lt.u64 	%p4326, %rd12346, %rd12329;
	add.s64 	%rd12347, %rd12346, %rd12345;
	setp.lt.u64 	%p4327, %rd12347, %rd12346;
	or.pred  	%p4328, %p4326, %p4327;
	selp.u64 	%rd12348, 1, 0, %p4328;
	mul.hi.u64 	%rd12349, %rd12335, %rd2131;
	mad.lo.s64 	%rd12350, %rd2131, %rd12335, %rd12347;
	setp.lt.u64 	%p4329, %rd12350, %rd12347;
	add.s64 	%rd2502, %rd12350, %rd12348;
	setp.lt.u64 	%p4330, %rd2502, %rd12350;
	or.pred  	%p4331, %p4329, %p4330;
	selp.u64 	%rd12351, 1, 0, %p4331;
	add.s64 	%rd12352, %rd12332, %rd12349;
	setp.lt.u64 	%p4332, %rd12352, %rd12332;
	add.s64 	%rd12353, %rd12352, %rd12351;
	setp.lt.u64 	%p4333, %rd12353, %rd12352;
	or.pred  	%p4334, %p4332, %p4333;
	selp.u64 	%rd12354, 1, 0, %p4334;
	mul.hi.u64 	%rd12355, %rd12335, %rd2132;
	mad.lo.s64 	%rd12356, %rd2132, %rd12335, %rd12353;
	setp.lt.u64 	%p4335, %rd12356, %rd12353;
	add.s64 	%rd2503, %rd12356, %rd12354;
	setp.lt.u64 	%p4336, %rd2503, %rd12356;
	or.pred  	%p4337, %p4335, %p4336;
	selp.u64 	%rd12357, 1, 0, %p4337;
	add.s64 	%rd12358, %rd12334, %rd12355;
	add.s64 	%rd22493, %rd12358, %rd12357;
	setp.gt.u64 	%p4338, %rd22493, %rd2132;
	@%p4338 bra 	$L__BB0_834;
	setp.lt.u64 	%p4339, %rd22493, %rd2132;
	mov.u64 	%rd22494, %rd2503;
	mov.u64 	%rd22495, %rd2502;
	mov.u64 	%rd22496, %rd2501;
	@%p4339 bra 	$L__BB0_835;
	setp.gt.u64 	%p4340, %rd2503, %rd2131;
	@%p4340 bra 	$L__BB0_834;
	setp.lt.u64 	%p4341, %rd2503, %rd2131;
	mov.u64 	%rd22494, %rd2503;
	mov.u64 	%rd22495, %rd2502;
	mov.u64 	%rd22496, %rd2501;
	@%p4341 bra 	$L__BB0_835;
	setp.gt.u64 	%p4342, %rd2502, %rd2130;
	@%p4342 bra 	$L__BB0_834;
	setp.lt.u64 	%p4343, %rd2502, %rd2130;
	setp.lt.u64 	%p4344, %rd2501, %rd2129;
	or.pred  	%p4345, %p4343, %p4344;
	mov.u64 	%rd22494, %rd2503;
	mov.u64 	%rd22495, %rd2502;
	mov.u64 	%rd22496, %rd2501;
	@%p4345 bra 	$L__BB0_835;
$L__BB0_834:
	sub.s64 	%rd22496, %rd2501, %rd2129;
	setp.lt.u64 	%p4346, %rd2501, %rd2129;
	selp.u64 	%rd12359, 1, 0, %p4346;
	add.s64 	%rd12360, %rd2130, %rd12359;
	sub.s64 	%rd22495, %rd2502, %rd12360;
	setp.lt.u64 	%p4347, %rd2502, %rd12360;
	selp.u64 	%rd12361, 1, 0, %p4347;
	add.s64 	%rd12362, %rd2131, %rd12361;
	sub.s64 	%rd22494, %rd2503, %rd12362;
	setp.lt.u64 	%p4348, %rd2503, %rd12362;
	selp.u64 	%rd12363, 1, 0, %p4348;
	add.s64 	%rd12364, %rd2132, %rd12363;
	sub.s64 	%rd22493, %rd22493, %rd12364;
$L__BB0_835:
	sub.s64 	%rd22500, %rd22496, %rd22420;
	setp.lt.u64 	%p4349, %rd22496, %rd22420;
	selp.u64 	%rd12365, 1, 0, %p4349;
	add.s64 	%rd12366, %rd22419, %rd12365;
	sub.s64 	%rd22499, %rd22495, %rd12366;
	setp.lt.u64 	%p4350, %rd22495, %rd12366;
	selp.u64 	%rd12367, 1, 0, %p4350;
	add.s64 	%rd12368, %rd22418, %rd12367;
	sub.s64 	%rd22498, %rd22494, %rd12368;
	setp.lt.u64 	%p4351, %rd22494, %rd12368;
	selp.u64 	%rd12369, 1, 0, %p4351;
	add.s64 	%rd12370, %rd22417, %rd12369;
	sub.s64 	%rd22497, %rd22493, %rd12370;
	setp.ge.u64 	%p4352, %rd22493, %rd12370;
	@%p4352 bra 	$L__BB0_837;
	add.s64 	%rd22500, %rd2129, %rd22500;
	setp.lt.u64 	%p4353, %rd22500, %rd2129;
	selp.u64 	%rd12371, 1, 0, %p4353;
	add.s64 	%rd12372, %rd2130, %rd22499;
	setp.lt.u64 	%p4354, %rd12372, %rd2130;
	add.s64 	%rd22499, %rd12372, %rd12371;
	setp.lt.u64 	%p4355, %rd22499, %rd12372;
	or.pred  	%p4356, %p4354, %p4355;
	selp.u64 	%rd12373, 1, 0, %p4356;
	add.s64 	%rd12374, %rd2131, %rd22498;
	setp.lt.u64 	%p4357, %rd12374, %rd2131;
	add.s64 	%rd22498, %rd12374, %rd12373;
	setp.lt.u64 	%p4358, %rd22498, %rd12374;
	or.pred  	%p4359, %p4357, %p4358;
	selp.u64 	%rd12375, 1, 0, %p4359;
	add.s64 	%rd12376, %rd2132, %rd22497;
	add.s64 	%rd22497, %rd12376, %rd12375;
$L__BB0_837:
	sub.s64 	%rd22504, %rd22500, %rd22468;
	setp.lt.u64 	%p4360, %rd22500, %rd22468;
	selp.u64 	%rd12377, 1, 0, %p4360;
	add.s64 	%rd12378, %rd22467, %rd12377;
	sub.s64 	%rd22503, %rd22499, %rd12378;
	setp.lt.u64 	%p4361, %rd22499, %rd12378;
	selp.u64 	%rd12379, 1, 0, %p4361;
	add.s64 	%rd12380, %rd22466, %rd12379;
	sub.s64 	%rd22502, %rd22498, %rd12380;
	setp.lt.u64 	%p4362, %rd22498, %rd12380;
	selp.u64 	%rd12381, 1, 0, %p4362;
	add.s64 	%rd12382, %rd22465, %rd12381;
	sub.s64 	%rd22501, %rd22497, %rd12382;
	setp.ge.u64 	%p4363, %rd22497, %rd12382;
	@%p4363 bra 	$L__BB0_839;
	add.s64 	%rd22504, %rd2129, %rd22504;
	setp.lt.u64 	%p4364, %rd22504, %rd2129;
	selp.u64 	%rd12383, 1, 0, %p4364;
	add.s64 	%rd12384, %rd2130, %rd22503;
	setp.lt.u64 	%p4365, %rd12384, %rd2130;
	add.s64 	%rd22503, %rd12384, %rd12383;
	setp.lt.u64 	%p4366, %rd22503, %rd12384;
	or.pred  	%p4367, %p4365, %p4366;
	selp.u64 	%rd12385, 1, 0, %p4367;
	add.s64 	%rd12386, %rd2131, %rd22502;
	setp.lt.u64 	%p4368, %rd12386, %rd2131;
	add.s64 	%rd22502, %rd12386, %rd12385;
	setp.lt.u64 	%p4369, %rd22502, %rd12386;
	or.pred  	%p4370, %p4368, %p4369;
	selp.u64 	%rd12387, 1, 0, %p4370;
	add.s64 	%rd12388, %rd2132, %rd22501;
	add.s64 	%rd22501, %rd12388, %rd12387;
$L__BB0_839:
	shl.b64 	%rd2537, %rd22504, 1;
	mov.b64 	{%r341, %r342}, %rd22504;
	mov.b64 	{%r343, %r344}, %rd22503;
	shf.l.wrap.b32 	%r345, %r342, %r343, 1;
	shf.l.wrap.b32 	%r346, %r343, %r344, 1;
	mov.b64 	%rd2538, {%r345, %r346};
	mov.b64 	{%r347, %r348}, %rd22502;
	shf.l.wrap.b32 	%r349, %r344, %r347, 1;
	shf.l.wrap.b32 	%r350, %r347, %r348, 1;
	mov.b64 	%rd2539, {%r349, %r350};
	mov.b64 	{%r351, %r352}, %rd22501;
	shf.l.wrap.b32 	%r353, %r348, %r351, 1;
	shf.l.wrap.b32 	%r354, %r351, %r352, 1;
	mov.b64 	%rd22505, {%r353, %r354};
	setp.gt.u64 	%p4371, %rd22505, %rd2132;
	@%p4371 bra 	$L__BB0_845;
	setp.lt.u64 	%p4372, %rd22505, %rd2132;
	mov.u64 	%rd22506, %rd2539;
	mov.u64 	%rd22507, %rd2538;
	mov.u64 	%rd22508, %rd2537;
	@%p4372 bra 	$L__BB0_846;
	setp.gt.u64 	%p4373, %rd2539, %rd2131;
	@%p4373 bra 	$L__BB0_845;
	setp.lt.u64 	%p4374, %rd2539, %rd2131;
	mov.u64 	%rd22506, %rd2539;
	mov.u64 	%rd22507, %rd2538;
	mov.u64 	%rd22508, %rd2537;
	@%p4374 bra 	$L__BB0_846;
	setp.gt.u64 	%p4375, %rd2538, %rd2130;
	@%p4375 bra 	$L__BB0_845;
	setp.lt.u64 	%p4376, %rd2538, %rd2130;
	setp.lt.u64 	%p4377, %rd2537, %rd2129;
	or.pred  	%p4378, %p4376, %p4377;
	mov.u64 	%rd22506, %rd2539;
	mov.u64 	%rd22507, %rd2538;
	mov.u64 	%rd22508, %rd2537;
	@%p4378 bra 	$L__BB0_846;
$L__BB0_845:
	sub.s64 	%rd22508, %rd2537, %rd2129;
	setp.lt.u64 	%p4379, %rd2537, %rd2129;
	selp.u64 	%rd12389, 1, 0, %p4379;
	add.s64 	%rd12390, %rd2130, %rd12389;
	sub.s64 	%rd22507, %rd2538, %rd12390;
	setp.lt.u64 	%p4380, %rd2538, %rd12390;
	selp.u64 	%rd12391, 1, 0, %p4380;
	add.s64 	%rd12392, %rd2131, %rd12391;
	sub.s64 	%rd22506, %rd2539, %rd12392;
	setp.lt.u64 	%p4381, %rd2539, %rd12392;
	selp.u64 	%rd12393, 1, 0, %p4381;
	add.s64 	%rd12394, %rd2132, %rd12393;
	sub.s64 	%rd22505, %rd22505, %rd12394;
$L__BB0_846:
	shl.b64 	%rd2549, %rd22420, 1;
	mov.b64 	{%r355, %r356}, %rd22420;
	mov.b64 	{%r357, %r358}, %rd22419;
	shf.l.wrap.b32 	%r359, %r356, %r357, 1;
	shf.l.wrap.b32 	%r360, %r357, %r358, 1;
	mov.b64 	%rd2550, {%r359, %r360};
	mov.b64 	{%r361, %r362}, %rd22418;
	shf.l.wrap.b32 	%r363, %r358, %r361, 1;
	shf.l.wrap.b32 	%r364, %r361, %r362, 1;
	mov.b64 	%rd2551, {%r363, %r364};
	mov.b64 	{%r365, %r366}, %rd22417;
	shf.l.wrap.b32 	%r367, %r362, %r365, 1;
	shf.l.wrap.b32 	%r368, %r365, %r366, 1;
	mov.b64 	%rd22509, {%r367, %r368};
	setp.gt.u64 	%p4382, %rd22509, %rd2132;
	@%p4382 bra 	$L__BB0_852;
	setp.lt.u64 	%p4383, %rd22509, %rd2132;
	mov.u64 	%rd22510, %rd2551;
	mov.u64 	%rd22511, %rd2550;
	mov.u64 	%rd22512, %rd2549;
	@%p4383 bra 	$L__BB0_853;
	setp.gt.u64 	%p4384, %rd2551, %rd2131;
	@%p4384 bra 	$L__BB0_852;
	setp.lt.u64 	%p4385, %rd2551, %rd2131;
	mov.u64 	%rd22510, %rd2551;
	mov.u64 	%rd22511, %rd2550;
	mov.u64 	%rd22512, %rd2549;
	@%p4385 bra 	$L__BB0_853;
	setp.gt.u64 	%p4386, %rd2550, %rd2130;
	@%p4386 bra 	$L__BB0_852;
	setp.lt.u64 	%p4387, %rd2550, %rd2130;
	setp.lt.u64 	%p4388, %rd2549, %rd2129;
	or.pred  	%p4389, %p4387, %p4388;
	mov.u64 	%rd22510, %rd2551;
	mov.u64 	%rd22511, %rd2550;
	mov.u64 	%rd22512, %rd2549;
	@%p4389 bra 	$L__BB0_853;
$L__BB0_852:
	sub.s64 	%rd22512, %rd2549, %rd2129;
	setp.lt.u64 	%p4390, %rd2549, %rd2129;
	selp.u64 	%rd12395, 1, 0, %p4390;
	add.s64 	%rd12396, %rd2130, %rd12395;
	sub.s64 	%rd22511, %rd2550, %rd12396;
	setp.lt.u64 	%p4391, %rd2550, %rd12396;
	selp.u64 	%rd12397, 1, 0, %p4391;
	add.s64 	%rd12398, %rd2131, %rd12397;
	sub.s64 	%rd22510, %rd2551, %rd12398;
	setp.lt.u64 	%p4392, %rd2551, %rd12398;
	selp.u64 	%rd12399, 1, 0, %p4392;
	add.s64 	%rd12400, %rd2132, %rd12399;
	sub.s64 	%rd22509, %rd22509, %rd12400;
$L__BB0_853:
	add.s64 	%rd2561, %rd22420, %rd22512;
	setp.lt.u64 	%p4393, %rd2561, %rd22420;
	selp.u64 	%rd12401, 1, 0, %p4393;
	add.s64 	%rd12402, %rd22419, %rd22511;
	setp.lt.u64 	%p4394, %rd12402, %rd22419;
	add.s64 	%rd2562, %rd12402, %rd12401;
	setp.lt.u64 	%p4395, %rd2562, %rd12402;
	or.pred  	%p4396, %p4394, %p4395;
	selp.u64 	%rd12403, 1, 0, %p4396;
	add.s64 	%rd12404, %rd22418, %rd22510;
	setp.lt.u64 	%p4397, %rd12404, %rd22418;
	add.s64 	%rd2563, %rd12404, %rd12403;
	setp.lt.u64 	%p4398, %rd2563, %rd12404;
	or.pred  	%p4399, %p4397, %p4398;
	selp.u64 	%rd12405, 1, 0, %p4399;
	add.s64 	%rd12406, %rd22417, %rd22509;
	add.s64 	%rd22513, %rd12406, %rd12405;
	setp.gt.u64 	%p4400, %rd22513, %rd2132;
	@%p4400 bra 	$L__BB0_859;
	setp.lt.u64 	%p4401, %rd22513, %rd2132;
	mov.u64 	%rd22514, %rd2563;
	mov.u64 	%rd22515, %rd2562;
	mov.u64 	%rd22516, %rd2561;
	@%p4401 bra 	$L__BB0_860;
	setp.gt.u64 	%p4402, %rd2563, %rd2131;
	@%p4402 bra 	$L__BB0_859;
	setp.lt.u64 	%p4403, %rd2563, %rd2131;
	mov.u64 	%rd22514, %rd2563;
	mov.u64 	%rd22515, %rd2562;
	mov.u64 	%rd22516, %rd2561;
	@%p4403 bra 	$L__BB0_860;
	setp.gt.u64 	%p4404, %rd2562, %rd2130;
	@%p4404 bra 	$L__BB0_859;
	setp.lt.u64 	%p4405, %rd2562, %rd2130;
	setp.lt.u64 	%p4406, %rd2561, %rd2129;
	or.pred  	%p4407, %p4405, %p4406;
	mov.u64 	%rd22514, %rd2563;
	mov.u64 	%rd22515, %rd2562;
	mov.u64 	%rd22516, %rd2561;
	@%p4407 bra 	$L__BB0_860;
$L__BB0_859:
	sub.s64 	%rd22516, %rd2561, %rd2129;
	setp.lt.u64 	%p4408, %rd2561, %rd2129;
	selp.u64 	%rd12407, 1, 0, %p4408;
	add.s64 	%rd12408, %rd2130, %rd12407;
	sub.s64 	%rd22515, %rd2562, %rd12408;
	setp.lt.u64 	%p4409, %rd2562, %rd12408;
	selp.u64 	%rd12409, 1, 0, %p4409;
	add.s64 	%rd12410, %rd2131, %rd12409;
	sub.s64 	%rd22514, %rd2563, %rd12410;
	setp.lt.u64 	%p4410, %rd2563, %rd12410;
	selp.u64 	%rd12411, 1, 0, %p4410;
	add.s64 	%rd12412, %rd2132, %rd12411;
	sub.s64 	%rd22513, %rd22513, %rd12412;
$L__BB0_860:
	mul.hi.u64 	%rd12413, %rd22516, %rd22516;
	mul.lo.s64 	%rd12414, %rd22515, %rd22516;
	mul.hi.u64 	%rd12415, %rd22516, %rd22515;
	add.s64 	%rd12416, %rd12413, %rd12414;
	setp.lt.u64 	%p4411, %rd12416, %rd12413;
	selp.u64 	%rd12417, 1, 0, %p4411;
	add.s64 	%rd12418, %rd12415, %rd12417;
	setp.lt.u64 	%p4412, %rd12418, %rd12415;
	selp.u64 	%rd12419, 1, 0, %p4412;
	mul.lo.s64 	%rd2573, %rd22514, %rd22516;
	mul.hi.u64 	%rd12420, %rd22516, %rd22514;
	add.s64 	%rd12421, %rd12418, %rd2573;
	setp.lt.u64 	%p4413, %rd12421, %rd12418;
	selp.u64 	%rd12422, 1, 0, %p4413;
	add.s64 	%rd12423, %rd12420, %rd12419;
	setp.lt.u64 	%p4414, %rd12423, %rd12420;
	add.s64 	%rd12424, %rd12423, %rd12422;
	setp.lt.u64 	%p4415, %rd12424, %rd12423;
	or.pred  	%p4416, %p4414, %p4415;
	selp.u64 	%rd12425, 1, 0, %p4416;
	mul.lo.s64 	%rd2574, %rd22513, %rd22516;
	mul.hi.u64 	%rd12426, %rd22516, %rd22513;
	add.s64 	%rd22519, %rd12424, %rd2574;
	setp.lt.u64 	%p4417, %rd22519, %rd12424;
	selp.u64 	%rd12427, 1, 0, %p4417;
	add.s64 	%rd12428, %rd12426, %rd12425;
	setp.lt.u64 	%p4418, %rd12428, %rd12426;
	add.s64 	%rd22521, %rd12428, %rd12427;
	setp.lt.u64 	%p4419, %rd22521, %rd12428;
	or.pred  	%p69, %p4418, %p4419;
	selp.u64 	%rd22520, 1, 0, %p69;
	mul.hi.u64 	%rd12429, %rd22515, %rd22516;
	add.s64 	%rd2578, %rd12416, %rd12414;
	setp.lt.u64 	%p4420, %rd2578, %rd12416;
	selp.u64 	%rd12430, 1, 0, %p4420;
	add.s64 	%rd12431, %rd12421, %rd12429;
	setp.ge.u64 	%p4421, %rd12431, %rd12421;
	add.s64 	%rd2579, %rd12431, %rd12430;
	setp.ge.u64 	%p4422, %rd2579, %rd12431;
	and.pred  	%p4423, %p4421, %p4422;
	@%p4423 bra 	$L__BB0_863;
	add.s64 	%rd22519, %rd22519, 1;
	setp.ne.s64 	%p4424, %rd22519, 0;
	@%p4424 bra 	$L__BB0_863;
	add.s64 	%rd22521, %rd22521, 1;
	setp.eq.s64 	%p4425, %rd22521, 0;
	selp.b64 	%rd12433, 2, 1, %p69;
	selp.b64 	%rd22520, %rd12433, %rd22520, %p4425;
	mov.b64 	%rd22519, 0;
$L__BB0_863:
	mul.hi.u64 	%rd12434, %rd22515, %rd22515;
	mad.lo.s64 	%rd2586, %rd22515, %rd22515, %rd2579;
	setp.lt.u64 	%p4426, %rd2586, %rd2579;
	selp.u64 	%rd12435, 1, 0, %p4426;
	add.s64 	%rd12436, %rd22519, %rd12434;
	setp.ge.u64 	%p4427, %rd12436, %rd22519;
	add.s64 	%rd2587, %rd12436, %rd12435;
	setp.ge.u64 	%p4428, %rd2587, %rd12436;
	and.pred  	%p4429, %p4427, %p4428;
	@%p4429 bra 	$L__BB0_865;
	add.s64 	%rd22521, %rd22521, 1;
	setp.eq.s64 	%p4430, %rd22521, 0;
	selp.u64 	%rd12437, 1, 0, %p4430;
	add.s64 	%rd22520, %rd22520, %rd12437;
$L__BB0_865:
	mul.lo.s64 	%rd2592, %rd22514, %rd22515;
	mul.hi.u64 	%rd12438, %rd22515, %rd22514;
	add.s64 	%rd12439, %rd2587, %rd2592;
	setp.lt.u64 	%p4431, %rd12439, %rd2587;
	selp.u64 	%rd12440, 1, 0, %p4431;
	add.s64 	%rd12441, %rd22521, %rd12438;
	setp.lt.u64 	%p4432, %rd12441, %rd22521;
	add.s64 	%rd12442, %rd12441, %rd12440;
	setp.lt.u64 	%p4433, %rd12442, %rd12441;
	or.pred  	%p4434, %p4432, %p4433;
	selp.u64 	%rd12443, 1, 0, %p4434;
	add.s64 	%rd12444, %rd22520, %rd12443;
	mul.lo.s64 	%rd2593, %rd22513, %rd22515;
	mul.hi.u64 	%rd12445, %rd22515, %rd22513;
	add.s64 	%rd22524, %rd12442, %rd2593;
	setp.lt.u64 	%p4435, %rd22524, %rd12442;
	selp.u64 	%rd12446, 1, 0, %p4435;
	add.s64 	%rd12447, %rd12444, %rd12445;
	setp.lt.u64 	%p4436, %rd12447, %rd12444;
	add.s64 	%rd22526, %rd12447, %rd12446;
	setp.lt.u64 	%p4437, %rd22526, %rd12447;
	or.pred  	%p70, %p4436, %p4437;
	selp.u64 	%rd22525, 1, 0, %p70;
	mul.hi.u64 	%rd12448, %rd22514, %rd22516;
	add.s64 	%rd2597, %rd2586, %rd2573;
	setp.lt.u64 	%p4438, %rd2597, %rd2586;
	selp.u64 	%rd12449, 1, 0, %p4438;
	add.s64 	%rd12450, %rd12439, %rd12448;
	setp.ge.u64 	%p4439, %rd12450, %rd12439;
	add.s64 	%rd2598, %rd12450, %rd12449;
	setp.ge.u64 	%p4440, %rd2598, %rd12450;
	and.pred  	%p4441, %p4439, %p4440;
	@%p4441 bra 	$L__BB0_868;
	add.s64 	%rd22524, %rd22524, 1;
	setp.ne.s64 	%p4442, %rd22524, 0;
	@%p4442 bra 	$L__BB0_868;
	add.s64 	%rd22526, %rd22526, 1;
	setp.eq.s64 	%p4443, %rd22526, 0;
	selp.b64 	%rd12452, 2, 1, %p70;
	selp.b64 	%rd22525, %rd12452, %rd22525, %p4443;
	mov.b64 	%rd22524, 0;
$L__BB0_868:
	mul.hi.u64 	%rd12453, %rd22514, %rd22515;
	add.s64 	%rd2605, %rd2598, %rd2592;
	setp.lt.u64 	%p4444, %rd2605, %rd2598;
	selp.u64 	%rd12454, 1, 0, %p4444;
	add.s64 	%rd12455, %rd22524, %rd12453;
	setp.ge.u64 	%p4445, %rd12455, %rd22524;
	add.s64 	%rd2606, %rd12455, %rd12454;
	setp.ge.u64 	%p4446, %rd2606, %rd12455;
	and.pred  	%p4447, %p4445, %p4446;
	@%p4447 bra 	$L__BB0_870;
	add.s64 	%rd22526, %rd22526, 1;
	setp.eq.s64 	%p4448, %rd22526, 0;
	selp.u64 	%rd12456, 1, 0, %p4448;
	add.s64 	%rd22525, %rd22525, %rd12456;
$L__BB0_870:
	mul.hi.u64 	%rd12457, %rd22514, %rd22514;
	mad.lo.s64 	%rd12458, %rd22514, %rd22514, %rd2606;
	setp.lt.u64 	%p4449, %rd12458, %rd2606;
	selp.u64 	%rd12459, 1, 0, %p4449;
	add.s64 	%rd12460, %rd22526, %rd12457;
	setp.lt.u64 	%p4450, %rd12460, %rd22526;
	add.s64 	%rd12461, %rd12460, %rd12459;
	setp.lt.u64 	%p4451, %rd12461, %rd12460;
	or.pred  	%p4452, %p4450, %p4451;
	selp.u64 	%rd12462, 1, 0, %p4452;
	add.s64 	%rd12463, %rd22525, %rd12462;
	mul.lo.s64 	%rd2611, %rd22513, %rd22514;
	mul.hi.u64 	%rd12464, %rd22514, %rd22513;
	add.s64 	%rd22529, %rd12461, %rd2611;
	setp.lt.u64 	%p4453, %rd22529, %rd12461;
	selp.u64 	%rd12465, 1, 0, %p4453;
	add.s64 	%rd12466, %rd12463, %rd12464;
	setp.lt.u64 	%p4454, %rd12466, %rd12463;
	add.s64 	%rd22531, %rd12466, %rd12465;
	setp.lt.u64 	%p4455, %rd22531, %rd12466;
	or.pred  	%p71, %p4454, %p4455;
	selp.u64 	%rd22530, 1, 0, %p71;
	mul.hi.u64 	%rd12467, %rd22513, %rd22516;
	add.s64 	%rd2615, %rd2605, %rd2574;
	setp.lt.u64 	%p4456, %rd2615, %rd2605;
	selp.u64 	%rd12468, 1, 0, %p4456;
	add.s64 	%rd12469, %rd12458, %rd12467;
	setp.ge.u64 	%p4457, %rd12469, %rd12458;
	add.s64 	%rd2616, %rd12469, %rd12468;
	setp.ge.u64 	%p4458, %rd2616, %rd12469;
	and.pred  	%p4459, %p4457, %p4458;
	@%p4459 bra 	$L__BB0_873;
	add.s64 	%rd22529, %rd22529, 1;
	setp.ne.s64 	%p4460, %rd22529, 0;
	@%p4460 bra 	$L__BB0_873;
	add.s64 	%rd22531, %rd22531, 1;
	setp.eq.s64 	%p4461, %rd22531, 0;
	selp.b64 	%rd12471, 2, 1, %p71;
	selp.b64 	%rd22530, %rd12471, %rd22530, %p4461;
	mov.b64 	%rd22529, 0;
$L__BB0_873:
	mul.hi.u64 	%rd12472, %rd22513, %rd22515;
	add.s64 	%rd2623, %rd2616, %rd2593;
	setp.lt.u64 	%p4462, %rd2623, %rd2616;
	selp.u64 	%rd12473, 1, 0, %p4462;
	add.s64 	%rd12474, %rd22529, %rd12472;
	setp.ge.u64 	%p4463, %rd12474, %rd22529;
	add.s64 	%rd2624, %rd12474, %rd12473;
	setp.ge.u64 	%p4464, %rd2624, %rd12474;
	and.pred  	%p4465, %p4463, %p4464;
	@%p4465 bra 	$L__BB0_875;
	add.s64 	%rd22531, %rd22531, 1;
	setp.eq.s64 	%p4466, %rd22531, 0;
	selp.u64 	%rd12475, 1, 0, %p4466;
	add.s64 	%rd22530, %rd22530, %rd12475;
$L__BB0_875:
	mul.lo.s64 	%rd12476, %rd22516, %rd22516;
	mul.hi.u64 	%rd12477, %rd22513, %rd22514;
	add.s64 	%rd22534, %rd2624, %rd2611;
	setp.lt.u64 	%p4467, %rd22534, %rd2624;
	selp.u64 	%rd12478, 1, 0, %p4467;
	add.s64 	%rd12479, %rd22531, %rd12477;
	setp.lt.u64 	%p4468, %rd12479, %rd22531;
	add.s64 	%rd12480, %rd12479, %rd12478;
	setp.lt.u64 	%p4469, %rd12480, %rd12479;
	or.pred  	%p4470, %p4468, %p4469;
	selp.u64 	%rd12481, 1, 0, %p4470;
	add.s64 	%rd12482, %rd22530, %rd12481;
	mul.hi.u64 	%rd12483, %rd22513, %rd22513;
	mad.lo.s64 	%rd22536, %rd22513, %rd22513, %rd12480;
	setp.lt.u64 	%p4471, %rd22536, %rd12480;
	selp.u64 	%rd12484, 1, 0, %p4471;
	add.s64 	%rd12485, %rd12482, %rd12483;
	add.s64 	%rd22535, %rd12485, %rd12484;
	mul.lo.s64 	%rd12486, %rd2128, %rd12476;
	mul.lo.s64 	%rd12487, %rd2129, %rd12486;
	mul.hi.u64 	%rd12488, %rd12486, %rd2129;
	not.b64 	%rd12489, %rd12476;
	setp.gt.u64 	%p4472, %rd12487, %rd12489;
	selp.u64 	%rd12490, 1, 0, %p4472;
	add.s64 	%rd12491, %rd2578, %rd12488;
	setp.lt.u64 	%p4473, %rd12491, %rd2578;
	add.s64 	%rd12492, %rd12491, %rd12490;
	setp.lt.u64 	%p4474, %rd12492, %rd12491;
	or.pred  	%p4475, %p4473, %p4474;
	selp.u64 	%rd12493, 1, 0, %p4475;
	mul.hi.u64 	%rd12494, %rd12486, %rd2130;
	mad.lo.s64 	%rd12495, %rd2130, %rd12486, %rd12492;
	setp.lt.u64 	%p4476, %rd12495, %rd12492;
	add.s64 	%rd2632, %rd12495, %rd12493;
	setp.lt.u64 	%p4477, %rd2632, %rd12495;
	or.pred  	%p4478, %p4476, %p4477;
	selp.u64 	%rd12496, 1, 0, %p4478;
	add.s64 	%rd12497, %rd2597, %rd12494;
	setp.lt.u64 	%p4479, %rd12497, %rd2597;
	add.s64 	%rd12498, %rd12497, %rd12496;
	setp.lt.u64 	%p4480, %rd12498, %rd12497;
	or.pred  	%p4481, %p4479, %p4480;
	selp.u64 	%rd12499, 1, 0, %p4481;
	mul.hi.u64 	%rd12500, %rd12486, %rd2131;
	mad.lo.s64 	%rd12501, %rd2131, %rd12486, %rd12498;
	setp.lt.u64 	%p4482, %rd12501, %rd12498;
	add.s64 	%rd2633, %rd12501, %rd12499;
	setp.lt.u64 	%p4483, %rd2633, %rd12501;
	or.pred  	%p4484, %p4482, %p4483;
	selp.u64 	%rd12502, 1, 0, %p4484;
	add.s64 	%rd12503, %rd2615, %rd12500;
	setp.lt.u64 	%p4485, %rd12503, %rd2615;
	add.s64 	%rd12504, %rd12503, %rd12502;
	setp.lt.u64 	%p4486, %rd12504, %rd12503;
	or.pred  	%p4487, %p4485, %p4486;
	selp.u64 	%rd12505, 1, 0, %p4487;
	mul.hi.u64 	%rd12506, %rd12486, %rd2132;
	mad.lo.s64 	%rd12507, %rd2132, %rd12486, %rd12504;
	setp.lt.u64 	%p4488, %rd12507, %rd12504;
	add.s64 	%rd2634, %rd12507, %rd12505;
	setp.lt.u64 	%p4489, %rd2634, %rd12507;
	or.pred  	%p4490, %p4488, %p4489;
	selp.u64 	%rd12508, 1, 0, %p4490;
	add.s64 	%rd12509, %rd2623, %rd12506;
	setp.ge.u64 	%p4491, %rd12509, %rd2623;
	add.s64 	%rd2635, %rd12509, %rd12508;
	setp.ge.u64 	%p4492, %rd2635, %rd12509;
	and.pred  	%p4493, %p4491, %p4492;
	@%p4493 bra 	$L__BB0_878;
	add.s64 	%rd22534, %rd22534, 1;
	setp.ne.s64 	%p4494, %rd22534, 0;
	@%p4494 bra 	$L__BB0_878;
	add.s64 	%rd22536, %rd22536, 1;
	setp.eq.s64 	%p4495, %rd22536, 0;
	selp.u64 	%rd12511, 1, 0, %p4495;
	add.s64 	%rd22535, %rd22535, %rd12511;
	mov.b64 	%rd22534, 0;
$L__BB0_878:
	mul.lo.s64 	%rd12512, %rd2128, %rd2632;
	mul.lo.s64 	%rd12513, %rd2129, %rd12512;
	mul.hi.u64 	%rd12514, %rd12512, %rd2129;
	not.b64 	%rd12515, %rd2632;
	setp.gt.u64 	%p4496, %rd12513, %rd12515;
	selp.u64 	%rd12516, 1, 0, %p4496;
	add.s64 	%rd12517, %rd2633, %rd12514;
	setp.lt.u64 	%p4497, %rd12517, %rd2633;
	add.s64 	%rd12518, %rd12517, %rd12516;
	setp.lt.u64 	%p4498, %rd12518, %rd12517;
	or.pred  	%p4499, %p4497, %p4498;
	selp.u64 	%rd12519, 1, 0, %p4499;
	mul.hi.u64 	%rd12520, %rd12512, %rd2130;
	mad.lo.s64 	%rd12521, %rd2130, %rd12512, %rd12518;
	setp.lt.u64 	%p4500, %rd12521, %rd12518;
	add.s64 	%rd2642, %rd12521, %rd12519;
	setp.lt.u64 	%p4501, %rd2642, %rd12521;
	or.pred  	%p4502, %p4500, %p4501;
	selp.u64 	%rd12522, 1, 0, %p4502;
	add.s64 	%rd12523, %rd2634, %rd12520;
	setp.lt.u64 	%p4503, %rd12523, %rd2634;
	add.s64 	%rd12524, %rd12523, %rd12522;
	setp.lt.u64 	%p4504, %rd12524, %rd12523;
	or.pred  	%p4505, %p4503, %p4504;
	selp.u64 	%rd12525, 1, 0, %p4505;
	mul.hi.u64 	%rd12526, %rd12512, %rd2131;
	mad.lo.s64 	%rd12527, %rd2131, %rd12512, %rd12524;
	setp.lt.u64 	%p4506, %rd12527, %rd12524;
	add.s64 	%rd2643, %rd12527, %rd12525;
	setp.lt.u64 	%p4507, %rd2643, %rd12527;
	or.pred  	%p4508, %p4506, %p4507;
	selp.u64 	%rd12528, 1, 0, %p4508;
	add.s64 	%rd12529, %rd2635, %rd12526;
	setp.lt.u64 	%p4509, %rd12529, %rd2635;
	add.s64 	%rd12530, %rd12529, %rd12528;
	setp.lt.u64 	%p4510, %rd12530, %rd12529;
	or.pred  	%p4511, %p4509, %p4510;
	selp.u64 	%rd12531, 1, 0, %p4511;
	mul.hi.u64 	%rd12532, %rd12512, %rd2132;
	mad.lo.s64 	%rd12533, %rd2132, %rd12512, %rd12530;
	setp.lt.u64 	%p4512, %rd12533, %rd12530;
	add.s64 	%rd2644, %rd12533, %rd12531;
	setp.lt.u64 	%p4513, %rd2644, %rd12533;
	or.pred  	%p4514, %p4512, %p4513;
	selp.u64 	%rd12534, 1, 0, %p4514;
	add.s64 	%rd12535, %rd22534, %rd12532;
	setp.ge.u64 	%p4515, %rd12535, %rd22534;
	add.s64 	%rd2645, %rd12535, %rd12534;
	setp.ge.u64 	%p4516, %rd2645, %rd12535;
	and.pred  	%p4517, %p4515, %p4516;
	@%p4517 bra 	$L__BB0_880;
	add.s64 	%rd22536, %rd22536, 1;
	setp.eq.s64 	%p4518, %rd22536, 0;
	selp.u64 	%rd12536, 1, 0, %p4518;
	add.s64 	%rd22535, %rd22535, %rd12536;
$L__BB0_880:
	mul.lo.s64 	%rd12537, %rd2128, %rd2642;
	mul.lo.s64 	%rd12538, %rd2129, %rd12537;
	mul.hi.u64 	%rd12539, %rd12537, %rd2129;
	not.b64 	%rd12540, %rd2642;
	setp.gt.u64 	%p4519, %rd12538, %rd12540;
	selp.u64 	%rd12541, 1, 0, %p4519;
	add.s64 	%rd12542, %rd2643, %rd12539;
	setp.lt.u64 	%p4520, %rd12542, %rd2643;
	add.s64 	%rd12543, %rd12542, %rd12541;
	setp.lt.u64 	%p4521, %rd12543, %rd12542;
	or.pred  	%p4522, %p4520, %p4521;
	selp.u64 	%rd12544, 1, 0, %p4522;
	mul.hi.u64 	%rd12545, %rd12537, %rd2130;
	mad.lo.s64 	%rd12546, %rd2130, %rd12537, %rd12543;
	setp.lt.u64 	%p4523, %rd12546, %rd12543;
	add.s64 	%rd12547, %rd12546, %rd12544;
	setp.lt.u64 	%p4524, %rd12547, %rd12546;
	or.pred  	%p4525, %p4523, %p4524;
	selp.u64 	%rd12548, 1, 0, %p4525;
	add.s64 	%rd12549, %rd2644, %rd12545;
	setp.lt.u64 	%p4526, %rd12549, %rd2644;
	add.s64 	%rd12550, %rd12549, %rd12548;
	setp.lt.u64 	%p4527, %rd12550, %rd12549;
	or.pred  	%p4528, %p4526, %p4527;
	selp.u64 	%rd12551, 1, 0, %p4528;
	mul.hi.u64 	%rd12552, %rd12537, %rd2131;
	mad.lo.s64 	%rd12553, %rd2131, %rd12537, %rd12550;
	setp.lt.u64 	%p4529, %rd12553, %rd12550;
	add.s64 	%rd12554, %rd12553, %rd12551;
	setp.lt.u64 	%p4530, %rd12554, %rd12553;
	or.pred  	%p4531, %p4529, %p4530;
	selp.u64 	%rd12555, 1, 0, %p4531;
	add.s64 	%rd12556, %rd2645, %rd12552;
	setp.lt.u64 	%p4532, %rd12556, %rd2645;
	add.s64 	%rd12557, %rd12556, %rd12555;
	setp.lt.u64 	%p4533, %rd12557, %rd12556;
	or.pred  	%p4534, %p4532, %p4533;
	selp.u64 	%rd12558, 1, 0, %p4534;
	mul.hi.u64 	%rd12559, %rd12537, %rd2132;
	mad.lo.s64 	%rd12560, %rd2132, %rd12537, %rd12557;
	setp.lt.u64 	%p4535, %rd12560, %rd12557;
	add.s64 	%rd12561, %rd12560, %rd12558;
	setp.lt.u64 	%p4536, %rd12561, %rd12560;
	or.pred  	%p4537, %p4535, %p4536;
	selp.u64 	%rd12562, 1, 0, %p4537;
	add.s64 	%rd12563, %rd22536, %rd12559;
	setp.lt.u64 	%p4538, %rd12563, %rd22536;
	add.s64 	%rd12564, %rd12563, %rd12562;
	setp.lt.u64 	%p4539, %rd12564, %rd12563;
	or.pred  	%p4540, %p4538, %p4539;
	selp.u64 	%rd12565, 1, 0, %p4540;
	add.s64 	%rd12566, %rd22535, %rd12565;
	mul.lo.s64 	%rd12567, %rd2128, %rd12547;
	mul.lo.s64 	%rd12568, %rd2129, %rd12567;
	mul.hi.u64 	%rd12569, %rd12567, %rd2129;
	not.b64 	%rd12570, %rd12547;
	setp.gt.u64 	%p4541, %rd12568, %rd12570;
	selp.u64 	%rd12571, 1, 0, %p4541;
	add.s64 	%rd12572, %rd12554, %rd12569;
	setp.lt.u64 	%p4542, %rd12572, %rd12554;
	add.s64 	%rd12573, %rd12572, %rd12571;
	setp.lt.u64 	%p4543, %rd12573, %rd12572;
	or.pred  	%p4544, %p4542, %p4543;
	selp.u64 	%rd12574, 1, 0, %p4544;
	mul.hi.u64 	%rd12575, %rd12567, %rd2130;
	mad.lo.s64 	%rd12576, %rd2130, %rd12567, %rd12573;
	setp.lt.u64 	%p4545, %rd12576, %rd12573;
	add.s64 	%rd2650, %rd12576, %rd12574;
	setp.lt.u64 	%p4546, %rd2650, %rd12576;
	or.pred  	%p4547, %p4545, %p4546;
	selp.u64 	%rd12577, 1, 0, %p4547;
	add.s64 	%rd12578, %rd12561, %rd12575;
	setp.lt.u64 	%p4548, %rd12578, %rd12561;
	add.s64 	%rd12579, %rd12578, %rd12577;
	setp.lt.u64 	%p4549, %rd12579, %rd12578;
	or.pred  	%p4550, %p4548, %p4549;
	selp.u64 	%rd12580, 1, 0, %p4550;
	mul.hi.u64 	%rd12581, %rd12567, %rd2131;
	mad.lo.s64 	%rd12582, %rd2131, %rd12567, %rd12579;
	setp.lt.u64 	%p4551, %rd12582, %rd12579;
	add.s64 	%rd2651, %rd12582, %rd12580;
	setp.lt.u64 	%p4552, %rd2651, %rd12582;
	or.pred  	%p4553, %p4551, %p4552;
	selp.u64 	%rd12583, 1, 0, %p4553;
	add.s64 	%rd12584, %rd12564, %rd12581;
	setp.lt.u64 	%p4554, %rd12584, %rd12564;
	add.s64 	%rd12585, %rd12584, %rd12583;
	setp.lt.u64 	%p4555, %rd12585, %rd12584;
	or.pred  	%p4556, %p4554, %p4555;
	selp.u64 	%rd12586, 1, 0, %p4556;
	mul.hi.u64 	%rd12587, %rd12567, %rd2132;
	mad.lo.s64 	%rd12588, %rd2132, %rd12567, %rd12585;
	setp.lt.u64 	%p4557, %rd12588, %rd12585;
	add.s64 	%rd2652, %rd12588, %rd12586;
	setp.lt.u64 	%p4558, %rd2652, %rd12588;
	or.pred  	%p4559, %p4557, %p4558;
	selp.u64 	%rd12589, 1, 0, %p4559;
	add.s64 	%rd12590, %rd12566, %rd12587;
	add.s64 	%rd22537, %rd12590, %rd12589;
	setp.gt.u64 	%p4560, %rd22537, %rd2132;
	@%p4560 bra 	$L__BB0_886;
	setp.lt.u64 	%p4561, %rd22537, %rd2132;
	mov.u64 	%rd22538, %rd2652;
	mov.u64 	%rd22539, %rd2651;
	mov.u64 	%rd22540, %rd2650;
	@%p4561 bra 	$L__BB0_887;
	setp.gt.u64 	%p4562, %rd2652, %rd2131;
	@%p4562 bra 	$L__BB0_886;
	setp.lt.u64 	%p4563, %rd2652, %rd2131;
	mov.u64 	%rd22538, %rd2652;
	mov.u64 	%rd22539, %rd2651;
	mov.u64 	%rd22540, %rd2650;
	@%p4563 bra 	$L__BB0_887;
	setp.gt.u64 	%p4564, %rd2651, %rd2130;
	@%p4564 bra 	$L__BB0_886;
	setp.lt.u64 	%p4565, %rd2651, %rd2130;
	setp.lt.u64 	%p4566, %rd2650, %rd2129;
	or.pred  	%p4567, %p4565, %p4566;
	mov.u64 	%rd22538, %rd2652;
	mov.u64 	%rd22539, %rd2651;
	mov.u64 	%rd22540, %rd2650;
	@%p4567 bra 	$L__BB0_887;
$L__BB0_886:
	sub.s64 	%rd22540, %rd2650, %rd2129;
	setp.lt.u64 	%p4568, %rd2650, %rd2129;
	selp.u64 	%rd12591, 1, 0, %p4568;
	add.s64 	%rd12592, %rd2130, %rd12591;
	sub.s64 	%rd22539, %rd2651, %rd12592;
	setp.lt.u64 	%p4569, %rd2651, %rd12592;
	selp.u64 	%rd12593, 1, 0, %p4569;
	add.s64 	%rd12594, %rd2131, %rd12593;
	sub.s64 	%rd22538, %rd2652, %rd12594;
	setp.lt.u64 	%p4570, %rd2652, %rd12594;
	selp.u64 	%rd12595, 1, 0, %p4570;
	add.s64 	%rd12596, %rd2132, %rd12595;
	sub.s64 	%rd22537, %rd22537, %rd12596;
$L__BB0_887:
	shl.b64 	%rd2662, %rd22508, 1;
	mov.b64 	{%r369, %r370}, %rd22508;
	mov.b64 	{%r371, %r372}, %rd22507;
	shf.l.wrap.b32 	%r373, %r370, %r371, 1;
	shf.l.wrap.b32 	%r374, %r371, %r372, 1;
	mov.b64 	%rd2663, {%r373, %r374};
	mov.b64 	{%r375, %r376}, %rd22506;
	shf.l.wrap.b32 	%r377, %r372, %r375, 1;
	shf.l.wrap.b32 	%r378, %r375, %r376, 1;
	mov.b64 	%rd2664, {%r377, %r378};
	mov.b64 	{%r379, %r380}, %rd22505;
	shf.l.wrap.b32 	%r381, %r376, %r379, 1;
	shf.l.wrap.b32 	%r382, %r379, %r380, 1;
	mov.b64 	%rd22541, {%r381, %r382};
	setp.gt.u64 	%p4571, %rd22541, %rd2132;
	@%p4571 bra 	$L__BB0_893;
	setp.lt.u64 	%p4572, %rd22541, %rd2132;
	mov.u64 	%rd22542, %rd2664;
	mov.u64 	%rd22543, %rd2663;
	mov.u64 	%rd22544, %rd2662;
	@%p4572 bra 	$L__BB0_894;
	setp.gt.u64 	%p4573, %rd2664, %rd2131;
	@%p4573 bra 	$L__BB0_893;
	setp.lt.u64 	%p4574, %rd2664, %rd2131;
	mov.u64 	%rd22542, %rd2664;
	mov.u64 	%rd22543, %rd2663;
	mov.u64 	%rd22544, %rd2662;
	@%p4574 bra 	$L__BB0_894;
	setp.gt.u64 	%p4575, %rd2663, %rd2130;
	@%p4575 bra 	$L__BB0_893;
	setp.lt.u64 	%p4576, %rd2663, %rd2130;
	setp.lt.u64 	%p4577, %rd2662, %rd2129;
	or.pred  	%p4578, %p4576, %p4577;
	mov.u64 	%rd22542, %rd2664;
	mov.u64 	%rd22543, %rd2663;
	mov.u64 	%rd22544, %rd2662;
	@%p4578 bra 	$L__BB0_894;
$L__BB0_893:
	sub.s64 	%rd22544, %rd2662, %rd2129;
	setp.lt.u64 	%p4579, %rd2662, %rd2129;
	selp.u64 	%rd12597, 1, 0, %p4579;
	add.s64 	%rd12598, %rd2130, %rd12597;
	sub.s64 	%rd22543, %rd2663, %rd12598;
	setp.lt.u64 	%p4580, %rd2663, %rd12598;
	selp.u64 	%rd12599, 1, 0, %p4580;
	add.s64 	%rd12600, %rd2131, %rd12599;
	sub.s64 	%rd22542, %rd2664, %rd12600;
	setp.lt.u64 	%p4581, %rd2664, %rd12600;
	selp.u64 	%rd12601, 1, 0, %p4581;
	add.s64 	%rd12602, %rd2132, %rd12601;
	sub.s64 	%rd22541, %rd22541, %rd12602;
$L__BB0_894:
	sub.s64 	%rd22628, %rd22540, %rd22544;
	setp.lt.u64 	%p4582, %rd22540, %rd22544;
	selp.u64 	%rd12603, 1, 0, %p4582;
	add.s64 	%rd12604, %rd22543, %rd12603;
	sub.s64 	%rd22627, %rd22539, %rd12604;
	setp.lt.u64 	%p4583, %rd22539, %rd12604;
	selp.u64 	%rd12605, 1, 0, %p4583;
	add.s64 	%rd12606, %rd22542, %rd12605;
	sub.s64 	%rd22626, %rd22538, %rd12606;
	setp.lt.u64 	%p4584, %rd22538, %rd12606;
	selp.u64 	%rd12607, 1, 0, %p4584;
	add.s64 	%rd12608, %rd22541, %rd12607;
	sub.s64 	%rd22625, %rd22537, %rd12608;
	setp.ge.u64 	%p4585, %rd22537, %rd12608;
	@%p4585 bra 	$L__BB0_896;
	add.s64 	%rd22628, %rd2129, %rd22628;
	setp.lt.u64 	%p4586, %rd22628, %rd2129;
	selp.u64 	%rd12609, 1, 0, %p4586;
	add.s64 	%rd12610, %rd2130, %rd22627;
	setp.lt.u64 	%p4587, %rd12610, %rd2130;
	add.s64 	%rd22627, %rd12610, %rd12609;
	setp.lt.u64 	%p4588, %rd22627, %rd12610;
	or.pred  	%p4589, %p4587, %p4588;
	selp.u64 	%rd12611, 1, 0, %p4589;
	add.s64 	%rd12612, %rd2131, %rd22626;
	setp.lt.u64 	%p4590, %rd12612, %rd2131;
	add.s64 	%rd22626, %rd12612, %rd12611;
	setp.lt.u64 	%p4591, %rd22626, %rd12612;
	or.pred  	%p4592, %p4590, %p4591;
	selp.u64 	%rd12613, 1, 0, %p4592;
	add.s64 	%rd12614, %rd2132, %rd22625;
	add.s64 	%rd22625, %rd12614, %rd12613;
$L__BB0_896:
	sub.s64 	%rd22552, %rd22508, %rd22628;
	setp.lt.u64 	%p4593, %rd22508, %rd22628;
	selp.u64 	%rd12615, 1, 0, %p4593;
	add.s64 	%rd12616, %rd22627, %rd12615;
	sub.s64 	%rd22551, %rd22507, %rd12616;
	setp.lt.u64 	%p4594, %rd22507, %rd12616;
	selp.u64 	%rd12617, 1, 0, %p4594;
	add.s64 	%rd12618, %rd22626, %rd12617;
	sub.s64 	%rd22550, %rd22506, %rd12618;
	setp.lt.u64 	%p4595, %rd22506, %rd12618;
	selp.u64 	%rd12619, 1, 0, %p4595;
	add.s64 	%rd12620, %rd22625, %rd12619;
	sub.s64 	%rd22549, %rd22505, %rd12620;
	setp.ge.u64 	%p4596, %rd22505, %rd12620;
	@%p4596 bra 	$L__BB0_898;
	add.s64 	%rd22552, %rd2129, %rd22552;
	setp.lt.u64 	%p4597, %rd22552, %rd2129;
	selp.u64 	%rd12621, 1, 0, %p4597;
	add.s64 	%rd12622, %rd2130, %rd22551;
	setp.lt.u64 	%p4598, %rd12622, %rd2130;
	add.s64 	%rd22551, %rd12622, %rd12621;
	setp.lt.u64 	%p4599, %rd22551, %rd12622;
	or.pred  	%p4600, %p4598, %p4599;
	selp.u64 	%rd12623, 1, 0, %p4600;
	add.s64 	%rd12624, %rd2131, %rd22550;
	setp.lt.u64 	%p4601, %rd12624, %rd2131;
	add.s64 	%rd22550, %rd12624, %rd12623;
	setp.lt.u64 	%p4602, %rd22550, %rd12624;
	or.pred  	%p4603, %p4601, %p4602;
	selp.u64 	%rd12625, 1, 0, %p4603;
	add.s64 	%rd12626, %rd2132, %rd22549;
	add.s64 	%rd22549, %rd12626, %rd12625;
$L__BB0_898:
	shl.b64 	%rd2698, %rd22468, 1;
	mov.b64 	{%r383, %r384}, %rd22468;
	mov.b64 	{%r385, %r386}, %rd22467;
	shf.l.wrap.b32 	%r387, %r384, %r385, 1;
	shf.l.wrap.b32 	%r388, %r385, %r386, 1;
	mov.b64 	%rd2699, {%r387, %r388};
	mov.b64 	{%r389, %r390}, %rd22466;
	shf.l.wrap.b32 	%r391, %r386, %r389, 1;
	shf.l.wrap.b32 	%r392, %r389, %r390, 1;
	mov.b64 	%rd2700, {%r391, %r392};
	mov.b64 	{%r393, %r394}, %rd22465;
	shf.l.wrap.b32 	%r395, %r390, %r393, 1;
	shf.l.wrap.b32 	%r396, %r393, %r394, 1;
	mov.b64 	%rd22553, {%r395, %r396};
	setp.gt.u64 	%p4604, %rd22553, %rd2132;
	@%p4604 bra 	$L__BB0_904;
	setp.lt.u64 	%p4605, %rd22553, %rd2132;
	mov.u64 	%rd22554, %rd2700;
	mov.u64 	%rd22555, %rd2699;
	mov.u64 	%rd22556, %rd2698;
	@%p4605 bra 	$L__BB0_905;
	setp.gt.u64 	%p4606, %rd2700, %rd2131;
	@%p4606 bra 	$L__BB0_904;
	setp.lt.u64 	%p4607, %rd2700, %rd2131;
	mov.u64 	%rd22554, %rd2700;
	mov.u64 	%rd22555, %rd2699;
	mov.u64 	%rd22556, %rd2698;
	@%p4607 bra 	$L__BB0_905;
	setp.gt.u64 	%p4608, %rd2699, %rd2130;
	@%p4608 bra 	$L__BB0_904;
	setp.lt.u64 	%p4609, %rd2699, %rd2130;
	setp.lt.u64 	%p4610, %rd2698, %rd2129;
	or.pred  	%p4611, %p4609, %p4610;
	mov.u64 	%rd22554, %rd2700;
	mov.u64 	%rd22555, %rd2699;
	mov.u64 	%rd22556, %rd2698;
	@%p4611 bra 	$L__BB0_905;
$L__BB0_904:
	sub.s64 	%rd22556, %rd2698, %rd2129;
	setp.lt.u64 	%p4612, %rd2698, %rd2129;
	selp.u64 	%rd12627, 1, 0, %p4612;
	add.s64 	%rd12628, %rd2130, %rd12627;
	sub.s64 	%rd22555, %rd2699, %rd12628;
	setp.lt.u64 	%p4613, %rd2699, %rd12628;
	selp.u64 	%rd12629, 1, 0, %p4613;
	add.s64 	%rd12630, %rd2131, %rd12629;
	sub.s64 	%rd22554, %rd2700, %rd12630;
	setp.lt.u64 	%p4614, %rd2700, %rd12630;
	selp.u64 	%rd12631, 1, 0, %p4614;
	add.s64 	%rd12632, %rd2132, %rd12631;
	sub.s64 	%rd22553, %rd22553, %rd12632;
$L__BB0_905:
	shl.b64 	%rd2710, %rd22556, 1;
	mov.b64 	{%r397, %r398}, %rd22556;
	mov.b64 	{%r399, %r400}, %rd22555;
	shf.l.wrap.b32 	%r401, %r398, %r399, 1;
	shf.l.wrap.b32 	%r402, %r399, %r400, 1;
	mov.b64 	%rd2711, {%r401, %r402};
	mov.b64 	{%r403, %r404}, %rd22554;
	shf.l.wrap.b32 	%r405, %r400, %r403, 1;
	shf.l.wrap.b32 	%r406, %r403, %r404, 1;
	mov.b64 	%rd2712, {%r405, %r406};
	mov.b64 	{%r407, %r408}, %rd22553;
	shf.l.wrap.b32 	%r409, %r404, %r407, 1;
	shf.l.wrap.b32 	%r410, %r407, %r408, 1;
	mov.b64 	%rd22557, {%r409, %r410};
	setp.gt.u64 	%p4615, %rd22557, %rd2132;
	@%p4615 bra 	$L__BB0_911;
	setp.lt.u64 	%p4616, %rd22557, %rd2132;
	mov.u64 	%rd22558, %rd2712;
	mov.u64 	%rd22559, %rd2711;
	mov.u64 	%rd22560, %rd2710;
	@%p4616 bra 	$L__BB0_912;
	setp.gt.u64 	%p4617, %rd2712, %rd2131;
	@%p4617 bra 	$L__BB0_911;
	setp.lt.u64 	%p4618, %rd2712, %rd2131;
	mov.u64 	%rd22558, %rd2712;
	mov.u64 	%rd22559, %rd2711;
	mov.u64 	%rd22560, %rd2710;
	@%p4618 bra 	$L__BB0_912;
	setp.gt.u64 	%p4619, %rd2711, %rd2130;
	@%p4619 bra 	$L__BB0_911;
	setp.lt.u64 	%p4620, %rd2711, %rd2130;
	setp.lt.u64 	%p4621, %rd2710, %rd2129;
	or.pred  	%p4622, %p4620, %p4621;
	mov.u64 	%rd22558, %rd2712;
	mov.u64 	%rd22559, %rd2711;
	mov.u64 	%rd22560, %rd2710;
	@%p4622 bra 	$L__BB0_912;
$L__BB0_911:
	sub.s64 	%rd22560, %rd2710, %rd2129;
	setp.lt.u64 	%p4623, %rd2710, %rd2129;
	selp.u64 	%rd12633, 1, 0, %p4623;
	add.s64 	%rd12634, %rd2130, %rd12633;
	sub.s64 	%rd22559, %rd2711, %rd12634;
	setp.lt.u64 	%p4624, %rd2711, %rd12634;
	selp.u64 	%rd12635, 1, 0, %p4624;
	add.s64 	%rd12636, %rd2131, %rd12635;
	sub.s64 	%rd22558, %rd2712, %rd12636;
	setp.lt.u64 	%p4625, %rd2712, %rd12636;
	selp.u64 	%rd12637, 1, 0, %p4625;
	add.s64 	%rd12638, %rd2132, %rd12637;
	sub.s64 	%rd22557, %rd22557, %rd12638;
$L__BB0_912:
	shl.b64 	%rd2722, %rd22560, 1;
	mov.b64 	{%r411, %r412}, %rd22560;
	mov.b64 	{%r413, %r414}, %rd22559;
	shf.l.wrap.b32 	%r415, %r412, %r413, 1;
	shf.l.wrap.b32 	%r416, %r413, %r414, 1;
	mov.b64 	%rd2723, {%r415, %r416};
	mov.b64 	{%r417, %r418}, %rd22558;
	shf.l.wrap.b32 	%r419, %r414, %r417, 1;
	shf.l.wrap.b32 	%r420, %r417, %r418, 1;
	mov.b64 	%rd2724, {%r419, %r420};
	mov.b64 	{%r421, %r422}, %rd22557;
	shf.l.wrap.b32 	%r423, %r418, %r421, 1;
	shf.l.wrap.b32 	%r424, %r421, %r422, 1;
	mov.b64 	%rd22561, {%r423, %r424};
	setp.gt.u64 	%p4626, %rd22561, %rd2132;
	@%p4626 bra 	$L__BB0_918;
	setp.lt.u64 	%p4627, %rd22561, %rd2132;
	mov.u64 	%rd22562, %rd2724;
	mov.u64 	%rd22563, %rd2723;
	mov.u64 	%rd22564, %rd2722;
	@%p4627 bra 	$L__BB0_919;
	setp.gt.u64 	%p4628, %rd2724, %rd2131;
	@%p4628 bra 	$L__BB0_918;
	setp.lt.u64 	%p4629, %rd2724, %rd2131;
	mov.u64 	%rd22562, %rd2724;
	mov.u64 	%rd22563, %rd2723;
	mov.u64 	%rd22564, %rd2722;
	@%p4629 bra 	$L__BB0_919;
	setp.gt.u64 	%p4630, %rd2723, %rd2130;
	@%p4630 bra 	$L__BB0_918;
	setp.lt.u64 	%p4631, %rd2723, %rd2130;
	setp.lt.u64 	%p4632, %rd2722, %rd2129;
	or.pred  	%p4633, %p4631, %p4632;
	mov.u64 	%rd22562, %rd2724;
	mov.u64 	%rd22563, %rd2723;
	mov.u64 	%rd22564, %rd2722;
	@%p4633 bra 	$L__BB0_919;
$L__BB0_918:
	sub.s64 	%rd22564, %rd2722, %rd2129;
	setp.lt.u64 	%p4634, %rd2722, %rd2129;
	selp.u64 	%rd12639, 1, 0, %p4634;
	add.s64 	%rd12640, %rd2130, %rd12639;
	sub.s64 	%rd22563, %rd2723, %rd12640;
	setp.lt.u64 	%p4635, %rd2723, %rd12640;
	selp.u64 	%rd12641, 1, 0, %p4635;
	add.s64 	%rd12642, %rd2131, %rd12641;
	sub.s64 	%rd22562, %rd2724, %rd12642;
	setp.lt.u64 	%p4636, %rd2724, %rd12642;
	selp.u64 	%rd12643, 1, 0, %p4636;
	add.s64 	%rd12644, %rd2132, %rd12643;
	sub.s64 	%rd22561, %rd22561, %rd12644;
$L__BB0_919:
	mul.hi.u64 	%rd12645, %rd22516, %rd22552;
	mul.hi.u64 	%rd12646, %rd22516, %rd22551;
	mad.lo.s64 	%rd12647, %rd22551, %rd22516, %rd12645;
	setp.lt.u64 	%p4637, %rd12647, %rd12645;
	selp.u64 	%rd12648, 1, 0, %p4637;
	add.s64 	%rd12649, %rd12646, %rd12648;
	setp.lt.u64 	%p4638, %rd12649, %rd12646;
	selp.u64 	%rd12650, 1, 0, %p4638;
	mul.hi.u64 	%rd12651, %rd22516, %rd22550;
	mad.lo.s64 	%rd12652, %rd22550, %rd22516, %rd12649;
	setp.lt.u64 	%p4639, %rd12652, %rd12649;
	selp.u64 	%rd12653, 1, 0, %p4639;
	add.s64 	%rd12654, %rd12651, %rd12650;
	setp.lt.u64 	%p4640, %rd12654, %rd12651;
	add.s64 	%rd12655, %rd12654, %rd12653;
	setp.lt.u64 	%p4641, %rd12655, %rd12654;
	or.pred  	%p4642, %p4640, %p4641;
	selp.u64 	%rd12656, 1, 0, %p4642;
	mul.hi.u64 	%rd12657, %rd22516, %rd22549;
	mad.lo.s64 	%rd22567, %rd22549, %rd22516, %rd12655;
	setp.lt.u64 	%p4643, %rd22567, %rd12655;
	selp.u64 	%rd12658, 1, 0, %p4643;
	add.s64 	%rd12659, %rd12657, %rd12656;
	setp.lt.u64 	%p4644, %rd12659, %rd12657;
	add.s64 	%rd22569, %rd12659, %rd12658;
	setp.lt.u64 	%p4645, %rd22569, %rd12659;
	or.pred  	%p72, %p4644, %p4645;
	selp.u64 	%rd22568, 1, 0, %p72;
	mul.hi.u64 	%rd12660, %rd22515, %rd22552;
	mad.lo.s64 	%rd2737, %rd22552, %rd22515, %rd12647;
	setp.lt.u64 	%p4646, %rd2737, %rd12647;
	selp.u64 	%rd12661, 1, 0, %p4646;
	add.s64 	%rd12662, %rd12652, %rd12660;
	setp.ge.u64 	%p4647, %rd12662, %rd12652;
	add.s64 	%rd2738, %rd12662, %rd12661;
	setp.ge.u64 	%p4648, %rd2738, %rd12662;
	and.pred  	%p4649, %p4647, %p4648;
	@%p4649 bra 	$L__BB0_922;
	add.s64 	%rd22567, %rd22567, 1;
	setp.ne.s64 	%p4650, %rd22567, 0;
	@%p4650 bra 	$L__BB0_922;
	add.s64 	%rd22569, %rd22569, 1;
	setp.eq.s64 	%p4651, %rd22569, 0;
	selp.b64 	%rd12664, 2, 1, %p72;
	selp.b64 	%rd22568, %rd12664, %rd22568, %p4651;
	mov.b64 	%rd22567, 0;
$L__BB0_922:
	mul.hi.u64 	%rd12665, %rd22515, %rd22551;
	mad.lo.s64 	%rd2745, %rd22551, %rd22515, %rd2738;
	setp.lt.u64 	%p4652, %rd2745, %rd2738;
	selp.u64 	%rd12666, 1, 0, %p4652;
	add.s64 	%rd12667, %rd22567, %rd12665;
	setp.ge.u64 	%p4653, %rd12667, %rd22567;
	add.s64 	%rd2746, %rd12667, %rd12666;
	setp.ge.u64 	%p4654, %rd2746, %rd12667;
	and.pred  	%p4655, %p4653, %p4654;
	@%p4655 bra 	$L__BB0_924;
	add.s64 	%rd22569, %rd22569, 1;
	setp.eq.s64 	%p4656, %rd22569, 0;
	selp.u64 	%rd12668, 1, 0, %p4656;
	add.s64 	%rd22568, %rd22568, %rd12668;
$L__BB0_924:
	mul.hi.u64 	%rd12669, %rd22515, %rd22550;
	mad.lo.s64 	%rd12670, %rd22550, %rd22515, %rd2746;
	setp.lt.u64 	%p4657, %rd12670, %rd2746;
	selp.u64 	%rd12671, 1, 0, %p4657;
	add.s64 	%rd12672, %rd22569, %rd12669;
	setp.lt.u64 	%p4658, %rd12672, %rd22569;
	add.s64 	%rd12673, %rd12672, %rd12671;
	setp.lt.u64 	%p4659, %rd12673, %rd12672;
	or.pred  	%p4660, %p4658, %p4659;
	selp.u64 	%rd12674, 1, 0, %p4660;
	add.s64 	%rd12675, %rd22568, %rd12674;
	mul.hi.u64 	%rd12676, %rd22515, %rd22549;
	mad.lo.s64 	%rd22572, %rd22549, %rd22515, %rd12673;
	setp.lt.u64 	%p4661, %rd22572, %rd12673;
	selp.u64 	%rd12677, 1, 0, %p4661;
	add.s64 	%rd12678, %rd12675, %rd12676;
	setp.lt.u64 	%p4662, %rd12678, %rd12675;
	add.s64 	%rd22574, %rd12678, %rd12677;
	setp.lt.u64 	%p4663, %rd22574, %rd12678;
	or.pred  	%p73, %p4662, %p4663;
	selp.u64 	%rd22573, 1, 0, %p73;
	mul.hi.u64 	%rd12679, %rd22514, %rd22552;
	mad.lo.s64 	%rd2754, %rd22552, %rd22514, %rd2745;
	setp.lt.u64 	%p4664, %rd2754, %rd2745;
	selp.u64 	%rd12680, 1, 0, %p4664;
	add.s64 	%rd12681, %rd12670, %rd12679;
	setp.ge.u64 	%p4665, %rd12681, %rd12670;
	add.s64 	%rd2755, %rd12681, %rd12680;
	setp.ge.u64 	%p4666, %rd2755, %rd12681;
	and.pred  	%p4667, %p4665, %p4666;
	@%p4667 bra 	$L__BB0_927;
	add.s64 	%rd22572, %rd22572, 1;
	setp.ne.s64 	%p4668, %rd22572, 0;
	@%p4668 bra 	$L__BB0_927;
	add.s64 	%rd22574, %rd22574, 1;
	setp.eq.s64 	%p4669, %rd22574, 0;
	selp.b64 	%rd12683, 2, 1, %p73;
	selp.b64 	%rd22573, %rd12683, %rd22573, %p4669;
	mov.b64 	%rd22572, 0;
$L__BB0_927:
	mul.hi.u64 	%rd12684, %rd22514, %rd22551;
	mad.lo.s64 	%rd2762, %rd22551, %rd22514, %rd2755;
	setp.lt.u64 	%p4670, %rd2762, %rd2755;
	selp.u64 	%rd12685, 1, 0, %p4670;
	add.s64 	%rd12686, %rd22572, %rd12684;
	setp.ge.u64 	%p4671, %rd12686, %rd22572;
	add.s64 	%rd2763, %rd12686, %rd12685;
	setp.ge.u64 	%p4672, %rd2763, %rd12686;
	and.pred  	%p4673, %p4671, %p4672;
	@%p4673 bra 	$L__BB0_929;
	add.s64 	%rd22574, %rd22574, 1;
	setp.eq.s64 	%p4674, %rd22574, 0;
	selp.u64 	%rd12687, 1, 0, %p4674;
	add.s64 	%rd22573, %rd22573, %rd12687;
$L__BB0_929:
	mul.hi.u64 	%rd12688, %rd22514, %rd22550;
	mad.lo.s64 	%rd12689, %rd22550, %rd22514, %rd2763;
	setp.lt.u64 	%p4675, %rd12689, %rd2763;
	selp.u64 	%rd12690, 1, 0, %p4675;
	add.s64 	%rd12691, %rd22574, %rd12688;
	setp.lt.u64 	%p4676, %rd12691, %rd22574;
	add.s64 	%rd12692, %rd12691, %rd12690;
	setp.lt.u64 	%p4677, %rd12692, %rd12691;
	or.pred  	%p4678, %p4676, %p4677;
	selp.u64 	%rd12693, 1, 0, %p4678;
	add.s64 	%rd12694, %rd22573, %rd12693;
	mul.hi.u64 	%rd12695, %rd22514, %rd22549;
	mad.lo.s64 	%rd22577, %rd22549, %rd22514, %rd12692;
	setp.lt.u64 	%p4679, %rd22577, %rd12692;
	selp.u64 	%rd12696, 1, 0, %p4679;
	add.s64 	%rd12697, %rd12694, %rd12695;
	setp.lt.u64 	%p4680, %rd12697, %rd12694;
	add.s64 	%rd22579, %rd12697, %rd12696;
	setp.lt.u64 	%p4681, %rd22579, %rd12697;
	or.pred  	%p74, %p4680, %p4681;
	selp.u64 	%rd22578, 1, 0, %p74;
	mul.hi.u64 	%rd12698, %rd22513, %rd22552;
	mad.lo.s64 	%rd2771, %rd22552, %rd22513, %rd2762;
	setp.lt.u64 	%p4682, %rd2771, %rd2762;
	selp.u64 	%rd12699, 1, 0, %p4682;
	add.s64 	%rd12700, %rd12689, %rd12698;
	setp.ge.u64 	%p4683, %rd12700, %rd12689;
	add.s64 	%rd2772, %rd12700, %rd12699;
	setp.ge.u64 	%p4684, %rd2772, %rd12700;
	and.pred  	%p4685, %p4683, %p4684;
	@%p4685 bra 	$L__BB0_932;
	add.s64 	%rd22577, %rd22577, 1;
	setp.ne.s64 	%p4686, %rd22577, 0;
	@%p4686 bra 	$L__BB0_932;
	add.s64 	%rd22579, %rd22579, 1;
	setp.eq.s64 	%p4687, %rd22579, 0;
	selp.b64 	%rd12702, 2, 1, %p74;
	selp.b64 	%rd22578, %rd12702, %rd22578, %p4687;
	mov.b64 	%rd22577, 0;
$L__BB0_932:
	mul.hi.u64 	%rd12703, %rd22513, %rd22551;
	mad.lo.s64 	%rd2779, %rd22551, %rd22513, %rd2772;
	setp.lt.u64 	%p4688, %rd2779, %rd2772;
	selp.u64 	%rd12704, 1, 0, %p4688;
	add.s64 	%rd12705, %rd22577, %rd12703;
	setp.ge.u64 	%p4689, %rd12705, %rd22577;
	add.s64 	%rd2780, %rd12705, %rd12704;
	setp.ge.u64 	%p4690, %rd2780, %rd12705;
	and.pred  	%p4691, %p4689, %p4690;
	@%p4691 bra 	$L__BB0_934;
	add.s64 	%rd22579, %rd22579, 1;
	setp.eq.s64 	%p4692, %rd22579, 0;
	selp.u64 	%rd12706, 1, 0, %p4692;
	add.s64 	%rd22578, %rd22578, %rd12706;
$L__BB0_934:
	mul.lo.s64 	%rd12707, %rd22552, %rd22516;
	mul.hi.u64 	%rd12708, %rd22513, %rd22550;
	mad.lo.s64 	%rd22582, %rd22550, %rd22513, %rd2780;
	setp.lt.u64 	%p4693, %rd22582, %rd2780;
	selp.u64 	%rd12709, 1, 0, %p4693;
	add.s64 	%rd12710, %rd22579, %rd12708;
	setp.lt.u64 	%p4694, %rd12710, %rd22579;
	add.s64 	%rd12711, %rd12710, %rd12709;
	setp.lt.u64 	%p4695, %rd12711, %rd12710;
	or.pred  	%p4696, %p4694, %p4695;
	selp.u64 	%rd12712, 1, 0, %p4696;
	add.s64 	%rd12713, %rd22578, %rd12712;
	mul.hi.u64 	%rd12714, %rd22513, %rd22549;
	mad.lo.s64 	%rd22584, %rd22549, %rd22513, %rd12711;
	setp.lt.u64 	%p4697, %rd22584, %rd12711;
	selp.u64 	%rd12715, 1, 0, %p4697;
	add.s64 	%rd12716, %rd12713, %rd12714;
	add.s64 	%rd22583, %rd12716, %rd12715;
	mul.lo.s64 	%rd12717, %rd2128, %rd12707;
	mul.lo.s64 	%rd12718, %rd2129, %rd12717;
	mul.hi.u64 	%rd12719, %rd12717, %rd2129;
	not.b64 	%rd12720, %rd12707;
	setp.gt.u64 	%p4698, %rd12718, %rd12720;
	selp.u64 	%rd12721, 1, 0, %p4698;
	add.s64 	%rd12722, %rd2737, %rd12719;
	setp.lt.u64 	%p4699, %rd12722, %rd2737;
	add.s64 	%rd12723, %rd12722, %rd12721;
	setp.lt.u64 	%p4700, %rd12723, %rd12722;
	or.pred  	%p4701, %p4699, %p4700;
	selp.u64 	%rd12724, 1, 0, %p4701;
	mul.hi.u64 	%rd12725, %rd12717, %rd2130;
	mad.lo.s64 	%rd12726, %rd2130, %rd12717, %rd12723;
	setp.lt.u64 	%p4702, %rd12726, %rd12723;
	add.s64 	%rd2788, %rd12726, %rd12724;
	setp.lt.u64 	%p4703, %rd2788, %rd12726;
	or.pred  	%p4704, %p4702, %p4703;
	selp.u64 	%rd12727, 1, 0, %p4704;
	add.s64 	%rd12728, %rd2754, %rd12725;
	setp.lt.u64 	%p4705, %rd12728, %rd2754;
	add.s64 	%rd12729, %rd12728, %rd12727;
	setp.lt.u64 	%p4706, %rd12729, %rd12728;
	or.pred  	%p4707, %p4705, %p4706;
	selp.u64 	%rd12730, 1, 0, %p4707;
	mul.hi.u64 	%rd12731, %rd12717, %rd2131;
	mad.lo.s64 	%rd12732, %rd2131, %rd12717, %rd12729;
	setp.lt.u64 	%p4708, %rd12732, %rd12729;
	add.s64 	%rd2789, %rd12732, %rd12730;
	setp.lt.u64 	%p4709, %rd2789, %rd12732;
	or.pred  	%p4710, %p4708, %p4709;
	selp.u64 	%rd12733, 1, 0, %p4710;
	add.s64 	%rd12734, %rd2771, %rd12731;
	setp.lt.u64 	%p4711, %rd12734, %rd2771;
	add.s64 	%rd12735, %rd12734, %rd12733;
	setp.lt.u64 	%p4712, %rd12735, %rd12734;
	or.pred  	%p4713, %p4711, %p4712;
	selp.u64 	%rd12736, 1, 0, %p4713;
	mul.hi.u64 	%rd12737, %rd12717, %rd2132;
	mad.lo.s64 	%rd12738, %rd2132, %rd12717, %rd12735;
	setp.lt.u64 	%p4714, %rd12738, %rd12735;
	add.s64 	%rd2790, %rd12738, %rd12736;
	setp.lt.u64 	%p4715, %rd2790, %rd12738;
	or.pred  	%p4716, %p4714, %p4715;
	selp.u64 	%rd12739, 1, 0, %p4716;
	add.s64 	%rd12740, %rd2779, %rd12737;
	setp.ge.u64 	%p4717, %rd12740, %rd2779;
	add.s64 	%rd2791, %rd12740, %rd12739;
	setp.ge.u64 	%p4718, %rd2791, %rd12740;
	and.pred  	%p4719, %p4717, %p4718;
	@%p4719 bra 	$L__BB0_937;
	add.s64 	%rd22582, %rd22582, 1;
	setp.ne.s64 	%p4720, %rd22582, 0;
	@%p4720 bra 	$L__BB0_937;
	add.s64 	%rd22584, %rd22584, 1;
	setp.eq.s64 	%p4721, %rd22584, 0;
	selp.u64 	%rd12742, 1, 0, %p4721;
	add.s64 	%rd22583, %rd22583, %rd12742;
	mov.b64 	%rd22582, 0;
$L__BB0_937:
	mul.lo.s64 	%rd12743, %rd2128, %rd2788;
	mul.lo.s64 	%rd12744, %rd2129, %rd12743;
	mul.hi.u64 	%rd12745, %rd12743, %rd2129;
	not.b64 	%rd12746, %rd2788;
	setp.gt.u64 	%p4722, %rd12744, %rd12746;
	selp.u64 	%rd12747, 1, 0, %p4722;
	add.s64 	%rd12748, %rd2789, %rd12745;
	setp.lt.u64 	%p4723, %rd12748, %rd2789;
	add.s64 	%rd12749, %rd12748, %rd12747;
	setp.lt.u64 	%p4724, %rd12749, %rd12748;
	or.pred  	%p4725, %p4723, %p4724;
	selp.u64 	%rd12750, 1, 0, %p4725;
	mul.hi.u64 	%rd12751, %rd12743, %rd2130;
	mad.lo.s64 	%rd12752, %rd2130, %rd12743, %rd12749;
	setp.lt.u64 	%p4726, %rd12752, %rd12749;
	add.s64 	%rd2798, %rd12752, %rd12750;
	setp.lt.u64 	%p4727, %rd2798, %rd12752;
	or.pred  	%p4728, %p4726, %p4727;
	selp.u64 	%rd12753, 1, 0, %p4728;
	add.s64 	%rd12754, %rd2790, %rd12751;
	setp.lt.u64 	%p4729, %rd12754, %rd2790;
	add.s64 	%rd12755, %rd12754, %rd12753;
	setp.lt.u64 	%p4730, %rd12755, %rd12754;
	or.pred  	%p4731, %p4729, %p4730;
	selp.u64 	%rd12756, 1, 0, %p4731;
	mul.hi.u64 	%rd12757, %rd12743, %rd2131;
	mad.lo.s64 	%rd12758, %rd2131, %rd12743, %rd12755;
	setp.lt.u64 	%p4732, %rd12758, %rd12755;
	add.s64 	%rd2799, %rd12758, %rd12756;
	setp.lt.u64 	%p4733, %rd2799, %rd12758;
	or.pred  	%p4734, %p4732, %p4733;
	selp.u64 	%rd12759, 1, 0, %p4734;
	add.s64 	%rd12760, %rd2791, %rd12757;
	setp.lt.u64 	%p4735, %rd12760, %rd2791;
	add.s64 	%rd12761, %rd12760, %rd12759;
	setp.lt.u64 	%p4736, %rd12761, %rd12760;
	or.pred  	%p4737, %p4735, %p4736;
	selp.u64 	%rd12762, 1, 0, %p4737;
	mul.hi.u64 	%rd12763, %rd12743, %rd2132;
	mad.lo.s64 	%rd12764, %rd2132, %rd12743, %rd12761;
	setp.lt.u64 	%p4738, %rd12764, %rd12761;
	add.s64 	%rd2800, %rd12764, %rd12762;
	setp.lt.u64 	%p4739, %rd2800, %rd12764;
	or.pred  	%p4740, %p4738, %p4739;
	selp.u64 	%rd12765, 1, 0, %p4740;
	add.s64 	%rd12766, %rd22582, %rd12763;
	setp.ge.u64 	%p4741, %rd12766, %rd22582;
	add.s64 	%rd2801, %rd12766, %rd12765;
	setp.ge.u64 	%p4742, %rd2801, %rd12766;
	and.pred  	%p4743, %p4741, %p4742;
	@%p4743 bra 	$L__BB0_939;
	add.s64 	%rd22584, %rd22584, 1;
	setp.eq.s64 	%p4744, %rd22584, 0;
	selp.u64 	%rd12767, 1, 0, %p4744;
	add.s64 	%rd22583, %rd22583, %rd12767;
$L__BB0_939:
	mul.lo.s64 	%rd12768, %rd2128, %rd2798;
	mul.lo.s64 	%rd12769, %rd2129, %rd12768;
	mul.hi.u64 	%rd12770, %rd12768, %rd2129;
	not.b64 	%rd12771, %rd2798;
	setp.gt.u64 	%p4745, %rd12769, %rd12771;
	selp.u64 	%rd12772, 1, 0, %p4745;
	add.s64 	%rd12773, %rd2799, %rd12770;
	setp.lt.u64 	%p4746, %rd12773, %rd2799;
	add.s64 	%rd12774, %rd12773, %rd12772;
	setp.lt.u64 	%p4747, %rd12774, %rd12773;
	or.pred  	%p4748, %p4746, %p4747;
	selp.u64 	%rd12775, 1, 0, %p4748;
	mul.hi.u64 	%rd12776, %rd12768, %rd2130;
	mad.lo.s64 	%rd12777, %rd2130, %rd12768, %rd12774;
	setp.lt.u64 	%p4749, %rd12777, %rd12774;
	add.s64 	%rd12778, %rd12777, %rd12775;
	setp.lt.u64 	%p4750, %rd12778, %rd12777;
	or.pred  	%p4751, %p4749, %p4750;
	selp.u64 	%rd12779, 1, 0, %p4751;
	add.s64 	%rd12780, %rd2800, %rd12776;
	setp.lt.u64 	%p4752, %rd12780, %rd2800;
	add.s64 	%rd12781, %rd12780, %rd12779;
	setp.lt.u64 	%p4753, %rd12781, %rd12780;
	or.pred  	%p4754, %p4752, %p4753;
	selp.u64 	%rd12782, 1, 0, %p4754;
	mul.hi.u64 	%rd12783, %rd12768, %rd2131;
	mad.lo.s64 	%rd12784, %rd2131, %rd12768, %rd12781;
	setp.lt.u64 	%p4755, %rd12784, %rd12781;
	add.s64 	%rd12785, %rd12784, %rd12782;
	setp.lt.u64 	%p4756, %rd12785, %rd12784;
	or.pred  	%p4757, %p4755, %p4756;
	selp.u64 	%rd12786, 1, 0, %p4757;
	add.s64 	%rd12787, %rd2801, %rd12783;
	setp.lt.u64 	%p4758, %rd12787, %rd2801;
	add.s64 	%rd12788, %rd12787, %rd12786;
	setp.lt.u64 	%p4759, %rd12788, %rd12787;
	or.pred  	%p4760, %p4758, %p4759;
	selp.u64 	%rd12789, 1, 0, %p4760;
	mul.hi.u64 	%rd12790, %rd12768, %rd2132;
	mad.lo.s64 	%rd12791, %rd2132, %rd12768, %rd12788;
	setp.lt.u64 	%p4761, %rd12791, %rd12788;
	add.s64 	%rd12792, %rd12791, %rd12789;
	setp.lt.u64 	%p4762, %rd12792, %rd12791;
	or.pred  	%p4763, %p4761, %p4762;
	selp.u64 	%rd12793, 1, 0, %p4763;
	add.s64 	%rd12794, %rd22584, %rd12790;
	setp.lt.u64 	%p4764, %rd12794, %rd22584;
	add.s64 	%rd12795, %rd12794, %rd12793;
	setp.lt.u64 	%p4765, %rd12795, %rd12794;
	or.pred  	%p4766, %p4764, %p4765;
	selp.u64 	%rd12796, 1, 0, %p4766;
	add.s64 	%rd12797, %rd22583, %rd12796;
	mul.lo.s64 	%rd12798, %rd2128, %rd12778;
	mul.lo.s64 	%rd12799, %rd2129, %rd12798;
	mul.hi.u64 	%rd12800, %rd12798, %rd2129;
	not.b64 	%rd12801, %rd12778;
	setp.gt.u64 	%p4767, %rd12799, %rd12801;
	selp.u64 	%rd12802, 1, 0, %p4767;
	add.s64 	%rd12803, %rd12785, %rd12800;
	setp.lt.u64 	%p4768, %rd12803, %rd12785;
	add.s64 	%rd12804, %rd12803, %rd12802;
	setp.lt.u64 	%p4769, %rd12804, %rd12803;
	or.pred  	%p4770, %p4768, %p4769;
	selp.u64 	%rd12805, 1, 0, %p4770;
	mul.hi.u64 	%rd12806, %rd12798, %rd2130;
	mad.lo.s64 	%rd12807, %rd2130, %rd12798, %rd12804;
	setp.lt.u64 	%p4771, %rd12807, %rd12804;
	add.s64 	%rd2806, %rd12807, %rd12805;
	setp.lt.u64 	%p4772, %rd2806, %rd12807;
	or.pred  	%p4773, %p4771, %p4772;
	selp.u64 	%rd12808, 1, 0, %p4773;
	add.s64 	%rd12809, %rd12792, %rd12806;
	setp.lt.u64 	%p4774, %rd12809, %rd12792;
	add.s64 	%rd12810, %rd12809, %rd12808;
	setp.lt.u64 	%p4775, %rd12810, %rd12809;
	or.pred  	%p4776, %p4774, %p4775;
	selp.u64 	%rd12811, 1, 0, %p4776;
	mul.hi.u64 	%rd12812, %rd12798, %rd2131;
	mad.lo.s64 	%rd12813, %rd2131, %rd12798, %rd12810;
	setp.lt.u64 	%p4777, %rd12813, %rd12810;
	add.s64 	%rd2807, %rd12813, %rd12811;
	setp.lt.u64 	%p4778, %rd2807, %rd12813;
	or.pred  	%p4779, %p4777, %p4778;
	selp.u64 	%rd12814, 1, 0, %p4779;
	add.s64 	%rd12815, %rd12795, %rd12812;
	setp.lt.u64 	%p4780, %rd12815, %rd12795;
	add.s64 	%rd12816, %rd12815, %rd12814;
	setp.lt.u64 	%p4781, %rd12816, %rd12815;
	or.pred  	%p4782, %p4780, %p4781;
	selp.u64 	%rd12817, 1, 0, %p4782;
	mul.hi.u64 	%rd12818, %rd12798, %rd2132;
	mad.lo.s64 	%rd12819, %rd2132, %rd12798, %rd12816;
	setp.lt.u64 	%p4783, %rd12819, %rd12816;
	add.s64 	%rd2808, %rd12819, %rd12817;
	setp.lt.u64 	%p4784, %rd2808, %rd12819;
	or.pred  	%p4785, %p4783, %p4784;
	selp.u64 	%rd12820, 1, 0, %p4785;
	add.s64 	%rd12821, %rd12797, %rd12818;
	add.s64 	%rd22585, %rd12821, %rd12820;
	setp.gt.u64 	%p4786, %rd22585, %rd2132;
	@%p4786 bra 	$L__BB0_945;
	setp.lt.u64 	%p4787, %rd22585, %rd2132;
	mov.u64 	%rd22586, %rd2808;
	mov.u64 	%rd22587, %rd2807;
	mov.u64 	%rd22588, %rd2806;
	@%p4787 bra 	$L__BB0_946;
	setp.gt.u64 	%p4788, %rd2808, %rd2131;
	@%p4788 bra 	$L__BB0_945;
	setp.lt.u64 	%p4789, %rd2808, %rd2131;
	mov.u64 	%rd22586, %rd2808;
	mov.u64 	%rd22587, %rd2807;
	mov.u64 	%rd22588, %rd2806;
	@%p4789 bra 	$L__BB0_946;
	setp.gt.u64 	%p4790, %rd2807, %rd2130;
	@%p4790 bra 	$L__BB0_945;
	setp.lt.u64 	%p4791, %rd2807, %rd2130;
	setp.lt.u64 	%p4792, %rd2806, %rd2129;
	or.pred  	%p4793, %p4791, %p4792;
	mov.u64 	%rd22586, %rd2808;
	mov.u64 	%rd22587, %rd2807;
	mov.u64 	%rd22588, %rd2806;
	@%p4793 bra 	$L__BB0_946;
$L__BB0_945:
	sub.s64 	%rd22588, %rd2806, %rd2129;
	setp.lt.u64 	%p4794, %rd2806, %rd2129;
	selp.u64 	%rd12822, 1, 0, %p4794;
	add.s64 	%rd12823, %rd2130, %rd12822;
	sub.s64 	%rd22587, %rd2807, %rd12823;
	setp.lt.u64 	%p4795, %rd2807, %rd12823;
	selp.u64 	%rd12824, 1, 0, %p4795;
	add.s64 	%rd12825, %rd2131, %rd12824;
	sub.s64 	%rd22586, %rd2808, %rd12825;
	setp.lt.u64 	%p4796, %rd2808, %rd12825;
	selp.u64 	%rd12826, 1, 0, %p4796;
	add.s64 	%rd12827, %rd2132, %rd12826;
	sub.s64 	%rd22585, %rd22585, %rd12827;
$L__BB0_946:
	sub.s64 	%rd22624, %rd22588, %rd22564;
	setp.lt.u64 	%p4797, %rd22588, %rd22564;
	selp.u64 	%rd12828, 1, 0, %p4797;
	add.s64 	%rd12829, %rd22563, %rd12828;
	sub.s64 	%rd22623, %rd22587, %rd12829;
	setp.lt.u64 	%p4798, %rd22587, %rd12829;
	selp.u64 	%rd12830, 1, 0, %p4798;
	add.s64 	%rd12831, %rd22562, %rd12830;
	sub.s64 	%rd22622, %rd22586, %rd12831;
	setp.lt.u64 	%p4799, %rd22586, %rd12831;
	selp.u64 	%rd12832, 1, 0, %p4799;
	add.s64 	%rd12833, %rd22561, %rd12832;
	sub.s64 	%rd22621, %rd22585, %rd12833;
	setp.ge.u64 	%p4800, %rd22585, %rd12833;
	@%p4800 bra 	$L__BB0_948;
	add.s64 	%rd22624, %rd2129, %rd22624;
	setp.lt.u64 	%p4801, %rd22624, %rd2129;
	selp.u64 	%rd12834, 1, 0, %p4801;
	add.s64 	%rd12835, %rd2130, %rd22623;
	setp.lt.u64 	%p4802, %rd12835, %rd2130;
	add.s64 	%rd22623, %rd12835, %rd12834;
	setp.lt.u64 	%p4803, %rd22623, %rd12835;
	or.pred  	%p4804, %p4802, %p4803;
	selp.u64 	%rd12836, 1, 0, %p4804;
	add.s64 	%rd12837, %rd2131, %rd22622;
	setp.lt.u64 	%p4805, %rd12837, %rd2131;
	add.s64 	%rd22622, %rd12837, %rd12836;
	setp.lt.u64 	%p4806, %rd22622, %rd12837;
	or.pred  	%p4807, %p4805, %p4806;
	selp.u64 	%rd12838, 1, 0, %p4807;
	add.s64 	%rd12839, %rd2132, %rd22621;
	add.s64 	%rd22621, %rd12839, %rd12838;
$L__BB0_948:
	mul.hi.u64 	%rd12840, %rd22624, %rd23980;
	mul.hi.u64 	%rd12841, %rd22624, %rd23979;
	mad.lo.s64 	%rd12842, %rd23979, %rd22624, %rd12840;
	setp.lt.u64 	%p4808, %rd12842, %rd12840;
	selp.u64 	%rd12843, 1, 0, %p4808;
	add.s64 	%rd12844, %rd12841, %rd12843;
	setp.lt.u64 	%p4809, %rd12844, %rd12841;
	selp.u64 	%rd12845, 1, 0, %p4809;
	mul.hi.u64 	%rd12846, %rd22624, %rd23978;
	mad.lo.s64 	%rd12847, %rd23978, %rd22624, %rd12844;
	setp.lt.u64 	%p4810, %rd12847, %rd12844;
	selp.u64 	%rd12848, 1, 0, %p4810;
	add.s64 	%rd12849, %rd12846, %rd12845;
	setp.lt.u64 	%p4811, %rd12849, %rd12846;
	add.s64 	%rd12850, %rd12849, %rd12848;
	setp.lt.u64 	%p4812, %rd12850, %rd12849;
	or.pred  	%p4813, %p4811, %p4812;
	selp.u64 	%rd12851, 1, 0, %p4813;
	mul.hi.u64 	%rd12852, %rd22624, %rd23977;
	mad.lo.s64 	%rd22595, %rd23977, %rd22624, %rd12850;
	setp.lt.u64 	%p4814, %rd22595, %rd12850;
	selp.u64 	%rd12853, 1, 0, %p4814;
	add.s64 	%rd12854, %rd12852, %rd12851;
	setp.lt.u64 	%p4815, %rd12854, %rd12852;
	add.s64 	%rd22597, %rd12854, %rd12853;
	setp.lt.u64 	%p4816, %rd22597, %rd12854;
	or.pred  	%p75, %p4815, %p4816;
	selp.u64 	%rd22596, 1, 0, %p75;
	mul.hi.u64 	%rd12855, %rd22623, %rd23980;
	mad.lo.s64 	%rd2833, %rd23980, %rd22623, %rd12842;
	setp.lt.u64 	%p4817, %rd2833, %rd12842;
	selp.u64 	%rd12856, 1, 0, %p4817;
	add.s64 	%rd12857, %rd12847, %rd12855;
	setp.ge.u64 	%p4818, %rd12857, %rd12847;
	add.s64 	%rd2834, %rd12857, %rd12856;
	setp.ge.u64 	%p4819, %rd2834, %rd12857;
	and.pred  	%p4820, %p4818, %p4819;
	@%p4820 bra 	$L__BB0_951;
	add.s64 	%rd22595, %rd22595, 1;
	setp.ne.s64 	%p4821, %rd22595, 0;
	@%p4821 bra 	$L__BB0_951;
	add.s64 	%rd22597, %rd22597, 1;
	setp.eq.s64 	%p4822, %rd22597, 0;
	selp.b64 	%rd12859, 2, 1, %p75;
	selp.b64 	%rd22596, %rd12859, %rd22596, %p4822;
	mov.b64 	%rd22595, 0;
$L__BB0_951:
	mul.hi.u64 	%rd12860, %rd22623, %rd23979;
	mad.lo.s64 	%rd2841, %rd23979, %rd22623, %rd2834;
	setp.lt.u64 	%p4823, %rd2841, %rd2834;
	selp.u64 	%rd12861, 1, 0, %p4823;
	add.s64 	%rd12862, %rd22595, %rd12860;
	setp.ge.u64 	%p4824, %rd12862, %rd22595;
	add.s64 	%rd2842, %rd12862, %rd12861;
	setp.ge.u64 	%p4825, %rd2842, %rd12862;
	and.pred  	%p4826, %p4824, %p4825;
	@%p4826 bra 	$L__BB0_953;
	add.s64 	%rd22597, %rd22597, 1;
	setp.eq.s64 	%p4827, %rd22597, 0;
	selp.u64 	%rd12863, 1, 0, %p4827;
	add.s64 	%rd22596, %rd22596, %rd12863;
$L__BB0_953:
	mul.hi.u64 	%rd12864, %rd22623, %rd23978;
	mad.lo.s64 	%rd12865, %rd23978, %rd22623, %rd2842;
	setp.lt.u64 	%p4828, %rd12865, %rd2842;
	selp.u64 	%rd12866, 1, 0, %p4828;
	add.s64 	%rd12867, %rd22597, %rd12864;
	setp.lt.u64 	%p4829, %rd12867, %rd22597;
	add.s64 	%rd12868, %rd12867, %rd12866;
	setp.lt.u64 	%p4830, %rd12868, %rd12867;
	or.pred  	%p4831, %p4829, %p4830;
	selp.u64 	%rd12869, 1, 0, %p4831;
	add.s64 	%rd12870, %rd22596, %rd12869;
	mul.hi.u64 	%rd12871, %rd22623, %rd23977;
	mad.lo.s64 	%rd22600, %rd23977, %rd22623, %rd12868;
	setp.lt.u64 	%p4832, %rd22600, %rd12868;
	selp.u64 	%rd12872, 1, 0, %p4832;
	add.s64 	%rd12873, %rd12870, %rd12871;
	setp.lt.u64 	%p4833, %rd12873, %rd12870;
	add.s64 	%rd22602, %rd12873, %rd12872;
	setp.lt.u64 	%p4834, %rd22602, %rd12873;
	or.pred  	%p76, %p4833, %p4834;
	selp.u64 	%rd22601, 1, 0, %p76;
	mul.hi.u64 	%rd12874, %rd22622, %rd23980;
	mad.lo.s64 	%rd2850, %rd23980, %rd22622, %rd2841;
	setp.lt.u64 	%p4835, %rd2850, %rd2841;
	selp.u64 	%rd12875, 1, 0, %p4835;
	add.s64 	%rd12876, %rd12865, %rd12874;
	setp.ge.u64 	%p4836, %rd12876, %rd12865;
	add.s64 	%rd2851, %rd12876, %rd12875;
	setp.ge.u64 	%p4837, %rd2851, %rd12876;
	and.pred  	%p4838, %p4836, %p4837;
	@%p4838 bra 	$L__BB0_956;
	add.s64 	%rd22600, %rd22600, 1;
	setp.ne.s64 	%p4839, %rd22600, 0;
	@%p4839 bra 	$L__BB0_956;
	add.s64 	%rd22602, %rd22602, 1;
	setp.eq.s64 	%p4840, %rd22602, 0;
	selp.b64 	%rd12878, 2, 1, %p76;
	selp.b64 	%rd22601, %rd12878, %rd22601, %p4840;
	mov.b64 	%rd22600, 0;
$L__BB0_956:
	mul.hi.u64 	%rd12879, %rd22622, %rd23979;
	mad.lo.s64 	%rd2858, %rd23979, %rd22622, %rd2851;
	setp.lt.u64 	%p4841, %rd2858, %rd2851;
	selp.u64 	%rd12880, 1, 0, %p4841;
	add.s64 	%rd12881, %rd22600, %rd12879;
	setp.ge.u64 	%p4842, %rd12881, %rd22600;
	add.s64 	%rd2859, %rd12881, %rd12880;
	setp.ge.u64 	%p4843, %rd2859, %rd12881;
	and.pred  	%p4844, %p4842, %p4843;
	@%p4844 bra 	$L__BB0_958;
	add.s64 	%rd22602, %rd22602, 1;
	setp.eq.s64 	%p4845, %rd22602, 0;
	selp.u64 	%rd12882, 1, 0, %p4845;
	add.s64 	%rd22601, %rd22601, %rd12882;
$L__BB0_958:
	mul.hi.u64 	%rd12883, %rd22622, %rd23978;
	mad.lo.s64 	%rd12884, %rd23978, %rd22622, %rd2859;
	setp.lt.u64 	%p4846, %rd12884, %rd2859;
	selp.u64 	%rd12885, 1, 0, %p4846;
	add.s64 	%rd12886, %rd22602, %rd12883;
	setp.lt.u64 	%p4847, %rd12886, %rd22602;
	add.s64 	%rd12887, %rd12886, %rd12885;
	setp.lt.u64 	%p4848, %rd12887, %rd12886;
	or.pred  	%p4849, %p4847, %p4848;
	selp.u64 	%rd12888, 1, 0, %p4849;
	add.s64 	%rd12889, %rd22601, %rd12888;
	mul.hi.u64 	%rd12890, %rd22622, %rd23977;
	mad.lo.s64 	%rd22605, %rd23977, %rd22622, %rd12887;
	setp.lt.u64 	%p4850, %rd22605, %rd12887;
	selp.u64 	%rd12891, 1, 0, %p4850;
	add.s64 	%rd12892, %rd12889, %rd12890;
	setp.lt.u64 	%p4851, %rd12892, %rd12889;
	add.s64 	%rd22607, %rd12892, %rd12891;
	setp.lt.u64 	%p4852, %rd22607, %rd12892;
	or.pred  	%p77, %p4851, %p4852;
	selp.u64 	%rd22606, 1, 0, %p77;
	mul.hi.u64 	%rd12893, %rd22621, %rd23980;
	mad.lo.s64 	%rd2867, %rd23980, %rd22621, %rd2858;
	setp.lt.u64 	%p4853, %rd2867, %rd2858;
	selp.u64 	%rd12894, 1, 0, %p4853;
	add.s64 	%rd12895, %rd12884, %rd12893;
	setp.ge.u64 	%p4854, %rd12895, %rd12884;
	add.s64 	%rd2868, %rd12895, %rd12894;
	setp.ge.u64 	%p4855, %rd2868, %rd12895;
	and.pred  	%p4856, %p4854, %p4855;
	@%p4856 bra 	$L__BB0_961;
	add.s64 	%rd22605, %rd22605, 1;
	setp.ne.s64 	%p4857, %rd22605, 0;
	@%p4857 bra 	$L__BB0_961;
	add.s64 	%rd22607, %rd22607, 1;
	setp.eq.s64 	%p4858, %rd22607, 0;
	selp.b64 	%rd12897, 2, 1, %p77;
	selp.b64 	%rd22606, %rd12897, %rd22606, %p4858;
	mov.b64 	%rd22605, 0;
$L__BB0_961:
	mul.hi.u64 	%rd12898, %rd22621, %rd23979;
	mad.lo.s64 	%rd2875, %rd23979, %rd22621, %rd2868;
	setp.lt.u64 	%p4859, %rd2875, %rd2868;
	selp.u64 	%rd12899, 1, 0, %p4859;
	add.s64 	%rd12900, %rd22605, %rd12898;
	setp.ge.u64 	%p4860, %rd12900, %rd22605;
	add.s64 	%rd2876, %rd12900, %rd12899;
	setp.ge.u64 	%p4861, %rd2876, %rd12900;
	and.pred  	%p4862, %p4860, %p4861;
	@%p4862 bra 	$L__BB0_963;
	add.s64 	%rd22607, %rd22607, 1;
	setp.eq.s64 	%p4863, %rd22607, 0;
	selp.u64 	%rd12901, 1, 0, %p4863;
	add.s64 	%rd22606, %rd22606, %rd12901;
$L__BB0_963:
	mul.lo.s64 	%rd12902, %rd23980, %rd22624;
	mul.hi.u64 	%rd12903, %rd22621, %rd23978;
	mad.lo.s64 	%rd22610, %rd23978, %rd22621, %rd2876;
	setp.lt.u64 	%p4864, %rd22610, %rd2876;
	selp.u64 	%rd12904, 1, 0, %p4864;
	add.s64 	%rd12905, %rd22607, %rd12903;
	setp.lt.u64 	%p4865, %rd12905, %rd22607;
	add.s64 	%rd12906, %rd12905, %rd12904;
	setp.lt.u64 	%p4866, %rd12906, %rd12905;
	or.pred  	%p4867, %p4865, %p4866;
	selp.u64 	%rd12907, 1, 0, %p4867;
	add.s64 	%rd12908, %rd22606, %rd12907;
	mul.hi.u64 	%rd12909, %rd22621, %rd23977;
	mad.lo.s64 	%rd22612, %rd23977, %rd22621, %rd12906;
	setp.lt.u64 	%p4868, %rd22612, %rd12906;
	selp.u64 	%rd12910, 1, 0, %p4868;
	add.s64 	%rd12911, %rd12908, %rd12909;
	add.s64 	%rd22611, %rd12911, %rd12910;
	mul.lo.s64 	%rd12912, %rd2128, %rd12902;
	mul.lo.s64 	%rd12913, %rd2129, %rd12912;
	mul.hi.u64 	%rd12914, %rd12912, %rd2129;
	not.b64 	%rd12915, %rd12902;
	setp.gt.u64 	%p4869, %rd12913, %rd12915;
	selp.u64 	%rd12916, 1, 0, %p4869;
	add.s64 	%rd12917, %rd2833, %rd12914;
	setp.lt.u64 	%p4870, %rd12917, %rd2833;
	add.s64 	%rd12918, %rd12917, %rd12916;
	setp.lt.u64 	%p4871, %rd12918, %rd12917;
	or.pred  	%p4872, %p4870, %p4871;
	selp.u64 	%rd12919, 1, 0, %p4872;
	mul.hi.u64 	%rd12920, %rd12912, %rd2130;
	mad.lo.s64 	%rd12921, %rd2130, %rd12912, %rd12918;
	setp.lt.u64 	%p4873, %rd12921, %rd12918;
	add.s64 	%rd2884, %rd12921, %rd12919;
	setp.lt.u64 	%p4874, %rd2884, %rd12921;
	or.pred  	%p4875, %p4873, %p4874;
	selp.u64 	%rd12922, 1, 0, %p4875;
	add.s64 	%rd12923, %rd2850, %rd12920;
	setp.lt.u64 	%p4876, %rd12923, %rd2850;
	add.s64 	%rd12924, %rd12923, %rd12922;
	setp.lt.u64 	%p4877, %rd12924, %rd12923;
	or.pred  	%p4878, %p4876, %p4877;
	selp.u64 	%rd12925, 1, 0, %p4878;
	mul.hi.u64 	%rd12926, %rd12912, %rd2131;
	mad.lo.s64 	%rd12927, %rd2131, %rd12912, %rd12924;
	setp.lt.u64 	%p4879, %rd12927, %rd12924;
	add.s64 	%rd2885, %rd12927, %rd12925;
	setp.lt.u64 	%p4880, %rd2885, %rd12927;
	or.pred  	%p4881, %p4879, %p4880;
	selp.u64 	%rd12928, 1, 0, %p4881;
	add.s64 	%rd12929, %rd2867, %rd12926;
	setp.lt.u64 	%p4882, %rd12929, %rd2867;
	add.s64 	%rd12930, %rd12929, %rd12928;
	setp.lt.u64 	%p4883, %rd12930, %rd12929;
	or.pred  	%p4884, %p4882, %p4883;
	selp.u64 	%rd12931, 1, 0, %p4884;
	mul.hi.u64 	%rd12932, %rd12912, %rd2132;
	mad.lo.s64 	%rd12933, %rd2132, %rd12912, %rd12930;
	setp.lt.u64 	%p4885, %rd12933, %rd12930;
	add.s64 	%rd2886, %rd12933, %rd12931;
	setp.lt.u64 	%p4886, %rd2886, %rd12933;
	or.pred  	%p4887, %p4885, %p4886;
	selp.u64 	%rd12934, 1, 0, %p4887;
	add.s64 	%rd12935, %rd2875, %rd12932;
	setp.ge.u64 	%p4888, %rd12935, %rd2875;
	add.s64 	%rd2887, %rd12935, %rd12934;
	setp.ge.u64 	%p4889, %rd2887, %rd12935;
	and.pred  	%p4890, %p4888, %p4889;
	@%p4890 bra 	$L__BB0_966;
	add.s64 	%rd22610, %rd22610, 1;
	setp.ne.s64 	%p4891, %rd22610, 0;
	@%p4891 bra 	$L__BB0_966;
	add.s64 	%rd22612, %rd22612, 1;
	setp.eq.s64 	%p4892, %rd22612, 0;
	selp.u64 	%rd12937, 1, 0, %p4892;
	add.s64 	%rd22611, %rd22611, %rd12937;
	mov.b64 	%rd22610, 0;
$L__BB0_966:
	mul.lo.s64 	%rd12938, %rd2128, %rd2884;
	mul.lo.s64 	%rd12939, %rd2129, %rd12938;
	mul.hi.u64 	%rd12940, %rd12938, %rd2129;
	not.b64 	%rd12941, %rd2884;
	setp.gt.u64 	%p4893, %rd12939, %rd12941;
	selp.u64 	%rd12942, 1, 0, %p4893;
	add.s64 	%rd12943, %rd2885, %rd12940;
	setp.lt.u64 	%p4894, %rd12943, %rd2885;
	add.s64 	%rd12944, %rd12943, %rd12942;
	setp.lt.u64 	%p4895, %rd12944, %rd12943;
	or.pred  	%p4896, %p4894, %p4895;
	selp.u64 	%rd12945, 1, 0, %p4896;
	mul.hi.u64 	%rd12946, %rd12938, %rd2130;
	mad.lo.s64 	%rd12947, %rd2130, %rd12938, %rd12944;
	setp.lt.u64 	%p4897, %rd12947, %rd12944;
	add.s64 	%rd2894, %rd12947, %rd12945;
	setp.lt.u64 	%p4898, %rd2894, %rd12947;
	or.pred  	%p4899, %p4897, %p4898;
	selp.u64 	%rd12948, 1, 0, %p4899;
	add.s64 	%rd12949, %rd2886, %rd12946;
	setp.lt.u64 	%p4900, %rd12949, %rd2886;
	add.s64 	%rd12950, %rd12949, %rd12948;
	setp.lt.u64 	%p4901, %rd12950, %rd12949;
	or.pred  	%p4902, %p4900, %p4901;
	selp.u64 	%rd12951, 1, 0, %p4902;
	mul.hi.u64 	%rd12952, %rd12938, %rd2131;
	mad.lo.s64 	%rd12953, %rd2131, %rd12938, %rd12950;
	setp.lt.u64 	%p4903, %rd12953, %rd12950;
	add.s64 	%rd2895, %rd12953, %rd12951;
	setp.lt.u64 	%p4904, %rd2895, %rd12953;
	or.pred  	%p4905, %p4903, %p4904;
	selp.u64 	%rd12954, 1, 0, %p4905;
	add.s64 	%rd12955, %rd2887, %rd12952;
	setp.lt.u64 	%p4906, %rd12955, %rd2887;
	add.s64 	%rd12956, %rd12955, %rd12954;
	setp.lt.u64 	%p4907, %rd12956, %rd12955;
	or.pred  	%p4908, %p4906, %p4907;
	selp.u64 	%rd12957, 1, 0, %p4908;
	mul.hi.u64 	%rd12958, %rd12938, %rd2132;
	mad.lo.s64 	%rd12959, %rd2132, %rd12938, %rd12956;
	setp.lt.u64 	%p4909, %rd12959, %rd12956;
	add.s64 	%rd2896, %rd12959, %rd12957;
	setp.lt.u64 	%p4910, %rd2896, %rd12959;
	or.pred  	%p4911, %p4909, %p4910;
	selp.u64 	%rd12960, 1, 0, %p4911;
	add.s64 	%rd12961, %rd22610, %rd12958;
	setp.ge.u64 	%p4912, %rd12961, %rd22610;
	add.s64 	%rd2897, %rd12961, %rd12960;
	setp.ge.u64 	%p4913, %rd2897, %rd12961;
	and.pred  	%p4914, %p4912, %p4913;
	@%p4914 bra 	$L__BB0_968;
	add.s64 	%rd22612, %rd22612, 1;
	setp.eq.s64 	%p4915, %rd22612, 0;
	selp.u64 	%rd12962, 1, 0, %p4915;
	add.s64 	%rd22611, %rd22611, %rd12962;
$L__BB0_968:
	mul.lo.s64 	%rd12963, %rd2128, %rd2894;
	mul.lo.s64 	%rd12964, %rd2129, %rd12963;
	mul.hi.u64 	%rd12965, %rd12963, %rd2129;
	not.b64 	%rd12966, %rd2894;
	setp.gt.u64 	%p4916, %rd12964, %rd12966;
	selp.u64 	%rd12967, 1, 0, %p4916;
	add.s64 	%rd12968, %rd2895, %rd12965;
	setp.lt.u64 	%p4917, %rd12968, %rd2895;
	add.s64 	%rd12969, %rd12968, %rd12967;
	setp.lt.u64 	%p4918, %rd12969, %rd12968;
	or.pred  	%p4919, %p4917, %p4918;
	selp.u64 	%rd12970, 1, 0, %p4919;
	mul.hi.u64 	%rd12971, %rd12963, %rd2130;
	mad.lo.s64 	%rd12972, %rd2130, %rd12963, %rd12969;
	setp.lt.u64 	%p4920, %rd12972, %rd12969;
	add.s64 	%rd12973, %rd12972, %rd12970;
	setp.lt.u64 	%p4921, %rd12973, %rd12972;
	or.pred  	%p4922, %p4920, %p4921;
	selp.u64 	%rd12974, 1, 0, %p4922;
	add.s64 	%rd12975, %rd2896, %rd12971;
	setp.lt.u64 	%p4923, %rd12975, %rd2896;
	add.s64 	%rd12976, %rd12975, %rd12974;
	setp.lt.u64 	%p4924, %rd12976, %rd12975;
	or.pred  	%p4925, %p4923, %p4924;
	selp.u64 	%rd12977, 1, 0, %p4925;
	mul.hi.u64 	%rd12978, %rd12963, %rd2131;
	mad.lo.s64 	%rd12979, %rd2131, %rd12963, %rd12976;
	setp.lt.u64 	%p4926, %rd12979, %rd12976;
	add.s64 	%rd12980, %rd12979, %rd12977;
	setp.lt.u64 	%p4927, %rd12980, %rd12979;
	or.pred  	%p4928, %p4926, %p4927;
	selp.u64 	%rd12981, 1, 0, %p4928;
	add.s64 	%rd12982, %rd2897, %rd12978;
	setp.lt.u64 	%p4929, %rd12982, %rd2897;
	add.s64 	%rd12983, %rd12982, %rd12981;
	setp.lt.u64 	%p4930, %rd12983, %rd12982;
	or.pred  	%p4931, %p4929, %p4930;
	selp.u64 	%rd12984, 1, 0, %p4931;
	mul.hi.u64 	%rd12985, %rd12963, %rd2132;
	mad.lo.s64 	%rd12986, %rd2132, %rd12963, %rd12983;
	setp.lt.u64 	%p4932, %rd12986, %rd12983;
	add.s64 	%rd12987, %rd12986, %rd12984;
	setp.lt.u64 	%p4933, %rd12987, %rd12986;
	or.pred  	%p4934, %p4932, %p4933;
	selp.u64 	%rd12988, 1, 0, %p4934;
	add.s64 	%rd12989, %rd22612, %rd12985;
	setp.lt.u64 	%p4935, %rd12989, %rd22612;
	add.s64 	%rd12990, %rd12989, %rd12988;
	setp.lt.u64 	%p4936, %rd12990, %rd12989;
	or.pred  	%p4937, %p4935, %p4936;
	selp.u64 	%rd12991, 1, 0, %p4937;
	add.s64 	%rd12992, %rd22611, %rd12991;
	mul.lo.s64 	%rd12993, %rd2128, %rd12973;
	mul.lo.s64 	%rd12994, %rd2129, %rd12993;
	mul.hi.u64 	%rd12995, %rd12993, %rd2129;
	not.b64 	%rd12996, %rd12973;
	setp.gt.u64 	%p4938, %rd12994, %rd12996;
	selp.u64 	%rd12997, 1, 0, %p4938;
	add.s64 	%rd12998, %rd12980, %rd12995;
	setp.lt.u64 	%p4939, %rd12998, %rd12980;
	add.s64 	%rd12999, %rd12998, %rd12997;
	setp.lt.u64 	%p4940, %rd12999, %rd12998;
	or.pred  	%p4941, %p4939, %p4940;
	selp.u64 	%rd13000, 1, 0, %p4941;
	mul.hi.u64 	%rd13001, %rd12993, %rd2130;
	mad.lo.s64 	%rd13002, %rd2130, %rd12993, %rd12999;
	setp.lt.u64 	%p4942, %rd13002, %rd12999;
	add.s64 	%rd2902, %rd13002, %rd13000;
	setp.lt.u64 	%p4943, %rd2902, %rd13002;
	or.pred  	%p4944, %p4942, %p4943;
	selp.u64 	%rd13003, 1, 0, %p4944;
	add.s64 	%rd13004, %rd12987, %rd13001;
	setp.lt.u64 	%p4945, %rd13004, %rd12987;
	add.s64 	%rd13005, %rd13004, %rd13003;
	setp.lt.u64 	%p4946, %rd13005, %rd13004;
	or.pred  	%p4947, %p4945, %p4946;
	selp.u64 	%rd13006, 1, 0, %p4947;
	mul.hi.u64 	%rd13007, %rd12993, %rd2131;
	mad.lo.s64 	%rd13008, %rd2131, %rd12993, %rd13005;
	setp.lt.u64 	%p4948, %rd13008, %rd13005;
	add.s64 	%rd2903, %rd13008, %rd13006;
	setp.lt.u64 	%p4949, %rd2903, %rd13008;
	or.pred  	%p4950, %p4948, %p4949;
	selp.u64 	%rd13009, 1, 0, %p4950;
	add.s64 	%rd13010, %rd12990, %rd13007;
	setp.lt.u64 	%p4951, %rd13010, %rd12990;
	add.s64 	%rd13011, %rd13010, %rd13009;
	setp.lt.u64 	%p4952, %rd13011, %rd13010;
	or.pred  	%p4953, %p4951, %p4952;
	selp.u64 	%rd13012, 1, 0, %p4953;
	mul.hi.u64 	%rd13013, %rd12993, %rd2132;
	mad.lo.s64 	%rd13014, %rd2132, %rd12993, %rd13011;
	setp.lt.u64 	%p4954, %rd13014, %rd13011;
	add.s64 	%rd2904, %rd13014, %rd13012;
	setp.lt.u64 	%p4955, %rd2904, %rd13014;
	or.pred  	%p4956, %p4954, %p4955;
	selp.u64 	%rd13015, 1, 0, %p4956;
	add.s64 	%rd13016, %rd12992, %rd13013;
	add.s64 	%rd22613, %rd13016, %rd13015;
	setp.gt.u64 	%p4957, %rd22613, %rd2132;
	@%p4957 bra 	$L__BB0_974;
	setp.lt.u64 	%p4958, %rd22613, %rd2132;
	mov.u64 	%rd22614, %rd2904;
	mov.u64 	%rd22615, %rd2903;
	mov.u64 	%rd22616, %rd2902;
	@%p4958 bra 	$L__BB0_975;
	setp.gt.u64 	%p4959, %rd2904, %rd2131;
	@%p4959 bra 	$L__BB0_974;
	setp.lt.u64 	%p4960, %rd2904, %rd2131;
	mov.u64 	%rd22614, %rd2904;
	mov.u64 	%rd22615, %rd2903;
	mov.u64 	%rd22616, %rd2902;
	@%p4960 bra 	$L__BB0_975;
	setp.gt.u64 	%p4961, %rd2903, %rd2130;
	@%p4961 bra 	$L__BB0_974;
	setp.lt.u64 	%p4962, %rd2903, %rd2130;
	setp.lt.u64 	%p4963, %rd2902, %rd2129;
	or.pred  	%p4964, %p4962, %p4963;
	mov.u64 	%rd22614, %rd2904;
	mov.u64 	%rd22615, %rd2903;
	mov.u64 	%rd22616, %rd2902;
	@%p4964 bra 	$L__BB0_975;
$L__BB0_974:
	sub.s64 	%rd22616, %rd2902, %rd2129;
	setp.lt.u64 	%p4965, %rd2902, %rd2129;
	selp.u64 	%rd13017, 1, 0, %p4965;
	add.s64 	%rd13018, %rd2130, %rd13017;
	sub.s64 	%rd22615, %rd2903, %rd13018;
	setp.lt.u64 	%p4966, %rd2903, %rd13018;
	selp.u64 	%rd13019, 1, 0, %p4966;
	add.s64 	%rd13020, %rd2131, %rd13019;
	sub.s64 	%rd22614, %rd2904, %rd13020;
	setp.lt.u64 	%p4967, %rd2904, %rd13020;
	selp.u64 	%rd13021, 1, 0, %p4967;
	add.s64 	%rd13022, %rd2132, %rd13021;
	sub.s64 	%rd22613, %rd22613, %rd13022;
$L__BB0_975:
	shl.b64 	%rd2914, %rd22616, 1;
	mov.b64 	{%r425, %r426}, %rd22616;
	mov.b64 	{%r427, %r428}, %rd22615;
	shf.l.wrap.b32 	%r429, %r426, %r427, 1;
	shf.l.wrap.b32 	%r430, %r427, %r428, 1;
	mov.b64 	%rd2915, {%r429, %r430};
	mov.b64 	{%r431, %r432}, %rd22614;
	shf.l.wrap.b32 	%r433, %r428, %r431, 1;
	shf.l.wrap.b32 	%r434, %r431, %r432, 1;
	mov.b64 	%rd2916, {%r433, %r434};
	mov.b64 	{%r435, %r436}, %rd22613;
	shf.l.wrap.b32 	%r437, %r432, %r435, 1;
	shf.l.wrap.b32 	%r438, %r435, %r436, 1;
	mov.b64 	%rd22617, {%r437, %r438};
	setp.gt.u64 	%p4968, %rd22617, %rd2132;
	@%p4968 bra 	$L__BB0_981;
	setp.lt.u64 	%p4969, %rd22617, %rd2132;
	mov.u64 	%rd22618, %rd2916;
	mov.u64 	%rd22619, %rd2915;
	mov.u64 	%rd22620, %rd2914;
	@%p4969 bra 	$L__BB0_982;
	setp.gt.u64 	%p4970, %rd2916, %rd2131;
	@%p4970 bra 	$L__BB0_981;
	setp.lt.u64 	%p4971, %rd2916, %rd2131;
	mov.u64 	%rd22618, %rd2916;
	mov.u64 	%rd22619, %rd2915;
	mov.u64 	%rd22620, %rd2914;
	@%p4971 bra 	$L__BB0_982;
	setp.gt.u64 	%p4972, %rd2915, %rd2130;
	@%p4972 bra 	$L__BB0_981;
	setp.lt.u64 	%p4973, %rd2915, %rd2130;
	setp.lt.u64 	%p4974, %rd2914, %rd2129;
	or.pred  	%p4975, %p4973, %p4974;
	mov.u64 	%rd22618, %rd2916;
	mov.u64 	%rd22619, %rd2915;
	mov.u64 	%rd22620, %rd2914;
	@%p4975 bra 	$L__BB0_982;
$L__BB0_981:
	sub.s64 	%rd22620, %rd2914, %rd2129;
	setp.lt.u64 	%p4976, %rd2914, %rd2129;
	selp.u64 	%rd13023, 1, 0, %p4976;
	add.s64 	%rd13024, %rd2130, %rd13023;
	sub.s64 	%rd22619, %rd2915, %rd13024;
	setp.lt.u64 	%p4977, %rd2915, %rd13024;
	selp.u64 	%rd13025, 1, 0, %p4977;
	add.s64 	%rd13026, %rd2131, %rd13025;
	sub.s64 	%rd22618, %rd2916, %rd13026;
	setp.lt.u64 	%p4978, %rd2916, %rd13026;
	selp.u64 	%rd13027, 1, 0, %p4978;
	add.s64 	%rd13028, %rd2132, %rd13027;
	sub.s64 	%rd22617, %rd22617, %rd13028;
$L__BB0_982:
	or.b64  	%rd13029, %rd22619, %rd22620;
	or.b64  	%rd13030, %rd13029, %rd22618;
	or.b64  	%rd13031, %rd13030, %rd22617;
	setp.eq.s64 	%p4979, %rd13031, 0;
	mov.u64 	%rd22849, %rd22617;
	mov.u64 	%rd22850, %rd22618;
	mov.u64 	%rd22851, %rd22619;
	mov.u64 	%rd22852, %rd22620;
	mov.u64 	%rd22853, %rd22621;
	mov.u64 	%rd22854, %rd22622;
	mov.u64 	%rd22855, %rd22623;
	mov.u64 	%rd22856, %rd22624;
	mov.u64 	%rd22857, %rd22625;
	mov.u64 	%rd22858, %rd22626;
	mov.u64 	%rd22859, %rd22627;
	mov.u64 	%rd22860, %rd22628;
	@%p4979 bra 	$L__BB0_1246;
	or.b64  	%rd13033, %rd22623, %rd22624;
	or.b64  	%rd13034, %rd13033, %rd22622;
	or.b64  	%rd13035, %rd13034, %rd22621;
	setp.eq.s64 	%p4980, %rd13035, 0;
	mov.b64 	%rd22849, 0;
	mov.u64 	%rd22850, %rd22849;
	mov.u64 	%rd22851, %rd22849;
	mov.u64 	%rd22852, %rd22849;
	mov.u64 	%rd22853, %rd22849;
	mov.u64 	%rd22854, %rd22849;
	mov.u64 	%rd22855, %rd22849;
	mov.u64 	%rd22856, %rd22849;
	mov.u64 	%rd22857, %rd22849;
	mov.u64 	%rd22858, %rd22849;
	mov.u64 	%rd22859, %rd22849;
	mov.u64 	%rd22860, %rd22849;
	@%p4980 bra 	$L__BB0_1246;
	mul.hi.u64 	%rd13036, %rd22628, %rd22628;
	mul.lo.s64 	%rd13037, %rd22627, %rd22628;
	mul.hi.u64 	%rd13038, %rd22628, %rd22627;
	add.s64 	%rd13039, %rd13036, %rd13037;
	setp.lt.u64 	%p4981, %rd13039, %rd13036;
	selp.u64 	%rd13040, 1, 0, %p4981;
	add.s64 	%rd13041, %rd13038, %rd13040;
	setp.lt.u64 	%p4982, %rd13041, %rd13038;
	selp.u64 	%rd13042, 1, 0, %p4982;
	mul.lo.s64 	%rd2934, %rd22626, %rd22628;
	mul.hi.u64 	%rd13043, %rd22628, %rd22626;
	add.s64 	%rd13044, %rd13041, %rd2934;
	setp.lt.u64 	%p4983, %rd13044, %rd13041;
	selp.u64 	%rd13045, 1, 0, %p4983;
	add.s64 	%rd13046, %rd13043, %rd13042;
	setp.lt.u64 	%p4984, %rd13046, %rd13043;
	add.s64 	%rd13047, %rd13046, %rd13045;
	setp.lt.u64 	%p4985, %rd13047, %rd13046;
	or.pred  	%p4986, %p4984, %p4985;
	selp.u64 	%rd13048, 1, 0, %p4986;
	mul.lo.s64 	%rd2935, %rd22625, %rd22628;
	mul.hi.u64 	%rd13049, %rd22628, %rd22625;
	add.s64 	%rd22631, %rd13047, %rd2935;
	setp.lt.u64 	%p4987, %rd22631, %rd13047;
	selp.u64 	%rd13050, 1, 0, %p4987;
	add.s64 	%rd13051, %rd13049, %rd13048;
	setp.lt.u64 	%p4988, %rd13051, %rd13049;
	add.s64 	%rd22633, %rd13051, %rd13050;
	setp.lt.u64 	%p4989, %rd22633, %rd13051;
	or.pred  	%p78, %p4988, %p4989;
	selp.u64 	%rd22632, 1, 0, %p78;
	mul.hi.u64 	%rd13052, %rd22627, %rd22628;
	add.s64 	%rd2939, %rd13039, %rd13037;
	setp.lt.u64 	%p4990, %rd2939, %rd13039;
	selp.u64 	%rd13053, 1, 0, %p4990;
	add.s64 	%rd13054, %rd13044, %rd13052;
	setp.ge.u64 	%p4991, %rd13054, %rd13044;
	add.s64 	%rd2940, %rd13054, %rd13053;
	setp.ge.u64 	%p4992, %rd2940, %rd13054;
	and.pred  	%p4993, %p4991, %p4992;
	@%p4993 bra 	$L__BB0_987;
	add.s64 	%rd22631, %rd22631, 1;
	setp.ne.s64 	%p4994, %rd22631, 0;
	@%p4994 bra 	$L__BB0_987;
	add.s64 	%rd22633, %rd22633, 1;
	setp.eq.s64 	%p4995, %rd22633, 0;
	selp.b64 	%rd13056, 2, 1, %p78;
	selp.b64 	%rd22632, %rd13056, %rd22632, %p4995;
	mov.b64 	%rd22631, 0;
$L__BB0_987:
	mul.hi.u64 	%rd13057, %rd22627, %rd22627;
	mad.lo.s64 	%rd2947, %rd22627, %rd22627, %rd2940;
	setp.lt.u64 	%p4996, %rd2947, %rd2940;
	selp.u64 	%rd13058, 1, 0, %p4996;
	add.s64 	%rd13059, %rd22631, %rd13057;
	setp.ge.u64 	%p4997, %rd13059, %rd22631;
	add.s64 	%rd2948, %rd13059, %rd13058;
	setp.ge.u64 	%p4998, %rd2948, %rd13059;
	and.pred  	%p4999, %p4997, %p4998;
	@%p4999 bra 	$L__BB0_989;
	add.s64 	%rd22633, %rd22633, 1;
	setp.eq.s64 	%p5000, %rd22633, 0;
	selp.u64 	%rd13060, 1, 0, %p5000;
	add.s64 	%rd22632, %rd22632, %rd13060;
$L__BB0_989:
	mul.lo.s64 	%rd2953, %rd22626, %rd22627;
	mul.hi.u64 	%rd13061, %rd22627, %rd22626;
	add.s64 	%rd13062, %rd2948, %rd2953;
	setp.lt.u64 	%p5001, %rd13062, %rd2948;
	selp.u64 	%rd13063, 1, 0, %p5001;
	add.s64 	%rd13064, %rd22633, %rd13061;
	setp.lt.u64 	%p5002, %rd13064, %rd22633;
	add.s64 	%rd13065, %rd13064, %rd13063;
	setp.lt.u64 	%p5003, %rd13065, %rd13064;
	or.pred  	%p5004, %p5002, %p5003;
	selp.u64 	%rd13066, 1, 0, %p5004;
	add.s64 	%rd13067, %rd22632, %rd13066;
	mul.lo.s64 	%rd2954, %rd22625, %rd22627;
	mul.hi.u64 	%rd13068, %rd22627, %rd22625;
	add.s64 	%rd22636, %rd13065, %rd2954;
	setp.lt.u64 	%p5005, %rd22636, %rd13065;
	selp.u64 	%rd13069, 1, 0, %p5005;
	add.s64 	%rd13070, %rd13067, %rd13068;
	setp.lt.u64 	%p5006, %rd13070, %rd13067;
	add.s64 	%rd22638, %rd13070, %rd13069;
	setp.lt.u64 	%p5007, %rd22638, %rd13070;
	or.pred  	%p79, %p5006, %p5007;
	selp.u64 	%rd22637, 1, 0, %p79;
	mul.hi.u64 	%rd13071, %rd22626, %rd22628;
	add.s64 	%rd2958, %rd2947, %rd2934;
	setp.lt.u64 	%p5008, %rd2958, %rd2947;
	selp.u64 	%rd13072, 1, 0, %p5008;
	add.s64 	%rd13073, %rd13062, %rd13071;
	setp.ge.u64 	%p5009, %rd13073, %rd13062;
	add.s64 	%rd2959, %rd13073, %rd13072;
	setp.ge.u64 	%p5010, %rd2959, %rd13073;
	and.pred  	%p5011, %p5009, %p5010;
	@%p5011 bra 	$L__BB0_992;
	add.s64 	%rd22636, %rd22636, 1;
	setp.ne.s64 	%p5012, %rd22636, 0;
	@%p5012 bra 	$L__BB0_992;
	add.s64 	%rd22638, %rd22638, 1;
	setp.eq.s64 	%p5013, %rd22638, 0;
	selp.b64 	%rd13075, 2, 1, %p79;
	selp.b64 	%rd22637, %rd13075, %rd22637, %p5013;
	mov.b64 	%rd22636, 0;
$L__BB0_992:
	mul.hi.u64 	%rd13076, %rd22626, %rd22627;
	add.s64 	%rd2966, %rd2959, %rd2953;
	setp.lt.u64 	%p5014, %rd2966, %rd2959;
	selp.u64 	%rd13077, 1, 0, %p5014;
	add.s64 	%rd13078, %rd22636, %rd13076;
	setp.ge.u64 	%p5015, %rd13078, %rd22636;
	add.s64 	%rd2967, %rd13078, %rd13077;
	setp.ge.u64 	%p5016, %rd2967, %rd13078;
	and.pred  	%p5017, %p5015, %p5016;
	@%p5017 bra 	$L__BB0_994;
	add.s64 	%rd22638, %rd22638, 1;
	setp.eq.s64 	%p5018, %rd22638, 0;
	selp.u64 	%rd13079, 1, 0, %p5018;
	add.s64 	%rd22637, %rd22637, %rd13079;
$L__BB0_994:
	mul.hi.u64 	%rd13080, %rd22626, %rd22626;
	mad.lo.s64 	%rd13081, %rd22626, %rd22626, %rd2967;
	setp.lt.u64 	%p5019, %rd13081, %rd2967;
	selp.u64 	%rd13082, 1, 0, %p5019;
	add.s64 	%rd13083, %rd22638, %rd13080;
	setp.lt.u64 	%p5020, %rd13083, %rd22638;
	add.s64 	%rd13084, %rd13083, %rd13082;
	setp.lt.u64 	%p5021, %rd13084, %rd13083;
	or.pred  	%p5022, %p5020, %p5021;
	selp.u64 	%rd13085, 1, 0, %p5022;
	add.s64 	%rd13086, %rd22637, %rd13085;
	mul.lo.s64 	%rd2972, %rd22625, %rd22626;
	mul.hi.u64 	%rd13087, %rd22626, %rd22625;
	add.s64 	%rd22641, %rd13084, %rd2972;
	setp.lt.u64 	%p5023, %rd22641, %rd13084;
	selp.u64 	%rd13088, 1, 0, %p5023;
	add.s64 	%rd13089, %rd13086, %rd13087;
	setp.lt.u64 	%p5024, %rd13089, %rd13086;
	add.s64 	%rd22643, %rd13089, %rd13088;
	setp.lt.u64 	%p5025, %rd22643, %rd13089;
	or.pred  	%p80, %p5024, %p5025;
	selp.u64 	%rd22642, 1, 0, %p80;
	mul.hi.u64 	%rd13090, %rd22625, %rd22628;
	add.s64 	%rd2976, %rd2966, %rd2935;
	setp.lt.u64 	%p5026, %rd2976, %rd2966;
	selp.u64 	%rd13091, 1, 0, %p5026;
	add.s64 	%rd13092, %rd13081, %rd13090;
	setp.ge.u64 	%p5027, %rd13092, %rd13081;
	add.s64 	%rd2977, %rd13092, %rd13091;
	setp.ge.u64 	%p5028, %rd2977, %rd13092;
	and.pred  	%p5029, %p5027, %p5028;
	@%p5029 bra 	$L__BB0_997;
	add.s64 	%rd22641, %rd22641, 1;
	setp.ne.s64 	%p5030, %rd22641, 0;
	@%p5030 bra 	$L__BB0_997;
	add.s64 	%rd22643, %rd22643, 1;
	setp.eq.s64 	%p5031, %rd22643, 0;
	selp.b64 	%rd13094, 2, 1, %p80;
	selp.b64 	%rd22642, %rd13094, %rd22642, %p5031;
	mov.b64 	%rd22641, 0;
$L__BB0_997:
	mul.hi.u64 	%rd13095, %rd22625, %rd22627;
	add.s64 	%rd2984, %rd2977, %rd2954;
	setp.lt.u64 	%p5032, %rd2984, %rd2977;
	selp.u64 	%rd13096, 1, 0, %p5032;
	add.s64 	%rd13097, %rd22641, %rd13095;
	setp.ge.u64 	%p5033, %rd13097, %rd22641;
	add.s64 	%rd2985, %rd13097, %rd13096;
	setp.ge.u64 	%p5034, %rd2985, %rd13097;
	and.pred  	%p5035, %p5033, %p5034;
	@%p5035 bra 	$L__BB0_999;
	add.s64 	%rd22643, %rd22643, 1;
	setp.eq.s64 	%p5036, %rd22643, 0;
	selp.u64 	%rd13098, 1, 0, %p5036;
	add.s64 	%rd22642, %rd22642, %rd13098;
$L__BB0_999:
	mul.lo.s64 	%rd13099, %rd22628, %rd22628;
	mul.hi.u64 	%rd13100, %rd22625, %rd22626;
	add.s64 	%rd22646, %rd2985, %rd2972;
	setp.lt.u64 	%p5037, %rd22646, %rd2985;
	selp.u64 	%rd13101, 1, 0, %p5037;
	add.s64 	%rd13102, %rd22643, %rd13100;
	setp.lt.u64 	%p5038, %rd13102, %rd22643;
	add.s64 	%rd13103, %rd13102, %rd13101;
	setp.lt.u64 	%p5039, %rd13103, %rd13102;
	or.pred  	%p5040, %p5038, %p5039;
	selp.u64 	%rd13104, 1, 0, %p5040;
	add.s64 	%rd13105, %rd22642, %rd13104;
	mul.hi.u64 	%rd13106, %rd22625, %rd22625;
	mad.lo.s64 	%rd22648, %rd22625, %rd22625, %rd13103;
	setp.lt.u64 	%p5041, %rd22648, %rd13103;
	selp.u64 	%rd13107, 1, 0, %p5041;
	add.s64 	%rd13108, %rd13105, %rd13106;
	add.s64 	%rd22647, %rd13108, %rd13107;
	mul.lo.s64 	%rd13109, %rd2128, %rd13099;
	mul.lo.s64 	%rd13110, %rd2129, %rd13109;
	mul.hi.u64 	%rd13111, %rd13109, %rd2129;
	not.b64 	%rd13112, %rd13099;
	setp.gt.u64 	%p5042, %rd13110, %rd13112;
	selp.u64 	%rd13113, 1, 0, %p5042;
	add.s64 	%rd13114, %rd2939, %rd13111;
	setp.lt.u64 	%p5043, %rd13114, %rd2939;
	add.s64 	%rd13115, %rd13114, %rd13113;
	setp.lt.u64 	%p5044, %rd13115, %rd13114;
	or.pred  	%p5045, %p5043, %p5044;
	selp.u64 	%rd13116, 1, 0, %p5045;
	mul.hi.u64 	%rd13117, %rd13109, %rd2130;
	mad.lo.s64 	%rd13118, %rd2130, %rd13109, %rd13115;
	setp.lt.u64 	%p5046, %rd13118, %rd13115;
	add.s64 	%rd2993, %rd13118, %rd13116;
	setp.lt.u64 	%p5047, %rd2993, %rd13118;
	or.pred  	%p5048, %p5046, %p5047;
	selp.u64 	%rd13119, 1, 0, %p5048;
	add.s64 	%rd13120, %rd2958, %rd13117;
	setp.lt.u64 	%p5049, %rd13120, %rd2958;
	add.s64 	%rd13121, %rd13120, %rd13119;
	setp.lt.u64 	%p5050, %rd13121, %rd13120;
	or.pred  	%p5051, %p5049, %p5050;
	selp.u64 	%rd13122, 1, 0, %p5051;
	mul.hi.u64 	%rd13123, %rd13109, %rd2131;
	mad.lo.s64 	%rd13124, %rd2131, %rd13109, %rd13121;
	setp.lt.u64 	%p5052, %rd13124, %rd13121;
	add.s64 	%rd2994, %rd13124, %rd13122;
	setp.lt.u64 	%p5053, %rd2994, %rd13124;
	or.pred  	%p5054, %p5052, %p5053;
	selp.u64 	%rd13125, 1, 0, %p5054;
	add.s64 	%rd13126, %rd2976, %rd13123;
	setp.lt.u64 	%p5055, %rd13126, %rd2976;
	add.s64 	%rd13127, %rd13126, %rd13125;
	setp.lt.u64 	%p5056, %rd13127, %rd13126;
	or.pred  	%p5057, %p5055, %p5056;
	selp.u64 	%rd13128, 1, 0, %p5057;
	mul.hi.u64 	%rd13129, %rd13109, %rd2132;
	mad.lo.s64 	%rd13130, %rd2132, %rd13109, %rd13127;
	setp.lt.u64 	%p5058, %rd13130, %rd13127;
	add.s64 	%rd2995, %rd13130, %rd13128;
	setp.lt.u64 	%p5059, %rd2995, %rd13130;
	or.pred  	%p5060, %p5058, %p5059;
	selp.u64 	%rd13131, 1, 0, %p5060;
	add.s64 	%rd13132, %rd2984, %rd13129;
	setp.ge.u64 	%p5061, %rd13132, %rd2984;
	add.s64 	%rd2996, %rd13132, %rd13131;
	setp.ge.u64 	%p5062, %rd2996, %rd13132;
	and.pred  	%p5063, %p5061, %p5062;
	@%p5063 bra 	$L__BB0_1002;
	add.s64 	%rd22646, %rd22646, 1;
	setp.ne.s64 	%p5064, %rd22646, 0;
	@%p5064 bra 	$L__BB0_1002;
	add.s64 	%rd22648, %rd22648, 1;
	setp.eq.s64 	%p5065, %rd22648, 0;
	selp.u64 	%rd13134, 1, 0, %p5065;
	add.s64 	%rd22647, %rd22647, %rd13134;
	mov.b64 	%rd22646, 0;
$L__BB0_1002:
	mul.lo.s64 	%rd13135, %rd2128, %rd2993;
	mul.lo.s64 	%rd13136, %rd2129, %rd13135;
	mul.hi.u64 	%rd13137, %rd13135, %rd2129;
	not.b64 	%rd13138, %rd2993;
	setp.gt.u64 	%p5066, %rd13136, %rd13138;
	selp.u64 	%rd13139, 1, 0, %p5066;
	add.s64 	%rd13140, %rd2994, %rd13137;
	setp.lt.u64 	%p5067, %rd13140, %rd2994;
	add.s64 	%rd13141, %rd13140, %rd13139;
	setp.lt.u64 	%p5068, %rd13141, %rd13140;
	or.pred  	%p5069, %p5067, %p5068;
	selp.u64 	%rd13142, 1, 0, %p5069;
	mul.hi.u64 	%rd13143, %rd13135, %rd2130;
	mad.lo.s64 	%rd13144, %rd2130, %rd13135, %rd13141;
	setp.lt.u64 	%p5070, %rd13144, %rd13141;
	add.s64 	%rd3003, %rd13144, %rd13142;
	setp.lt.u64 	%p5071, %rd3003, %rd13144;
	or.pred  	%p5072, %p5070, %p5071;
	selp.u64 	%rd13145, 1, 0, %p5072;
	add.s64 	%rd13146, %rd2995, %rd13143;
	setp.lt.u64 	%p5073, %rd13146, %rd2995;
	add.s64 	%rd13147, %rd13146, %rd13145;
	setp.lt.u64 	%p5074, %rd13147, %rd13146;
	or.pred  	%p5075, %p5073, %p5074;
	selp.u64 	%rd13148, 1, 0, %p5075;
	mul.hi.u64 	%rd13149, %rd13135, %rd2131;
	mad.lo.s64 	%rd13150, %rd2131, %rd13135, %rd13147;
	setp.lt.u64 	%p5076, %rd13150, %rd13147;
	add.s64 	%rd3004, %rd13150, %rd13148;
	setp.lt.u64 	%p5077, %rd3004, %rd13150;
	or.pred  	%p5078, %p5076, %p5077;
	selp.u64 	%rd13151, 1, 0, %p5078;
	add.s64 	%rd13152, %rd2996, %rd13149;
	setp.lt.u64 	%p5079, %rd13152, %rd2996;
	add.s64 	%rd13153, %rd13152, %rd13151;
	setp.lt.u64 	%p5080, %rd13153, %rd13152;
	or.pred  	%p5081, %p5079, %p5080;
	selp.u64 	%rd13154, 1, 0, %p5081;
	mul.hi.u64 	%rd13155, %rd13135, %rd2132;
	mad.lo.s64 	%rd13156, %rd2132, %rd13135, %rd13153;
	setp.lt.u64 	%p5082, %rd13156, %rd13153;
	add.s64 	%rd3005, %rd13156, %rd13154;
	setp.lt.u64 	%p5083, %rd3005, %rd13156;
	or.pred  	%p5084, %p5082, %p5083;
	selp.u64 	%rd13157, 1, 0, %p5084;
	add.s64 	%rd13158, %rd22646, %rd13155;
	setp.ge.u64 	%p5085, %rd13158, %rd22646;
	add.s64 	%rd3006, %rd13158, %rd13157;
	setp.ge.u64 	%p5086, %rd3006, %rd13158;
	and.pred  	%p5087, %p5085, %p5086;
	@%p5087 bra 	$L__BB0_1004;
	add.s64 	%rd22648, %rd22648, 1;
	setp.eq.s64 	%p5088, %rd22648, 0;
	selp.u64 	%rd13159, 1, 0, %p5088;
	add.s64 	%rd22647, %rd22647, %rd13159;
$L__BB0_1004:
	mul.lo.s64 	%rd13160, %rd2128, %rd3003;
	mul.lo.s64 	%rd13161, %rd2129, %rd13160;
	mul.hi.u64 	%rd13162, %rd13160, %rd2129;
	not.b64 	%rd13163, %rd3003;
	setp.gt.u64 	%p5089, %rd13161, %rd13163;
	selp.u64 	%rd13164, 1, 0, %p5089;
	add.s64 	%rd13165, %rd3004, %rd13162;
	setp.lt.u64 	%p5090, %rd13165, %rd3004;
	add.s64 	%rd13166, %rd13165, %rd13164;
	setp.lt.u64 	%p5091, %rd13166, %rd13165;
	or.pred  	%p5092, %p5090, %p5091;
	selp.u64 	%rd13167, 1, 0, %p5092;
	mul.hi.u64 	%rd13168, %rd13160, %rd2130;
	mad.lo.s64 	%rd13169, %rd2130, %rd13160, %rd13166;
	setp.lt.u64 	%p5093, %rd13169, %rd13166;
	add.s64 	%rd13170, %rd13169, %rd13167;
	setp.lt.u64 	%p5094, %rd13170, %rd13169;
	or.pred  	%p5095, %p5093, %p5094;
	selp.u64 	%rd13171, 1, 0, %p5095;
	add.s64 	%rd13172, %rd3005, %rd13168;
	setp.lt.u64 	%p5096, %rd13172, %rd3005;
	add.s64 	%rd13173, %rd13172, %rd13171;
	setp.lt.u64 	%p5097, %rd13173, %rd13172;
	or.pred  	%p5098, %p5096, %p5097;
	selp.u64 	%rd13174, 1, 0, %p5098;
	mul.hi.u64 	%rd13175, %rd13160, %rd2131;
	mad.lo.s64 	%rd13176, %rd2131, %rd13160, %rd13173;
	setp.lt.u64 	%p5099, %rd13176, %rd13173;
	add.s64 	%rd13177, %rd13176, %rd13174;
	setp.lt.u64 	%p5100, %rd13177, %rd13176;
	or.pred  	%p5101, %p5099, %p5100;
	selp.u64 	%rd13178, 1, 0, %p5101;
	add.s64 	%rd13179, %rd3006, %rd13175;
	setp.lt.u64 	%p5102, %rd13179, %rd3006;
	add.s64 	%rd13180, %rd13179, %rd13178;
	setp.lt.u64 	%p5103, %rd13180, %rd13179;
	or.pred  	%p5104, %p5102, %p5103;
	selp.u64 	%rd13181, 1, 0, %p5104;
	mul.hi.u64 	%rd13182, %rd13160, %rd2132;
	mad.lo.s64 	%rd13183, %rd2132, %rd13160, %rd13180;
	setp.lt.u64 	%p5105, %rd13183, %rd13180;
	add.s64 	%rd13184, %rd13183, %rd13181;
	setp.lt.u64 	%p5106, %rd13184, %rd13183;
	or.pred  	%p5107, %p5105, %p5106;
	selp.u64 	%rd13185, 1, 0, %p5107;
	add.s64 	%rd13186, %rd22648, %rd13182;
	setp.lt.u64 	%p5108, %rd13186, %rd22648;
	add.s64 	%rd13187, %rd13186, %rd13185;
	setp.lt.u64 	%p5109, %rd13187, %rd13186;
	or.pred  	%p5110, %p5108, %p5109;
	selp.u64 	%rd13188, 1, 0, %p5110;
	add.s64 	%rd13189, %rd22647, %rd13188;
	mul.lo.s64 	%rd13190, %rd2128, %rd13170;
	mul.lo.s64 	%rd13191, %rd2129, %rd13190;
	mul.hi.u64 	%rd13192, %rd13190, %rd2129;
	not.b64 	%rd13193, %rd13170;
	setp.gt.u64 	%p5111, %rd13191, %rd13193;
	selp.u64 	%rd13194, 1, 0, %p5111;
	add.s64 	%rd13195, %rd13177, %rd13192;
	setp.lt.u64 	%p5112, %rd13195, %rd13177;
	add.s64 	%rd13196, %rd13195, %rd13194;
	setp.lt.u64 	%p5113, %rd13196, %rd13195;
	or.pred  	%p5114, %p5112, %p5113;
	selp.u64 	%rd13197, 1, 0, %p5114;
	mul.hi.u64 	%rd13198, %rd13190, %rd2130;
	mad.lo.s64 	%rd13199, %rd2130, %rd13190, %rd13196;
	setp.lt.u64 	%p5115, %rd13199, %rd13196;
	add.s64 	%rd3011, %rd13199, %rd13197;
	setp.lt.u64 	%p5116, %rd3011, %rd13199;
	or.pred  	%p5117, %p5115, %p5116;
	selp.u64 	%rd13200, 1, 0, %p5117;
	add.s64 	%rd13201, %rd13184, %rd13198;
	setp.lt.u64 	%p5118, %rd13201, %rd13184;
	add.s64 	%rd13202, %rd13201, %rd13200;
	setp.lt.u64 	%p5119, %rd13202, %rd13201;
	or.pred  	%p5120, %p5118, %p5119;
	selp.u64 	%rd13203, 1, 0, %p5120;
	mul.hi.u64 	%rd13204, %rd13190, %rd2131;
	mad.lo.s64 	%rd13205, %rd2131, %rd13190, %rd13202;
	setp.lt.u64 	%p5121, %rd13205, %rd13202;
	add.s64 	%rd3012, %rd13205, %rd13203;
	setp.lt.u64 	%p5122, %rd3012, %rd13205;
	or.pred  	%p5123, %p5121, %p5122;
	selp.u64 	%rd13206, 1, 0, %p5123;
	add.s64 	%rd13207, %rd13187, %rd13204;
	setp.lt.u64 	%p5124, %rd13207, %rd13187;
	add.s64 	%rd13208, %rd13207, %rd13206;
	setp.lt.u64 	%p5125, %rd13208, %rd13207;
	or.pred  	%p5126, %p5124, %p5125;
	selp.u64 	%rd13209, 1, 0, %p5126;
	mul.hi.u64 	%rd13210, %rd13190, %rd2132;
	mad.lo.s64 	%rd13211, %rd2132, %rd13190, %rd13208;
	setp.lt.u64 	%p5127, %rd13211, %rd13208;
	add.s64 	%rd3013, %rd13211, %rd13209;
	setp.lt.u64 	%p5128, %rd3013, %rd13211;
	or.pred  	%p5129, %p5127, %p5128;
	selp.u64 	%rd13212, 1, 0, %p5129;
	add.s64 	%rd13213, %rd13189, %rd13210;
	add.s64 	%rd22649, %rd13213, %rd13212;
	setp.gt.u64 	%p5130, %rd22649, %rd2132;
	@%p5130 bra 	$L__BB0_1010;
	setp.lt.u64 	%p5131, %rd22649, %rd2132;
	mov.u64 	%rd22650, %rd3013;
	mov.u64 	%rd22651, %rd3012;
	mov.u64 	%rd22652, %rd3011;
	@%p5131 bra 	$L__BB0_1011;
	setp.gt.u64 	%p5132, %rd3013, %rd2131;
	@%p5132 bra 	$L__BB0_1010;
	setp.lt.u64 	%p5133, %rd3013, %rd2131;
	mov.u64 	%rd22650, %rd3013;
	mov.u64 	%rd22651, %rd3012;
	mov.u64 	%rd22652, %rd3011;
	@%p5133 bra 	$L__BB0_1011;
	setp.gt.u64 	%p5134, %rd3012, %rd2130;
	@%p5134 bra 	$L__BB0_1010;
	setp.lt.u64 	%p5135, %rd3012, %rd2130;
	setp.lt.u64 	%p5136, %rd3011, %rd2129;
	or.pred  	%p5137, %p5135, %p5136;
	mov.u64 	%rd22650, %rd3013;
	mov.u64 	%rd22651, %rd3012;
	mov.u64 	%rd22652, %rd3011;
	@%p5137 bra 	$L__BB0_1011;
$L__BB0_1010:
	sub.s64 	%rd22652, %rd3011, %rd2129;
	setp.lt.u64 	%p5138, %rd3011, %rd2129;
	selp.u64 	%rd13214, 1, 0, %p5138;
	add.s64 	%rd13215, %rd2130, %rd13214;
	sub.s64 	%rd22651, %rd3012, %rd13215;
	setp.lt.u64 	%p5139, %rd3012, %rd13215;
	selp.u64 	%rd13216, 1, 0, %p5139;
	add.s64 	%rd13217, %rd2131, %rd13216;
	sub.s64 	%rd22650, %rd3013, %rd13217;
	setp.lt.u64 	%p5140, %rd3013, %rd13217;
	selp.u64 	%rd13218, 1, 0, %p5140;
	add.s64 	%rd13219, %rd2132, %rd13218;
	sub.s64 	%rd22649, %rd22649, %rd13219;
$L__BB0_1011:
	mul.hi.u64 	%rd13220, %rd22624, %rd22624;
	mul.lo.s64 	%rd13221, %rd22623, %rd22624;
	mul.hi.u64 	%rd13222, %rd22624, %rd22623;
	add.s64 	%rd13223, %rd13220, %rd13221;
	setp.lt.u64 	%p5141, %rd13223, %rd13220;
	selp.u64 	%rd13224, 1, 0, %p5141;
	add.s64 	%rd13225, %rd13222, %rd13224;
	setp.lt.u64 	%p5142, %rd13225, %rd13222;
	selp.u64 	%rd13226, 1, 0, %p5142;
	mul.lo.s64 	%rd3023, %rd22622, %rd22624;
	mul.hi.u64 	%rd13227, %rd22624, %rd22622;
	add.s64 	%rd13228, %rd13225, %rd3023;
	setp.lt.u64 	%p5143, %rd13228, %rd13225;
	selp.u64 	%rd13229, 1, 0, %p5143;
	add.s64 	%rd13230, %rd13227, %rd13226;
	setp.lt.u64 	%p5144, %rd13230, %rd13227;
	add.s64 	%rd13231, %rd13230, %rd13229;
	setp.lt.u64 	%p5145, %rd13231, %rd13230;
	or.pred  	%p5146, %p5144, %p5145;
	selp.u64 	%rd13232, 1, 0, %p5146;
	mul.lo.s64 	%rd3024, %rd22621, %rd22624;
	mul.hi.u64 	%rd13233, %rd22624, %rd22621;
	add.s64 	%rd22655, %rd13231, %rd3024;
	setp.lt.u64 	%p5147, %rd22655, %rd13231;
	selp.u64 	%rd13234, 1, 0, %p5147;
	add.s64 	%rd13235, %rd13233, %rd13232;
	setp.lt.u64 	%p5148, %rd13235, %rd13233;
	add.s64 	%rd22657, %rd13235, %rd13234;
	setp.lt.u64 	%p5149, %rd22657, %rd13235;
	or.pred  	%p81, %p5148, %p5149;
	selp.u64 	%rd22656, 1, 0, %p81;
	mul.hi.u64 	%rd13236, %rd22623, %rd22624;
	add.s64 	%rd3028, %rd13223, %rd13221;
	setp.lt.u64 	%p5150, %rd3028, %rd13223;
	selp.u64 	%rd13237, 1, 0, %p5150;
	add.s64 	%rd13238, %rd13228, %rd13236;
	setp.ge.u64 	%p5151, %rd13238, %rd13228;
	add.s64 	%rd3029, %rd13238, %rd13237;
	setp.ge.u64 	%p5152, %rd3029, %rd13238;
	and.pred  	%p5153, %p5151, %p5152;
	@%p5153 bra 	$L__BB0_1014;
	add.s64 	%rd22655, %rd22655, 1;
	setp.ne.s64 	%p5154, %rd22655, 0;
	@%p5154 bra 	$L__BB0_1014;
	add.s64 	%rd22657, %rd22657, 1;
	setp.eq.s64 	%p5155, %rd22657, 0;
	selp.b64 	%rd13240, 2, 1, %p81;
	selp.b64 	%rd22656, %rd13240, %rd22656, %p5155;
	mov.b64 	%rd22655, 0;
$L__BB0_1014:
	mul.hi.u64 	%rd13241, %rd22623, %rd22623;
	mad.lo.s64 	%rd3036, %rd22623, %rd22623, %rd3029;
	setp.lt.u64 	%p5156, %rd3036, %rd3029;
	selp.u64 	%rd13242, 1, 0, %p5156;
	add.s64 	%rd13243, %rd22655, %rd13241;
	setp.ge.u64 	%p5157, %rd13243, %rd22655;
	add.s64 	%rd3037, %rd13243, %rd13242;
	setp.ge.u64 	%p5158, %rd3037, %rd13243;
	and.pred  	%p5159, %p5157, %p5158;
	@%p5159 bra 	$L__BB0_1016;
	add.s64 	%rd22657, %rd22657, 1;
	setp.eq.s64 	%p5160, %rd22657, 0;
	selp.u64 	%rd13244, 1, 0, %p5160;
	add.s64 	%rd22656, %rd22656, %rd13244;
$L__BB0_1016:
	mul.lo.s64 	%rd3042, %rd22622, %rd22623;
	mul.hi.u64 	%rd13245, %rd22623, %rd22622;
	add.s64 	%rd13246, %rd3037, %rd3042;
	setp.lt.u64 	%p5161, %rd13246, %rd3037;
	selp.u64 	%rd13247, 1, 0, %p5161;
	add.s64 	%rd13248, %rd22657, %rd13245;
	setp.lt.u64 	%p5162, %rd13248, %rd22657;
	add.s64 	%rd13249, %rd13248, %rd13247;
	setp.lt.u64 	%p5163, %rd13249, %rd13248;
	or.pred  	%p5164, %p5162, %p5163;
	selp.u64 	%rd13250, 1, 0, %p5164;
	add.s64 	%rd13251, %rd22656, %rd13250;
	mul.lo.s64 	%rd3043, %rd22621, %rd22623;
	mul.hi.u64 	%rd13252, %rd22623, %rd22621;
	add.s64 	%rd22660, %rd13249, %rd3043;
	setp.lt.u64 	%p5165, %rd22660, %rd13249;
	selp.u64 	%rd13253, 1, 0, %p5165;
	add.s64 	%rd13254, %rd13251, %rd13252;
	setp.lt.u64 	%p5166, %rd13254, %rd13251;
	add.s64 	%rd22662, %rd13254, %rd13253;
	setp.lt.u64 	%p5167, %rd22662, %rd13254;
	or.pred  	%p82, %p5166, %p5167;
	selp.u64 	%rd22661, 1, 0, %p82;
	mul.hi.u64 	%rd13255, %rd22622, %rd22624;
	add.s64 	%rd3047, %rd3036, %rd3023;
	setp.lt.u64 	%p5168, %rd3047, %rd3036;
	selp.u64 	%rd13256, 1, 0, %p5168;
	add.s64 	%rd13257, %rd13246, %rd13255;
	setp.ge.u64 	%p5169, %rd13257, %rd13246;
	add.s64 	%rd3048, %rd13257, %rd13256;
	setp.ge.u64 	%p5170, %rd3048, %rd13257;
	and.pred  	%p5171, %p5169, %p5170;
	@%p5171 bra 	$L__BB0_1019;
	add.s64 	%rd22660, %rd22660, 1;
	setp.ne.s64 	%p5172, %rd22660, 0;
	@%p5172 bra 	$L__BB0_1019;
	add.s64 	%rd22662, %rd22662, 1;
	setp.eq.s64 	%p5173, %rd22662, 0;
	selp.b64 	%rd13259, 2, 1, %p82;
	selp.b64 	%rd22661, %rd13259, %rd22661, %p5173;
	mov.b64 	%rd22660, 0;
$L__BB0_1019:
	mul.hi.u64 	%rd13260, %rd22622, %rd22623;
	add.s64 	%rd3055, %rd3048, %rd3042;
	setp.lt.u64 	%p5174, %rd3055, %rd3048;
	selp.u64 	%rd13261, 1, 0, %p5174;
	add.s64 	%rd13262, %rd22660, %rd13260;
	setp.ge.u64 	%p5175, %rd13262, %rd22660;
	add.s64 	%rd3056, %rd13262, %rd13261;
	setp.ge.u64 	%p5176, %rd3056, %rd13262;
	and.pred  	%p5177, %p5175, %p5176;
	@%p5177 bra 	$L__BB0_1021;
	add.s64 	%rd22662, %rd22662, 1;
	setp.eq.s64 	%p5178, %rd22662, 0;
	selp.u64 	%rd13263, 1, 0, %p5178;
	add.s64 	%rd22661, %rd22661, %rd13263;
$L__BB0_1021:
	mul.hi.u64 	%rd13264, %rd22622, %rd22622;
	mad.lo.s64 	%rd13265, %rd22622, %rd22622, %rd3056;
	setp.lt.u64 	%p5179, %rd13265, %rd3056;
	selp.u64 	%rd13266, 1, 0, %p5179;
	add.s64 	%rd13267, %rd22662, %rd13264;
	setp.lt.u64 	%p5180, %rd13267, %rd22662;
	add.s64 	%rd13268, %rd13267, %rd13266;
	setp.lt.u64 	%p5181, %rd13268, %rd13267;
	or.pred  	%p5182, %p5180, %p5181;
	selp.u64 	%rd13269, 1, 0, %p5182;
	add.s64 	%rd13270, %rd22661, %rd13269;
	mul.lo.s64 	%rd3061, %rd22621, %rd22622;
	mul.hi.u64 	%rd13271, %rd22622, %rd22621;
	add.s64 	%rd22665, %rd13268, %rd3061;
	setp.lt.u64 	%p5183, %rd22665, %rd13268;
	selp.u64 	%rd13272, 1, 0, %p5183;
	add.s64 	%rd13273, %rd13270, %rd13271;
	setp.lt.u64 	%p5184, %rd13273, %rd13270;
	add.s64 	%rd22667, %rd13273, %rd13272;
	setp.lt.u64 	%p5185, %rd22667, %rd13273;
	or.pred  	%p83, %p5184, %p5185;
	selp.u64 	%rd22666, 1, 0, %p83;
	mul.hi.u64 	%rd13274, %rd22621, %rd22624;
	add.s64 	%rd3065, %rd3055, %rd3024;
	setp.lt.u64 	%p5186, %rd3065, %rd3055;
	selp.u64 	%rd13275, 1, 0, %p5186;
	add.s64 	%rd13276, %rd13265, %rd13274;
	setp.ge.u64 	%p5187, %rd13276, %rd13265;
	add.s64 	%rd3066, %rd13276, %rd13275;
	setp.ge.u64 	%p5188, %rd3066, %rd13276;
	and.pred  	%p5189, %p5187, %p5188;
	@%p5189 bra 	$L__BB0_1024;
	add.s64 	%rd22665, %rd22665, 1;
	setp.ne.s64 	%p5190, %rd22665, 0;
	@%p5190 bra 	$L__BB0_1024;
	add.s64 	%rd22667, %rd22667, 1;
	setp.eq.s64 	%p5191, %rd22667, 0;
	selp.b64 	%rd13278, 2, 1, %p83;
	selp.b64 	%rd22666, %rd13278, %rd22666, %p5191;
	mov.b64 	%rd22665, 0;
$L__BB0_1024:
	mul.hi.u64 	%rd13279, %rd22621, %rd22623;
	add.s64 	%rd3073, %rd3066, %rd3043;
	setp.lt.u64 	%p5192, %rd3073, %rd3066;
	selp.u64 	%rd13280, 1, 0, %p5192;
	add.s64 	%rd13281, %rd22665, %rd13279;
	setp.ge.u64 	%p5193, %rd13281, %rd22665;
	add.s64 	%rd3074, %rd13281, %rd13280;
	setp.ge.u64 	%p5194, %rd3074, %rd13281;
	and.pred  	%p5195, %p5193, %p5194;
	@%p5195 bra 	$L__BB0_1026;
	add.s64 	%rd22667, %rd22667, 1;
	setp.eq.s64 	%p5196, %rd22667, 0;
	selp.u64 	%rd13282, 1, 0, %p5196;
	add.s64 	%rd22666, %rd22666, %rd13282;
$L__BB0_1026:
	mul.lo.s64 	%rd13283, %rd22624, %rd22624;
	mul.hi.u64 	%rd13284, %rd22621, %rd22622;
	add.s64 	%rd22670, %rd3074, %rd3061;
	setp.lt.u64 	%p5197, %rd22670, %rd3074;
	selp.u64 	%rd13285, 1, 0, %p5197;
	add.s64 	%rd13286, %rd22667, %rd13284;
	setp.lt.u64 	%p5198, %rd13286, %rd22667;
	add.s64 	%rd13287, %rd13286, %rd13285;
	setp.lt.u64 	%p5199, %rd13287, %rd13286;
	or.pred  	%p5200, %p5198, %p5199;
	selp.u64 	%rd13288, 1, 0, %p5200;
	add.s64 	%rd13289, %rd22666, %rd13288;
	mul.hi.u64 	%rd13290, %rd22621, %rd22621;
	mad.lo.s64 	%rd22672, %rd22621, %rd22621, %rd13287;
	setp.lt.u64 	%p5201, %rd22672, %rd13287;
	selp.u64 	%rd13291, 1, 0, %p5201;
	add.s64 	%rd13292, %rd13289, %rd13290;
	add.s64 	%rd22671, %rd13292, %rd13291;
	mul.lo.s64 	%rd13293, %rd2128, %rd13283;
	mul.lo.s64 	%rd13294, %rd2129, %rd13293;
	mul.hi.u64 	%rd13295, %rd13293, %rd2129;
	not.b64 	%rd13296, %rd13283;
	setp.gt.u64 	%p5202, %rd13294, %rd13296;
	selp.u64 	%rd13297, 1, 0, %p5202;
	add.s64 	%rd13298, %rd3028, %rd13295;
	setp.lt.u64 	%p5203, %rd13298, %rd3028;
	add.s64 	%rd13299, %rd13298, %rd13297;
	setp.lt.u64 	%p5204, %rd13299, %rd13298;
	or.pred  	%p5205, %p5203, %p5204;
	selp.u64 	%rd13300, 1, 0, %p5205;
	mul.hi.u64 	%rd13301, %rd13293, %rd2130;
	mad.lo.s64 	%rd13302, %rd2130, %rd13293, %rd13299;
	setp.lt.u64 	%p5206, %rd13302, %rd13299;
	add.s64 	%rd3082, %rd13302, %rd13300;
	setp.lt.u64 	%p5207, %rd3082, %rd13302;
	or.pred  	%p5208, %p5206, %p5207;
	selp.u64 	%rd13303, 1, 0, %p5208;
	add.s64 	%rd13304, %rd3047, %rd13301;
	setp.lt.u64 	%p5209, %rd13304, %rd3047;
	add.s64 	%rd13305, %rd13304, %rd13303;
	setp.lt.u64 	%p5210, %rd13305, %rd13304;
	or.pred  	%p5211, %p5209, %p5210;
	selp.u64 	%rd13306, 1, 0, %p5211;
	mul.hi.u64 	%rd13307, %rd13293, %rd2131;
	mad.lo.s64 	%rd13308, %rd2131, %rd13293, %rd13305;
	setp.lt.u64 	%p5212, %rd13308, %rd13305;
	add.s64 	%rd3083, %rd13308, %rd13306;
	setp.lt.u64 	%p5213, %rd3083, %rd13308;
	or.pred  	%p5214, %p5212, %p5213;
	selp.u64 	%rd13309, 1, 0, %p5214;
	add.s64 	%rd13310, %rd3065, %rd13307;
	setp.lt.u64 	%p5215, %rd13310, %rd3065;
	add.s64 	%rd13311, %rd13310, %rd13309;
	setp.lt.u64 	%p5216, %rd13311, %rd13310;
	or.pred  	%p5217, %p5215, %p5216;
	selp.u64 	%rd13312, 1, 0, %p5217;
	mul.hi.u64 	%rd13313, %rd13293, %rd2132;
	mad.lo.s64 	%rd13314, %rd2132, %rd13293, %rd13311;
	setp.lt.u64 	%p5218, %rd13314, %rd13311;
	add.s64 	%rd3084, %rd13314, %rd13312;
	setp.lt.u64 	%p5219, %rd3084, %rd13314;
	or.pred  	%p5220, %p5218, %p5219;
	selp.u64 	%rd13315, 1, 0, %p5220;
	add.s64 	%rd13316, %rd3073, %rd13313;
	setp.ge.u64 	%p5221, %rd13316, %rd3073;
	add.s64 	%rd3085, %rd13316, %rd13315;
	setp.ge.u64 	%p5222, %rd3085, %rd13316;
	and.pred  	%p5223, %p5221, %p5222;
	@%p5223 bra 	$L__BB0_1029;
	add.s64 	%rd22670, %rd22670, 1;
	setp.ne.s64 	%p5224, %rd22670, 0;
	@%p5224 bra 	$L__BB0_1029;
	add.s64 	%rd22672, %rd22672, 1;
	setp.eq.s64 	%p5225, %rd22672, 0;
	selp.u64 	%rd13318, 1, 0, %p5225;
	add.s64 	%rd22671, %rd22671, %rd13318;
	mov.b64 	%rd22670, 0;
$L__BB0_1029:
	mul.lo.s64 	%rd13319, %rd2128, %rd3082;
	mul.lo.s64 	%rd13320, %rd2129, %rd13319;
	mul.hi.u64 	%rd13321, %rd13319, %rd2129;
	not.b64 	%rd13322, %rd3082;
	setp.gt.u64 	%p5226, %rd13320, %rd13322;
	selp.u64 	%rd13323, 1, 0, %p5226;
	add.s64 	%rd13324, %rd3083, %rd13321;
	setp.lt.u64 	%p5227, %rd13324, %rd3083;
	add.s64 	%rd13325, %rd13324, %rd13323;
	setp.lt.u64 	%p5228, %rd13325, %rd13324;
	or.pred  	%p5229, %p5227, %p5228;
	selp.u64 	%rd13326, 1, 0, %p5229;
	mul.hi.u64 	%rd13327, %rd13319, %rd2130;
	mad.lo.s64 	%rd13328, %rd2130, %rd13319, %rd13325;
	setp.lt.u64 	%p5230, %rd13328, %rd13325;
	add.s64 	%rd3092, %rd13328, %rd13326;
	setp.lt.u64 	%p5231, %rd3092, %rd13328;
	or.pred  	%p5232, %p5230, %p5231;
	selp.u64 	%rd13329, 1, 0, %p5232;
	add.s64 	%rd13330, %rd3084, %rd13327;
	setp.lt.u64 	%p5233, %rd13330, %rd3084;
	add.s64 	%rd13331, %rd13330, %rd13329;
	setp.lt.u64 	%p5234, %rd13331, %rd13330;
	or.pred  	%p5235, %p5233, %p5234;
	selp.u64 	%rd13332, 1, 0, %p5235;
	mul.hi.u64 	%rd13333, %rd13319, %rd2131;
	mad.lo.s64 	%rd13334, %rd2131, %rd13319, %rd13331;
	setp.lt.u64 	%p5236, %rd13334, %rd13331;
	add.s64 	%rd3093, %rd13334, %rd13332;
	setp.lt.u64 	%p5237, %rd3093, %rd13334;
	or.pred  	%p5238, %p5236, %p5237;
	selp.u64 	%rd13335, 1, 0, %p5238;
	add.s64 	%rd13336, %rd3085, %rd13333;
	setp.lt.u64 	%p5239, %rd13336, %rd3085;
	add.s64 	%rd13337, %rd13336, %rd13335;
	setp.lt.u64 	%p5240, %rd13337, %rd13336;
	or.pred  	%p5241, %p5239, %p5240;
	selp.u64 	%rd13338, 1, 0, %p5241;
	mul.hi.u64 	%rd13339, %rd13319, %rd2132;
	mad.lo.s64 	%rd13340, %rd2132, %rd13319, %rd13337;
	setp.lt.u64 	%p5242, %rd13340, %rd13337;
	add.s64 	%rd3094, %rd13340, %rd13338;
	setp.lt.u64 	%p5243, %rd3094, %rd13340;
	or.pred  	%p5244, %p5242, %p5243;
	selp.u64 	%rd13341, 1, 0, %p5244;
	add.s64 	%rd13342, %rd22670, %rd13339;
	setp.ge.u64 	%p5245, %rd13342, %rd22670;
	add.s64 	%rd3095, %rd13342, %rd13341;
	setp.ge.u64 	%p5246, %rd3095, %rd13342;
	and.pred  	%p5247, %p5245, %p5246;
	@%p5247 bra 	$L__BB0_1031;
	add.s64 	%rd22672, %rd22672, 1;
	setp.eq.s64 	%p5248, %rd22672, 0;
	selp.u64 	%rd13343, 1, 0, %p5248;
	add.s64 	%rd22671, %rd22671, %rd13343;
$L__BB0_1031:
	mul.lo.s64 	%rd13344, %rd2128, %rd3092;
	mul.lo.s64 	%rd13345, %rd2129, %rd13344;
	mul.hi.u64 	%rd13346, %rd13344, %rd2129;
	not.b64 	%rd13347, %rd3092;
	setp.gt.u64 	%p5249, %rd13345, %rd13347;
	selp.u64 	%rd13348, 1, 0, %p5249;
	add.s64 	%rd13349, %rd3093, %rd13346;
	setp.lt.u64 	%p5250, %rd13349, %rd3093;
	add.s64 	%rd13350, %rd13349, %rd13348;
	setp.lt.u64 	%p5251, %rd13350, %rd13349;
	or.pred  	%p5252, %p5250, %p5251;
	selp.u64 	%rd13351, 1, 0, %p5252;
	mul.hi.u64 	%rd13352, %rd13344, %rd2130;
	mad.lo.s64 	%rd13353, %rd2130, %rd13344, %rd13350;
	setp.lt.u64 	%p5253, %rd13353, %rd13350;
	add.s64 	%rd13354, %rd13353, %rd13351;
	setp.lt.u64 	%p5254, %rd13354, %rd13353;
	or.pred  	%p5255, %p5253, %p5254;
	selp.u64 	%rd13355, 1, 0, %p5255;
	add.s64 	%rd13356, %rd3094, %rd13352;
	setp.lt.u64 	%p5256, %rd13356, %rd3094;
	add.s64 	%rd13357, %rd13356, %rd13355;
	setp.lt.u64 	%p5257, %rd13357, %rd13356;
	or.pred  	%p5258, %p5256, %p5257;
	selp.u64 	%rd13358, 1, 0, %p5258;
	mul.hi.u64 	%rd13359, %rd13344, %rd2131;
	mad.lo.s64 	%rd13360, %rd2131, %rd13344, %rd13357;
	setp.lt.u64 	%p5259, %rd13360, %rd13357;
	add.s64 	%rd13361, %rd13360, %rd13358;
	setp.lt.u64 	%p5260, %rd13361, %rd13360;
	or.pred  	%p5261, %p5259, %p5260;
	selp.u64 	%rd13362, 1, 0, %p5261;
	add.s64 	%rd13363, %rd3095, %rd13359;
	setp.lt.u64 	%p5262, %rd13363, %rd3095;
	add.s64 	%rd13364, %rd13363, %rd13362;
	setp.lt.u64 	%p5263, %rd13364, %rd13363;
	or.pred  	%p5264, %p5262, %p5263;
	selp.u64 	%rd13365, 1, 0, %p5264;
	mul.hi.u64 	%rd13366, %rd13344, %rd2132;
	mad.lo.s64 	%rd13367, %rd2132, %rd13344, %rd13364;
	setp.lt.u64 	%p5265, %rd13367, %rd13364;
	add.s64 	%rd13368, %rd13367, %rd13365;
	setp.lt.u64 	%p5266, %rd13368, %rd13367;
	or.pred  	%p5267, %p5265, %p5266;
	selp.u64 	%rd13369, 1, 0, %p5267;
	add.s64 	%rd13370, %rd22672, %rd13366;
	setp.lt.u64 	%p5268, %rd13370, %rd22672;
	add.s64 	%rd13371, %rd13370, %rd13369;
	setp.lt.u64 	%p5269, %rd13371, %rd13370;
	or.pred  	%p5270, %p5268, %p5269;
	selp.u64 	%rd13372, 1, 0, %p5270;
	add.s64 	%rd13373, %rd22671, %rd13372;
	mul.lo.s64 	%rd13374, %rd2128, %rd13354;
	mul.lo.s64 	%rd13375, %rd2129, %rd13374;
	mul.hi.u64 	%rd13376, %rd13374, %rd2129;
	not.b64 	%rd13377, %rd13354;
	setp.gt.u64 	%p5271, %rd13375, %rd13377;
	selp.u64 	%rd13378, 1, 0, %p5271;
	add.s64 	%rd13379, %rd13361, %rd13376;
	setp.lt.u64 	%p5272, %rd13379, %rd13361;
	add.s64 	%rd13380, %rd13379, %rd13378;
	setp.lt.u64 	%p5273, %rd13380, %rd13379;
	or.pred  	%p5274, %p5272, %p5273;
	selp.u64 	%rd13381, 1, 0, %p5274;
	mul.hi.u64 	%rd13382, %rd13374, %rd2130;
	mad.lo.s64 	%rd13383, %rd2130, %rd13374, %rd13380;
	setp.lt.u64 	%p5275, %rd13383, %rd13380;
	add.s64 	%rd3100, %rd13383, %rd13381;
	setp.lt.u64 	%p5276, %rd3100, %rd13383;
	or.pred  	%p5277, %p5275, %p5276;
	selp.u64 	%rd13384, 1, 0, %p5277;
	add.s64 	%rd13385, %rd13368, %rd13382;
	setp.lt.u64 	%p5278, %rd13385, %rd13368;
	add.s64 	%rd13386, %rd13385, %rd13384;
	setp.lt.u64 	%p5279, %rd13386, %rd13385;
	or.pred  	%p5280, %p5278, %p5279;
	selp.u64 	%rd13387, 1, 0, %p5280;
	mul.hi.u64 	%rd13388, %rd13374, %rd2131;
	mad.lo.s64 	%rd13389, %rd2131, %rd13374, %rd13386;
	setp.lt.u64 	%p5281, %rd13389, %rd13386;
	add.s64 	%rd3101, %rd13389, %rd13387;
	setp.lt.u64 	%p5282, %rd3101, %rd13389;
	or.pred  	%p5283, %p5281, %p5282;
	selp.u64 	%rd13390, 1, 0, %p5283;
	add.s64 	%rd13391, %rd13371, %rd13388;
	setp.lt.u64 	%p5284, %rd13391, %rd13371;
	add.s64 	%rd13392, %rd13391, %rd13390;
	setp.lt.u64 	%p5285, %rd13392, %rd13391;
	or.pred  	%p5286, %p5284, %p5285;
	selp.u64 	%rd13393, 1, 0, %p5286;
	mul.hi.u64 	%rd13394, %rd13374, %rd2132;
	mad.lo.s64 	%rd13395, %rd2132, %rd13374, %rd13392;
	setp.lt.u64 	%p5287, %rd13395, %rd13392;
	add.s64 	%rd3102, %rd13395, %rd13393;
	setp.lt.u64 	%p5288, %rd3102, %rd13395;
	or.pred  	%p5289, %p5287, %p5288;
	selp.u64 	%rd13396, 1, 0, %p5289;
	add.s64 	%rd13397, %rd13373, %rd13394;
	add.s64 	%rd22673, %rd13397, %rd13396;
	setp.gt.u64 	%p5290, %rd22673, %rd2132;
	@%p5290 bra 	$L__BB0_1037;
	setp.lt.u64 	%p5291, %rd22673, %rd2132;
	mov.u64 	%rd22674, %rd3102;
	mov.u64 	%rd22675, %rd3101;
	mov.u64 	%rd22676, %rd3100;
	@%p5291 bra 	$L__BB0_1038;
	setp.gt.u64 	%p5292, %rd3102, %rd2131;
	@%p5292 bra 	$L__BB0_1037;
	setp.lt.u64 	%p5293, %rd3102, %rd2131;
	mov.u64 	%rd22674, %rd3102;
	mov.u64 	%rd22675, %rd3101;
	mov.u64 	%rd22676, %rd3100;
	@%p5293 bra 	$L__BB0_1038;
	setp.gt.u64 	%p5294, %rd3101, %rd2130;
	@%p5294 bra 	$L__BB0_1037;
	setp.lt.u64 	%p5295, %rd3101, %rd2130;
	setp.lt.u64 	%p5296, %rd3100, %rd2129;
	or.pred  	%p5297, %p5295, %p5296;
	mov.u64 	%rd22674, %rd3102;
	mov.u64 	%rd22675, %rd3101;
	mov.u64 	%rd22676, %rd3100;
	@%p5297 bra 	$L__BB0_1038;
$L__BB0_1037:
	sub.s64 	%rd22676, %rd3100, %rd2129;
	setp.lt.u64 	%p5298, %rd3100, %rd2129;
	selp.u64 	%rd13398, 1, 0, %p5298;
	add.s64 	%rd13399, %rd2130, %rd13398;
	sub.s64 	%rd22675, %rd3101, %rd13399;
	setp.lt.u64 	%p5299, %rd3101, %rd13399;
	selp.u64 	%rd13400, 1, 0, %p5299;
	add.s64 	%rd13401, %rd2131, %rd13400;
	sub.s64 	%rd22674, %rd3102, %rd13401;
	setp.lt.u64 	%p5300, %rd3102, %rd13401;
	selp.u64 	%rd13402, 1, 0, %p5300;
	add.s64 	%rd13403, %rd2132, %rd13402;
	sub.s64 	%rd22673, %rd22673, %rd13403;
$L__BB0_1038:
	mul.hi.u64 	%rd13404, %rd22676, %rd22676;
	mul.lo.s64 	%rd13405, %rd22675, %rd22676;
	mul.hi.u64 	%rd13406, %rd22676, %rd22675;
	add.s64 	%rd13407, %rd13404, %rd13405;
	setp.lt.u64 	%p5301, %rd13407, %rd13404;
	selp.u64 	%rd13408, 1, 0, %p5301;
	add.s64 	%rd13409, %rd13406, %rd13408;
	setp.lt.u64 	%p5302, %rd13409, %rd13406;
	selp.u64 	%rd13410, 1, 0, %p5302;
	mul.lo.s64 	%rd3112, %rd22674, %rd22676;
	mul.hi.u64 	%rd13411, %rd22676, %rd22674;
	add.s64 	%rd13412, %rd13409, %rd3112;
	setp.lt.u64 	%p5303, %rd13412, %rd13409;
	selp.u64 	%rd13413, 1, 0, %p5303;
	add.s64 	%rd13414, %rd13411, %rd13410;
	setp.lt.u64 	%p5304, %rd13414, %rd13411;
	add.s64 	%rd13415, %rd13414, %rd13413;
	setp.lt.u64 	%p5305, %rd13415, %rd13414;
	or.pred  	%p5306, %p5304, %p5305;
	selp.u64 	%rd13416, 1, 0, %p5306;
	mul.lo.s64 	%rd3113, %rd22673, %rd22676;
	mul.hi.u64 	%rd13417, %rd22676, %rd22673;
	add.s64 	%rd22679, %rd13415, %rd3113;
	setp.lt.u64 	%p5307, %rd22679, %rd13415;
	selp.u64 	%rd13418, 1, 0, %p5307;
	add.s64 	%rd13419, %rd13417, %rd13416;
	setp.lt.u64 	%p5308, %rd13419, %rd13417;
	add.s64 	%rd22681, %rd13419, %rd13418;
	setp.lt.u64 	%p5309, %rd22681, %rd13419;
	or.pred  	%p84, %p5308, %p5309;
	selp.u64 	%rd22680, 1, 0, %p84;
	mul.hi.u64 	%rd13420, %rd22675, %rd22676;
	add.s64 	%rd3117, %rd13407, %rd13405;
	setp.lt.u64 	%p5310, %rd3117, %rd13407;
	selp.u64 	%rd13421, 1, 0, %p5310;
	add.s64 	%rd13422, %rd13412, %rd13420;
	setp.ge.u64 	%p5311, %rd13422, %rd13412;
	add.s64 	%rd3118, %rd13422, %rd13421;
	setp.ge.u64 	%p5312, %rd3118, %rd13422;
	and.pred  	%p5313, %p5311, %p5312;
	@%p5313 bra 	$L__BB0_1041;
	add.s64 	%rd22679, %rd22679, 1;
	setp.ne.s64 	%p5314, %rd22679, 0;
	@%p5314 bra 	$L__BB0_1041;
	add.s64 	%rd22681, %rd22681, 1;
	setp.eq.s64 	%p5315, %rd22681, 0;
	selp.b64 	%rd13424, 2, 1, %p84;
	selp.b64 	%rd22680, %rd13424, %rd22680, %p5315;
	mov.b64 	%rd22679, 0;
$L__BB0_1041:
	mul.hi.u64 	%rd13425, %rd22675, %rd22675;
	mad.lo.s64 	%rd3125, %rd22675, %rd22675, %rd3118;
	setp.lt.u64 	%p5316, %rd3125, %rd3118;
	selp.u64 	%rd13426, 1, 0, %p5316;
	add.s64 	%rd13427, %rd22679, %rd13425;
	setp.ge.u64 	%p5317, %rd13427, %rd22679;
	add.s64 	%rd3126, %rd13427, %rd13426;
	setp.ge.u64 	%p5318, %rd3126, %rd13427;
	and.pred  	%p5319, %p5317, %p5318;
	@%p5319 bra 	$L__BB0_1043;
	add.s64 	%rd22681, %rd22681, 1;
	setp.eq.s64 	%p5320, %rd22681, 0;
	selp.u64 	%rd13428, 1, 0, %p5320;
	add.s64 	%rd22680, %rd22680, %rd13428;
$L__BB0_1043:
	mul.lo.s64 	%rd3131, %rd22674, %rd22675;
	mul.hi.u64 	%rd13429, %rd22675, %rd22674;
	add.s64 	%rd13430, %rd3126, %rd3131;
	setp.lt.u64 	%p5321, %rd13430, %rd3126;
	selp.u64 	%rd13431, 1, 0, %p5321;
	add.s64 	%rd13432, %rd22681, %rd13429;
	setp.lt.u64 	%p5322, %rd13432, %rd22681;
	add.s64 	%rd13433, %rd13432, %rd13431;
	setp.lt.u64 	%p5323, %rd13433, %rd13432;
	or.pred  	%p5324, %p5322, %p5323;
	selp.u64 	%rd13434, 1, 0, %p5324;
	add.s64 	%rd13435, %rd22680, %rd13434;
	mul.lo.s64 	%rd3132, %rd22673, %rd22675;
	mul.hi.u64 	%rd13436, %rd22675, %rd22673;
	add.s64 	%rd22684, %rd13433, %rd3132;
	setp.lt.u64 	%p5325, %rd22684, %rd13433;
	selp.u64 	%rd13437, 1, 0, %p5325;
	add.s64 	%rd13438, %rd13435, %rd13436;
	setp.lt.u64 	%p5326, %rd13438, %rd13435;
	add.s64 	%rd22686, %rd13438, %rd13437;
	setp.lt.u64 	%p5327, %rd22686, %rd13438;
	or.pred  	%p85, %p5326, %p5327;
	selp.u64 	%rd22685, 1, 0, %p85;
	mul.hi.u64 	%rd13439, %rd22674, %rd22676;
	add.s64 	%rd3136, %rd3125, %rd3112;
	setp.lt.u64 	%p5328, %rd3136, %rd3125;
	selp.u64 	%rd13440, 1, 0, %p5328;
	add.s64 	%rd13441, %rd13430, %rd13439;
	setp.ge.u64 	%p5329, %rd13441, %rd13430;
	add.s64 	%rd3137, %rd13441, %rd13440;
	setp.ge.u64 	%p5330, %rd3137, %rd13441;
	and.pred  	%p5331, %p5329, %p5330;
	@%p5331 bra 	$L__BB0_1046;
	add.s64 	%rd22684, %rd22684, 1;
	setp.ne.s64 	%p5332, %rd22684, 0;
	@%p5332 bra 	$L__BB0_1046;
	add.s64 	%rd22686, %rd22686, 1;
	setp.eq.s64 	%p5333, %rd22686, 0;
	selp.b64 	%rd13443, 2, 1, %p85;
	selp.b64 	%rd22685, %rd13443, %rd22685, %p5333;
	mov.b64 	%rd22684, 0;
$L__BB0_1046:
	mul.hi.u64 	%rd13444, %rd22674, %rd22675;
	add.s64 	%rd3144, %rd3137, %rd3131;
	setp.lt.u64 	%p5334, %rd3144, %rd3137;
	selp.u64 	%rd13445, 1, 0, %p5334;
	add.s64 	%rd13446, %rd22684, %rd13444;
	setp.ge.u64 	%p5335, %rd13446, %rd22684;
	add.s64 	%rd3145, %rd13446, %rd13445;
	setp.ge.u64 	%p5336, %rd3145, %rd13446;
	and.pred  	%p5337, %p5335, %p5336;
	@%p5337 bra 	$L__BB0_1048;
	add.s64 	%rd22686, %rd22686, 1;
	setp.eq.s64 	%p5338, %rd22686, 0;
	selp.u64 	%rd13447, 1, 0, %p5338;
	add.s64 	%rd22685, %rd22685, %rd13447;
$L__BB0_1048:
	mul.hi.u64 	%rd13448, %rd22674, %rd22674;
	mad.lo.s64 	%rd13449, %rd22674, %rd22674, %rd3145;
	setp.lt.u64 	%p5339, %rd13449, %rd3145;
	selp.u64 	%rd13450, 1, 0, %p5339;
	add.s64 	%rd13451, %rd22686, %rd13448;
	setp.lt.u64 	%p5340, %rd13451, %rd22686;
	add.s64 	%rd13452, %rd13451, %rd13450;
	setp.lt.u64 	%p5341, %rd13452, %rd13451;
	or.pred  	%p5342, %p5340, %p5341;
	selp.u64 	%rd13453, 1, 0, %p5342;
	add.s64 	%rd13454, %rd22685, %rd13453;
	mul.lo.s64 	%rd3150, %rd22673, %rd22674;
	mul.hi.u64 	%rd13455, %rd22674, %rd22673;
	add.s64 	%rd22689, %rd13452, %rd3150;
	setp.lt.u64 	%p5343, %rd22689, %rd13452;
	selp.u64 	%rd13456, 1, 0, %p5343;
	add.s64 	%rd13457, %rd13454, %rd13455;
	setp.lt.u64 	%p5344, %rd13457, %rd13454;
	add.s64 	%rd22691, %rd13457, %rd13456;
	setp.lt.u64 	%p5345, %rd22691, %rd13457;
	or.pred  	%p86, %p5344, %p5345;
	selp.u64 	%rd22690, 1, 0, %p86;
	mul.hi.u64 	%rd13458, %rd22673, %rd22676;
	add.s64 	%rd3154, %rd3144, %rd3113;
	setp.lt.u64 	%p5346, %rd3154, %rd3144;
	selp.u64 	%rd13459, 1, 0, %p5346;
	add.s64 	%rd13460, %rd13449, %rd13458;
	setp.ge.u64 	%p5347, %rd13460, %rd13449;
	add.s64 	%rd3155, %rd13460, %rd13459;
	setp.ge.u64 	%p5348, %rd3155, %rd13460;
	and.pred  	%p5349, %p5347, %p5348;
	@%p5349 bra 	$L__BB0_1051;
	add.s64 	%rd22689, %rd22689, 1;
	setp.ne.s64 	%p5350, %rd22689, 0;
	@%p5350 bra 	$L__BB0_1051;
	add.s64 	%rd22691, %rd22691, 1;
	setp.eq.s64 	%p5351, %rd22691, 0;
	selp.b64 	%rd13462, 2, 1, %p86;
	selp.b64 	%rd22690, %rd13462, %rd22690, %p5351;
	mov.b64 	%rd22689, 0;
$L__BB0_1051:
	mul.hi.u64 	%rd13463, %rd22673, %rd22675;
	add.s64 	%rd3162, %rd3155, %rd3132;
	setp.lt.u64 	%p5352, %rd3162, %rd3155;
	selp.u64 	%rd13464, 1, 0, %p5352;
	add.s64 	%rd13465, %rd22689, %rd13463;
	setp.ge.u64 	%p5353, %rd13465, %rd22689;
	add.s64 	%rd3163, %rd13465, %rd13464;
	setp.ge.u64 	%p5354, %rd3163, %rd13465;
	and.pred  	%p5355, %p5353, %p5354;
	@%p5355 bra 	$L__BB0_1053;
	add.s64 	%rd22691, %rd22691, 1;
	setp.eq.s64 	%p5356, %rd22691, 0;
	selp.u64 	%rd13466, 1, 0, %p5356;
	add.s64 	%rd22690, %rd22690, %rd13466;
$L__BB0_1053:
	mul.lo.s64 	%rd13467, %rd22676, %rd22676;
	mul.hi.u64 	%rd13468, %rd22673, %rd22674;
	add.s64 	%rd22694, %rd3163, %rd3150;
	setp.lt.u64 	%p5357, %rd22694, %rd3163;
	selp.u64 	%rd13469, 1, 0, %p5357;
	add.s64 	%rd13470, %rd22691, %rd13468;
	setp.lt.u64 	%p5358, %rd13470, %rd22691;
	add.s64 	%rd13471, %rd13470, %rd13469;
	setp.lt.u64 	%p5359, %rd13471, %rd13470;
	or.pred  	%p5360, %p5358, %p5359;
	selp.u64 	%rd13472, 1, 0, %p5360;
	add.s64 	%rd13473, %rd22690, %rd13472;
	mul.hi.u64 	%rd13474, %rd22673, %rd22673;
	mad.lo.s64 	%rd22696, %rd22673, %rd22673, %rd13471;
	setp.lt.u64 	%p5361, %rd22696, %rd13471;
	selp.u64 	%rd13475, 1, 0, %p5361;
	add.s64 	%rd13476, %rd13473, %rd13474;
	add.s64 	%rd22695, %rd13476, %rd13475;
	mul.lo.s64 	%rd13477, %rd2128, %rd13467;
	mul.lo.s64 	%rd13478, %rd2129, %rd13477;
	mul.hi.u64 	%rd13479, %rd13477, %rd2129;
	not.b64 	%rd13480, %rd13467;
	setp.gt.u64 	%p5362, %rd13478, %rd13480;
	selp.u64 	%rd13481, 1, 0, %p5362;
	add.s64 	%rd13482, %rd3117, %rd13479;
	setp.lt.u64 	%p5363, %rd13482, %rd3117;
	add.s64 	%rd13483, %rd13482, %rd13481;
	setp.lt.u64 	%p5364, %rd13483, %rd13482;
	or.pred  	%p5365, %p5363, %p5364;
	selp.u64 	%rd13484, 1, 0, %p5365;
	mul.hi.u64 	%rd13485, %rd13477, %rd2130;
	mad.lo.s64 	%rd13486, %rd2130, %rd13477, %rd13483;
	setp.lt.u64 	%p5366, %rd13486, %rd13483;
	add.s64 	%rd3171, %rd13486, %rd13484;
	setp.lt.u64 	%p5367, %rd3171, %rd13486;
	or.pred  	%p5368, %p5366, %p5367;
	selp.u64 	%rd13487, 1, 0, %p5368;
	add.s64 	%rd13488, %rd3136, %rd13485;
	setp.lt.u64 	%p5369, %rd13488, %rd3136;
	add.s64 	%rd13489, %rd13488, %rd13487;
	setp.lt.u64 	%p5370, %rd13489, %rd13488;
	or.pred  	%p5371, %p5369, %p5370;
	selp.u64 	%rd13490, 1, 0, %p5371;
	mul.hi.u64 	%rd13491, %rd13477, %rd2131;
	mad.lo.s64 	%rd13492, %rd2131, %rd13477, %rd13489;
	setp.lt.u64 	%p5372, %rd13492, %rd13489;
	add.s64 	%rd3172, %rd13492, %rd13490;
	setp.lt.u64 	%p5373, %rd3172, %rd13492;
	or.pred  	%p5374, %p5372, %p5373;
	selp.u64 	%rd13493, 1, 0, %p5374;
	add.s64 	%rd13494, %rd3154, %rd13491;
	setp.lt.u64 	%p5375, %rd13494, %rd3154;
	add.s64 	%rd13495, %rd13494, %rd13493;
	setp.lt.u64 	%p5376, %rd13495, %rd13494;
	or.pred  	%p5377, %p5375, %p5376;
	selp.u64 	%rd13496, 1, 0, %p5377;
	mul.hi.u64 	%rd13497, %rd13477, %rd2132;
	mad.lo.s64 	%rd13498, %rd2132, %rd13477, %rd13495;
	setp.lt.u64 	%p5378, %rd13498, %rd13495;
	add.s64 	%rd3173, %rd13498, %rd13496;
	setp.lt.u64 	%p5379, %rd3173, %rd13498;
	or.pred  	%p5380, %p5378, %p5379;
	selp.u64 	%rd13499, 1, 0, %p5380;
	add.s64 	%rd13500, %rd3162, %rd13497;
	setp.ge.u64 	%p5381, %rd13500, %rd3162;
	add.s64 	%rd3174, %rd13500, %rd13499;
	setp.ge.u64 	%p5382, %rd3174, %rd13500;
	and.pred  	%p5383, %p5381, %p5382;
	@%p5383 bra 	$L__BB0_1056;
	add.s64 	%rd22694, %rd22694, 1;
	setp.ne.s64 	%p5384, %rd22694, 0;
	@%p5384 bra 	$L__BB0_1056;
	add.s64 	%rd22696, %rd22696, 1;
	setp.eq.s64 	%p5385, %rd22696, 0;
	selp.u64 	%rd13502, 1, 0, %p5385;
	add.s64 	%rd22695, %rd22695, %rd13502;
	mov.b64 	%rd22694, 0;
$L__BB0_1056:
	mul.lo.s64 	%rd13503, %rd2128, %rd3171;
	mul.lo.s64 	%rd13504, %rd2129, %rd13503;
	mul.hi.u64 	%rd13505, %rd13503, %rd2129;
	not.b64 	%rd13506, %rd3171;
	setp.gt.u64 	%p5386, %rd13504, %rd13506;
	selp.u64 	%rd13507, 1, 0, %p5386;
	add.s64 	%rd13508, %rd3172, %rd13505;
	setp.lt.u64 	%p5387, %rd13508, %rd3172;
	add.s64 	%rd13509, %rd13508, %rd13507;
	setp.lt.u64 	%p5388, %rd13509, %rd13508;
	or.pred  	%p5389, %p5387, %p5388;
	selp.u64 	%rd13510, 1, 0, %p5389;
	mul.hi.u64 	%rd13511, %rd13503, %rd2130;
	mad.lo.s64 	%rd13512, %rd2130, %rd13503, %rd13509;
	setp.lt.u64 	%p5390, %rd13512, %rd13509;
	add.s64 	%rd3181, %rd13512, %rd13510;
	setp.lt.u64 	%p5391, %rd3181, %rd13512;
	or.pred  	%p5392, %p5390, %p5391;
	selp.u64 	%rd13513, 1, 0, %p5392;
	add.s64 	%rd13514, %rd3173, %rd13511;
	setp.lt.u64 	%p5393, %rd13514, %rd3173;
	add.s64 	%rd13515, %rd13514, %rd13513;
	setp.lt.u64 	%p5394, %rd13515, %rd13514;
	or.pred  	%p5395, %p5393, %p5394;
	selp.u64 	%rd13516, 1, 0, %p5395;
	mul.hi.u64 	%rd13517, %rd13503, %rd2131;
	mad.lo.s64 	%rd13518, %rd2131, %rd13503, %rd13515;
	setp.lt.u64 	%p5396, %rd13518, %rd13515;
	add.s64 	%rd3182, %rd13518, %rd13516;
	setp.lt.u64 	%p5397, %rd3182, %rd13518;
	or.pred  	%p5398, %p5396, %p5397;
	selp.u64 	%rd13519, 1, 0, %p5398;
	add.s64 	%rd13520, %rd3174, %rd13517;
	setp.lt.u64 	%p5399, %rd13520, %rd3174;
	add.s64 	%rd13521, %rd13520, %rd13519;
	setp.lt.u64 	%p5400, %rd13521, %rd13520;
	or.pred  	%p5401, %p5399, %p5400;
	selp.u64 	%rd13522, 1, 0, %p5401;
	mul.hi.u64 	%rd13523, %rd13503, %rd2132;
	mad.lo.s64 	%rd13524, %rd2132, %rd13503, %rd13521;
	setp.lt.u64 	%p5402, %rd13524, %rd13521;
	add.s64 	%rd3183, %rd13524, %rd13522;
	setp.lt.u64 	%p5403, %rd3183, %rd13524;
	or.pred  	%p5404, %p5402, %p5403;
	selp.u64 	%rd13525, 1, 0, %p5404;
	add.s64 	%rd13526, %rd22694, %rd13523;
	setp.ge.u64 	%p5405, %rd13526, %rd22694;
	add.s64 	%rd3184, %rd13526, %rd13525;
	setp.ge.u64 	%p5406, %rd3184, %rd13526;
	and.pred  	%p5407, %p5405, %p5406;
	@%p5407 bra 	$L__BB0_1058;
	add.s64 	%rd22696, %rd22696, 1;
	setp.eq.s64 	%p5408, %rd22696, 0;
	selp.u64 	%rd13527, 1, 0, %p5408;
	add.s64 	%rd22695, %rd22695, %rd13527;
$L__BB0_1058:
	mul.lo.s64 	%rd13528, %rd2128, %rd3181;
	mul.lo.s64 	%rd13529, %rd2129, %rd13528;
	mul.hi.u64 	%rd13530, %rd13528, %rd2129;
	not.b64 	%rd13531, %rd3181;
	setp.gt.u64 	%p5409, %rd13529, %rd13531;
	selp.u64 	%rd13532, 1, 0, %p5409;
	add.s64 	%rd13533, %rd3182, %rd13530;
	setp.lt.u64 	%p5410, %rd13533, %rd3182;
	add.s64 	%rd13534, %rd13533, %rd13532;
	setp.lt.u64 	%p5411, %rd13534, %rd13533;
	or.pred  	%p5412, %p5410, %p5411;
	selp.u64 	%rd13535, 1, 0, %p5412;
	mul.hi.u64 	%rd13536, %rd13528, %rd2130;
	mad.lo.s64 	%rd13537, %rd2130, %rd13528, %rd13534;
	setp.lt.u64 	%p5413, %rd13537, %rd13534;
	add.s64 	%rd13538, %rd13537, %rd13535;
	setp.lt.u64 	%p5414, %rd13538, %rd13537;
	or.pred  	%p5415, %p5413, %p5414;
	selp.u64 	%rd13539, 1, 0, %p5415;
	add.s64 	%rd13540, %rd3183, %rd13536;
	setp.lt.u64 	%p5416, %rd13540, %rd3183;
	add.s64 	%rd13541, %rd13540, %rd13539;
	setp.lt.u64 	%p5417, %rd13541, %rd13540;
	or.pred  	%p5418, %p5416, %p5417;
	selp.u64 	%rd13542, 1, 0, %p5418;
	mul.hi.u64 	%rd13543, %rd13528, %rd2131;
	mad.lo.s64 	%rd13544, %rd2131, %rd13528, %rd13541;
	setp.lt.u64 	%p5419, %rd13544, %rd13541;
	add.s64 	%rd13545, %rd13544, %rd13542;
	setp.lt.u64 	%p5420, %rd13545, %rd13544;
	or.pred  	%p5421, %p5419, %p5420;
	selp.u64 	%rd13546, 1, 0, %p5421;
	add.s64 	%rd13547, %rd3184, %rd13543;
	setp.lt.u64 	%p5422, %rd13547, %rd3184;
	add.s64 	%rd13548, %rd13547, %rd13546;
	setp.lt.u64 	%p5423, %rd13548, %rd13547;
	or.pred  	%p5424, %p5422, %p5423;
	selp.u64 	%rd13549, 1, 0, %p5424;
	mul.hi.u64 	%rd13550, %rd13528, %rd2132;
	mad.lo.s64 	%rd13551, %rd2132, %rd13528, %rd13548;
	setp.lt.u64 	%p5425, %rd13551, %rd13548;
	add.s64 	%rd13552, %rd13551, %rd13549;
	setp.lt.u64 	%p5426, %rd13552, %rd13551;
	or.pred  	%p5427, %p5425, %p5426;
	selp.u64 	%rd13553, 1, 0, %p5427;
	add.s64 	%rd13554, %rd22696, %rd13550;
	setp.lt.u64 	%p5428, %rd13554, %rd22696;
	add.s64 	%rd13555, %rd13554, %rd13553;
	setp.lt.u64 	%p5429, %rd13555, %rd13554;
	or.pred  	%p5430, %p5428, %p5429;
	selp.u64 	%rd13556, 1, 0, %p5430;
	add.s64 	%rd13557, %rd22695, %rd13556;
	mul.lo.s64 	%rd13558, %rd2128, %rd13538;
	mul.lo.s64 	%rd13559, %rd2129, %rd13558;
	mul.hi.u64 	%rd13560, %rd13558, %rd2129;
	not.b64 	%rd13561, %rd13538;
	setp.gt.u64 	%p5431, %rd13559, %rd13561;
	selp.u64 	%rd13562, 1, 0, %p5431;
	add.s64 	%rd13563, %rd13545, %rd13560;
	setp.lt.u64 	%p5432, %rd13563, %rd13545;
	add.s64 	%rd13564, %rd13563, %rd13562;
	setp.lt.u64 	%p5433, %rd13564, %rd13563;
	or.pred  	%p5434, %p5432, %p5433;
	selp.u64 	%rd13565, 1, 0, %p5434;
	mul.hi.u64 	%rd13566, %rd13558, %rd2130;
	mad.lo.s64 	%rd13567, %rd2130, %rd13558, %rd13564;
	setp.lt.u64 	%p5435, %rd13567, %rd13564;
	add.s64 	%rd3189, %rd13567, %rd13565;
	setp.lt.u64 	%p5436, %rd3189, %rd13567;
	or.pred  	%p5437, %p5435, %p5436;
	selp.u64 	%rd13568, 1, 0, %p5437;
	add.s64 	%rd13569, %rd13552, %rd13566;
	setp.lt.u64 	%p5438, %rd13569, %rd13552;
	add.s64 	%rd13570, %rd13569, %rd13568;
	setp.lt.u64 	%p5439, %rd13570, %rd13569;
	or.pred  	%p5440, %p5438, %p5439;
	selp.u64 	%rd13571, 1, 0, %p5440;
	mul.hi.u64 	%rd13572, %rd13558, %rd2131;
	mad.lo.s64 	%rd13573, %rd2131, %rd13558, %rd13570;
	setp.lt.u64 	%p5441, %rd13573, %rd13570;
	add.s64 	%rd3190, %rd13573, %rd13571;
	setp.lt.u64 	%p5442, %rd3190, %rd13573;
	or.pred  	%p5443, %p5441, %p5442;
	selp.u64 	%rd13574, 1, 0, %p5443;
	add.s64 	%rd13575, %rd13555, %rd13572;
	setp.lt.u64 	%p5444, %rd13575, %rd13555;
	add.s64 	%rd13576, %rd13575, %rd13574;
	setp.lt.u64 	%p5445, %rd13576, %rd13575;
	or.pred  	%p5446, %p5444, %p5445;
	selp.u64 	%rd13577, 1, 0, %p5446;
	mul.hi.u64 	%rd13578, %rd13558, %rd2132;
	mad.lo.s64 	%rd13579, %rd2132, %rd13558, %rd13576;
	setp.lt.u64 	%p5447, %rd13579, %rd13576;
	add.s64 	%rd3191, %rd13579, %rd13577;
	setp.lt.u64 	%p5448, %rd3191, %rd13579;
	or.pred  	%p5449, %p5447, %p5448;
	selp.u64 	%rd13580, 1, 0, %p5449;
	add.s64 	%rd13581, %rd13557, %rd13578;
	add.s64 	%rd22697, %rd13581, %rd13580;
	setp.gt.u64 	%p5450, %rd22697, %rd2132;
	@%p5450 bra 	$L__BB0_1064;
	setp.lt.u64 	%p5451, %rd22697, %rd2132;
	mov.u64 	%rd22698, %rd3191;
	mov.u64 	%rd22699, %rd3190;
	mov.u64 	%rd22700, %rd3189;
	@%p5451 bra 	$L__BB0_1065;
	setp.gt.u64 	%p5452, %rd3191, %rd2131;
	@%p5452 bra 	$L__BB0_1064;
	setp.lt.u64 	%p5453, %rd3191, %rd2131;
	mov.u64 	%rd22698, %rd3191;
	mov.u64 	%rd22699, %rd3190;
	mov.u64 	%rd22700, %rd3189;
	@%p5453 bra 	$L__BB0_1065;
	setp.gt.u64 	%p5454, %rd3190, %rd2130;
	@%p5454 bra 	$L__BB0_1064;
	setp.lt.u64 	%p5455, %rd3190, %rd2130;
	setp.lt.u64 	%p5456, %rd3189, %rd2129;
	or.pred  	%p5457, %p5455, %p5456;
	mov.u64 	%rd22698, %rd3191;
	mov.u64 	%rd22699, %rd3190;
	mov.u64 	%rd22700, %rd3189;
	@%p5457 bra 	$L__BB0_1065;
$L__BB0_1064:
	sub.s64 	%rd22700, %rd3189, %rd2129;
	setp.lt.u64 	%p5458, %rd3189, %rd2129;
	selp.u64 	%rd13582, 1, 0, %p5458;
	add.s64 	%rd13583, %rd2130, %rd13582;
	sub.s64 	%rd22699, %rd3190, %rd13583;
	setp.lt.u64 	%p5459, %rd3190, %rd13583;
	selp.u64 	%rd13584, 1, 0, %p5459;
	add.s64 	%rd13585, %rd2131, %rd13584;
	sub.s64 	%rd22698, %rd3191, %rd13585;
	setp.lt.u64 	%p5460, %rd3191, %rd13585;
	selp.u64 	%rd13586, 1, 0, %p5460;
	add.s64 	%rd13587, %rd2132, %rd13586;
	sub.s64 	%rd22697, %rd22697, %rd13587;
$L__BB0_1065:
	add.s64 	%rd3201, %rd22676, %rd22628;
	setp.lt.u64 	%p5461, %rd3201, %rd22676;
	selp.u64 	%rd13588, 1, 0, %p5461;
	add.s64 	%rd13589, %rd22675, %rd22627;
	setp.lt.u64 	%p5462, %rd13589, %rd22675;
	add.s64 	%rd3202, %rd13589, %rd13588;
	setp.lt.u64 	%p5463, %rd3202, %rd13589;
	or.pred  	%p5464, %p5462, %p5463;
	selp.u64 	%rd13590, 1, 0, %p5464;
	add.s64 	%rd13591, %rd22674, %rd22626;
	setp.lt.u64 	%p5465, %rd13591, %rd22674;
	add.s64 	%rd3203, %rd13591, %rd13590;
	setp.lt.u64 	%p5466, %rd3203, %rd13591;
	or.pred  	%p5467, %p5465, %p5466;
	selp.u64 	%rd13592, 1, 0, %p5467;
	add.s64 	%rd13593, %rd22673, %rd22625;
	add.s64 	%rd22701, %rd13593, %rd13592;
	setp.gt.u64 	%p5468, %rd22701, %rd2132;
	@%p5468 bra 	$L__BB0_1071;
	setp.lt.u64 	%p5469, %rd22701, %rd2132;
	mov.u64 	%rd22702, %rd3203;
	mov.u64 	%rd22703, %rd3202;
	mov.u64 	%rd22704, %rd3201;
	@%p5469 bra 	$L__BB0_1072;
	setp.gt.u64 	%p5470, %rd3203, %rd2131;
	@%p5470 bra 	$L__BB0_1071;
	setp.lt.u64 	%p5471, %rd3203, %rd2131;
	mov.u64 	%rd22702, %rd3203;
	mov.u64 	%rd22703, %rd3202;
	mov.u64 	%rd22704, %rd3201;
	@%p5471 bra 	$L__BB0_1072;
	setp.gt.u64 	%p5472, %rd3202, %rd2130;
	@%p5472 bra 	$L__BB0_1071;
	setp.lt.u64 	%p5473, %rd3202, %rd2130;
	setp.lt.u64 	%p5474, %rd3201, %rd2129;
	or.pred  	%p5475, %p5473, %p5474;
	mov.u64 	%rd22702, %rd3203;
	mov.u64 	%rd22703, %rd3202;
	mov.u64 	%rd22704, %rd3201;
	@%p5475 bra 	$L__BB0_1072;
$L__BB0_1071:
	sub.s64 	%rd22704, %rd3201, %rd2129;
	setp.lt.u64 	%p5476, %rd3201, %rd2129;
	selp.u64 	%rd13594, 1, 0, %p5476;
	add.s64 	%rd13595, %rd2130, %rd13594;
	sub.s64 	%rd22703, %rd3202, %rd13595;
	setp.lt.u64 	%p5477, %rd3202, %rd13595;
	selp.u64 	%rd13596, 1, 0, %p5477;
	add.s64 	%rd13597, %rd2131, %rd13596;
	sub.s64 	%rd22702, %rd3203, %rd13597;
	setp.lt.u64 	%p5478, %rd3203, %rd13597;
	selp.u64 	%rd13598, 1, 0, %p5478;
	add.s64 	%rd13599, %rd2132, %rd13598;
	sub.s64 	%rd22701, %rd22701, %rd13599;
$L__BB0_1072:
	mul.hi.u64 	%rd13600, %rd22704, %rd22704;
	mul.lo.s64 	%rd13601, %rd22703, %rd22704;
	mul.hi.u64 	%rd13602, %rd22704, %rd22703;
	add.s64 	%rd13603, %rd13600, %rd13601;
	setp.lt.u64 	%p5479, %rd13603, %rd13600;
	selp.u64 	%rd13604, 1, 0, %p5479;
	add.s64 	%rd13605, %rd13602, %rd13604;
	setp.lt.u64 	%p5480, %rd13605, %rd13602;
	selp.u64 	%rd13606, 1, 0, %p5480;
	mul.lo.s64 	%rd3213, %rd22702, %rd22704;
	mul.hi.u64 	%rd13607, %rd22704, %rd22702;
	add.s64 	%rd13608, %rd13605, %rd3213;
	setp.lt.u64 	%p5481, %rd13608, %rd13605;
	selp.u64 	%rd13609, 1, 0, %p5481;
	add.s64 	%rd13610, %rd13607, %rd13606;
	setp.lt.u64 	%p5482, %rd13610, %rd13607;
	add.s64 	%rd13611, %rd13610, %rd13609;
	setp.lt.u64 	%p5483, %rd13611, %rd13610;
	or.pred  	%p5484, %p5482, %p5483;
	selp.u64 	%rd13612, 1, 0, %p5484;
	mul.lo.s64 	%rd3214, %rd22701, %rd22704;
	mul.hi.u64 	%rd13613, %rd22704, %rd22701;
	add.s64 	%rd22707, %rd13611, %rd3214;
	setp.lt.u64 	%p5485, %rd22707, %rd13611;
	selp.u64 	%rd13614, 1, 0, %p5485;
	add.s64 	%rd13615, %rd13613, %rd13612;
	setp.lt.u64 	%p5486, %rd13615, %rd13613;
	add.s64 	%rd22709, %rd13615, %rd13614;
	setp.lt.u64 	%p5487, %rd22709, %rd13615;
	or.pred  	%p87, %p5486, %p5487;
	selp.u64 	%rd22708, 1, 0, %p87;
	mul.hi.u64 	%rd13616, %rd22703, %rd22704;
	add.s64 	%rd3218, %rd13603, %rd13601;
	setp.lt.u64 	%p5488, %rd3218, %rd13603;
	selp.u64 	%rd13617, 1, 0, %p5488;
	add.s64 	%rd13618, %rd13608, %rd13616;
	setp.ge.u64 	%p5489, %rd13618, %rd13608;
	add.s64 	%rd3219, %rd13618, %rd13617;
	setp.ge.u64 	%p5490, %rd3219, %rd13618;
	and.pred  	%p5491, %p5489, %p5490;
	@%p5491 bra 	$L__BB0_1075;
	add.s64 	%rd22707, %rd22707, 1;
	setp.ne.s64 	%p5492, %rd22707, 0;
	@%p5492 bra 	$L__BB0_1075;
	add.s64 	%rd22709, %rd22709, 1;
	setp.eq.s64 	%p5493, %rd22709, 0;
	selp.b64 	%rd13620, 2, 1, %p87;
	selp.b64 	%rd22708, %rd13620, %rd22708, %p5493;
	mov.b64 	%rd22707, 0;
$L__BB0_1075:
	mul.hi.u64 	%rd13621, %rd22703, %rd22703;
	mad.lo.s64 	%rd3226, %rd22703, %rd22703, %rd3219;
	setp.lt.u64 	%p5494, %rd3226, %rd3219;
	selp.u64 	%rd13622, 1, 0, %p5494;
	add.s64 	%rd13623, %rd22707, %rd13621;
	setp.ge.u64 	%p5495, %rd13623, %rd22707;
	add.s64 	%rd3227, %rd13623, %rd13622;
	setp.ge.u64 	%p5496, %rd3227, %rd13623;
	and.pred  	%p5497, %p5495, %p5496;
	@%p5497 bra 	$L__BB0_1077;
	add.s64 	%rd22709, %rd22709, 1;
	setp.eq.s64 	%p5498, %rd22709, 0;
	selp.u64 	%rd13624, 1, 0, %p5498;
	add.s64 	%rd22708, %rd22708, %rd13624;
$L__BB0_1077:
	mul.lo.s64 	%rd3232, %rd22702, %rd22703;
	mul.hi.u64 	%rd13625, %rd22703, %rd22702;
	add.s64 	%rd13626, %rd3227, %rd3232;
	setp.lt.u64 	%p5499, %rd13626, %rd3227;
	selp.u64 	%rd13627, 1, 0, %p5499;
	add.s64 	%rd13628, %rd22709, %rd13625;
	setp.lt.u64 	%p5500, %rd13628, %rd22709;
	add.s64 	%rd13629, %rd13628, %rd13627;
	setp.lt.u64 	%p5501, %rd13629, %rd13628;
	or.pred  	%p5502, %p5500, %p5501;
	selp.u64 	%rd13630, 1, 0, %p5502;
	add.s64 	%rd13631, %rd22708, %rd13630;
	mul.lo.s64 	%rd3233, %rd22701, %rd22703;
	mul.hi.u64 	%rd13632, %rd22703, %rd22701;
	add.s64 	%rd22712, %rd13629, %rd3233;
	setp.lt.u64 	%p5503, %rd22712, %rd13629;
	selp.u64 	%rd13633, 1, 0, %p5503;
	add.s64 	%rd13634, %rd13631, %rd13632;
	setp.lt.u64 	%p5504, %rd13634, %rd13631;
	add.s64 	%rd22714, %rd13634, %rd13633;
	setp.lt.u64 	%p5505, %rd22714, %rd13634;
	or.pred  	%p88, %p5504, %p5505;
	selp.u64 	%rd22713, 1, 0, %p88;
	mul.hi.u64 	%rd13635, %rd22702, %rd22704;
	add.s64 	%rd3237, %rd3226, %rd3213;
	setp.lt.u64 	%p5506, %rd3237, %rd3226;
	selp.u64 	%rd13636, 1, 0, %p5506;
	add.s64 	%rd13637, %rd13626, %rd13635;
	setp.ge.u64 	%p5507, %rd13637, %rd13626;
	add.s64 	%rd3238, %rd13637, %rd13636;
	setp.ge.u64 	%p5508, %rd3238, %rd13637;
	and.pred  	%p5509, %p5507, %p5508;
	@%p5509 bra 	$L__BB0_1080;
	add.s64 	%rd22712, %rd22712, 1;
	setp.ne.s64 	%p5510, %rd22712, 0;
	@%p5510 bra 	$L__BB0_1080;
	add.s64 	%rd22714, %rd22714, 1;
	setp.eq.s64 	%p5511, %rd22714, 0;
	selp.b64 	%rd13639, 2, 1, %p88;
	selp.b64 	%rd22713, %rd13639, %rd22713, %p5511;
	mov.b64 	%rd22712, 0;
$L__BB0_1080:
	mul.hi.u64 	%rd13640, %rd22702, %rd22703;
	add.s64 	%rd3245, %rd3238, %rd3232;
	setp.lt.u64 	%p5512, %rd3245, %rd3238;
	selp.u64 	%rd13641, 1, 0, %p5512;
	add.s64 	%rd13642, %rd22712, %rd13640;
	setp.ge.u64 	%p5513, %rd13642, %rd22712;
	add.s64 	%rd3246, %rd13642, %rd13641;
	setp.ge.u64 	%p5514, %rd3246, %rd13642;
	and.pred  	%p5515, %p5513, %p5514;
	@%p5515 bra 	$L__BB0_1082;
	add.s64 	%rd22714, %rd22714, 1;
	setp.eq.s64 	%p5516, %rd22714, 0;
	selp.u64 	%rd13643, 1, 0, %p5516;
	add.s64 	%rd22713, %rd22713, %rd13643;
$L__BB0_1082:
	mul.hi.u64 	%rd13644, %rd22702, %rd22702;
	mad.lo.s64 	%rd13645, %rd22702, %rd22702, %rd3246;
	setp.lt.u64 	%p5517, %rd13645, %rd3246;
	selp.u64 	%rd13646, 1, 0, %p5517;
	add.s64 	%rd13647, %rd22714, %rd13644;
	setp.lt.u64 	%p5518, %rd13647, %rd22714;
	add.s64 	%rd13648, %rd13647, %rd13646;
	setp.lt.u64 	%p5519, %rd13648, %rd13647;
	or.pred  	%p5520, %p5518, %p5519;
	selp.u64 	%rd13649, 1, 0, %p5520;
	add.s64 	%rd13650, %rd22713, %rd13649;
	mul.lo.s64 	%rd3251, %rd22701, %rd22702;
	mul.hi.u64 	%rd13651, %rd22702, %rd22701;
	add.s64 	%rd22717, %rd13648, %rd3251;
	setp.lt.u64 	%p5521, %rd22717, %rd13648;
	selp.u64 	%rd13652, 1, 0, %p5521;
	add.s64 	%rd13653, %rd13650, %rd13651;
	setp.lt.u64 	%p5522, %rd13653, %rd13650;
	add.s64 	%rd22719, %rd13653, %rd13652;
	setp.lt.u64 	%p5523, %rd22719, %rd13653;
	or.pred  	%p89, %p5522, %p5523;
	selp.u64 	%rd22718, 1, 0, %p89;
	mul.hi.u64 	%rd13654, %rd22701, %rd22704;
	add.s64 	%rd3255, %rd3245, %rd3214;
	setp.lt.u64 	%p5524, %rd3255, %rd3245;
	selp.u64 	%rd13655, 1, 0, %p5524;
	add.s64 	%rd13656, %rd13645, %rd13654;
	setp.ge.u64 	%p5525, %rd13656, %rd13645;
	add.s64 	%rd3256, %rd13656, %rd13655;
	setp.ge.u64 	%p5526, %rd3256, %rd13656;
	and.pred  	%p5527, %p5525, %p5526;
	@%p5527 bra 	$L__BB0_1085;
	add.s64 	%rd22717, %rd22717, 1;
	setp.ne.s64 	%p5528, %rd22717, 0;
	@%p5528 bra 	$L__BB0_1085;
	add.s64 	%rd22719, %rd22719, 1;
	setp.eq.s64 	%p5529, %rd22719, 0;
	selp.b64 	%rd13658, 2, 1, %p89;
	selp.b64 	%rd22718, %rd13658, %rd22718, %p5529;
	mov.b64 	%rd22717, 0;
$L__BB0_1085:
	mul.hi.u64 	%rd13659, %rd22701, %rd22703;
	add.s64 	%rd3263, %rd3256, %rd3233;
	setp.lt.u64 	%p5530, %rd3263, %rd3256;
	selp.u64 	%rd13660, 1, 0, %p5530;
	add.s64 	%rd13661, %rd22717, %rd13659;
	setp.ge.u64 	%p5531, %rd13661, %rd22717;
	add.s64 	%rd3264, %rd13661, %rd13660;
	setp.ge.u64 	%p5532, %rd3264, %rd13661;
	and.pred  	%p5533, %p5531, %p5532;
	@%p5533 bra 	$L__BB0_1087;
	add.s64 	%rd22719, %rd22719, 1;
	setp.eq.s64 	%p5534, %rd22719, 0;
	selp.u64 	%rd13662, 1, 0, %p5534;
	add.s64 	%rd22718, %rd22718, %rd13662;
$L__BB0_1087:
	mul.lo.s64 	%rd13663, %rd22704, %rd22704;
	mul.hi.u64 	%rd13664, %rd22701, %rd22702;
	add.s64 	%rd22722, %rd3264, %rd3251;
	setp.lt.u64 	%p5535, %rd22722, %rd3264;
	selp.u64 	%rd13665, 1, 0, %p5535;
	add.s64 	%rd13666, %rd22719, %rd13664;
	setp.lt.u64 	%p5536, %rd13666, %rd22719;
	add.s64 	%rd13667, %rd13666, %rd13665;
	setp.lt.u64 	%p5537, %rd13667, %rd13666;
	or.pred  	%p5538, %p5536, %p5537;
	selp.u64 	%rd13668, 1, 0, %p5538;
	add.s64 	%rd13669, %rd22718, %rd13668;
	mul.hi.u64 	%rd13670, %rd22701, %rd22701;
	mad.lo.s64 	%rd22724, %rd22701, %rd22701, %rd13667;
	setp.lt.u64 	%p5539, %rd22724, %rd13667;
	selp.u64 	%rd13671, 1, 0, %p5539;
	add.s64 	%rd13672, %rd13669, %rd13670;
	add.s64 	%rd22723, %rd13672, %rd13671;
	mul.lo.s64 	%rd13673, %rd2128, %rd13663;
	mul.lo.s64 	%rd13674, %rd2129, %rd13673;
	mul.hi.u64 	%rd13675, %rd13673, %rd2129;
	not.b64 	%rd13676, %rd13663;
	setp.gt.u64 	%p5540, %rd13674, %rd13676;
	selp.u64 	%rd13677, 1, 0, %p5540;
	add.s64 	%rd13678, %rd3218, %rd13675;
	setp.lt.u64 	%p5541, %rd13678, %rd3218;
	add.s64 	%rd13679, %rd13678, %rd13677;
	setp.lt.u64 	%p5542, %rd13679, %rd13678;
	or.pred  	%p5543, %p5541, %p5542;
	selp.u64 	%rd13680, 1, 0, %p5543;
	mul.hi.u64 	%rd13681, %rd13673, %rd2130;
	mad.lo.s64 	%rd13682, %rd2130, %rd13673, %rd13679;
	setp.lt.u64 	%p5544, %rd13682, %rd13679;
	add.s64 	%rd3272, %rd13682, %rd13680;
	setp.lt.u64 	%p5545, %rd3272, %rd13682;
	or.pred  	%p5546, %p5544, %p5545;
	selp.u64 	%rd13683, 1, 0, %p5546;
	add.s64 	%rd13684, %rd3237, %rd13681;
	setp.lt.u64 	%p5547, %rd13684, %rd3237;
	add.s64 	%rd13685, %rd13684, %rd13683;
	setp.lt.u64 	%p5548, %rd13685, %rd13684;
	or.pred  	%p5549, %p5547, %p5548;
	selp.u64 	%rd13686, 1, 0, %p5549;
	mul.hi.u64 	%rd13687, %rd13673, %rd2131;
	mad.lo.s64 	%rd13688, %rd2131, %rd13673, %rd13685;
	setp.lt.u64 	%p5550, %rd13688, %rd13685;
	add.s64 	%rd3273, %rd13688, %rd13686;
	setp.lt.u64 	%p5551, %rd3273, %rd13688;
	or.pred  	%p5552, %p5550, %p5551;
	selp.u64 	%rd13689, 1, 0, %p5552;
	add.s64 	%rd13690, %rd3255, %rd13687;
	setp.lt.u64 	%p5553, %rd13690, %rd3255;
	add.s64 	%rd13691, %rd13690, %rd13689;
	setp.lt.u64 	%p5554, %rd13691, %rd13690;
	or.pred  	%p5555, %p5553, %p5554;
	selp.u64 	%rd13692, 1, 0, %p5555;
	mul.hi.u64 	%rd13693, %rd13673, %rd2132;
	mad.lo.s64 	%rd13694, %rd2132, %rd13673, %rd13691;
	setp.lt.u64 	%p5556, %rd13694, %rd13691;
	add.s64 	%rd3274, %rd13694, %rd13692;
	setp.lt.u64 	%p5557, %rd3274, %rd13694;
	or.pred  	%p5558, %p5556, %p5557;
	selp.u64 	%rd13695, 1, 0, %p5558;
	add.s64 	%rd13696, %rd3263, %rd13693;
	setp.ge.u64 	%p5559, %rd13696, %rd3263;
	add.s64 	%rd3275, %rd13696, %rd13695;
	setp.ge.u64 	%p5560, %rd3275, %rd13696;
	and.pred  	%p5561, %p5559, %p5560;
	@%p5561 bra 	$L__BB0_1090;
	add.s64 	%rd22722, %rd22722, 1;
	setp.ne.s64 	%p5562, %rd22722, 0;
	@%p5562 bra 	$L__BB0_1090;
	add.s64 	%rd22724, %rd22724, 1;
	setp.eq.s64 	%p5563, %rd22724, 0;
	selp.u64 	%rd13698, 1, 0, %p5563;
	add.s64 	%rd22723, %rd22723, %rd13698;
	mov.b64 	%rd22722, 0;
$L__BB0_1090:
	mul.lo.s64 	%rd13699, %rd2128, %rd3272;
	mul.lo.s64 	%rd13700, %rd2129, %rd13699;
	mul.hi.u64 	%rd13701, %rd13699, %rd2129;
	not.b64 	%rd13702, %rd3272;
	setp.gt.u64 	%p5564, %rd13700, %rd13702;
	selp.u64 	%rd13703, 1, 0, %p5564;
	add.s64 	%rd13704, %rd3273, %rd13701;
	setp.lt.u64 	%p5565, %rd13704, %rd3273;
	add.s64 	%rd13705, %rd13704, %rd13703;
	setp.lt.u64 	%p5566, %rd13705, %rd13704;
	or.pred  	%p5567, %p5565, %p5566;
	selp.u64 	%rd13706, 1, 0, %p5567;
	mul.hi.u64 	%rd13707, %rd13699, %rd2130;
	mad.lo.s64 	%rd13708, %rd2130, %rd13699, %rd13705;
	setp.lt.u64 	%p5568, %rd13708, %rd13705;
	add.s64 	%rd3282, %rd13708, %rd13706;
	setp.lt.u64 	%p5569, %rd3282, %rd13708;
	or.pred  	%p5570, %p5568, %p5569;
	selp.u64 	%rd13709, 1, 0, %p5570;
	add.s64 	%rd13710, %rd3274, %rd13707;
	setp.lt.u64 	%p5571, %rd13710, %rd3274;
	add.s64 	%rd13711, %rd13710, %rd13709;
	setp.lt.u64 	%p5572, %rd13711, %rd13710;
	or.pred  	%p5573, %p5571, %p5572;
	selp.u64 	%rd13712, 1, 0, %p5573;
	mul.hi.u64 	%rd13713, %rd13699, %rd2131;
	mad.lo.s64 	%rd13714, %rd2131, %rd13699, %rd13711;
	setp.lt.u64 	%p5574, %rd13714, %rd13711;
	add.s64 	%rd3283, %rd13714, %rd13712;
	setp.lt.u64 	%p5575, %rd3283, %rd13714;
	or.pred  	%p5576, %p5574, %p5575;
	selp.u64 	%rd13715, 1, 0, %p5576;
	add.s64 	%rd13716, %rd3275, %rd13713;
	setp.lt.u64 	%p5577, %rd13716, %rd3275;
	add.s64 	%rd13717, %rd13716, %rd13715;
	setp.lt.u64 	%p5578, %rd13717, %rd13716;
	or.pred  	%p5579, %p5577, %p5578;
	selp.u64 	%rd13718, 1, 0, %p5579;
	mul.hi.u64 	%rd13719, %rd13699, %rd2132;
	mad.lo.s64 	%rd13720, %rd2132, %rd13699, %rd13717;
	setp.lt.u64 	%p5580, %rd13720, %rd13717;
	add.s64 	%rd3284, %rd13720, %rd13718;
	setp.lt.u64 	%p5581, %rd3284, %rd13720;
	or.pred  	%p5582, %p5580, %p5581;
	selp.u64 	%rd13721, 1, 0, %p5582;
	add.s64 	%rd13722, %rd22722, %rd13719;
	setp.ge.u64 	%p5583, %rd13722, %rd22722;
	add.s64 	%rd3285, %rd13722, %rd13721;
	setp.ge.u64 	%p5584, %rd3285, %rd13722;
	and.pred  	%p5585, %p5583, %p5584;
	@%p5585 bra 	$L__BB0_1092;
	add.s64 	%rd22724, %rd22724, 1;
	setp.eq.s64 	%p5586, %rd22724, 0;
	selp.u64 	%rd13723, 1, 0, %p5586;
	add.s64 	%rd22723, %rd22723, %rd13723;
$L__BB0_1092:
	mul.lo.s64 	%rd13724, %rd2128, %rd3282;
	mul.lo.s64 	%rd13725, %rd2129, %rd13724;
	mul.hi.u64 	%rd13726, %rd13724, %rd2129;
	not.b64 	%rd13727, %rd3282;
	setp.gt.u64 	%p5587, %rd13725, %rd13727;
	selp.u64 	%rd13728, 1, 0, %p5587;
	add.s64 	%rd13729, %rd3283, %rd13726;
	setp.lt.u64 	%p5588, %rd13729, %rd3283;
	add.s64 	%rd13730, %rd13729, %rd13728;
	setp.lt.u64 	%p5589, %rd13730, %rd13729;
	or.pred  	%p5590, %p5588, %p5589;
	selp.u64 	%rd13731, 1, 0, %p5590;
	mul.hi.u64 	%rd13732, %rd13724, %rd2130;
	mad.lo.s64 	%rd13733, %rd2130, %rd13724, %rd13730;
	setp.lt.u64 	%p5591, %rd13733, %rd13730;
	add.s64 	%rd13734, %rd13733, %rd13731;
	setp.lt.u64 	%p5592, %rd13734, %rd13733;
	or.pred  	%p5593, %p5591, %p5592;
	selp.u64 	%rd13735, 1, 0, %p5593;
	add.s64 	%rd13736, %rd3284, %rd13732;
	setp.lt.u64 	%p5594, %rd13736, %rd3284;
	add.s64 	%rd13737, %rd13736, %rd13735;
	setp.lt.u64 	%p5595, %rd13737, %rd13736;
	or.pred  	%p5596, %p5594, %p5595;
	selp.u64 	%rd13738, 1, 0, %p5596;
	mul.hi.u64 	%rd13739, %rd13724, %rd2131;
	mad.lo.s64 	%rd13740, %rd2131, %rd13724, %rd13737;
	setp.lt.u64 	%p5597, %rd13740, %rd13737;
	add.s64 	%rd13741, %rd13740, %rd13738;
	setp.lt.u64 	%p5598, %rd13741, %rd13740;
	or.pred  	%p5599, %p5597, %p5598;
	selp.u64 	%rd13742, 1, 0, %p5599;
	add.s64 	%rd13743, %rd3285, %rd13739;
	setp.lt.u64 	%p5600, %rd13743, %rd3285;
	add.s64 	%rd13744, %rd13743, %rd13742;
	setp.lt.u64 	%p5601, %rd13744, %rd13743;
	or.pred  	%p5602, %p5600, %p5601;
	selp.u64 	%rd13745, 1, 0, %p5602;
	mul.hi.u64 	%rd13746, %rd13724, %rd2132;
	mad.lo.s64 	%rd13747, %rd2132, %rd13724, %rd13744;
	setp.lt.u64 	%p5603, %rd13747, %rd13744;
	add.s64 	%rd13748, %rd13747, %rd13745;
	setp.lt.u64 	%p5604, %rd13748, %rd13747;
	or.pred  	%p5605, %p5603, %p5604;
	selp.u64 	%rd13749, 1, 0, %p5605;
	add.s64 	%rd13750, %rd22724, %rd13746;
	setp.lt.u64 	%p5606, %rd13750, %rd22724;
	add.s64 	%rd13751, %rd13750, %rd13749;
	setp.lt.u64 	%p5607, %rd13751, %rd13750;
	or.pred  	%p5608, %p5606, %p5607;
	selp.u64 	%rd13752, 1, 0, %p5608;
	add.s64 	%rd13753, %rd22723, %rd13752;
	mul.lo.s64 	%rd13754, %rd2128, %rd13734;
	mul.lo.s64 	%rd13755, %rd2129, %rd13754;
	mul.hi.u64 	%rd13756, %rd13754, %rd2129;
	not.b64 	%rd13757, %rd13734;
	setp.gt.u64 	%p5609, %rd13755, %rd13757;
	selp.u64 	%rd13758, 1, 0, %p5609;
	add.s64 	%rd13759, %rd13741, %rd13756;
	setp.lt.u64 	%p5610, %rd13759, %rd13741;
	add.s64 	%rd13760, %rd13759, %rd13758;
	setp.lt.u64 	%p5611, %rd13760, %rd13759;
	or.pred  	%p5612, %p5610, %p5611;
	selp.u64 	%rd13761, 1, 0, %p5612;
	mul.hi.u64 	%rd13762, %rd13754, %rd2130;
	mad.lo.s64 	%rd13763, %rd2130, %rd13754, %rd13760;
	setp.lt.u64 	%p5613, %rd13763, %rd13760;
	add.s64 	%rd3290, %rd13763, %rd13761;
	setp.lt.u64 	%p5614, %rd3290, %rd13763;
	or.pred  	%p5615, %p5613, %p5614;
	selp.u64 	%rd13764, 1, 0, %p5615;
	add.s64 	%rd13765, %rd13748, %rd13762;
	setp.lt.u64 	%p5616, %rd13765, %rd13748;
	add.s64 	%rd13766, %rd13765, %rd13764;
	setp.lt.u64 	%p5617, %rd13766, %rd13765;
	or.pred  	%p5618, %p5616, %p5617;
	selp.u64 	%rd13767, 1, 0, %p5618;
	mul.hi.u64 	%rd13768, %rd13754, %rd2131;
	mad.lo.s64 	%rd13769, %rd2131, %rd13754, %rd13766;
	setp.lt.u64 	%p5619, %rd13769, %rd13766;
	add.s64 	%rd3291, %rd13769, %rd13767;
	setp.lt.u64 	%p5620, %rd3291, %rd13769;
	or.pred  	%p5621, %p5619, %p5620;
	selp.u64 	%rd13770, 1, 0, %p5621;
	add.s64 	%rd13771, %rd13751, %rd13768;
	setp.lt.u64 	%p5622, %rd13771, %rd13751;
	add.s64 	%rd13772, %rd13771, %rd13770;
	setp.lt.u64 	%p5623, %rd13772, %rd13771;
	or.pred  	%p5624, %p5622, %p5623;
	selp.u64 	%rd13773, 1, 0, %p5624;
	mul.hi.u64 	%rd13774, %rd13754, %rd2132;
	mad.lo.s64 	%rd13775, %rd2132, %rd13754, %rd13772;
	setp.lt.u64 	%p5625, %rd13775, %rd13772;
	add.s64 	%rd3292, %rd13775, %rd13773;
	setp.lt.u64 	%p5626, %rd3292, %rd13775;
	or.pred  	%p5627, %p5625, %p5626;
	selp.u64 	%rd13776, 1, 0, %p5627;
	add.s64 	%rd13777, %rd13753, %rd13774;
	add.s64 	%rd22725, %rd13777, %rd13776;
	setp.gt.u64 	%p5628, %rd22725, %rd2132;
	@%p5628 bra 	$L__BB0_1098;
	setp.lt.u64 	%p5629, %rd22725, %rd2132;
	mov.u64 	%rd22726, %rd3292;
	mov.u64 	%rd22727, %rd3291;
	mov.u64 	%rd22728, %rd3290;
	@%p5629 bra 	$L__BB0_1099;
	setp.gt.u64 	%p5630, %rd3292, %rd2131;
	@%p5630 bra 	$L__BB0_1098;
	setp.lt.u64 	%p5631, %rd3292, %rd2131;
	mov.u64 	%rd22726, %rd3292;
	mov.u64 	%rd22727, %rd3291;
	mov.u64 	%rd22728, %rd3290;
	@%p5631 bra 	$L__BB0_1099;
	setp.gt.u64 	%p5632, %rd3291, %rd2130;
	@%p5632 bra 	$L__BB0_1098;
	setp.lt.u64 	%p5633, %rd3291, %rd2130;
	setp.lt.u64 	%p5634, %rd3290, %rd2129;
	or.pred  	%p5635, %p5633, %p5634;
	mov.u64 	%rd22726, %rd3292;
	mov.u64 	%rd22727, %rd3291;
	mov.u64 	%rd22728, %rd3290;
	@%p5635 bra 	$L__BB0_1099;
$L__BB0_1098:
	sub.s64 	%rd22728, %rd3290, %rd2129;
	setp.lt.u64 	%p5636, %rd3290, %rd2129;
	selp.u64 	%rd13778, 1, 0, %p5636;
	add.s64 	%rd13779, %rd2130, %rd13778;
	sub.s64 	%rd22727, %rd3291, %rd13779;
	setp.lt.u64 	%p5637, %rd3291, %rd13779;
	selp.u64 	%rd13780, 1, 0, %p5637;
	add.s64 	%rd13781, %rd2131, %rd13780;
	sub.s64 	%rd22726, %rd3292, %rd13781;
	setp.lt.u64 	%p5638, %rd3292, %rd13781;
	selp.u64 	%rd13782, 1, 0, %p5638;
	add.s64 	%rd13783, %rd2132, %rd13782;
	sub.s64 	%rd22725, %rd22725, %rd13783;
$L__BB0_1099:
	sub.s64 	%rd22732, %rd22728, %rd22652;
	setp.lt.u64 	%p5639, %rd22728, %rd22652;
	selp.u64 	%rd13784, 1, 0, %p5639;
	add.s64 	%rd13785, %rd22651, %rd13784;
	sub.s64 	%rd22731, %rd22727, %rd13785;
	setp.lt.u64 	%p5640, %rd22727, %rd13785;
	selp.u64 	%rd13786, 1, 0, %p5640;
	add.s64 	%rd13787, %rd22650, %rd13786;
	sub.s64 	%rd22730, %rd22726, %rd13787;
	setp.lt.u64 	%p5641, %rd22726, %rd13787;
	selp.u64 	%rd13788, 1, 0, %p5641;
	add.s64 	%rd13789, %rd22649, %rd13788;
	sub.s64 	%rd22729, %rd22725, %rd13789;
	setp.ge.u64 	%p5642, %rd22725, %rd13789;
	@%p5642 bra 	$L__BB0_1101;
	add.s64 	%rd22732, %rd2129, %rd22732;
	setp.lt.u64 	%p5643, %rd22732, %rd2129;
	selp.u64 	%rd13790, 1, 0, %p5643;
	add.s64 	%rd13791, %rd2130, %rd22731;
	setp.lt.u64 	%p5644, %rd13791, %rd2130;
	add.s64 	%rd22731, %rd13791, %rd13790;
	setp.lt.u64 	%p5645, %rd22731, %rd13791;
	or.pred  	%p5646, %p5644, %p5645;
	selp.u64 	%rd13792, 1, 0, %p5646;
	add.s64 	%rd13793, %rd2131, %rd22730;
	setp.lt.u64 	%p5647, %rd13793, %rd2131;
	add.s64 	%rd22730, %rd13793, %rd13792;
	setp.lt.u64 	%p5648, %rd22730, %rd13793;
	or.pred  	%p5649, %p5647, %p5648;
	selp.u64 	%rd13794, 1, 0, %p5649;
	add.s64 	%rd13795, %rd2132, %rd22729;
	add.s64 	%rd22729, %rd13795, %rd13794;
$L__BB0_1101:
	sub.s64 	%rd22736, %rd22732, %rd22700;
	setp.lt.u64 	%p5650, %rd22732, %rd22700;
	selp.u64 	%rd13796, 1, 0, %p5650;
	add.s64 	%rd13797, %rd22699, %rd13796;
	sub.s64 	%rd22735, %rd22731, %rd13797;
	setp.lt.u64 	%p5651, %rd22731, %rd13797;
	selp.u64 	%rd13798, 1, 0, %p5651;
	add.s64 	%rd13799, %rd22698, %rd13798;
	sub.s64 	%rd22734, %rd22730, %rd13799;
	setp.lt.u64 	%p5652, %rd22730, %rd13799;
	selp.u64 	%rd13800, 1, 0, %p5652;
	add.s64 	%rd13801, %rd22697, %rd13800;
	sub.s64 	%rd22733, %rd22729, %rd13801;
	setp.ge.u64 	%p5653, %rd22729, %rd13801;
	@%p5653 bra 	$L__BB0_1103;
	add.s64 	%rd22736, %rd2129, %rd22736;
	setp.lt.u64 	%p5654, %rd22736, %rd2129;
	selp.u64 	%rd13802, 1, 0, %p5654;
	add.s64 	%rd13803, %rd2130, %rd22735;
	setp.lt.u64 	%p5655, %rd13803, %rd2130;
	add.s64 	%rd22735, %rd13803, %rd13802;
	setp.lt.u64 	%p5656, %rd22735, %rd13803;
	or.pred  	%p5657, %p5655, %p5656;
	selp.u64 	%rd13804, 1, 0, %p5657;
	add.s64 	%rd13805, %rd2131, %rd22734;
	setp.lt.u64 	%p5658, %rd13805, %rd2131;
	add.s64 	%rd22734, %rd13805, %rd13804;
	setp.lt.u64 	%p5659, %rd22734, %rd13805;
	or.pred  	%p5660, %p5658, %p5659;
	selp.u64 	%rd13806, 1, 0, %p5660;
	add.s64 	%rd13807, %rd2132, %rd22733;
	add.s64 	%rd22733, %rd13807, %rd13806;
$L__BB0_1103:
	shl.b64 	%rd3326, %rd22736, 1;
	mov.b64 	{%r439, %r440}, %rd22736;
	mov.b64 	{%r441, %r442}, %rd22735;
	shf.l.wrap.b32 	%r443, %r440, %r441, 1;
	shf.l.wrap.b32 	%r444, %r441, %r442, 1;
	mov.b64 	%rd3327, {%r443, %r444};
	mov.b64 	{%r445, %r446}, %rd22734;
	shf.l.wrap.b32 	%r447, %r442, %r445, 1;
	shf.l.wrap.b32 	%r448, %r445, %r446, 1;
	mov.b64 	%rd3328, {%r447, %r448};
	mov.b64 	{%r449, %r450}, %rd22733;
	shf.l.wrap.b32 	%r451, %r446, %r449, 1;
	shf.l.wrap.b32 	%r452, %r449, %r450, 1;
	mov.b64 	%rd22737, {%r451, %r452};
	setp.gt.u64 	%p5661, %rd22737, %rd2132;
	@%p5661 bra 	$L__BB0_1109;
	setp.lt.u64 	%p5662, %rd22737, %rd2132;
	mov.u64 	%rd22738, %rd3328;
	mov.u64 	%rd22739, %rd3327;
	mov.u64 	%rd22740, %rd3326;
	@%p5662 bra 	$L__BB0_1110;
	setp.gt.u64 	%p5663, %rd3328, %rd2131;
	@%p5663 bra 	$L__BB0_1109;
	setp.lt.u64 	%p5664, %rd3328, %rd2131;
	mov.u64 	%rd22738, %rd3328;
	mov.u64 	%rd22739, %rd3327;
	mov.u64 	%rd22740, %rd3326;
	@%p5664 bra 	$L__BB0_1110;
	setp.gt.u64 	%p5665, %rd3327, %rd2130;
	@%p5665 bra 	$L__BB0_1109;
	setp.lt.u64 	%p5666, %rd3327, %rd2130;
	setp.lt.u64 	%p5667, %rd3326, %rd2129;
	or.pred  	%p5668, %p5666, %p5667;
	mov.u64 	%rd22738, %rd3328;
	mov.u64 	%rd22739, %rd3327;
	mov.u64 	%rd22740, %rd3326;
	@%p5668 bra 	$L__BB0_1110;
$L__BB0_1109:
	sub.s64 	%rd22740, %rd3326, %rd2129;
	setp.lt.u64 	%p5669, %rd3326, %rd2129;
	selp.u64 	%rd13808, 1, 0, %p5669;
	add.s64 	%rd13809, %rd2130, %rd13808;
	sub.s64 	%rd22739, %rd3327, %rd13809;
	setp.lt.u64 	%p5670, %rd3327, %rd13809;
	selp.u64 	%rd13810, 1, 0, %p5670;
	add.s64 	%rd13811, %rd2131, %rd13810;
	sub.s64 	%rd22738, %rd3328, %rd13811;
	setp.lt.u64 	%p5671, %rd3328, %rd13811;
	selp.u64 	%rd13812, 1, 0, %p5671;
	add.s64 	%rd13813, %rd2132, %rd13812;
	sub.s64 	%rd22737, %rd22737, %rd13813;
$L__BB0_1110:
	shl.b64 	%rd3338, %rd22652, 1;
	mov.b64 	{%r453, %r454}, %rd22652;
	mov.b64 	{%r455, %r456}, %rd22651;
	shf.l.wrap.b32 	%r457, %r454, %r455, 1;
	shf.l.wrap.b32 	%r458, %r455, %r456, 1;
	mov.b64 	%rd3339, {%r457, %r458};
	mov.b64 	{%r459, %r460}, %rd22650;
	shf.l.wrap.b32 	%r461, %r456, %r459, 1;
	shf.l.wrap.b32 	%r462, %r459, %r460, 1;
	mov.b64 	%rd3340, {%r461, %r462};
	mov.b64 	{%r463, %r464}, %rd22649;
	shf.l.wrap.b32 	%r465, %r460, %r463, 1;
	shf.l.wrap.b32 	%r466, %r463, %r464, 1;
	mov.b64 	%rd22741, {%r465, %r466};
	setp.gt.u64 	%p5672, %rd22741, %rd2132;
	@%p5672 bra 	$L__BB0_1116;
	setp.lt.u64 	%p5673, %rd22741, %rd2132;
	mov.u64 	%rd22742, %rd3340;
	mov.u64 	%rd22743, %rd3339;
	mov.u64 	%rd22744, %rd3338;
	@%p5673 bra 	$L__BB0_1117;
	setp.gt.u64 	%p5674, %rd3340, %rd2131;
	@%p5674 bra 	$L__BB0_1116;
	setp.lt.u64 	%p5675, %rd3340, %rd2131;
	mov.u64 	%rd22742, %rd3340;
	mov.u64 	%rd22743, %rd3339;
	mov.u64 	%rd22744, %rd3338;
	@%p5675 bra 	$L__BB0_1117;
	setp.gt.u64 	%p5676, %rd3339, %rd2130;
	@%p5676 bra 	$L__BB0_1116;
	setp.lt.u64 	%p5677, %rd3339, %rd2130;
	setp.lt.u64 	%p5678, %rd3338, %rd2129;
	or.pred  	%p5679, %p5677, %p5678;
	mov.u64 	%rd22742, %rd3340;
	mov.u64 	%rd22743, %rd3339;
	mov.u64 	%rd22744, %rd3338;
	@%p5679 bra 	$L__BB0_1117;
$L__BB0_1116:
	sub.s64 	%rd22744, %rd3338, %rd2129;
	setp.lt.u64 	%p5680, %rd3338, %rd2129;
	selp.u64 	%rd13814, 1, 0, %p5680;
	add.s64 	%rd13815, %rd2130, %rd13814;
	sub.s64 	%rd22743, %rd3339, %rd13815;
	setp.lt.u64 	%p5681, %rd3339, %rd13815;
	selp.u64 	%rd13816, 1, 0, %p5681;
	add.s64 	%rd13817, %rd2131, %rd13816;
	sub.s64 	%rd22742, %rd3340, %rd13817;
	setp.lt.u64 	%p5682, %rd3340, %rd13817;
	selp.u64 	%rd13818, 1, 0, %p5682;
	add.s64 	%rd13819, %rd2132, %rd13818;
	sub.s64 	%rd22741, %rd22741, %rd13819;
$L__BB0_1117:
	add.s64 	%rd3350, %rd22652, %rd22744;
	setp.lt.u64 	%p5683, %rd3350, %rd22652;
	selp.u64 	%rd13820, 1, 0, %p5683;
	add.s64 	%rd13821, %rd22651, %rd22743;
	setp.lt.u64 	%p5684, %rd13821, %rd22651;
	add.s64 	%rd3351, %rd13821, %rd13820;
	setp.lt.u64 	%p5685, %rd3351, %rd13821;
	or.pred  	%p5686, %p5684, %p5685;
	selp.u64 	%rd13822, 1, 0, %p5686;
	add.s64 	%rd13823, %rd22650, %rd22742;
	setp.lt.u64 	%p5687, %rd13823, %rd22650;
	add.s64 	%rd3352, %rd13823, %rd13822;
	setp.lt.u64 	%p5688, %rd3352, %rd13823;
	or.pred  	%p5689, %p5687, %p5688;
	selp.u64 	%rd13824, 1, 0, %p5689;
	add.s64 	%rd13825, %rd22649, %rd22741;
	add.s64 	%rd22745, %rd13825, %rd13824;
	setp.gt.u64 	%p5690, %rd22745, %rd2132;
	@%p5690 bra 	$L__BB0_1123;
	setp.lt.u64 	%p5691, %rd22745, %rd2132;
	mov.u64 	%rd22746, %rd3352;
	mov.u64 	%rd22747, %rd3351;
	mov.u64 	%rd22748, %rd3350;
	@%p5691 bra 	$L__BB0_1124;
	setp.gt.u64 	%p5692, %rd3352, %rd2131;
	@%p5692 bra 	$L__BB0_1123;
	setp.lt.u64 	%p5693, %rd3352, %rd2131;
	mov.u64 	%rd22746, %rd3352;
	mov.u64 	%rd22747, %rd3351;
	mov.u64 	%rd22748, %rd3350;
	@%p5693 bra 	$L__BB0_1124;
	setp.gt.u64 	%p5694, %rd3351, %rd2130;
	@%p5694 bra 	$L__BB0_1123;
	setp.lt.u64 	%p5695, %rd3351, %rd2130;
	setp.lt.u64 	%p5696, %rd3350, %rd2129;
	or.pred  	%p5697, %p5695, %p5696;
	mov.u64 	%rd22746, %rd3352;
	mov.u64 	%rd22747, %rd3351;
	mov.u64 	%rd22748, %rd3350;
	@%p5697 bra 	$L__BB0_1124;
$L__BB0_1123:
	sub.s64 	%rd22748, %rd3350, %rd2129;
	setp.lt.u64 	%p5698, %rd3350, %rd2129;
	selp.u64 	%rd13826, 1, 0, %p5698;
	add.s64 	%rd13827, %rd2130, %rd13826;
	sub.s64 	%rd22747, %rd3351, %rd13827;
	setp.lt.u64 	%p5699, %rd3351, %rd13827;
	selp.u64 	%rd13828, 1, 0, %p5699;
	add.s64 	%rd13829, %rd2131, %rd13828;
	sub.s64 	%rd22746, %rd3352, %rd13829;
	setp.lt.u64 	%p5700, %rd3352, %rd13829;
	selp.u64 	%rd13830, 1, 0, %p5700;
	add.s64 	%rd13831, %rd2132, %rd13830;
	sub.s64 	%rd22745, %rd22745, %rd13831;
$L__BB0_1124:
	mul.hi.u64 	%rd13832, %rd22748, %rd22748;
	mul.lo.s64 	%rd13833, %rd22747, %rd22748;
	mul.hi.u64 	%rd13834, %rd22748, %rd22747;
	add.s64 	%rd13835, %rd13832, %rd13833;
	setp.lt.u64 	%p5701, %rd13835, %rd13832;
	selp.u64 	%rd13836, 1, 0, %p5701;
	add.s64 	%rd13837, %rd13834, %rd13836;
	setp.lt.u64 	%p5702, %rd13837, %rd13834;
	selp.u64 	%rd13838, 1, 0, %p5702;
	mul.lo.s64 	%rd3362, %rd22746, %rd22748;
	mul.hi.u64 	%rd13839, %rd22748, %rd22746;
	add.s64 	%rd13840, %rd13837, %rd3362;
	setp.lt.u64 	%p5703, %rd13840, %rd13837;
	selp.u64 	%rd13841, 1, 0, %p5703;
	add.s64 	%rd13842, %rd13839, %rd13838;
	setp.lt.u64 	%p5704, %rd13842, %rd13839;
	add.s64 	%rd13843, %rd13842, %rd13841;
	setp.lt.u64 	%p5705, %rd13843, %rd13842;
	or.pred  	%p5706, %p5704, %p5705;
	selp.u64 	%rd13844, 1, 0, %p5706;
	mul.lo.s64 	%rd3363, %rd22745, %rd22748;
	mul.hi.u64 	%rd13845, %rd22748, %rd22745;
	add.s64 	%rd22751, %rd13843, %rd3363;
	setp.lt.u64 	%p5707, %rd22751, %rd13843;
	selp.u64 	%rd13846, 1, 0, %p5707;
	add.s64 	%rd13847, %rd13845, %rd13844;
	setp.lt.u64 	%p5708, %rd13847, %rd13845;
	add.s64 	%rd22753, %rd13847, %rd13846;
	setp.lt.u64 	%p5709, %rd22753, %rd13847;
	or.pred  	%p90, %p5708, %p5709;
	selp.u64 	%rd22752, 1, 0, %p90;
	mul.hi.u64 	%rd13848, %rd22747, %rd22748;
	add.s64 	%rd3367, %rd13835, %rd13833;
	setp.lt.u64 	%p5710, %rd3367, %rd13835;
	selp.u64 	%rd13849, 1, 0, %p5710;
	add.s64 	%rd13850, %rd13840, %rd13848;
	setp.ge.u64 	%p5711, %rd13850, %rd13840;
	add.s64 	%rd3368, %rd13850, %rd13849;
	setp.ge.u64 	%p5712, %rd3368, %rd13850;
	and.pred  	%p5713, %p5711, %p5712;
	@%p5713 bra 	$L__BB0_1127;
	add.s64 	%rd22751, %rd22751, 1;
	setp.ne.s64 	%p5714, %rd22751, 0;
	@%p5714 bra 	$L__BB0_1127;
	add.s64 	%rd22753, %rd22753, 1;
	setp.eq.s64 	%p5715, %rd22753, 0;
	selp.b64 	%rd13852, 2, 1, %p90;
	selp.b64 	%rd22752, %rd13852, %rd22752, %p5715;
	mov.b64 	%rd22751, 0;
$L__BB0_1127:
	mul.hi.u64 	%rd13853, %rd22747, %rd22747;
	mad.lo.s64 	%rd3375, %rd22747, %rd22747, %rd3368;
	setp.lt.u64 	%p5716, %rd3375, %rd3368;
	selp.u64 	%rd13854, 1, 0, %p5716;
	add.s64 	%rd13855, %rd22751, %rd13853;
	setp.ge.u64 	%p5717, %rd13855, %rd22751;
	add.s64 	%rd3376, %rd13855, %rd13854;
	setp.ge.u64 	%p5718, %rd3376, %rd13855;
	and.pred  	%p5719, %p5717, %p5718;
	@%p5719 bra 	$L__BB0_1129;
	add.s64 	%rd22753, %rd22753, 1;
	setp.eq.s64 	%p5720, %rd22753, 0;
	selp.u64 	%rd13856, 1, 0, %p5720;
	add.s64 	%rd22752, %rd22752, %rd13856;
$L__BB0_1129:
	mul.lo.s64 	%rd3381, %rd22746, %rd22747;
	mul.hi.u64 	%rd13857, %rd22747, %rd22746;
	add.s64 	%rd13858, %rd3376, %rd3381;
	setp.lt.u64 	%p5721, %rd13858, %rd3376;
	selp.u64 	%rd13859, 1, 0, %p5721;
	add.s64 	%rd13860, %rd22753, %rd13857;
	setp.lt.u64 	%p5722, %rd13860, %rd22753;
	add.s64 	%rd13861, %rd13860, %rd13859;
	setp.lt.u64 	%p5723, %rd13861, %rd13860;
	or.pred  	%p5724, %p5722, %p5723;
	selp.u64 	%rd13862, 1, 0, %p5724;
	add.s64 	%rd13863, %rd22752, %rd13862;
	mul.lo.s64 	%rd3382, %rd22745, %rd22747;
	mul.hi.u64 	%rd13864, %rd22747, %rd22745;
	add.s64 	%rd22756, %rd13861, %rd3382;
	setp.lt.u64 	%p5725, %rd22756, %rd13861;
	selp.u64 	%rd13865, 1, 0, %p5725;
	add.s64 	%rd13866, %rd13863, %rd13864;
	setp.lt.u64 	%p5726, %rd13866, %rd13863;
	add.s64 	%rd22758, %rd13866, %rd13865;
	setp.lt.u64 	%p5727, %rd22758, %rd13866;
	or.pred  	%p91, %p5726, %p5727;
	selp.u64 	%rd22757, 1, 0, %p91;
	mul.hi.u64 	%rd13867, %rd22746, %rd22748;
	add.s64 	%rd3386, %rd3375, %rd3362;
	setp.lt.u64 	%p5728, %rd3386, %rd3375;
	selp.u64 	%rd13868, 1, 0, %p5728;
	add.s64 	%rd13869, %rd13858, %rd13867;
	setp.ge.u64 	%p5729, %rd13869, %rd13858;
	add.s64 	%rd3387, %rd13869, %rd13868;
	setp.ge.u64 	%p5730, %rd3387, %rd13869;
	and.pred  	%p5731, %p5729, %p5730;
	@%p5731 bra 	$L__BB0_1132;
	add.s64 	%rd22756, %rd22756, 1;
	setp.ne.s64 	%p5732, %rd22756, 0;
	@%p5732 bra 	$L__BB0_1132;
	add.s64 	%rd22758, %rd22758, 1;
	setp.eq.s64 	%p5733, %rd22758, 0;
	selp.b64 	%rd13871, 2, 1, %p91;
	selp.b64 	%rd22757, %rd13871, %rd22757, %p5733;
	mov.b64 	%rd22756, 0;
$L__BB0_1132:
	mul.hi.u64 	%rd13872, %rd22746, %rd22747;
	add.s64 	%rd3394, %rd3387, %rd3381;
	setp.lt.u64 	%p5734, %rd3394, %rd3387;
	selp.u64 	%rd13873, 1, 0, %p5734;
	add.s64 	%rd13874, %rd22756, %rd13872;
	setp.ge.u64 	%p5735, %rd13874, %rd22756;
	add.s64 	%rd3395, %rd13874, %rd13873;
	setp.ge.u64 	%p5736, %rd3395, %rd13874;
	and.pred  	%p5737, %p5735, %p5736;
	@%p5737 bra 	$L__BB0_1134;
	add.s64 	%rd22758, %rd22758, 1;
	setp.eq.s64 	%p5738, %rd22758, 0;
	selp.u64 	%rd13875, 1, 0, %p5738;
	add.s64 	%rd22757, %rd22757, %rd13875;
$L__BB0_1134:
	mul.hi.u64 	%rd13876, %rd22746, %rd22746;
	mad.lo.s64 	%rd13877, %rd22746, %rd22746, %rd3395;
	setp.lt.u64 	%p5739, %rd13877, %rd3395;
	selp.u64 	%rd13878, 1, 0, %p5739;
	add.s64 	%rd13879, %rd22758, %rd13876;
	setp.lt.u64 	%p5740, %rd13879, %rd22758;
	add.s64 	%rd13880, %rd13879, %rd13878;
	setp.lt.u64 	%p5741, %rd13880, %rd13879;
	or.pred  	%p5742, %p5740, %p5741;
	selp.u64 	%rd13881, 1, 0, %p5742;
	add.s64 	%rd13882, %rd22757, %rd13881;
	mul.lo.s64 	%rd3400, %rd22745, %rd22746;
	mul.hi.u64 	%rd13883, %rd22746, %rd22745;
	add.s64 	%rd22761, %rd13880, %rd3400;
	setp.lt.u64 	%p5743, %rd22761, %rd13880;
	selp.u64 	%rd13884, 1, 0, %p5743;
	add.s64 	%rd13885, %rd13882, %rd13883;
	setp.lt.u64 	%p5744, %rd13885, %rd13882;
	add.s64 	%rd22763, %rd13885, %rd13884;
	setp.lt.u64 	%p5745, %rd22763, %rd13885;
	or.pred  	%p92, %p5744, %p5745;
	selp.u64 	%rd22762, 1, 0, %p92;
	mul.hi.u64 	%rd13886, %rd22745, %rd22748;
	add.s64 	%rd3404, %rd3394, %rd3363;
	setp.lt.u64 	%p5746, %rd3404, %rd3394;
	selp.u64 	%rd13887, 1, 0, %p5746;
	add.s64 	%rd13888, %rd13877, %rd13886;
	setp.ge.u64 	%p5747, %rd13888, %rd13877;
	add.s64 	%rd3405, %rd13888, %rd13887;
	setp.ge.u64 	%p5748, %rd3405, %rd13888;
	and.pred  	%p5749, %p5747, %p5748;
	@%p5749 bra 	$L__BB0_1137;
	add.s64 	%rd22761, %rd22761, 1;
	setp.ne.s64 	%p5750, %rd22761, 0;
	@%p5750 bra 	$L__BB0_1137;
	add.s64 	%rd22763, %rd22763, 1;
	setp.eq.s64 	%p5751, %rd22763, 0;
	selp.b64 	%rd13890, 2, 1, %p92;
	selp.b64 	%rd22762, %rd13890, %rd22762, %p5751;
	mov.b64 	%rd22761, 0;
$L__BB0_1137:
	mul.hi.u64 	%rd13891, %rd22745, %rd22747;
	add.s64 	%rd3412, %rd3405, %rd3382;
	setp.lt.u64 	%p5752, %rd3412, %rd3405;
	selp.u64 	%rd13892, 1, 0, %p5752;
	add.s64 	%rd13893, %rd22761, %rd13891;
	setp.ge.u64 	%p5753, %rd13893, %rd22761;
	add.s64 	%rd3413, %rd13893, %rd13892;
	setp.ge.u64 	%p5754, %rd3413, %rd13893;
	and.pred  	%p5755, %p5753, %p5754;
	@%p5755 bra 	$L__BB0_1139;
	add.s64 	%rd22763, %rd22763, 1;
	setp.eq.s64 	%p5756, %rd22763, 0;
	selp.u64 	%rd13894, 1, 0, %p5756;
	add.s64 	%rd22762, %rd22762, %rd13894;
$L__BB0_1139:
	mul.lo.s64 	%rd13895, %rd22748, %rd22748;
	mul.hi.u64 	%rd13896, %rd22745, %rd22746;
	add.s64 	%rd22766, %rd3413, %rd3400;
	setp.lt.u64 	%p5757, %rd22766, %rd3413;
	selp.u64 	%rd13897, 1, 0, %p5757;
	add.s64 	%rd13898, %rd22763, %rd13896;
	setp.lt.u64 	%p5758, %rd13898, %rd22763;
	add.s64 	%rd13899, %rd13898, %rd13897;
	setp.lt.u64 	%p5759, %rd13899, %rd13898;
	or.pred  	%p5760, %p5758, %p5759;
	selp.u64 	%rd13900, 1, 0, %p5760;
	add.s64 	%rd13901, %rd22762, %rd13900;
	mul.hi.u64 	%rd13902, %rd22745, %rd22745;
	mad.lo.s64 	%rd22768, %rd22745, %rd22745, %rd13899;
	setp.lt.u64 	%p5761, %rd22768, %rd13899;
	selp.u64 	%rd13903, 1, 0, %p5761;
	add.s64 	%rd13904, %rd13901, %rd13902;
	add.s64 	%rd22767, %rd13904, %rd13903;
	mul.lo.s64 	%rd13905, %rd2128, %rd13895;
	mul.lo.s64 	%rd13906, %rd2129, %rd13905;
	mul.hi.u64 	%rd13907, %rd13905, %rd2129;
	not.b64 	%rd13908, %rd13895;
	setp.gt.u64 	%p5762, %rd13906, %rd13908;
	selp.u64 	%rd13909, 1, 0, %p5762;
	add.s64 	%rd13910, %rd3367, %rd13907;
	setp.lt.u64 	%p5763, %rd13910, %rd3367;
	add.s64 	%rd13911, %rd13910, %rd13909;
	setp.lt.u64 	%p5764, %rd13911, %rd13910;
	or.pred  	%p5765, %p5763, %p5764;
	selp.u64 	%rd13912, 1, 0, %p5765;
	mul.hi.u64 	%rd13913, %rd13905, %rd2130;
	mad.lo.s64 	%rd13914, %rd2130, %rd13905, %rd13911;
	setp.lt.u64 	%p5766, %rd13914, %rd13911;
	add.s64 	%rd3421, %rd13914, %rd13912;
	setp.lt.u64 	%p5767, %rd3421, %rd13914;
	or.pred  	%p5768, %p5766, %p5767;
	selp.u64 	%rd13915, 1, 0, %p5768;
	add.s64 	%rd13916, %rd3386, %rd13913;
	setp.lt.u64 	%p5769, %rd13916, %rd3386;
	add.s64 	%rd13917, %rd13916, %rd13915;
	setp.lt.u64 	%p5770, %rd13917, %rd13916;
	or.pred  	%p5771, %p5769, %p5770;
	selp.u64 	%rd13918, 1, 0, %p5771;
	mul.hi.u64 	%rd13919, %rd13905, %rd2131;
	mad.lo.s64 	%rd13920, %rd2131, %rd13905, %rd13917;
	setp.lt.u64 	%p5772, %rd13920, %rd13917;
	add.s64 	%rd3422, %rd13920, %rd13918;
	setp.lt.u64 	%p5773, %rd3422, %rd13920;
	or.pred  	%p5774, %p5772, %p5773;
	selp.u64 	%rd13921, 1, 0, %p5774;
	add.s64 	%rd13922, %rd3404, %rd13919;
	setp.lt.u64 	%p5775, %rd13922, %rd3404;
	add.s64 	%rd13923, %rd13922, %rd13921;
	setp.lt.u64 	%p5776, %rd13923, %rd13922;
	or.pred  	%p5777, %p5775, %p5776;
	selp.u64 	%rd13924, 1, 0, %p5777;
	mul.hi.u64 	%rd13925, %rd13905, %rd2132;
	mad.lo.s64 	%rd13926, %rd2132, %rd13905, %rd13923;
	setp.lt.u64 	%p5778, %rd13926, %rd13923;
	add.s64 	%rd3423, %rd13926, %rd13924;
	setp.lt.u64 	%p5779, %rd3423, %rd13926;
	or.pred  	%p5780, %p5778, %p5779;
	selp.u64 	%rd13927, 1, 0, %p5780;
	add.s64 	%rd13928, %rd3412, %rd13925;
	setp.ge.u64 	%p5781, %rd13928, %rd3412;
	add.s64 	%rd3424, %rd13928, %rd13927;
	setp.ge.u64 	%p5782, %rd3424, %rd13928;
	and.pred  	%p5783, %p5781, %p5782;
	@%p5783 bra 	$L__BB0_1142;
	add.s64 	%rd22766, %rd22766, 1;
	setp.ne.s64 	%p5784, %rd22766, 0;
	@%p5784 bra 	$L__BB0_1142;
	add.s64 	%rd22768, %rd22768, 1;
	setp.eq.s64 	%p5785, %rd22768, 0;
	selp.u64 	%rd13930, 1, 0, %p5785;
	add.s64 	%rd22767, %rd22767, %rd13930;
	mov.b64 	%rd22766, 0;
$L__BB0_1142:
	mul.lo.s64 	%rd13931, %rd2128, %rd3421;
	mul.lo.s64 	%rd13932, %rd2129, %rd13931;
	mul.hi.u64 	%rd13933, %rd13931, %rd2129;
	not.b64 	%rd13934, %rd3421;
	setp.gt.u64 	%p5786, %rd13932, %rd13934;
	selp.u64 	%rd13935, 1, 0, %p5786;
	add.s64 	%rd13936, %rd3422, %rd13933;
	setp.lt.u64 	%p5787, %rd13936, %rd3422;
	add.s64 	%rd13937, %rd13936, %rd13935;
	setp.lt.u64 	%p5788, %rd13937, %rd13936;
	or.pred  	%p5789, %p5787, %p5788;
	selp.u64 	%rd13938, 1, 0, %p5789;
	mul.hi.u64 	%rd13939, %rd13931, %rd2130;
	mad.lo.s64 	%rd13940, %rd2130, %rd13931, %rd13937;
	setp.lt.u64 	%p5790, %rd13940, %rd13937;
	add.s64 	%rd3431, %rd13940, %rd13938;
	setp.lt.u64 	%p5791, %rd3431, %rd13940;
	or.pred  	%p5792, %p5790, %p5791;
	selp.u64 	%rd13941, 1, 0, %p5792;
	add.s64 	%rd13942, %rd3423, %rd13939;
	setp.lt.u64 	%p5793, %rd13942, %rd3423;
	add.s64 	%rd13943, %rd13942, %rd13941;
	setp.lt.u64 	%p5794, %rd13943, %rd13942;
	or.pred  	%p5795, %p5793, %p5794;
	selp.u64 	%rd13944, 1, 0, %p5795;
	mul.hi.u64 	%rd13945, %rd13931, %rd2131;
	mad.lo.s64 	%rd13946, %rd2131, %rd13931, %rd13943;
	setp.lt.u64 	%p5796, %rd13946, %rd13943;
	add.s64 	%rd3432, %rd13946, %rd13944;
	setp.lt.u64 	%p5797, %rd3432, %rd13946;
	or.pred  	%p5798, %p5796, %p5797;
	selp.u64 	%rd13947, 1, 0, %p5798;
	add.s64 	%rd13948, %rd3424, %rd13945;
	setp.lt.u64 	%p5799, %rd13948, %rd3424;
	add.s64 	%rd13949, %rd13948, %rd13947;
	setp.lt.u64 	%p5800, %rd13949, %rd13948;
	or.pred  	%p5801, %p5799, %p5800;
	selp.u64 	%rd13950, 1, 0, %p5801;
	mul.hi.u64 	%rd13951, %rd13931, %rd2132;
	mad.lo.s64 	%rd13952, %rd2132, %rd13931, %rd13949;
	setp.lt.u64 	%p5802, %rd13952, %rd13949;
	add.s64 	%rd3433, %rd13952, %rd13950;
	setp.lt.u64 	%p5803, %rd3433, %rd13952;
	or.pred  	%p5804, %p5802, %p5803;
	selp.u64 	%rd13953, 1, 0, %p5804;
	add.s64 	%rd13954, %rd22766, %rd13951;
	setp.ge.u64 	%p5805, %rd13954, %rd22766;
	add.s64 	%rd3434, %rd13954, %rd13953;
	setp.ge.u64 	%p5806, %rd3434, %rd13954;
	and.pred  	%p5807, %p5805, %p5806;
	@%p5807 bra 	$L__BB0_1144;
	add.s64 	%rd22768, %rd22768, 1;
	setp.eq.s64 	%p5808, %rd22768, 0;
	selp.u64 	%rd13955, 1, 0, %p5808;
	add.s64 	%rd22767, %rd22767, %rd13955;
$L__BB0_1144:
	mul.lo.s64 	%rd13956, %rd2128, %rd3431;
	mul.lo.s64 	%rd13957, %rd2129, %rd13956;
	mul.hi.u64 	%rd13958, %rd13956, %rd2129;
	not.b64 	%rd13959, %rd3431;
	setp.gt.u64 	%p5809, %rd13957, %rd13959;
	selp.u64 	%rd13960, 1, 0, %p5809;
	add.s64 	%rd13961, %rd3432, %rd13958;
	setp.lt.u64 	%p5810, %rd13961, %rd3432;
	add.s64 	%rd13962, %rd13961, %rd13960;
	setp.lt.u64 	%p5811, %rd13962, %rd13961;
	or.pred  	%p5812, %p5810, %p5811;
	selp.u64 	%rd13963, 1, 0, %p5812;
	mul.hi.u64 	%rd13964, %rd13956, %rd2130;
	mad.lo.s64 	%rd13965, %rd2130, %rd13956, %rd13962;
	setp.lt.u64 	%p5813, %rd13965, %rd13962;
	add.s64 	%rd13966, %rd13965, %rd13963;
	setp.lt.u64 	%p5814, %rd13966, %rd13965;
	or.pred  	%p5815, %p5813, %p5814;
	selp.u64 	%rd13967, 1, 0, %p5815;
	add.s64 	%rd13968, %rd3433, %rd13964;
	setp.lt.u64 	%p5816, %rd13968, %rd3433;
	add.s64 	%rd13969, %rd13968, %rd13967;
	setp.lt.u64 	%p5817, %rd13969, %rd13968;
	or.pred  	%p5818, %p5816, %p5817;
	selp.u64 	%rd13970, 1, 0, %p5818;
	mul.hi.u64 	%rd13971, %rd13956, %rd2131;
	mad.lo.s64 	%rd13972, %rd2131, %rd13956, %rd13969;
	setp.lt.u64 	%p5819, %rd13972, %rd13969;
	add.s64 	%rd13973, %rd13972, %rd13970;
	setp.lt.u64 	%p5820, %rd13973, %rd13972;
	or.pred  	%p5821, %p5819, %p5820;
	selp.u64 	%rd13974, 1, 0, %p5821;
	add.s64 	%rd13975, %rd3434, %rd13971;
	setp.lt.u64 	%p5822, %rd13975, %rd3434;
	add.s64 	%rd13976, %rd13975, %rd13974;
	setp.lt.u64 	%p5823, %rd13976, %rd13975;
	or.pred  	%p5824, %p5822, %p5823;
	selp.u64 	%rd13977, 1, 0, %p5824;
	mul.hi.u64 	%rd13978, %rd13956, %rd2132;
	mad.lo.s64 	%rd13979, %rd2132, %rd13956, %rd13976;
	setp.lt.u64 	%p5825, %rd13979, %rd13976;
	add.s64 	%rd13980, %rd13979, %rd13977;
	setp.lt.u64 	%p5826, %rd13980, %rd13979;
	or.pred  	%p5827, %p5825, %p5826;
	selp.u64 	%rd13981, 1, 0, %p5827;
	add.s64 	%rd13982, %rd22768, %rd13978;
	setp.lt.u64 	%p5828, %rd13982, %rd22768;
	add.s64 	%rd13983, %rd13982, %rd13981;
	setp.lt.u64 	%p5829, %rd13983, %rd13982;
	or.pred  	%p5830, %p5828, %p5829;
	selp.u64 	%rd13984, 1, 0, %p5830;
	add.s64 	%rd13985, %rd22767, %rd13984;
	mul.lo.s64 	%rd13986, %rd2128, %rd13966;
	mul.lo.s64 	%rd13987, %rd2129, %rd13986;
	mul.hi.u64 	%rd13988, %rd13986, %rd2129;
	not.b64 	%rd13989, %rd13966;
	setp.gt.u64 	%p5831, %rd13987, %rd13989;
	selp.u64 	%rd13990, 1, 0, %p5831;
	add.s64 	%rd13991, %rd13973, %rd13988;
	setp.lt.u64 	%p5832, %rd13991, %rd13973;
	add.s64 	%rd13992, %rd13991, %rd13990;
	setp.lt.u64 	%p5833, %rd13992, %rd13991;
	or.pred  	%p5834, %p5832, %p5833;
	selp.u64 	%rd13993, 1, 0, %p5834;
	mul.hi.u64 	%rd13994, %rd13986, %rd2130;
	mad.lo.s64 	%rd13995, %rd2130, %rd13986, %rd13992;
	setp.lt.u64 	%p5835, %rd13995, %rd13992;
	add.s64 	%rd3439, %rd13995, %rd13993;
	setp.lt.u64 	%p5836, %rd3439, %rd13995;
	or.pred  	%p5837, %p5835, %p5836;
	selp.u64 	%rd13996, 1, 0, %p5837;
	add.s64 	%rd13997, %rd13980, %rd13994;
	setp.lt.u64 	%p5838, %rd13997, %rd13980;
	add.s64 	%rd13998, %rd13997, %rd13996;
	setp.lt.u64 	%p5839, %rd13998, %rd13997;
	or.pred  	%p5840, %p5838, %p5839;
	selp.u64 	%rd13999, 1, 0, %p5840;
	mul.hi.u64 	%rd14000, %rd13986, %rd2131;
	mad.lo.s64 	%rd14001, %rd2131, %rd13986, %rd13998;
	setp.lt.u64 	%p5841, %rd14001, %rd13998;
	add.s64 	%rd3440, %rd14001, %rd13999;
	setp.lt.u64 	%p5842, %rd3440, %rd14001;
	or.pred  	%p5843, %p5841, %p5842;
	selp.u64 	%rd14002, 1, 0, %p5843;
	add.s64 	%rd14003, %rd13983, %rd14000;
	setp.lt.u64 	%p5844, %rd14003, %rd13983;
	add.s64 	%rd14004, %rd14003, %rd14002;
	setp.lt.u64 	%p5845, %rd14004, %rd14003;
	or.pred  	%p5846, %p5844, %p5845;
	selp.u64 	%rd14005, 1, 0, %p5846;
	mul.hi.u64 	%rd14006, %rd13986, %rd2132;
	mad.lo.s64 	%rd14007, %rd2132, %rd13986, %rd14004;
	setp.lt.u64 	%p5847, %rd14007, %rd14004;
	add.s64 	%rd3441, %rd14007, %rd14005;
	setp.lt.u64 	%p5848, %rd3441, %rd14007;
	or.pred  	%p5849, %p5847, %p5848;
	selp.u64 	%rd14008, 1, 0, %p5849;
	add.s64 	%rd14009, %rd13985, %rd14006;
	add.s64 	%rd22769, %rd14009, %rd14008;
	setp.gt.u64 	%p5850, %rd22769, %rd2132;
	@%p5850 bra 	$L__BB0_1150;
	setp.lt.u64 	%p5851, %rd22769, %rd2132;
	mov.u64 	%rd22770, %rd3441;
	mov.u64 	%rd22771, %rd3440;
	mov.u64 	%rd22772, %rd3439;
	@%p5851 bra 	$L__BB0_1151;
	setp.gt.u64 	%p5852, %rd3441, %rd2131;
	@%p5852 bra 	$L__BB0_1150;
	setp.lt.u64 	%p5853, %rd3441, %rd2131;
	mov.u64 	%rd22770, %rd3441;
	mov.u64 	%rd22771, %rd3440;
	mov.u64 	%rd22772, %rd3439;
	@%p5853 bra 	$L__BB0_1151;
	setp.gt.u64 	%p5854, %rd3440, %rd2130;
	@%p5854 bra 	$L__BB0_1150;
	setp.lt.u64 	%p5855, %rd3440, %rd2130;
	setp.lt.u64 	%p5856, %rd3439, %rd2129;
	or.pred  	%p5857, %p5855, %p5856;
	mov.u64 	%rd22770, %rd3441;
	mov.u64 	%rd22771, %rd3440;
	mov.u64 	%rd22772, %rd3439;
	@%p5857 bra 	$L__BB0_1151;
$L__BB0_1150:
	sub.s64 	%rd22772, %rd3439, %rd2129;
	setp.lt.u64 	%p5858, %rd3439, %rd2129;
	selp.u64 	%rd14010, 1, 0, %p5858;
	add.s64 	%rd14011, %rd2130, %rd14010;
	sub.s64 	%rd22771, %rd3440, %rd14011;
	setp.lt.u64 	%p5859, %rd3440, %rd14011;
	selp.u64 	%rd14012, 1, 0, %p5859;
	add.s64 	%rd14013, %rd2131, %rd14012;
	sub.s64 	%rd22770, %rd3441, %rd14013;
	setp.lt.u64 	%p5860, %rd3441, %rd14013;
	selp.u64 	%rd14014, 1, 0, %p5860;
	add.s64 	%rd14015, %rd2132, %rd14014;
	sub.s64 	%rd22769, %rd22769, %rd14015;
$L__BB0_1151:
	shl.b64 	%rd3451, %rd22740, 1;
	mov.b64 	{%r467, %r468}, %rd22740;
	mov.b64 	{%r469, %r470}, %rd22739;
	shf.l.wrap.b32 	%r471, %r468, %r469, 1;
	shf.l.wrap.b32 	%r472, %r469, %r470, 1;
	mov.b64 	%rd3452, {%r471, %r472};
	mov.b64 	{%r473, %r474}, %rd22738;
	shf.l.wrap.b32 	%r475, %r470, %r473, 1;
	shf.l.wrap.b32 	%r476, %r473, %r474, 1;
	mov.b64 	%rd3453, {%r475, %r476};
	mov.b64 	{%r477, %r478}, %rd22737;
	shf.l.wrap.b32 	%r479, %r474, %r477, 1;
	shf.l.wrap.b32 	%r480, %r477, %r478, 1;
	mov.b64 	%rd22773, {%r479, %r480};
	setp.gt.u64 	%p5861, %rd22773, %rd2132;
	@%p5861 bra 	$L__BB0_1157;
	setp.lt.u64 	%p5862, %rd22773, %rd2132;
	mov.u64 	%rd22774, %rd3453;
	mov.u64 	%rd22775, %rd3452;
	mov.u64 	%rd22776, %rd3451;
	@%p5862 bra 	$L__BB0_1158;
	setp.gt.u64 	%p5863, %rd3453, %rd2131;
	@%p5863 bra 	$L__BB0_1157;
	setp.lt.u64 	%p5864, %rd3453, %rd2131;
	mov.u64 	%rd22774, %rd3453;
	mov.u64 	%rd22775, %rd3452;
	mov.u64 	%rd22776, %rd3451;
	@%p5864 bra 	$L__BB0_1158;
	setp.gt.u64 	%p5865, %rd3452, %rd2130;
	@%p5865 bra 	$L__BB0_1157;
	setp.lt.u64 	%p5866, %rd3452, %rd2130;
	setp.lt.u64 	%p5867, %rd3451, %rd2129;
	or.pred  	%p5868, %p5866, %p5867;
	mov.u64 	%rd22774, %rd3453;
	mov.u64 	%rd22775, %rd3452;
	mov.u64 	%rd22776, %rd3451;
	@%p5868 bra 	$L__BB0_1158;
$L__BB0_1157:
	sub.s64 	%rd22776, %rd3451, %rd2129;
	setp.lt.u64 	%p5869, %rd3451, %rd2129;
	selp.u64 	%rd14016, 1, 0, %p5869;
	add.s64 	%rd14017, %rd2130, %rd14016;
	sub.s64 	%rd22775, %rd3452, %rd14017;
	setp.lt.u64 	%p5870, %rd3452, %rd14017;
	selp.u64 	%rd14018, 1, 0, %p5870;
	add.s64 	%rd14019, %rd2131, %rd14018;
	sub.s64 	%rd22774, %rd3453, %rd14019;
	setp.lt.u64 	%p5871, %rd3453, %rd14019;
	selp.u64 	%rd14020, 1, 0, %p5871;
	add.s64 	%rd14021, %rd2132, %rd14020;
	sub.s64 	%rd22773, %rd22773, %rd14021;
$L__BB0_1158:
	sub.s64 	%rd22860, %rd22772, %rd22776;
	setp.lt.u64 	%p5872, %rd22772, %rd22776;
	selp.u64 	%rd14022, 1, 0, %p5872;
	add.s64 	%rd14023, %rd22775, %rd14022;
	sub.s64 	%rd22859, %rd22771, %rd14023;
	setp.lt.u64 	%p5873, %rd22771, %rd14023;
	selp.u64 	%rd14024, 1, 0, %p5873;
	add.s64 	%rd14025, %rd22774, %rd14024;
	sub.s64 	%rd22858, %rd22770, %rd14025;
	setp.lt.u64 	%p5874, %rd22770, %rd14025;
	selp.u64 	%rd14026, 1, 0, %p5874;
	add.s64 	%rd14027, %rd22773, %rd14026;
	sub.s64 	%rd22857, %rd22769, %rd14027;
	setp.ge.u64 	%p5875, %rd22769, %rd14027;
	@%p5875 bra 	$L__BB0_1160;
	add.s64 	%rd22860, %rd2129, %rd22860;
	setp.lt.u64 	%p5876, %rd22860, %rd2129;
	selp.u64 	%rd14028, 1, 0, %p5876;
	add.s64 	%rd14029, %rd2130, %rd22859;
	setp.lt.u64 	%p5877, %rd14029, %rd2130;
	add.s64 	%rd22859, %rd14029, %rd14028;
	setp.lt.u64 	%p5878, %rd22859, %rd14029;
	or.pred  	%p5879, %p5877, %p5878;
	selp.u64 	%rd14030, 1, 0, %p5879;
	add.s64 	%rd14031, %rd2131, %rd22858;
	setp.lt.u64 	%p5880, %rd14031, %rd2131;
	add.s64 	%rd22858, %rd14031, %rd14030;
	setp.lt.u64 	%p5881, %rd22858, %rd14031;
	or.pred  	%p5882, %p5880, %p5881;
	selp.u64 	%rd14032, 1, 0, %p5882;
	add.s64 	%rd14033, %rd2132, %rd22857;
	add.s64 	%rd22857, %rd14033, %rd14032;
$L__BB0_1160:
	sub.s64 	%rd22784, %rd22740, %rd22860;
	setp.lt.u64 	%p5883, %rd22740, %rd22860;
	selp.u64 	%rd14034, 1, 0, %p5883;
	add.s64 	%rd14035, %rd22859, %rd14034;
	sub.s64 	%rd22783, %rd22739, %rd14035;
	setp.lt.u64 	%p5884, %rd22739, %rd14035;
	selp.u64 	%rd14036, 1, 0, %p5884;
	add.s64 	%rd14037, %rd22858, %rd14036;
	sub.s64 	%rd22782, %rd22738, %rd14037;
	setp.lt.u64 	%p5885, %rd22738, %rd14037;
	selp.u64 	%rd14038, 1, 0, %p5885;
	add.s64 	%rd14039, %rd22857, %rd14038;
	sub.s64 	%rd22781, %rd22737, %rd14039;
	setp.ge.u64 	%p5886, %rd22737, %rd14039;
	@%p5886 bra 	$L__BB0_1162;
	add.s64 	%rd22784, %rd2129, %rd22784;
	setp.lt.u64 	%p5887, %rd22784, %rd2129;
	selp.u64 	%rd14040, 1, 0, %p5887;
	add.s64 	%rd14041, %rd2130, %rd22783;
	setp.lt.u64 	%p5888, %rd14041, %rd2130;
	add.s64 	%rd22783, %rd14041, %rd14040;
	setp.lt.u64 	%p5889, %rd22783, %rd14041;
	or.pred  	%p5890, %p5888, %p5889;
	selp.u64 	%rd14042, 1, 0, %p5890;
	add.s64 	%rd14043, %rd2131, %rd22782;
	setp.lt.u64 	%p5891, %rd14043, %rd2131;
	add.s64 	%rd22782, %rd14043, %rd14042;
	setp.lt.u64 	%p5892, %rd22782, %rd14043;
	or.pred  	%p5893, %p5891, %p5892;
	selp.u64 	%rd14044, 1, 0, %p5893;
	add.s64 	%rd14045, %rd2132, %rd22781;
	add.s64 	%rd22781, %rd14045, %rd14044;
$L__BB0_1162:
	shl.b64 	%rd3487, %rd22700, 1;
	mov.b64 	{%r481, %r482}, %rd22700;
	mov.b64 	{%r483, %r484}, %rd22699;
	shf.l.wrap.b32 	%r485, %r482, %r483, 1;
	shf.l.wrap.b32 	%r486, %r483, %r484, 1;
	mov.b64 	%rd3488, {%r485, %r486};
	mov.b64 	{%r487, %r488}, %rd22698;
	shf.l.wrap.b32 	%r489, %r484, %r487, 1;
	shf.l.wrap.b32 	%r490, %r487, %r488, 1;
	mov.b64 	%rd3489, {%r489, %r490};
	mov.b64 	{%r491, %r492}, %rd22697;
	shf.l.wrap.b32 	%r493, %r488, %r491, 1;
	shf.l.wrap.b32 	%r494, %r491, %r492, 1;
	mov.b64 	%rd22785, {%r493, %r494};
	setp.gt.u64 	%p5894, %rd22785, %rd2132;
	@%p5894 bra 	$L__BB0_1168;
	setp.lt.u64 	%p5895, %rd22785, %rd2132;
	mov.u64 	%rd22786, %rd3489;
	mov.u64 	%rd22787, %rd3488;
	mov.u64 	%rd22788, %rd3487;
	@%p5895 bra 	$L__BB0_1169;
	setp.gt.u64 	%p5896, %rd3489, %rd2131;
	@%p5896 bra 	$L__BB0_1168;
	setp.lt.u64 	%p5897, %rd3489, %rd2131;
	mov.u64 	%rd22786, %rd3489;
	mov.u64 	%rd22787, %rd3488;
	mov.u64 	%rd22788, %rd3487;
	@%p5897 bra 	$L__BB0_1169;
	setp.gt.u64 	%p5898, %rd3488, %rd2130;
	@%p5898 bra 	$L__BB0_1168;
	setp.lt.u64 	%p5899, %rd3488, %rd2130;
	setp.lt.u64 	%p5900, %rd3487, %rd2129;
	or.pred  	%p5901, %p5899, %p5900;
	mov.u64 	%rd22786, %rd3489;
	mov.u64 	%rd22787, %rd3488;
	mov.u64 	%rd22788, %rd3487;
	@%p5901 bra 	$L__BB0_1169;
$L__BB0_1168:
	sub.s64 	%rd22788, %rd3487, %rd2129;
	setp.lt.u64 	%p5902, %rd3487, %rd2129;
	selp.u64 	%rd14046, 1, 0, %p5902;
	add.s64 	%rd14047, %rd2130, %rd14046;
	sub.s64 	%rd22787, %rd3488, %rd14047;
	setp.lt.u64 	%p5903, %rd3488, %rd14047;
	selp.u64 	%rd14048, 1, 0, %p5903;
	add.s64 	%rd14049, %rd2131, %rd14048;
	sub.s64 	%rd22786, %rd3489, %rd14049;
	setp.lt.u64 	%p5904, %rd3489, %rd14049;
	selp.u64 	%rd14050, 1, 0, %p5904;
	add.s64 	%rd14051, %rd2132, %rd14050;
	sub.s64 	%rd22785, %rd22785, %rd14051;
$L__BB0_1169:
	shl.b64 	%rd3499, %rd22788, 1;
	mov.b64 	{%r495, %r496}, %rd22788;
	mov.b64 	{%r497, %r498}, %rd22787;
	shf.l.wrap.b32 	%r499, %r496, %r497, 1;
	shf.l.wrap.b32 	%r500, %r497, %r498, 1;
	mov.b64 	%rd3500, {%r499, %r500};
	mov.b64 	{%r501, %r502}, %rd22786;
	shf.l.wrap.b32 	%r503, %r498, %r501, 1;
	shf.l.wrap.b32 	%r504, %r501, %r502, 1;
	mov.b64 	%rd3501, {%r503, %r504};
	mov.b64 	{%r505, %r506}, %rd22785;
	shf.l.wrap.b32 	%r507, %r502, %r505, 1;
	shf.l.wrap.b32 	%r508, %r505, %r506, 1;
	mov.b64 	%rd22789, {%r507, %r508};
	setp.gt.u64 	%p5905, %rd22789, %rd2132;
	@%p5905 bra 	$L__BB0_1175;
	setp.lt.u64 	%p5906, %rd22789, %rd2132;
	mov.u64 	%rd22790, %rd3501;
	mov.u64 	%rd22791, %rd3500;
	mov.u64 	%rd22792, %rd3499;
	@%p5906 bra 	$L__BB0_1176;
	setp.gt.u64 	%p5907, %rd3501, %rd2131;
	@%p5907 bra 	$L__BB0_1175;
	setp.lt.u64 	%p5908, %rd3501, %rd2131;
	mov.u64 	%rd22790, %rd3501;
	mov.u64 	%rd22791, %rd3500;
	mov.u64 	%rd22792, %rd3499;
	@%p5908 bra 	$L__BB0_1176;
	setp.gt.u64 	%p5909, %rd3500, %rd2130;
	@%p5909 bra 	$L__BB0_1175;
	setp.lt.u64 	%p5910, %rd3500, %rd2130;
	setp.lt.u64 	%p5911, %rd3499, %rd2129;
	or.pred  	%p5912, %p5910, %p5911;
	mov.u64 	%rd22790, %rd3501;
	mov.u64 	%rd22791, %rd3500;
	mov.u64 	%rd22792, %rd3499;
	@%p5912 bra 	$L__BB0_1176;
$L__BB0_1175:
	sub.s64 	%rd22792, %rd3499, %rd2129;
	setp.lt.u64 	%p5913, %rd3499, %rd2129;
	selp.u64 	%rd14052, 1, 0, %p5913;
	add.s64 	%rd14053, %rd2130, %rd14052;
	sub.s64 	%rd22791, %rd3500, %rd14053;
	setp.lt.u64 	%p5914, %rd3500, %rd14053;
	selp.u64 	%rd14054, 1, 0, %p5914;
	add.s64 	%rd14055, %rd2131, %rd14054;
	sub.s64 	%rd22790, %rd3501, %rd14055;
	setp.lt.u64 	%p5915, %rd3501, %rd14055;
	selp.u64 	%rd14056, 1, 0, %p5915;
	add.s64 	%rd14057, %rd2132, %rd14056;
	sub.s64 	%rd22789, %rd22789, %rd14057;
$L__BB0_1176:
	shl.b64 	%rd3511, %rd22792, 1;
	mov.b64 	{%r509, %r510}, %rd22792;
	mov.b64 	{%r511, %r512}, %rd22791;
	shf.l.wrap.b32 	%r513, %r510, %r511, 1;
	shf.l.wrap.b32 	%r514, %r511, %r512, 1;
	mov.b64 	%rd3512, {%r513, %r514};
	mov.b64 	{%r515, %r516}, %rd22790;
	shf.l.wrap.b32 	%r517, %r512, %r515, 1;
	shf.l.wrap.b32 	%r518, %r515, %r516, 1;
	mov.b64 	%rd3513, {%r517, %r518};
	mov.b64 	{%r519, %r520}, %rd22789;
	shf.l.wrap.b32 	%r521, %r516, %r519, 1;
	shf.l.wrap.b32 	%r522, %r519, %r520, 1;
	mov.b64 	%rd22793, {%r521, %r522};
	setp.gt.u64 	%p5916, %rd22793, %rd2132;
	@%p5916 bra 	$L__BB0_1182;
	setp.lt.u64 	%p5917, %rd22793, %rd2132;
	mov.u64 	%rd22794, %rd3513;
	mov.u64 	%rd22795, %rd3512;
	mov.u64 	%rd22796, %rd3511;
	@%p5917 bra 	$L__BB0_1183;
	setp.gt.u64 	%p5918, %rd3513, %rd2131;
	@%p5918 bra 	$L__BB0_1182;
	setp.lt.u64 	%p5919, %rd3513, %rd2131;
	mov.u64 	%rd22794, %rd3513;
	mov.u64 	%rd22795, %rd3512;
	mov.u64 	%rd22796, %rd3511;
	@%p5919 bra 	$L__BB0_1183;
	setp.gt.u64 	%p5920, %rd3512, %rd2130;
	@%p5920 bra 	$L__BB0_1182;
	setp.lt.u64 	%p5921, %rd3512, %rd2130;
	setp.lt.u64 	%p5922, %rd3511, %rd2129;
	or.pred  	%p5923, %p5921, %p5922;
	mov.u64 	%rd22794, %rd3513;
	mov.u64 	%rd22795, %rd3512;
	mov.u64 	%rd22796, %rd3511;
	@%p5923 bra 	$L__BB0_1183;
$L__BB0_1182:
	sub.s64 	%rd22796, %rd3511, %rd2129;
	setp.lt.u64 	%p5924, %rd3511, %rd2129;
	selp.u64 	%rd14058, 1, 0, %p5924;
	add.s64 	%rd14059, %rd2130, %rd14058;
	sub.s64 	%rd22795, %rd3512, %rd14059;
	setp.lt.u64 	%p5925, %rd3512, %rd14059;
	selp.u64 	%rd14060, 1, 0, %p5925;
	add.s64 	%rd14061, %rd2131, %rd14060;
	sub.s64 	%rd22794, %rd3513, %rd14061;
	setp.lt.u64 	%p5926, %rd3513, %rd14061;
	selp.u64 	%rd14062, 1, 0, %p5926;
	add.s64 	%rd14063, %rd2132, %rd14062;
	sub.s64 	%rd22793, %rd22793, %rd14063;
$L__BB0_1183:
	mul.hi.u64 	%rd14064, %rd22748, %rd22784;
	mul.hi.u64 	%rd14065, %rd22748, %rd22783;
	mad.lo.s64 	%rd14066, %rd22783, %rd22748, %rd14064;
	setp.lt.u64 	%p5927, %rd14066, %rd14064;
	selp.u64 	%rd14067, 1, 0, %p5927;
	add.s64 	%rd14068, %rd14065, %rd14067;
	setp.lt.u64 	%p5928, %rd14068, %rd14065;
	selp.u64 	%rd14069, 1, 0, %p5928;
	mul.hi.u64 	%rd14070, %rd22748, %rd22782;
	mad.lo.s64 	%rd14071, %rd22782, %rd22748, %rd14068;
	setp.lt.u64 	%p5929, %rd14071, %rd14068;
	selp.u64 	%rd14072, 1, 0, %p5929;
	add.s64 	%rd14073, %rd14070, %rd14069;
	setp.lt.u64 	%p5930, %rd14073, %rd14070;
	add.s64 	%rd14074, %rd14073, %rd14072;
	setp.lt.u64 	%p5931, %rd14074, %rd14073;
	or.pred  	%p5932, %p5930, %p5931;
	selp.u64 	%rd14075, 1, 0, %p5932;
	mul.hi.u64 	%rd14076, %rd22748, %rd22781;
	mad.lo.s64 	%rd22799, %rd22781, %rd22748, %rd14074;
	setp.lt.u64 	%p5933, %rd22799, %rd14074;
	selp.u64 	%rd14077, 1, 0, %p5933;
	add.s64 	%rd14078, %rd14076, %rd14075;
	setp.lt.u64 	%p5934, %rd14078, %rd14076;
	add.s64 	%rd22801, %rd14078, %rd14077;
	setp.lt.u64 	%p5935, %rd22801, %rd14078;
	or.pred  	%p93, %p5934, %p5935;
	selp.u64 	%rd22800, 1, 0, %p93;
	mul.hi.u64 	%rd14079, %rd22747, %rd22784;
	mad.lo.s64 	%rd3526, %rd22784, %rd22747, %rd14066;
	setp.lt.u64 	%p5936, %rd3526, %rd14066;
	selp.u64 	%rd14080, 1, 0, %p5936;
	add.s64 	%rd14081, %rd14071, %rd14079;
	setp.ge.u64 	%p5937, %rd14081, %rd14071;
	add.s64 	%rd3527, %rd14081, %rd14080;
	setp.ge.u64 	%p5938, %rd3527, %rd14081;
	and.pred  	%p5939, %p5937, %p5938;
	@%p5939 bra 	$L__BB0_1186;
	add.s64 	%rd22799, %rd22799, 1;
	setp.ne.s64 	%p5940, %rd22799, 0;
	@%p5940 bra 	$L__BB0_1186;
	add.s64 	%rd22801, %rd22801, 1;
	setp.eq.s64 	%p5941, %rd22801, 0;
	selp.b64 	%rd14083, 2, 1, %p93;
	selp.b64 	%rd22800, %rd14083, %rd22800, %p5941;
	mov.b64 	%rd22799, 0;
$L__BB0_1186:
	mul.hi.u64 	%rd14084, %rd22747, %rd22783;
	mad.lo.s64 	%rd3534, %rd22783, %rd22747, %rd3527;
	setp.lt.u64 	%p5942, %rd3534, %rd3527;
	selp.u64 	%rd14085, 1, 0, %p5942;
	add.s64 	%rd14086, %rd22799, %rd14084;
	setp.ge.u64 	%p5943, %rd14086, %rd22799;
	add.s64 	%rd3535, %rd14086, %rd14085;
	setp.ge.u64 	%p5944, %rd3535, %rd14086;
	and.pred  	%p5945, %p5943, %p5944;
	@%p5945 bra 	$L__BB0_1188;
	add.s64 	%rd22801, %rd22801, 1;
	setp.eq.s64 	%p5946, %rd22801, 0;
	selp.u64 	%rd14087, 1, 0, %p5946;
	add.s64 	%rd22800, %rd22800, %rd14087;
$L__BB0_1188:
	mul.hi.u64 	%rd14088, %rd22747, %rd22782;
	mad.lo.s64 	%rd14089, %rd22782, %rd22747, %rd3535;
	setp.lt.u64 	%p5947, %rd14089, %rd3535;
	selp.u64 	%rd14090, 1, 0, %p5947;
	add.s64 	%rd14091, %rd22801, %rd14088;
	setp.lt.u64 	%p5948, %rd14091, %rd22801;
	add.s64 	%rd14092, %rd14091, %rd14090;
	setp.lt.u64 	%p5949, %rd14092, %rd14091;
	or.pred  	%p5950, %p5948, %p5949;
	selp.u64 	%rd14093, 1, 0, %p5950;
	add.s64 	%rd14094, %rd22800, %rd14093;
	mul.hi.u64 	%rd14095, %rd22747, %rd22781;
	mad.lo.s64 	%rd22804, %rd22781, %rd22747, %rd14092;
	setp.lt.u64 	%p5951, %rd22804, %rd14092;
	selp.u64 	%rd14096, 1, 0, %p5951;
	add.s64 	%rd14097, %rd14094, %rd14095;
	setp.lt.u64 	%p5952, %rd14097, %rd14094;
	add.s64 	%rd22806, %rd14097, %rd14096;
	setp.lt.u64 	%p5953, %rd22806, %rd14097;
	or.pred  	%p94, %p5952, %p5953;
	selp.u64 	%rd22805, 1, 0, %p94;
	mul.hi.u64 	%rd14098, %rd22746, %rd22784;
	mad.lo.s64 	%rd3543, %rd22784, %rd22746, %rd3534;
	setp.lt.u64 	%p5954, %rd3543, %rd3534;
	selp.u64 	%rd14099, 1, 0, %p5954;
	add.s64 	%rd14100, %rd14089, %rd14098;
	setp.ge.u64 	%p5955, %rd14100, %rd14089;
	add.s64 	%rd3544, %rd14100, %rd14099;
	setp.ge.u64 	%p5956, %rd3544, %rd14100;
	and.pred  	%p5957, %p5955, %p5956;
	@%p5957 bra 	$L__BB0_1191;
	add.s64 	%rd22804, %rd22804, 1;
	setp.ne.s64 	%p5958, %rd22804, 0;
	@%p5958 bra 	$L__BB0_1191;
	add.s64 	%rd22806, %rd22806, 1;
	setp.eq.s64 	%p5959, %rd22806, 0;
	selp.b64 	%rd14102, 2, 1, %p94;
	selp.b64 	%rd22805, %rd14102, %rd22805, %p5959;
	mov.b64 	%rd22804, 0;
$L__BB0_1191:
	mul.hi.u64 	%rd14103, %rd22746, %rd22783;
	mad.lo.s64 	%rd3551, %rd22783, %rd22746, %rd3544;
	setp.lt.u64 	%p5960, %rd3551, %rd3544;
	selp.u64 	%rd14104, 1, 0, %p5960;
	add.s64 	%rd14105, %rd22804, %rd14103;
	setp.ge.u64 	%p5961, %rd14105, %rd22804;
	add.s64 	%rd3552, %rd14105, %rd14104;
	setp.ge.u64 	%p5962, %rd3552, %rd14105;
	and.pred  	%p5963, %p5961, %p5962;
	@%p5963 bra 	$L__BB0_1193;
	add.s64 	%rd22806, %rd22806, 1;
	setp.eq.s64 	%p5964, %rd22806, 0;
	selp.u64 	%rd14106, 1, 0, %p5964;
	add.s64 	%rd22805, %rd22805, %rd14106;
$L__BB0_1193:
	mul.hi.u64 	%rd14107, %rd22746, %rd22782;
	mad.lo.s64 	%rd14108, %rd22782, %rd22746, %rd3552;
	setp.lt.u64 	%p5965, %rd14108, %rd3552;
	selp.u64 	%rd14109, 1, 0, %p5965;
	add.s64 	%rd14110, %rd22806, %rd14107;
	setp.lt.u64 	%p5966, %rd14110, %rd22806;
	add.s64 	%rd14111, %rd14110, %rd14109;
	setp.lt.u64 	%p5967, %rd14111, %rd14110;
	or.pred  	%p5968, %p5966, %p5967;
	selp.u64 	%rd14112, 1, 0, %p5968;
	add.s64 	%rd14113, %rd22805, %rd14112;
	mul.hi.u64 	%rd14114, %rd22746, %rd22781;
	mad.lo.s64 	%rd22809, %rd22781, %rd22746, %rd14111;
	setp.lt.u64 	%p5969, %rd22809, %rd14111;
	selp.u64 	%rd14115, 1, 0, %p5969;
	add.s64 	%rd14116, %rd14113, %rd14114;
	setp.lt.u64 	%p5970, %rd14116, %rd14113;
	add.s64 	%rd22811, %rd14116, %rd14115;
	setp.lt.u64 	%p5971, %rd22811, %rd14116;
	or.pred  	%p95, %p5970, %p5971;
	selp.u64 	%rd22810, 1, 0, %p95;
	mul.hi.u64 	%rd14117, %rd22745, %rd22784;
	mad.lo.s64 	%rd3560, %rd22784, %rd22745, %rd3551;
	setp.lt.u64 	%p5972, %rd3560, %rd3551;
	selp.u64 	%rd14118, 1, 0, %p5972;
	add.s64 	%rd14119, %rd14108, %rd14117;
	setp.ge.u64 	%p5973, %rd14119, %rd14108;
	add.s64 	%rd3561, %rd14119, %rd14118;
	setp.ge.u64 	%p5974, %rd3561, %rd14119;
	and.pred  	%p5975, %p5973, %p5974;
	@%p5975 bra 	$L__BB0_1196;
	add.s64 	%rd22809, %rd22809, 1;
	setp.ne.s64 	%p5976, %rd22809, 0;
	@%p5976 bra 	$L__BB0_1196;
	add.s64 	%rd22811, %rd22811, 1;
	setp.eq.s64 	%p5977, %rd22811, 0;
	selp.b64 	%rd14121, 2, 1, %p95;
	selp.b64 	%rd22810, %rd14121, %rd22810, %p5977;
	mov.b64 	%rd22809, 0;
$L__BB0_1196:
	mul.hi.u64 	%rd14122, %rd22745, %rd22783;
	mad.lo.s64 	%rd3568, %rd22783, %rd22745, %rd3561;
	setp.lt.u64 	%p5978, %rd3568, %rd3561;
	selp.u64 	%rd14123, 1, 0, %p5978;
	add.s64 	%rd14124, %rd22809, %rd14122;
	setp.ge.u64 	%p5979, %rd14124, %rd22809;
	add.s64 	%rd3569, %rd14124, %rd14123;
	setp.ge.u64 	%p5980, %rd3569, %rd14124;
	and.pred  	%p5981, %p5979, %p5980;
	@%p5981 bra 	$L__BB0_1198;
	add.s64 	%rd22811, %rd22811, 1;
	setp.eq.s64 	%p5982, %rd22811, 0;
	selp.u64 	%rd14125, 1, 0, %p5982;
	add.s64 	%rd22810, %rd22810, %rd14125;
$L__BB0_1198:
	mul.lo.s64 	%rd14126, %rd22784, %rd22748;
	mul.hi.u64 	%rd14127, %rd22745, %rd22782;
	mad.lo.s64 	%rd22814, %rd22782, %rd22745, %rd3569;
	setp.lt.u64 	%p5983, %rd22814, %rd3569;
	selp.u64 	%rd14128, 1, 0, %p5983;
	add.s64 	%rd14129, %rd22811, %rd14127;
	setp.lt.u64 	%p5984, %rd14129, %rd22811;
	add.s64 	%rd14130, %rd14129, %rd14128;
	setp.lt.u64 	%p5985, %rd14130, %rd14129;
	or.pred  	%p5986, %p5984, %p5985;
	selp.u64 	%rd14131, 1, 0, %p5986;
	add.s64 	%rd14132, %rd22810, %rd14131;
	mul.hi.u64 	%rd14133, %rd22745, %rd22781;
	mad.lo.s64 	%rd22816, %rd22781, %rd22745, %rd14130;
	setp.lt.u64 	%p5987, %rd22816, %rd14130;
	selp.u64 	%rd14134, 1, 0, %p5987;
	add.s64 	%rd14135, %rd14132, %rd14133;
	add.s64 	%rd22815, %rd14135, %rd14134;
	mul.lo.s64 	%rd14136, %rd2128, %rd14126;
	mul.lo.s64 	%rd14137, %rd2129, %rd14136;
	mul.hi.u64 	%rd14138, %rd14136, %rd2129;
	not.b64 	%rd14139, %rd14126;
	setp.gt.u64 	%p5988, %rd14137, %rd14139;
	selp.u64 	%rd14140, 1, 0, %p5988;
	add.s64 	%rd14141, %rd3526, %rd14138;
	setp.lt.u64 	%p5989, %rd14141, %rd3526;
	add.s64 	%rd14142, %rd14141, %rd14140;
	setp.lt.u64 	%p5990, %rd14142, %rd14141;
	or.pred  	%p5991, %p5989, %p5990;
	selp.u64 	%rd14143, 1, 0, %p5991;
	mul.hi.u64 	%rd14144, %rd14136, %rd2130;
	mad.lo.s64 	%rd14145, %rd2130, %rd14136, %rd14142;
	setp.lt.u64 	%p5992, %rd14145, %rd14142;
	add.s64 	%rd3577, %rd14145, %rd14143;
	setp.lt.u64 	%p5993, %rd3577, %rd14145;
	or.pred  	%p5994, %p5992, %p5993;
	selp.u64 	%rd14146, 1, 0, %p5994;
	add.s64 	%rd14147, %rd3543, %rd14144;
	setp.lt.u64 	%p5995, %rd14147, %rd3543;
	add.s64 	%rd14148, %rd14147, %rd14146;
	setp.lt.u64 	%p5996, %rd14148, %rd14147;
	or.pred  	%p5997, %p5995, %p5996;
	selp.u64 	%rd14149, 1, 0, %p5997;
	mul.hi.u64 	%rd14150, %rd14136, %rd2131;
	mad.lo.s64 	%rd14151, %rd2131, %rd14136, %rd14148;
	setp.lt.u64 	%p5998, %rd14151, %rd14148;
	add.s64 	%rd3578, %rd14151, %rd14149;
	setp.lt.u64 	%p5999, %rd3578, %rd14151;
	or.pred  	%p6000, %p5998, %p5999;
	selp.u64 	%rd14152, 1, 0, %p6000;
	add.s64 	%rd14153, %rd3560, %rd14150;
	setp.lt.u64 	%p6001, %rd14153, %rd3560;
	add.s64 	%rd14154, %rd14153, %rd14152;
	setp.lt.u64 	%p6002, %rd14154, %rd14153;
	or.pred  	%p6003, %p6001, %p6002;
	selp.u64 	%rd14155, 1, 0, %p6003;
	mul.hi.u64 	%rd14156, %rd14136, %rd2132;
	mad.lo.s64 	%rd14157, %rd2132, %rd14136, %rd14154;
	setp.lt.u64 	%p6004, %rd14157, %rd14154;
	add.s64 	%rd3579, %rd14157, %rd14155;
	setp.lt.u64 	%p6005, %rd3579, %rd14157;
	or.pred  	%p6006, %p6004, %p6005;
	selp.u64 	%rd14158, 1, 0, %p6006;
	add.s64 	%rd14159, %rd3568, %rd14156;
	setp.ge.u64 	%p6007, %rd14159, %rd3568;
	add.s64 	%rd3580, %rd14159, %rd14158;
	setp.ge.u64 	%p6008, %rd3580, %rd14159;
	and.pred  	%p6009, %p6007, %p6008;
	@%p6009 bra 	$L__BB0_1201;
	add.s64 	%rd22814, %rd22814, 1;
	setp.ne.s64 	%p6010, %rd22814, 0;
	@%p6010 bra 	$L__BB0_1201;
	add.s64 	%rd22816, %rd22816, 1;
	setp.eq.s64 	%p6011, %rd22816, 0;
	selp.u64 	%rd14161, 1, 0, %p6011;
	add.s64 	%rd22815, %rd22815, %rd14161;
	mov.b64 	%rd22814, 0;
$L__BB0_1201:
	mul.lo.s64 	%rd14162, %rd2128, %rd3577;
	mul.lo.s64 	%rd14163, %rd2129, %rd14162;
	mul.hi.u64 	%rd14164, %rd14162, %rd2129;
	not.b64 	%rd14165, %rd3577;
	setp.gt.u64 	%p6012, %rd14163, %rd14165;
	selp.u64 	%rd14166, 1, 0, %p6012;
	add.s64 	%rd14167, %rd3578, %rd14164;
	setp.lt.u64 	%p6013, %rd14167, %rd3578;
	add.s64 	%rd14168, %rd14167, %rd14166;
	setp.lt.u64 	%p6014, %rd14168, %rd14167;
	or.pred  	%p6015, %p6013, %p6014;
	selp.u64 	%rd14169, 1, 0, %p6015;
	mul.hi.u64 	%rd14170, %rd14162, %rd2130;
	mad.lo.s64 	%rd14171, %rd2130, %rd14162, %rd14168;
	setp.lt.u64 	%p6016, %rd14171, %rd14168;
	add.s64 	%rd3587, %rd14171, %rd14169;
	setp.lt.u64 	%p6017, %rd3587, %rd14171;
	or.pred  	%p6018, %p6016, %p6017;
	selp.u64 	%rd14172, 1, 0, %p6018;
	add.s64 	%rd14173, %rd3579, %rd14170;
	setp.lt.u64 	%p6019, %rd14173, %rd3579;
	add.s64 	%rd14174, %rd14173, %rd14172;
	setp.lt.u64 	%p6020, %rd14174, %rd14173;
	or.pred  	%p6021, %p6019, %p6020;
	selp.u64 	%rd14175, 1, 0, %p6021;
	mul.hi.u64 	%rd14176, %rd14162, %rd2131;
	mad.lo.s64 	%rd14177, %rd2131, %rd14162, %rd14174;
	setp.lt.u64 	%p6022, %rd14177, %rd14174;
	add.s64 	%rd3588, %rd14177, %rd14175;
	setp.lt.u64 	%p6023, %rd3588, %rd14177;
	or.pred  	%p6024, %p6022, %p6023;
	selp.u64 	%rd14178, 1, 0, %p6024;
	add.s64 	%rd14179, %rd3580, %rd14176;
	setp.lt.u64 	%p6025, %rd14179, %rd3580;
	add.s64 	%rd14180, %rd14179, %rd14178;
	setp.lt.u64 	%p6026, %rd14180, %rd14179;
	or.pred  	%p6027, %p6025, %p6026;
	selp.u64 	%rd14181, 1, 0, %p6027;
	mul.hi.u64 	%rd14182, %rd14162, %rd2132;
	mad.lo.s64 	%rd14183, %rd2132, %rd14162, %rd14180;
	setp.lt.u64 	%p6028, %rd14183, %rd14180;
	add.s64 	%rd3589, %rd14183, %rd14181;
	setp.lt.u64 	%p6029, %rd3589, %rd14183;
	or.pred  	%p6030, %p6028, %p6029;
	selp.u64 	%rd14184, 1, 0, %p6030;
	add.s64 	%rd14185, %rd22814, %rd14182;
	setp.ge.u64 	%p6031, %rd14185, %rd22814;
	add.s64 	%rd3590, %rd14185, %rd14184;
	setp.ge.u64 	%p6032, %rd3590, %rd14185;
	and.pred  	%p6033, %p6031, %p6032;
	@%p6033 bra 	$L__BB0_1203;
	add.s64 	%rd22816, %rd22816, 1;
	setp.eq.s64 	%p6034, %rd22816, 0;
	selp.u64 	%rd14186, 1, 0, %p6034;
	add.s64 	%rd22815, %rd22815, %rd14186;
$L__BB0_1203:
	mul.lo.s64 	%rd14187, %rd2128, %rd3587;
	mul.lo.s64 	%rd14188, %rd2129, %rd14187;
	mul.hi.u64 	%rd14189, %rd14187, %rd2129;
	not.b64 	%rd14190, %rd3587;
	setp.gt.u64 	%p6035, %rd14188, %rd14190;
	selp.u64 	%rd14191, 1, 0, %p6035;
	add.s64 	%rd14192, %rd3588, %rd14189;
	setp.lt.u64 	%p6036, %rd14192, %rd3588;
	add.s64 	%rd14193, %rd14192, %rd14191;
	setp.lt.u64 	%p6037, %rd14193, %rd14192;
	or.pred  	%p6038, %p6036, %p6037;
	selp.u64 	%rd14194, 1, 0, %p6038;
	mul.hi.u64 	%rd14195, %rd14187, %rd2130;
	mad.lo.s64 	%rd14196, %rd2130, %rd14187, %rd14193;
	setp.lt.u64 	%p6039, %rd14196, %rd14193;
	add.s64 	%rd14197, %rd14196, %rd14194;
	setp.lt.u64 	%p6040, %rd14197, %rd14196;
	or.pred  	%p6041, %p6039, %p6040;
	selp.u64 	%rd14198, 1, 0, %p6041;
	add.s64 	%rd14199, %rd3589, %rd14195;
	setp.lt.u64 	%p6042, %rd14199, %rd3589;
	add.s64 	%rd14200, %rd14199, %rd14198;
	setp.lt.u64 	%p6043, %rd14200, %rd14199;
	or.pred  	%p6044, %p6042, %p6043;
	selp.u64 	%rd14201, 1, 0, %p6044;
	mul.hi.u64 	%rd14202, %rd14187, %rd2131;
	mad.lo.s64 	%rd14203, %rd2131, %rd14187, %rd14200;
	setp.lt.u64 	%p6045, %rd14203, %rd14200;
	add.s64 	%rd14204, %rd14203, %rd14201;
	setp.lt.u64 	%p6046, %rd14204, %rd14203;
	or.pred  	%p6047, %p6045, %p6046;
	selp.u64 	%rd14205, 1, 0, %p6047;
	add.s64 	%rd14206, %rd3590, %rd14202;
	setp.lt.u64 	%p6048, %rd14206, %rd3590;
	add.s64 	%rd14207, %rd14206, %rd14205;
	setp.lt.u64 	%p6049, %rd14207, %rd14206;
	or.pred  	%p6050, %p6048, %p6049;
	selp.u64 	%rd14208, 1, 0, %p6050;
	mul.hi.u64 	%rd14209, %rd14187, %rd2132;
	mad.lo.s64 	%rd14210, %rd2132, %rd14187, %rd14207;
	setp.lt.u64 	%p6051, %rd14210, %rd14207;
	add.s64 	%rd14211, %rd14210, %rd14208;
	setp.lt.u64 	%p6052, %rd14211, %rd14210;
	or.pred  	%p6053, %p6051, %p6052;
	selp.u64 	%rd14212, 1, 0, %p6053;
	add.s64 	%rd14213, %rd22816, %rd14209;
	setp.lt.u64 	%p6054, %rd14213, %rd22816;
	add.s64 	%rd14214, %rd14213, %rd14212;
	setp.lt.u64 	%p6055, %rd14214, %rd14213;
	or.pred  	%p6056, %p6054, %p6055;
	selp.u64 	%rd14215, 1, 0, %p6056;
	add.s64 	%rd14216, %rd22815, %rd14215;
	mul.lo.s64 	%rd14217, %rd2128, %rd14197;
	mul.lo.s64 	%rd14218, %rd2129, %rd14217;
	mul.hi.u64 	%rd14219, %rd14217, %rd2129;
	not.b64 	%rd14220, %rd14197;
	setp.gt.u64 	%p6057, %rd14218, %rd14220;
	selp.u64 	%rd14221, 1, 0, %p6057;
	add.s64 	%rd14222, %rd14204, %rd14219;
	setp.lt.u64 	%p6058, %rd14222, %rd14204;
	add.s64 	%rd14223, %rd14222, %rd14221;
	setp.lt.u64 	%p6059, %rd14223, %rd14222;
	or.pred  	%p6060, %p6058, %p6059;
	selp.u64 	%rd14224, 1, 0, %p6060;
	mul.hi.u64 	%rd14225, %rd14217, %rd2130;
	mad.lo.s64 	%rd14226, %rd2130, %rd14217, %rd14223;
	setp.lt.u64 	%p6061, %rd14226, %rd14223;
	add.s64 	%rd3595, %rd14226, %rd14224;
	setp.lt.u64 	%p6062, %rd3595, %rd14226;
	or.pred  	%p6063, %p6061, %p6062;
	selp.u64 	%rd14227, 1, 0, %p6063;
	add.s64 	%rd14228, %rd14211, %rd14225;
	setp.lt.u64 	%p6064, %rd14228, %rd14211;
	add.s64 	%rd14229, %rd14228, %rd14227;
	setp.lt.u64 	%p6065, %rd14229, %rd14228;
	or.pred  	%p6066, %p6064, %p6065;
	selp.u64 	%rd14230, 1, 0, %p6066;
	mul.hi.u64 	%rd14231, %rd14217, %rd2131;
	mad.lo.s64 	%rd14232, %rd2131, %rd14217, %rd14229;
	setp.lt.u64 	%p6067, %rd14232, %rd14229;
	add.s64 	%rd3596, %rd14232, %rd14230;
	setp.lt.u64 	%p6068, %rd3596, %rd14232;
	or.pred  	%p6069, %p6067, %p6068;
	selp.u64 	%rd14233, 1, 0, %p6069;
	add.s64 	%rd14234, %rd14214, %rd14231;
	setp.lt.u64 	%p6070, %rd14234, %rd14214;
	add.s64 	%rd14235, %rd14234, %rd14233;
	setp.lt.u64 	%p6071, %rd14235, %rd14234;
	or.pred  	%p6072, %p6070, %p6071;
	selp.u64 	%rd14236, 1, 0, %p6072;
	mul.hi.u64 	%rd14237, %rd14217, %rd2132;
	mad.lo.s64 	%rd14238, %rd2132, %rd14217, %rd14235;
	setp.lt.u64 	%p6073, %rd14238, %rd14235;
	add.s64 	%rd3597, %rd14238, %rd14236;
	setp.lt.u64 	%p6074, %rd3597, %rd14238;
	or.pred  	%p6075, %p6073, %p6074;
	selp.u64 	%rd14239, 1, 0, %p6075;
	add.s64 	%rd14240, %rd14216, %rd14237;
	add.s64 	%rd22817, %rd14240, %rd14239;
	setp.gt.u64 	%p6076, %rd22817, %rd2132;
	@%p6076 bra 	$L__BB0_1209;
	setp.lt.u64 	%p6077, %rd22817, %rd2132;
	mov.u64 	%rd22818, %rd3597;
	mov.u64 	%rd22819, %rd3596;
	mov.u64 	%rd22820, %rd3595;
	@%p6077 bra 	$L__BB0_1210;
	setp.gt.u64 	%p6078, %rd3597, %rd2131;
	@%p6078 bra 	$L__BB0_1209;
	setp.lt.u64 	%p6079, %rd3597, %rd2131;
	mov.u64 	%rd22818, %rd3597;
	mov.u64 	%rd22819, %rd3596;
	mov.u64 	%rd22820, %rd3595;
	@%p6079 bra 	$L__BB0_1210;
	setp.gt.u64 	%p6080, %rd3596, %rd2130;
	@%p6080 bra 	$L__BB0_1209;
	setp.lt.u64 	%p6081, %rd3596, %rd2130;
	setp.lt.u64 	%p6082, %rd3595, %rd2129;
	or.pred  	%p6083, %p6081, %p6082;
	mov.u64 	%rd22818, %rd3597;
	mov.u64 	%rd22819, %rd3596;
	mov.u64 	%rd22820, %rd3595;
	@%p6083 bra 	$L__BB0_1210;
$L__BB0_1209:
	sub.s64 	%rd22820, %rd3595, %rd2129;
	setp.lt.u64 	%p6084, %rd3595, %rd2129;
	selp.u64 	%rd14241, 1, 0, %p6084;
	add.s64 	%rd14242, %rd2130, %rd14241;
	sub.s64 	%rd22819, %rd3596, %rd14242;
	setp.lt.u64 	%p6085, %rd3596, %rd14242;
	selp.u64 	%rd14243, 1, 0, %p6085;
	add.s64 	%rd14244, %rd2131, %rd14243;
	sub.s64 	%rd22818, %rd3597, %rd14244;
	setp.lt.u64 	%p6086, %rd3597, %rd14244;
	selp.u64 	%rd14245, 1, 0, %p6086;
	add.s64 	%rd14246, %rd2132, %rd14245;
	sub.s64 	%rd22817, %rd22817, %rd14246;
$L__BB0_1210:
	sub.s64 	%rd22856, %rd22820, %rd22796;
	setp.lt.u64 	%p6087, %rd22820, %rd22796;
	selp.u64 	%rd14247, 1, 0, %p6087;
	add.s64 	%rd14248, %rd22795, %rd14247;
	sub.s64 	%rd22855, %rd22819, %rd14248;
	setp.lt.u64 	%p6088, %rd22819, %rd14248;
	selp.u64 	%rd14249, 1, 0, %p6088;
	add.s64 	%rd14250, %rd22794, %rd14249;
	sub.s64 	%rd22854, %rd22818, %rd14250;
	setp.lt.u64 	%p6089, %rd22818, %rd14250;
	selp.u64 	%rd14251, 1, 0, %p6089;
	add.s64 	%rd14252, %rd22793, %rd14251;
	sub.s64 	%rd22853, %rd22817, %rd14252;
	setp.ge.u64 	%p6090, %rd22817, %rd14252;
	@%p6090 bra 	$L__BB0_1212;
	add.s64 	%rd22856, %rd2129, %rd22856;
	setp.lt.u64 	%p6091, %rd22856, %rd2129;
	selp.u64 	%rd14253, 1, 0, %p6091;
	add.s64 	%rd14254, %rd2130, %rd22855;
	setp.lt.u64 	%p6092, %rd14254, %rd2130;
	add.s64 	%rd22855, %rd14254, %rd14253;
	setp.lt.u64 	%p6093, %rd22855, %rd14254;
	or.pred  	%p6094, %p6092, %p6093;
	selp.u64 	%rd14255, 1, 0, %p6094;
	add.s64 	%rd14256, %rd2131, %rd22854;
	setp.lt.u64 	%p6095, %rd14256, %rd2131;
	add.s64 	%rd22854, %rd14256, %rd14255;
	setp.lt.u64 	%p6096, %rd22854, %rd14256;
	or.pred  	%p6097, %p6095, %p6096;
	selp.u64 	%rd14257, 1, 0, %p6097;
	add.s64 	%rd14258, %rd2132, %rd22853;
	add.s64 	%rd22853, %rd14258, %rd14257;
$L__BB0_1212:
	mul.hi.u64 	%rd14259, %rd22856, %rd22620;
	mul.hi.u64 	%rd14260, %rd22856, %rd22619;
	mad.lo.s64 	%rd14261, %rd22619, %rd22856, %rd14259;
	setp.lt.u64 	%p6098, %rd14261, %rd14259;
	selp.u64 	%rd14262, 1, 0, %p6098;
	add.s64 	%rd14263, %rd14260, %rd14262;
	setp.lt.u64 	%p6099, %rd14263, %rd14260;
	selp.u64 	%rd14264, 1, 0, %p6099;
	mul.hi.u64 	%rd14265, %rd22856, %rd22618;
	mad.lo.s64 	%rd14266, %rd22618, %rd22856, %rd14263;
	setp.lt.u64 	%p6100, %rd14266, %rd14263;
	selp.u64 	%rd14267, 1, 0, %p6100;
	add.s64 	%rd14268, %rd14265, %rd14264;
	setp.lt.u64 	%p6101, %rd14268, %rd14265;
	add.s64 	%rd14269, %rd14268, %rd14267;
	setp.lt.u64 	%p6102, %rd14269, %rd14268;
	or.pred  	%p6103, %p6101, %p6102;
	selp.u64 	%rd14270, 1, 0, %p6103;
	mul.hi.u64 	%rd14271, %rd22856, %rd22617;
	mad.lo.s64 	%rd22827, %rd22617, %rd22856, %rd14269;
	setp.lt.u64 	%p6104, %rd22827, %rd14269;
	selp.u64 	%rd14272, 1, 0, %p6104;
	add.s64 	%rd14273, %rd14271, %rd14270;
	setp.lt.u64 	%p6105, %rd14273, %rd14271;
	add.s64 	%rd22829, %rd14273, %rd14272;
	setp.lt.u64 	%p6106, %rd22829, %rd14273;
	or.pred  	%p96, %p6105, %p6106;
	selp.u64 	%rd22828, 1, 0, %p96;
	mul.hi.u64 	%rd14274, %rd22855, %rd22620;
	mad.lo.s64 	%rd3622, %rd22620, %rd22855, %rd14261;
	setp.lt.u64 	%p6107, %rd3622, %rd14261;
	selp.u64 	%rd14275, 1, 0, %p6107;
	add.s64 	%rd14276, %rd14266, %rd14274;
	setp.ge.u64 	%p6108, %rd14276, %rd14266;
	add.s64 	%rd3623, %rd14276, %rd14275;
	setp.ge.u64 	%p6109, %rd3623, %rd14276;
	and.pred  	%p6110, %p6108, %p6109;
	@%p6110 bra 	$L__BB0_1215;
	add.s64 	%rd22827, %rd22827, 1;
	setp.ne.s64 	%p6111, %rd22827, 0;
	@%p6111 bra 	$L__BB0_1215;
	add.s64 	%rd22829, %rd22829, 1;
	setp.eq.s64 	%p6112, %rd22829, 0;
	selp.b64 	%rd14278, 2, 1, %p96;
	selp.b64 	%rd22828, %rd14278, %rd22828, %p6112;
	mov.b64 	%rd22827, 0;
$L__BB0_1215:
	mul.hi.u64 	%rd14279, %rd22855, %rd22619;
	mad.lo.s64 	%rd3630, %rd22619, %rd22855, %rd3623;
	setp.lt.u64 	%p6113, %rd3630, %rd3623;
	selp.u64 	%rd14280, 1, 0, %p6113;
	add.s64 	%rd14281, %rd22827, %rd14279;
	setp.ge.u64 	%p6114, %rd14281, %rd22827;
	add.s64 	%rd3631, %rd14281, %rd14280;
	setp.ge.u64 	%p6115, %rd3631, %rd14281;
	and.pred  	%p6116, %p6114, %p6115;
	@%p6116 bra 	$L__BB0_1217;
	add.s64 	%rd22829, %rd22829, 1;
	setp.eq.s64 	%p6117, %rd22829, 0;
	selp.u64 	%rd14282, 1, 0, %p6117;
	add.s64 	%rd22828, %rd22828, %rd14282;
$L__BB0_1217:
	mul.hi.u64 	%rd14283, %rd22855, %rd22618;
	mad.lo.s64 	%rd14284, %rd22618, %rd22855, %rd3631;
	setp.lt.u64 	%p6118, %rd14284, %rd3631;
	selp.u64 	%rd14285, 1, 0, %p6118;
	add.s64 	%rd14286, %rd22829, %rd14283;
	setp.lt.u64 	%p6119, %rd14286, %rd22829;
	add.s64 	%rd14287, %rd14286, %rd14285;
	setp.lt.u64 	%p6120, %rd14287, %rd14286;
	or.pred  	%p6121, %p6119, %p6120;
	selp.u64 	%rd14288, 1, 0, %p6121;
	add.s64 	%rd14289, %rd22828, %rd14288;
	mul.hi.u64 	%rd14290, %rd22855, %rd22617;
	mad.lo.s64 	%rd22832, %rd22617, %rd22855, %rd14287;
	setp.lt.u64 	%p6122, %rd22832, %rd14287;
	selp.u64 	%rd14291, 1, 0, %p6122;
	add.s64 	%rd14292, %rd14289, %rd14290;
	setp.lt.u64 	%p6123, %rd14292, %rd14289;
	add.s64 	%rd22834, %rd14292, %rd14291;
	setp.lt.u64 	%p6124, %rd22834, %rd14292;
	or.pred  	%p97, %p6123, %p6124;
	selp.u64 	%rd22833, 1, 0, %p97;
	mul.hi.u64 	%rd14293, %rd22854, %rd22620;
	mad.lo.s64 	%rd3639, %rd22620, %rd22854, %rd3630;
	setp.lt.u64 	%p6125, %rd3639, %rd3630;
	selp.u64 	%rd14294, 1, 0, %p6125;
	add.s64 	%rd14295, %rd14284, %rd14293;
	setp.ge.u64 	%p6126, %rd14295, %rd14284;
	add.s64 	%rd3640, %rd14295, %rd14294;
	setp.ge.u64 	%p6127, %rd3640, %rd14295;
	and.pred  	%p6128, %p6126, %p6127;
	@%p6128 bra 	$L__BB0_1220;
	add.s64 	%rd22832, %rd22832, 1;
	setp.ne.s64 	%p6129, %rd22832, 0;
	@%p6129 bra 	$L__BB0_1220;
	add.s64 	%rd22834, %rd22834, 1;
	setp.eq.s64 	%p6130, %rd22834, 0;
	selp.b64 	%rd14297, 2, 1, %p97;
	selp.b64 	%rd22833, %rd14297, %rd22833, %p6130;
	mov.b64 	%rd22832, 0;
$L__BB0_1220:
	mul.hi.u64 	%rd14298, %rd22854, %rd22619;
	mad.lo.s64 	%rd3647, %rd22619, %rd22854, %rd3640;
	setp.lt.u64 	%p6131, %rd3647, %rd3640;
	selp.u64 	%rd14299, 1, 0, %p6131;
	add.s64 	%rd14300, %rd22832, %rd14298;
	setp.ge.u64 	%p6132, %rd14300, %rd22832;
	add.s64 	%rd3648, %rd14300, %rd14299;
	setp.ge.u64 	%p6133, %rd3648, %rd14300;
	and.pred  	%p6134, %p6132, %p6133;
	@%p6134 bra 	$L__BB0_1222;
	add.s64 	%rd22834, %rd22834, 1;
	setp.eq.s64 	%p6135, %rd22834, 0;
	selp.u64 	%rd14301, 1, 0, %p6135;
	add.s64 	%rd22833, %rd22833, %rd14301;
$L__BB0_1222:
	mul.hi.u64 	%rd14302, %rd22854, %rd22618;
	mad.lo.s64 	%rd14303, %rd22618, %rd22854, %rd3648;
	setp.lt.u64 	%p6136, %rd14303, %rd3648;
	selp.u64 	%rd14304, 1, 0, %p6136;
	add.s64 	%rd14305, %rd22834, %rd14302;
	setp.lt.u64 	%p6137, %rd14305, %rd22834;
	add.s64 	%rd14306, %rd14305, %rd14304;
	setp.lt.u64 	%p6138, %rd14306, %rd14305;
	or.pred  	%p6139, %p6137, %p6138;
	selp.u64 	%rd14307, 1, 0, %p6139;
	add.s64 	%rd14308, %rd22833, %rd14307;
	mul.hi.u64 	%rd14309, %rd22854, %rd22617;
	mad.lo.s64 	%rd22837, %rd22617, %rd22854, %rd14306;
	setp.lt.u64 	%p6140, %rd22837, %rd14306;
	selp.u64 	%rd14310, 1, 0, %p6140;
	add.s64 	%rd14311, %rd14308, %rd14309;
	setp.lt.u64 	%p6141, %rd14311, %rd14308;
	add.s64 	%rd22839, %rd14311, %rd14310;
	setp.lt.u64 	%p6142, %rd22839, %rd14311;
	or.pred  	%p98, %p6141, %p6142;
	selp.u64 	%rd22838, 1, 0, %p98;
	mul.hi.u64 	%rd14312, %rd22853, %rd22620;
	mad.lo.s64 	%rd3656, %rd22620, %rd22853, %rd3647;
	setp.lt.u64 	%p6143, %rd3656, %rd3647;
	selp.u64 	%rd14313, 1, 0, %p6143;
	add.s64 	%rd14314, %rd14303, %rd14312;
	setp.ge.u64 	%p6144, %rd14314, %rd14303;
	add.s64 	%rd3657, %rd14314, %rd14313;
	setp.ge.u64 	%p6145, %rd3657, %rd14314;
	and.pred  	%p6146, %p6144, %p6145;
	@%p6146 bra 	$L__BB0_1225;
	add.s64 	%rd22837, %rd22837, 1;
	setp.ne.s64 	%p6147, %rd22837, 0;
	@%p6147 bra 	$L__BB0_1225;
	add.s64 	%rd22839, %rd22839, 1;
	setp.eq.s64 	%p6148, %rd22839, 0;
	selp.b64 	%rd14316, 2, 1, %p98;
	selp.b64 	%rd22838, %rd14316, %rd22838, %p6148;
	mov.b64 	%rd22837, 0;
$L__BB0_1225:
	mul.hi.u64 	%rd14317, %rd22853, %rd22619;
	mad.lo.s64 	%rd3664, %rd22619, %rd22853, %rd3657;
	setp.lt.u64 	%p6149, %rd3664, %rd3657;
	selp.u64 	%rd14318, 1, 0, %p6149;
	add.s64 	%rd14319, %rd22837, %rd14317;
	setp.ge.u64 	%p6150, %rd14319, %rd22837;
	add.s64 	%rd3665, %rd14319, %rd14318;
	setp.ge.u64 	%p6151, %rd3665, %rd14319;
	and.pred  	%p6152, %p6150, %p6151;
	@%p6152 bra 	$L__BB0_1227;
	add.s64 	%rd22839, %rd22839, 1;
	setp.eq.s64 	%p6153, %rd22839, 0;
	selp.u64 	%rd14320, 1, 0, %p6153;
	add.s64 	%rd22838, %rd22838, %rd14320;
$L__BB0_1227:
	mul.lo.s64 	%rd14321, %rd22620, %rd22856;
	mul.hi.u64 	%rd14322, %rd22853, %rd22618;
	mad.lo.s64 	%rd22842, %rd22618, %rd22853, %rd3665;
	setp.lt.u64 	%p6154, %rd22842, %rd3665;
	selp.u64 	%rd14323, 1, 0, %p6154;
	add.s64 	%rd14324, %rd22839, %rd14322;
	setp.lt.u64 	%p6155, %rd14324, %rd22839;
	add.s64 	%rd14325, %rd14324, %rd14323;
	setp.lt.u64 	%p6156, %rd14325, %rd14324;
	or.pred  	%p6157, %p6155, %p6156;
	selp.u64 	%rd14326, 1, 0, %p6157;
	add.s64 	%rd14327, %rd22838, %rd14326;
	mul.hi.u64 	%rd14328, %rd22853, %rd22617;
	mad.lo.s64 	%rd22844, %rd22617, %rd22853, %rd14325;
	setp.lt.u64 	%p6158, %rd22844, %rd14325;
	selp.u64 	%rd14329, 1, 0, %p6158;
	add.s64 	%rd14330, %rd14327, %rd14328;
	add.s64 	%rd22843, %rd14330, %rd14329;
	mul.lo.s64 	%rd14331, %rd2128, %rd14321;
	mul.lo.s64 	%rd14332, %rd2129, %rd14331;
	mul.hi.u64 	%rd14333, %rd14331, %rd2129;
	not.b64 	%rd14334, %rd14321;
	setp.gt.u64 	%p6159, %rd14332, %rd14334;
	selp.u64 	%rd14335, 1, 0, %p6159;
	add.s64 	%rd14336, %rd3622, %rd14333;
	setp.lt.u64 	%p6160, %rd14336, %rd3622;
	add.s64 	%rd14337, %rd14336, %rd14335;
	setp.lt.u64 	%p6161, %rd14337, %rd14336;
	or.pred  	%p6162, %p6160, %p6161;
	selp.u64 	%rd14338, 1, 0, %p6162;
	mul.hi.u64 	%rd14339, %rd14331, %rd2130;
	mad.lo.s64 	%rd14340, %rd2130, %rd14331, %rd14337;
	setp.lt.u64 	%p6163, %rd14340, %rd14337;
	add.s64 	%rd3673, %rd14340, %rd14338;
	setp.lt.u64 	%p6164, %rd3673, %rd14340;
	or.pred  	%p6165, %p6163, %p6164;
	selp.u64 	%rd14341, 1, 0, %p6165;
	add.s64 	%rd14342, %rd3639, %rd14339;
	setp.lt.u64 	%p6166, %rd14342, %rd3639;
	add.s64 	%rd14343, %rd14342, %rd14341;
	setp.lt.u64 	%p6167, %rd14343, %rd14342;
	or.pred  	%p6168, %p6166, %p6167;
	selp.u64 	%rd14344, 1, 0, %p6168;
	mul.hi.u64 	%rd14345, %rd14331, %rd2131;
	mad.lo.s64 	%rd14346, %rd2131, %rd14331, %rd14343;
	setp.lt.u64 	%p6169, %rd14346, %rd14343;
	add.s64 	%rd3674, %rd14346, %rd14344;
	setp.lt.u64 	%p6170, %rd3674, %rd14346;
	or.pred  	%p6171, %p6169, %p6170;
	selp.u64 	%rd14347, 1, 0, %p6171;
	add.s64 	%rd14348, %rd3656, %rd14345;
	setp.lt.u64 	%p6172, %rd14348, %rd3656;
	add.s64 	%rd14349, %rd14348, %rd14347;
	setp.lt.u64 	%p6173, %rd14349, %rd14348;
	or.pred  	%p6174, %p6172, %p6173;
	selp.u64 	%rd14350, 1, 0, %p6174;
	mul.hi.u64 	%rd14351, %rd14331, %rd2132;
	mad.lo.s64 	%rd14352, %rd2132, %rd14331, %rd14349;
	setp.lt.u64 	%p6175, %rd14352, %rd14349;
	add.s64 	%rd3675, %rd14352, %rd14350;
	setp.lt.u64 	%p6176, %rd3675, %rd14352;
	or.pred  	%p6177, %p6175, %p6176;
	selp.u64 	%rd14353, 1, 0, %p6177;
	add.s64 	%rd14354, %rd3664, %rd14351;
	setp.ge.u64 	%p6178, %rd14354, %rd3664;
	add.s64 	%rd3676, %rd14354, %rd14353;
	setp.ge.u64 	%p6179, %rd3676, %rd14354;
	and.pred  	%p6180, %p6178, %p6179;
	@%p6180 bra 	$L__BB0_1230;
	add.s64 	%rd22842, %rd22842, 1;
	setp.ne.s64 	%p6181, %rd22842, 0;
	@%p6181 bra 	$L__BB0_1230;
	add.s64 	%rd22844, %rd22844, 1;
	setp.eq.s64 	%p6182, %rd22844, 0;
	selp.u64 	%rd14356, 1, 0, %p6182;
	add.s64 	%rd22843, %rd22843, %rd14356;
	mov.b64 	%rd22842, 0;
$L__BB0_1230:
	mul.lo.s64 	%rd14357, %rd2128, %rd3673;
	mul.lo.s64 	%rd14358, %rd2129, %rd14357;
	mul.hi.u64 	%rd14359, %rd14357, %rd2129;
	not.b64 	%rd14360, %rd3673;
	setp.gt.u64 	%p6183, %rd14358, %rd14360;
	selp.u64 	%rd14361, 1, 0, %p6183;
	add.s64 	%rd14362, %rd3674, %rd14359;
	setp.lt.u64 	%p6184, %rd14362, %rd3674;
	add.s64 	%rd14363, %rd14362, %rd14361;
	setp.lt.u64 	%p6185, %rd14363, %rd14362;
	or.pred  	%p6186, %p6184, %p6185;
	selp.u64 	%rd14364, 1, 0, %p6186;
	mul.hi.u64 	%rd14365, %rd14357, %rd2130;
	mad.lo.s64 	%rd14366, %rd2130, %rd14357, %rd14363;
	setp.lt.u64 	%p6187, %rd14366, %rd14363;
	add.s64 	%rd3683, %rd14366, %rd14364;
	setp.lt.u64 	%p6188, %rd3683, %rd14366;
	or.pred  	%p6189, %p6187, %p6188;
	selp.u64 	%rd14367, 1, 0, %p6189;
	add.s64 	%rd14368, %rd3675, %rd14365;
	setp.lt.u64 	%p6190, %rd14368, %rd3675;
	add.s64 	%rd14369, %rd14368, %rd14367;
	setp.lt.u64 	%p6191, %rd14369, %rd14368;
	or.pred  	%p6192, %p6190, %p6191;
	selp.u64 	%rd14370, 1, 0, %p6192;
	mul.hi.u64 	%rd14371, %rd14357, %rd2131;
	mad.lo.s64 	%rd14372, %rd2131, %rd14357, %rd14369;
	setp.lt.u64 	%p6193, %rd14372, %rd14369;
	add.s64 	%rd3684, %rd14372, %rd14370;
	setp.lt.u64 	%p6194, %rd3684, %rd14372;
	or.pred  	%p6195, %p6193, %p6194;
	selp.u64 	%rd14373, 1, 0, %p6195;
	add.s64 	%rd14374, %rd3676, %rd14371;
	setp.lt.u64 	%p6196, %rd14374, %rd3676;
	add.s64 	%rd14375, %rd14374, %rd14373;
	setp.lt.u64 	%p6197, %rd14375, %rd14374;
	or.pred  	%p6198, %p6196, %p6197;
	selp.u64 	%rd14376, 1, 0, %p6198;
	mul.hi.u64 	%rd14377, %rd14357, %rd2132;
	mad.lo.s64 	%rd14378, %rd2132, %rd14357, %rd14375;
	setp.lt.u64 	%p6199, %rd14378, %rd14375;
	add.s64 	%rd3685, %rd14378, %rd14376;
	setp.lt.u64 	%p6200, %rd3685, %rd14378;
	or.pred  	%p6201, %p6199, %p6200;
	selp.u64 	%rd14379, 1, 0, %p6201;
	add.s64 	%rd14380, %rd22842, %rd14377;
	setp.ge.u64 	%p6202, %rd14380, %rd22842;
	add.s64 	%rd3686, %rd14380, %rd14379;
	setp.ge.u64 	%p6203, %rd3686, %rd14380;
	and.pred  	%p6204, %p6202, %p6203;
	@%p6204 bra 	$L__BB0_1232;
	add.s64 	%rd22844, %rd22844, 1;
	setp.eq.s64 	%p6205, %rd22844, 0;
	selp.u64 	%rd14381, 1, 0, %p6205;
	add.s64 	%rd22843, %rd22843, %rd14381;
$L__BB0_1232:
	mul.lo.s64 	%rd14382, %rd2128, %rd3683;
	mul.lo.s64 	%rd14383, %rd2129, %rd14382;
	mul.hi.u64 	%rd14384, %rd14382, %rd2129;
	not.b64 	%rd14385, %rd3683;
	setp.gt.u64 	%p6206, %rd14383, %rd14385;
	selp.u64 	%rd14386, 1, 0, %p6206;
	add.s64 	%rd14387, %rd3684, %rd14384;
	setp.lt.u64 	%p6207, %rd14387, %rd3684;
	add.s64 	%rd14388, %rd14387, %rd14386;
	setp.lt.u64 	%p6208, %rd14388, %rd14387;
	or.pred  	%p6209, %p6207, %p6208;
	selp.u64 	%rd14389, 1, 0, %p6209;
	mul.hi.u64 	%rd14390, %rd14382, %rd2130;
	mad.lo.s64 	%rd14391, %rd2130, %rd14382, %rd14388;
	setp.lt.u64 	%p6210, %rd14391, %rd14388;
	add.s64 	%rd14392, %rd14391, %rd14389;
	setp.lt.u64 	%p6211, %rd14392, %rd14391;
	or.pred  	%p6212, %p6210, %p6211;
	selp.u64 	%rd14393, 1, 0, %p6212;
	add.s64 	%rd14394, %rd3685, %rd14390;
	setp.lt.u64 	%p6213, %rd14394, %rd3685;
	add.s64 	%rd14395, %rd14394, %rd14393;
	setp.lt.u64 	%p6214, %rd14395, %rd14394;
	or.pred  	%p6215, %p6213, %p6214;
	selp.u64 	%rd14396, 1, 0, %p6215;
	mul.hi.u64 	%rd14397, %rd14382, %rd2131;
	mad.lo.s64 	%rd14398, %rd2131, %rd14382, %rd14395;
	setp.lt.u64 	%p6216, %rd14398, %rd14395;
	add.s64 	%rd14399, %rd14398, %rd14396;
	setp.lt.u64 	%p6217, %rd14399, %rd14398;
	or.pred  	%p6218, %p6216, %p6217;
	selp.u64 	%rd14400, 1, 0, %p6218;
	add.s64 	%rd14401, %rd3686, %rd14397;
	setp.lt.u64 	%p6219, %rd14401, %rd3686;
	add.s64 	%rd14402, %rd14401, %rd14400;
	setp.lt.u64 	%p6220, %rd14402, %rd14401;
	or.pred  	%p6221, %p6219, %p6220;
	selp.u64 	%rd14403, 1, 0, %p6221;
	mul.hi.u64 	%rd14404, %rd14382, %rd2132;
	mad.lo.s64 	%rd14405, %rd2132, %rd14382, %rd14402;
	setp.lt.u64 	%p6222, %rd14405, %rd14402;
	add.s64 	%rd14406, %rd14405, %rd14403;
	setp.lt.u64 	%p6223, %rd14406, %rd14405;
	or.pred  	%p6224, %p6222, %p6223;
	selp.u64 	%rd14407, 1, 0, %p6224;
	add.s64 	%rd14408, %rd22844, %rd14404;
	setp.lt.u64 	%p6225, %rd14408, %rd22844;
	add.s64 	%rd14409, %rd14408, %rd14407;
	setp.lt.u64 	%p6226, %rd14409, %rd14408;
	or.pred  	%p6227, %p6225, %p6226;
	selp.u64 	%rd14410, 1, 0, %p6227;
	add.s64 	%rd14411, %rd22843, %rd14410;
	mul.lo.s64 	%rd14412, %rd2128, %rd14392;
	mul.lo.s64 	%rd14413, %rd2129, %rd14412;
	mul.hi.u64 	%rd14414, %rd14412, %rd2129;
	not.b64 	%rd14415, %rd14392;
	setp.gt.u64 	%p6228, %rd14413, %rd14415;
	selp.u64 	%rd14416, 1, 0, %p6228;
	add.s64 	%rd14417, %rd14399, %rd14414;
	setp.lt.u64 	%p6229, %rd14417, %rd14399;
	add.s64 	%rd14418, %rd14417, %rd14416;
	setp.lt.u64 	%p6230, %rd14418, %rd14417;
	or.pred  	%p6231, %p6229, %p6230;
	selp.u64 	%rd14419, 1, 0, %p6231;
	mul.hi.u64 	%rd14420, %rd14412, %rd2130;
	mad.lo.s64 	%rd14421, %rd2130, %rd14412, %rd14418;
	setp.lt.u64 	%p6232, %rd14421, %rd14418;
	add.s64 	%rd3691, %rd14421, %rd14419;
	setp.lt.u64 	%p6233, %rd3691, %rd14421;
	or.pred  	%p6234, %p6232, %p6233;
	selp.u64 	%rd14422, 1, 0, %p6234;
	add.s64 	%rd14423, %rd14406, %rd14420;
	setp.lt.u64 	%p6235, %rd14423, %rd14406;
	add.s64 	%rd14424, %rd14423, %rd14422;
	setp.lt.u64 	%p6236, %rd14424, %rd14423;
	or.pred  	%p6237, %p6235, %p6236;
	selp.u64 	%rd14425, 1, 0, %p6237;
	mul.hi.u64 	%rd14426, %rd14412, %rd2131;
	mad.lo.s64 	%rd14427, %rd2131, %rd14412, %rd14424;
	setp.lt.u64 	%p6238, %rd14427, %rd14424;
	add.s64 	%rd3692, %rd14427, %rd14425;
	setp.lt.u64 	%p6239, %rd3692, %rd14427;
	or.pred  	%p6240, %p6238, %p6239;
	selp.u64 	%rd14428, 1, 0, %p6240;
	add.s64 	%rd14429, %rd14409, %rd14426;
	setp.lt.u64 	%p6241, %rd14429, %rd14409;
	add.s64 	%rd14430, %rd14429, %rd14428;
	setp.lt.u64 	%p6242, %rd14430, %rd14429;
	or.pred  	%p6243, %p6241, %p6242;
	selp.u64 	%rd14431, 1, 0, %p6243;
	mul.hi.u64 	%rd14432, %rd14412, %rd2132;
	mad.lo.s64 	%rd14433, %rd2132, %rd14412, %rd14430;
	setp.lt.u64 	%p6244, %rd14433, %rd14430;
	add.s64 	%rd3693, %rd14433, %rd14431;
	setp.lt.u64 	%p6245, %rd3693, %rd14433;
	or.pred  	%p6246, %p6244, %p6245;
	selp.u64 	%rd14434, 1, 0, %p6246;
	add.s64 	%rd14435, %rd14411, %rd14432;
	add.s64 	%rd22845, %rd14435, %rd14434;
	setp.gt.u64 	%p6247, %rd22845, %rd2132;
	@%p6247 bra 	$L__BB0_1238;
	setp.lt.u64 	%p6248, %rd22845, %rd2132;
	mov.u64 	%rd22846, %rd3693;
	mov.u64 	%rd22847, %rd3692;
	mov.u64 	%rd22848, %rd3691;
	@%p6248 bra 	$L__BB0_1239;
	setp.gt.u64 	%p6249, %rd3693, %rd2131;
	@%p6249 bra 	$L__BB0_1238;
	setp.lt.u64 	%p6250, %rd3693, %rd2131;
	mov.u64 	%rd22846, %rd3693;
	mov.u64 	%rd22847, %rd3692;
	mov.u64 	%rd22848, %rd3691;
	@%p6250 bra 	$L__BB0_1239;
	setp.gt.u64 	%p6251, %rd3692, %rd2130;
	@%p6251 bra 	$L__BB0_1238;
	setp.lt.u64 	%p6252, %rd3692, %rd2130;
	setp.lt.u64 	%p6253, %rd3691, %rd2129;
	or.pred  	%p6254, %p6252, %p6253;
	mov.u64 	%rd22846, %rd3693;
	mov.u64 	%rd22847, %rd3692;
	mov.u64 	%rd22848, %rd3691;
	@%p6254 bra 	$L__BB0_1239;
$L__BB0_1238:
	sub.s64 	%rd22848, %rd3691, %rd2129;
	setp.lt.u64 	%p6255, %rd3691, %rd2129;
	selp.u64 	%rd14436, 1, 0, %p6255;
	add.s64 	%rd14437, %rd2130, %rd14436;
	sub.s64 	%rd22847, %rd3692, %rd14437;
	setp.lt.u64 	%p6256, %rd3692, %rd14437;
	selp.u64 	%rd14438, 1, 0, %p6256;
	add.s64 	%rd14439, %rd2131, %rd14438;
	sub.s64 	%rd22846, %rd3693, %rd14439;
	setp.lt.u64 	%p6257, %rd3693, %rd14439;
	selp.u64 	%rd14440, 1, 0, %p6257;
	add.s64 	%rd14441, %rd2132, %rd14440;
	sub.s64 	%rd22845, %rd22845, %rd14441;
$L__BB0_1239:
	shl.b64 	%rd3703, %rd22848, 1;
	mov.b64 	{%r523, %r524}, %rd22848;
	mov.b64 	{%r525, %r526}, %rd22847;
	shf.l.wrap.b32 	%r527, %r524, %r525, 1;
	shf.l.wrap.b32 	%r528, %r525, %r526, 1;
	mov.b64 	%rd3704, {%r527, %r528};
	mov.b64 	{%r529, %r530}, %rd22846;
	shf.l.wrap.b32 	%r531, %r526, %r529, 1;
	shf.l.wrap.b32 	%r532, %r529, %r530, 1;
	mov.b64 	%rd3705, {%r531, %r532};
	mov.b64 	{%r533, %r534}, %rd22845;
	shf.l.wrap.b32 	%r535, %r530, %r533, 1;
	shf.l.wrap.b32 	%r536, %r533, %r534, 1;
	mov.b64 	%rd22849, {%r535, %r536};
	setp.gt.u64 	%p6258, %rd22849, %rd2132;
	@%p6258 bra 	$L__BB0_1245;
	setp.lt.u64 	%p6259, %rd22849, %rd2132;
	mov.u64 	%rd22850, %rd3705;
	mov.u64 	%rd22851, %rd3704;
	mov.u64 	%rd22852, %rd3703;
	@%p6259 bra 	$L__BB0_1246;
	setp.gt.u64 	%p6260, %rd3705, %rd2131;
	@%p6260 bra 	$L__BB0_1245;
	setp.lt.u64 	%p6261, %rd3705, %rd2131;
	mov.u64 	%rd22850, %rd3705;
	mov.u64 	%rd22851, %rd3704;
	mov.u64 	%rd22852, %rd3703;
	@%p6261 bra 	$L__BB0_1246;
	setp.gt.u64 	%p6262, %rd3704, %rd2130;
	@%p6262 bra 	$L__BB0_1245;
	setp.lt.u64 	%p6263, %rd3704, %rd2130;
	setp.lt.u64 	%p6264, %rd3703, %rd2129;
	or.pred  	%p6265, %p6263, %p6264;
	mov.u64 	%rd22850, %rd3705;
	mov.u64 	%rd22851, %rd3704;
	mov.u64 	%rd22852, %rd3703;
	@%p6265 bra 	$L__BB0_1246;
$L__BB0_1245:
	sub.s64 	%rd22852, %rd3703, %rd2129;
	setp.lt.u64 	%p6266, %rd3703, %rd2129;
	selp.u64 	%rd14442, 1, 0, %p6266;
	add.s64 	%rd14443, %rd2130, %rd14442;
	sub.s64 	%rd22851, %rd3704, %rd14443;
	setp.lt.u64 	%p6267, %rd3704, %rd14443;
	selp.u64 	%rd14444, 1, 0, %p6267;
	add.s64 	%rd14445, %rd2131, %rd14444;
	sub.s64 	%rd22850, %rd3705, %rd14445;
	setp.lt.u64 	%p6268, %rd3705, %rd14445;
	selp.u64 	%rd14446, 1, 0, %p6268;
	add.s64 	%rd14447, %rd2132, %rd14446;
	sub.s64 	%rd22849, %rd22849, %rd14447;
$L__BB0_1246:
	or.b64  	%rd14448, %rd22851, %rd22852;
	or.b64  	%rd14449, %rd14448, %rd22850;
	or.b64  	%rd14450, %rd14449, %rd22849;
	setp.eq.s64 	%p6269, %rd14450, 0;
	mov.u64 	%rd23081, %rd22849;
	mov.u64 	%rd23082, %rd22850;
	mov.u64 	%rd23083, %rd22851;
	mov.u64 	%rd23084, %rd22852;
	mov.u64 	%rd23085, %rd22853;
	mov.u64 	%rd23086, %rd22854;
	mov.u64 	%rd23087, %rd22855;
	mov.u64 	%rd23088, %rd22856;
	mov.u64 	%rd23089, %rd22857;
	mov.u64 	%rd23090, %rd22858;
	mov.u64 	%rd23091, %rd22859;
	mov.u64 	%rd23092, %rd22860;
	@%p6269 bra 	$L__BB0_1510;
	or.b64  	%rd14452, %rd22855, %rd22856;
	or.b64  	%rd14453, %rd14452, %rd22854;
	or.b64  	%rd14454, %rd14453, %rd22853;
	setp.eq.s64 	%p6270, %rd14454, 0;
	mov.b64 	%rd23081, 0;
	mov.u64 	%rd23082, %rd23081;
	mov.u64 	%rd23083, %rd23081;
	mov.u64 	%rd23084, %rd23081;
	mov.u64 	%rd23085, %rd23081;
	mov.u64 	%rd23086, %rd23081;
	mov.u64 	%rd23087, %rd23081;
	mov.u64 	%rd23088, %rd23081;
	mov.u64 	%rd23089, %rd23081;
	mov.u64 	%rd23090, %rd23081;
	mov.u64 	%rd23091, %rd23081;
	mov.u64 	%rd23092, %rd23081;
	@%p6270 bra 	$L__BB0_1510;
	mul.hi.u64 	%rd14455, %rd22860, %rd22860;
	mul.lo.s64 	%rd14456, %rd22859, %rd22860;
	mul.hi.u64 	%rd14457, %rd22860, %rd22859;
	add.s64 	%rd14458, %rd14455, %rd14456;
	setp.lt.u64 	%p6271, %rd14458, %rd14455;
	selp.u64 	%rd14459, 1, 0, %p6271;
	add.s64 	%rd14460, %rd14457, %rd14459;
	setp.lt.u64 	%p6272, %rd14460, %rd14457;
	selp.u64 	%rd14461, 1, 0, %p6272;
	mul.lo.s64 	%rd3723, %rd22858, %rd22860;
	mul.hi.u64 	%rd14462, %rd22860, %rd22858;
	add.s64 	%rd14463, %rd14460, %rd3723;
	setp.lt.u64 	%p6273, %rd14463, %rd14460;
	selp.u64 	%rd14464, 1, 0, %p6273;
	add.s64 	%rd14465, %rd14462, %rd14461;
	setp.lt.u64 	%p6274, %rd14465, %rd14462;
	add.s64 	%rd14466, %rd14465, %rd14464;
	setp.lt.u64 	%p6275, %rd14466, %rd14465;
	or.pred  	%p6276, %p6274, %p6275;
	selp.u64 	%rd14467, 1, 0, %p6276;
	mul.lo.s64 	%rd3724, %rd22857, %rd22860;
	mul.hi.u64 	%rd14468, %rd22860, %rd22857;
	add.s64 	%rd22863, %rd14466, %rd3724;
	setp.lt.u64 	%p6277, %rd22863, %rd14466;
	selp.u64 	%rd14469, 1, 0, %p6277;
	add.s64 	%rd14470, %rd14468, %rd14467;
	setp.lt.u64 	%p6278, %rd14470, %rd14468;
	add.s64 	%rd22865, %rd14470, %rd14469;
	setp.lt.u64 	%p6279, %rd22865, %rd14470;
	or.pred  	%p99, %p6278, %p6279;
	selp.u64 	%rd22864, 1, 0, %p99;
	mul.hi.u64 	%rd14471, %rd22859, %rd22860;
	add.s64 	%rd3728, %rd14458, %rd14456;
	setp.lt.u64 	%p6280, %rd3728, %rd14458;
	selp.u64 	%rd14472, 1, 0, %p6280;
	add.s64 	%rd14473, %rd14463, %rd14471;
	setp.ge.u64 	%p6281, %rd14473, %rd14463;
	add.s64 	%rd3729, %rd14473, %rd14472;
	setp.ge.u64 	%p6282, %rd3729, %rd14473;
	and.pred  	%p6283, %p6281, %p6282;
	@%p6283 bra 	$L__BB0_1251;
	add.s64 	%rd22863, %rd22863, 1;
	setp.ne.s64 	%p6284, %rd22863, 0;
	@%p6284 bra 	$L__BB0_1251;
	add.s64 	%rd22865, %rd22865, 1;
	setp.eq.s64 	%p6285, %rd22865, 0;
	selp.b64 	%rd14475, 2, 1, %p99;
	selp.b64 	%rd22864, %rd14475, %rd22864, %p6285;
	mov.b64 	%rd22863, 0;
$L__BB0_1251:
	mul.hi.u64 	%rd14476, %rd22859, %rd22859;
	mad.lo.s64 	%rd3736, %rd22859, %rd22859, %rd3729;
	setp.lt.u64 	%p6286, %rd3736, %rd3729;
	selp.u64 	%rd14477, 1, 0, %p6286;
	add.s64 	%rd14478, %rd22863, %rd14476;
	setp.ge.u64 	%p6287, %rd14478, %rd22863;
	add.s64 	%rd3737, %rd14478, %rd14477;
	setp.ge.u64 	%p6288, %rd3737, %rd14478;
	and.pred  	%p6289, %p6287, %p6288;
	@%p6289 bra 	$L__BB0_1253;
	add.s64 	%rd22865, %rd22865, 1;
	setp.eq.s64 	%p6290, %rd22865, 0;
	selp.u64 	%rd14479, 1, 0, %p6290;
	add.s64 	%rd22864, %rd22864, %rd14479;
$L__BB0_1253:
	mul.lo.s64 	%rd3742, %rd22858, %rd22859;
	mul.hi.u64 	%rd14480, %rd22859, %rd22858;
	add.s64 	%rd14481, %rd3737, %rd3742;
	setp.lt.u64 	%p6291, %rd14481, %rd3737;
	selp.u64 	%rd14482, 1, 0, %p6291;
	add.s64 	%rd14483, %rd22865, %rd14480;
	setp.lt.u64 	%p6292, %rd14483, %rd22865;
	add.s64 	%rd14484, %rd14483, %rd14482;
	setp.lt.u64 	%p6293, %rd14484, %rd14483;
	or.pred  	%p6294, %p6292, %p6293;
	selp.u64 	%rd14485, 1, 0, %p6294;
	add.s64 	%rd14486, %rd22864, %rd14485;
	mul.lo.s64 	%rd3743, %rd22857, %rd22859;
	mul.hi.u64 	%rd14487, %rd22859, %rd22857;
	add.s64 	%rd22868, %rd14484, %rd3743;
	setp.lt.u64 	%p6295, %rd22868, %rd14484;
	selp.u64 	%rd14488, 1, 0, %p6295;
	add.s64 	%rd14489, %rd14486, %rd14487;
	setp.lt.u64 	%p6296, %rd14489, %rd14486;
	add.s64 	%rd22870, %rd14489, %rd14488;
	setp.lt.u64 	%p6297, %rd22870, %rd14489;
	or.pred  	%p100, %p6296, %p6297;
	selp.u64 	%rd22869, 1, 0, %p100;
	mul.hi.u64 	%rd14490, %rd22858, %rd22860;
	add.s64 	%rd3747, %rd3736, %rd3723;
	setp.lt.u64 	%p6298, %rd3747, %rd3736;
	selp.u64 	%rd14491, 1, 0, %p6298;
	add.s64 	%rd14492, %rd14481, %rd14490;
	setp.ge.u64 	%p6299, %rd14492, %rd14481;
	add.s64 	%rd3748, %rd14492, %rd14491;
	setp.ge.u64 	%p6300, %rd3748, %rd14492;
	and.pred  	%p6301, %p6299, %p6300;
	@%p6301 bra 	$L__BB0_1256;
	add.s64 	%rd22868, %rd22868, 1;
	setp.ne.s64 	%p6302, %rd22868, 0;
	@%p6302 bra 	$L__BB0_1256;
	add.s64 	%rd22870, %rd22870, 1;
	setp.eq.s64 	%p6303, %rd22870, 0;
	selp.b64 	%rd14494, 2, 1, %p100;
	selp.b64 	%rd22869, %rd14494, %rd22869, %p6303;
	mov.b64 	%rd22868, 0;
$L__BB0_1256:
	mul.hi.u64 	%rd14495, %rd22858, %rd22859;
	add.s64 	%rd3755, %rd3748, %rd3742;
	setp.lt.u64 	%p6304, %rd3755, %rd3748;
	selp.u64 	%rd14496, 1, 0, %p6304;
	add.s64 	%rd14497, %rd22868, %rd14495;
	setp.ge.u64 	%p6305, %rd14497, %rd22868;
	add.s64 	%rd3756, %rd14497, %rd14496;
	setp.ge.u64 	%p6306, %rd3756, %rd14497;
	and.pred  	%p6307, %p6305, %p6306;
	@%p6307 bra 	$L__BB0_1258;
	add.s64 	%rd22870, %rd22870, 1;
	setp.eq.s64 	%p6308, %rd22870, 0;
	selp.u64 	%rd14498, 1, 0, %p6308;
	add.s64 	%rd22869, %rd22869, %rd14498;
$L__BB0_1258:
	mul.hi.u64 	%rd14499, %rd22858, %rd22858;
	mad.lo.s64 	%rd14500, %rd22858, %rd22858, %rd3756;
	setp.lt.u64 	%p6309, %rd14500, %rd3756;
	selp.u64 	%rd14501, 1, 0, %p6309;
	add.s64 	%rd14502, %rd22870, %rd14499;
	setp.lt.u64 	%p6310, %rd14502, %rd22870;
	add.s64 	%rd14503, %rd14502, %rd14501;
	setp.lt.u64 	%p6311, %rd14503, %rd14502;
	or.pred  	%p6312, %p6310, %p6311;
	selp.u64 	%rd14504, 1, 0, %p6312;
	add.s64 	%rd14505, %rd22869, %rd14504;
	mul.lo.s64 	%rd3761, %rd22857, %rd22858;
	mul.hi.u64 	%rd14506, %rd22858, %rd22857;
	add.s64 	%rd22873, %rd14503, %rd3761;
	setp.lt.u64 	%p6313, %rd22873, %rd14503;
	selp.u64 	%rd14507, 1, 0, %p6313;
	add.s64 	%rd14508, %rd14505, %rd14506;
	setp.lt.u64 	%p6314, %rd14508, %rd14505;
	add.s64 	%rd22875, %rd14508, %rd14507;
	setp.lt.u64 	%p6315, %rd22875, %rd14508;
	or.pred  	%p101, %p6314, %p6315;
	selp.u64 	%rd22874, 1, 0, %p101;
	mul.hi.u64 	%rd14509, %rd22857, %rd22860;
	add.s64 	%rd3765, %rd3755, %rd3724;
	setp.lt.u64 	%p6316, %rd3765, %rd3755;
	selp.u64 	%rd14510, 1, 0, %p6316;
	add.s64 	%rd14511, %rd14500, %rd14509;
	setp.ge.u64 	%p6317, %rd14511, %rd14500;
	add.s64 	%rd3766, %rd14511, %rd14510;
	setp.ge.u64 	%p6318, %rd3766, %rd14511;
	and.pred  	%p6319, %p6317, %p6318;
	@%p6319 bra 	$L__BB0_1261;
	add.s64 	%rd22873, %rd22873, 1;
	setp.ne.s64 	%p6320, %rd22873, 0;
	@%p6320 bra 	$L__BB0_1261;
	add.s64 	%rd22875, %rd22875, 1;
	setp.eq.s64 	%p6321, %rd22875, 0;
	selp.b64 	%rd14513, 2, 1, %p101;
	selp.b64 	%rd22874, %rd14513, %rd22874, %p6321;
	mov.b64 	%rd22873, 0;
$L__BB0_1261:
	mul.hi.u64 	%rd14514, %rd22857, %rd22859;
	add.s64 	%rd3773, %rd3766, %rd3743;
	setp.lt.u64 	%p6322, %rd3773, %rd3766;
	selp.u64 	%rd14515, 1, 0, %p6322;
	add.s64 	%rd14516, %rd22873, %rd14514;
	setp.ge.u64 	%p6323, %rd14516, %rd22873;
	add.s64 	%rd3774, %rd14516, %rd14515;
	setp.ge.u64 	%p6324, %rd3774, %rd14516;
	and.pred  	%p6325, %p6323, %p6324;
	@%p6325 bra 	$L__BB0_1263;
	add.s64 	%rd22875, %rd22875, 1;
	setp.eq.s64 	%p6326, %rd22875, 0;
	selp.u64 	%rd14517, 1, 0, %p6326;
	add.s64 	%rd22874, %rd22874, %rd14517;
$L__BB0_1263:
	mul.lo.s64 	%rd14518, %rd22860, %rd22860;
	mul.hi.u64 	%rd14519, %rd22857, %rd22858;
	add.s64 	%rd22878, %rd3774, %rd3761;
	setp.lt.u64 	%p6327, %rd22878, %rd3774;
	selp.u64 	%rd14520, 1, 0, %p6327;
	add.s64 	%rd14521, %rd22875, %rd14519;
	setp.lt.u64 	%p6328, %rd14521, %rd22875;
	add.s64 	%rd14522, %rd14521, %rd14520;
	setp.lt.u64 	%p6329, %rd14522, %rd14521;
	or.pred  	%p6330, %p6328, %p6329;
	selp.u64 	%rd14523, 1, 0, %p6330;
	add.s64 	%rd14524, %rd22874, %rd14523;
	mul.hi.u64 	%rd14525, %rd22857, %rd22857;
	mad.lo.s64 	%rd22880, %rd22857, %rd22857, %rd14522;
	setp.lt.u64 	%p6331, %rd22880, %rd14522;
	selp.u64 	%rd14526, 1, 0, %p6331;
	add.s64 	%rd14527, %rd14524, %rd14525;
	add.s64 	%rd22879, %rd14527, %rd14526;
	mul.lo.s64 	%rd14528, %rd2128, %rd14518;
	mul.lo.s64 	%rd14529, %rd2129, %rd14528;
	mul.hi.u64 	%rd14530, %rd14528, %rd2129;
	not.b64 	%rd14531, %rd14518;
	setp.gt.u64 	%p6332, %rd14529, %rd14531;
	selp.u64 	%rd14532, 1, 0, %p6332;
	add.s64 	%rd14533, %rd3728, %rd14530;
	setp.lt.u64 	%p6333, %rd14533, %rd3728;
	add.s64 	%rd14534, %rd14533, %rd14532;
	setp.lt.u64 	%p6334, %rd14534, %rd14533;
	or.pred  	%p6335, %p6333, %p6334;
	selp.u64 	%rd14535, 1, 0, %p6335;
	mul.hi.u64 	%rd14536, %rd14528, %rd2130;
	mad.lo.s64 	%rd14537, %rd2130, %rd14528, %rd14534;
	setp.lt.u64 	%p6336, %rd14537, %rd14534;
	add.s64 	%rd3782, %rd14537, %rd14535;
	setp.lt.u64 	%p6337, %rd3782, %rd14537;
	or.pred  	%p6338, %p6336, %p6337;
	selp.u64 	%rd14538, 1, 0, %p6338;
	add.s64 	%rd14539, %rd3747, %rd14536;
	setp.lt.u64 	%p6339, %rd14539, %rd3747;
	add.s64 	%rd14540, %rd14539, %rd14538;
	setp.lt.u64 	%p6340, %rd14540, %rd14539;
	or.pred  	%p6341, %p6339, %p6340;
	selp.u64 	%rd14541, 1, 0, %p6341;
	mul.hi.u64 	%rd14542, %rd14528, %rd2131;
	mad.lo.s64 	%rd14543, %rd2131, %rd14528, %rd14540;
	setp.lt.u64 	%p6342, %rd14543, %rd14540;
	add.s64 	%rd3783, %rd14543, %rd14541;
	setp.lt.u64 	%p6343, %rd3783, %rd14543;
	or.pred  	%p6344, %p6342, %p6343;
	selp.u64 	%rd14544, 1, 0, %p6344;
	add.s64 	%rd14545, %rd3765, %rd14542;
	setp.lt.u64 	%p6345, %rd14545, %rd3765;
	add.s64 	%rd14546, %rd14545, %rd14544;
	setp.lt.u64 	%p6346, %rd14546, %rd14545;
	or.pred  	%p6347, %p6345, %p6346;
	selp.u64 	%rd14547, 1, 0, %p6347;
	mul.hi.u64 	%rd14548, %rd14528, %rd2132;
	mad.lo.s64 	%rd14549, %rd2132, %rd14528, %rd14546;
	setp.lt.u64 	%p6348, %rd14549, %rd14546;
	add.s64 	%rd3784, %rd14549, %rd14547;
	setp.lt.u64 	%p6349, %rd3784, %rd14549;
	or.pred  	%p6350, %p6348, %p6349;
	selp.u64 	%rd14550, 1, 0, %p6350;
	add.s64 	%rd14551, %rd3773, %rd14548;
	setp.ge.u64 	%p6351, %rd14551, %rd3773;
	add.s64 	%rd3785, %rd14551, %rd14550;
	setp.ge.u64 	%p6352, %rd3785, %rd14551;
	and.pred  	%p6353, %p6351, %p6352;
	@%p6353 bra 	$L__BB0_1266;
	add.s64 	%rd22878, %rd22878, 1;
	setp.ne.s64 	%p6354, %rd22878, 0;
	@%p6354 bra 	$L__BB0_1266;
	add.s64 	%rd22880, %rd22880, 1;
	setp.eq.s64 	%p6355, %rd22880, 0;
	selp.u64 	%rd14553, 1, 0, %p6355;
	add.s64 	%rd22879, %rd22879, %rd14553;
	mov.b64 	%rd22878, 0;
$L__BB0_1266:
	mul.lo.s64 	%rd14554, %rd2128, %rd3782;
	mul.lo.s64 	%rd14555, %rd2129, %rd14554;
	mul.hi.u64 	%rd14556, %rd14554, %rd2129;
	not.b64 	%rd14557, %rd3782;
	setp.gt.u64 	%p6356, %rd14555, %rd14557;
	selp.u64 	%rd14558, 1, 0, %p6356;
	add.s64 	%rd14559, %rd3783, %rd14556;
	setp.lt.u64 	%p6357, %rd14559, %rd3783;
	add.s64 	%rd14560, %rd14559, %rd14558;
	setp.lt.u64 	%p6358, %rd14560, %rd14559;
	or.pred  	%p6359, %p6357, %p6358;
	selp.u64 	%rd14561, 1, 0, %p6359;
	mul.hi.u64 	%rd14562, %rd14554, %rd2130;
	mad.lo.s64 	%rd14563, %rd2130, %rd14554, %rd14560;
	setp.lt.u64 	%p6360, %rd14563, %rd14560;
	add.s64 	%rd3792, %rd14563, %rd14561;
	setp.lt.u64 	%p6361, %rd3792, %rd14563;
	or.pred  	%p6362, %p6360, %p6361;
	selp.u64 	%rd14564, 1, 0, %p6362;
	add.s64 	%rd14565, %rd3784, %rd14562;
	setp.lt.u64 	%p6363, %rd14565, %rd3784;
	add.s64 	%rd14566, %rd14565, %rd14564;
	setp.lt.u64 	%p6364, %rd14566, %rd14565;
	or.pred  	%p6365, %p6363, %p6364;
	selp.u64 	%rd14567, 1, 0, %p6365;
	mul.hi.u64 	%rd14568, %rd14554, %rd2131;
	mad.lo.s64 	%rd14569, %rd2131, %rd14554, %rd14566;
	setp.lt.u64 	%p6366, %rd14569, %rd14566;
	add.s64 	%rd3793, %rd14569, %rd14567;
	setp.lt.u64 	%p6367, %rd3793, %rd14569;
	or.pred  	%p6368, %p6366, %p6367;
	selp.u64 	%rd14570, 1, 0, %p6368;
	add.s64 	%rd14571, %rd3785, %rd14568;
	setp.lt.u64 	%p6369, %rd14571, %rd3785;
	add.s64 	%rd14572, %rd14571, %rd14570;
	setp.lt.u64 	%p6370, %rd14572, %rd14571;
	or.pred  	%p6371, %p6369, %p6370;
	selp.u64 	%rd14573, 1, 0, %p6371;
	mul.hi.u64 	%rd14574, %rd14554, %rd2132;
	mad.lo.s64 	%rd14575, %rd2132, %rd14554, %rd14572;
	setp.lt.u64 	%p6372, %rd14575, %rd14572;
	add.s64 	%rd3794, %rd14575, %rd14573;
	setp.lt.u64 	%p6373, %rd3794, %rd14575;
	or.pred  	%p6374, %p6372, %p6373;
	selp.u64 	%rd14576, 1, 0, %p6374;
	add.s64 	%rd14577, %rd22878, %rd14574;
	setp.ge.u64 	%p6375, %rd14577, %rd22878;
	add.s64 	%rd3795, %rd14577, %rd14576;
	setp.ge.u64 	%p6376, %rd3795, %rd14577;
	and.pred  	%p6377, %p6375, %p6376;
	@%p6377 bra 	$L__BB0_1268;
	add.s64 	%rd22880, %rd22880, 1;
	setp.eq.s64 	%p6378, %rd22880, 0;
	selp.u64 	%rd14578, 1, 0, %p6378;
	add.s64 	%rd22879, %rd22879, %rd14578;
$L__BB0_1268:
	mul.lo.s64 	%rd14579, %rd2128, %rd3792;
	mul.lo.s64 	%rd14580, %rd2129, %rd14579;
	mul.hi.u64 	%rd14581, %rd14579, %rd2129;
	not.b64 	%rd14582, %rd3792;
	setp.gt.u64 	%p6379, %rd14580, %rd14582;
	selp.u64 	%rd14583, 1, 0, %p6379;
	add.s64 	%rd14584, %rd3793, %rd14581;
	setp.lt.u64 	%p6380, %rd14584, %rd3793;
	add.s64 	%rd14585, %rd14584, %rd14583;
	setp.lt.u64 	%p6381, %rd14585, %rd14584;
	or.pred  	%p6382, %p6380, %p6381;
	selp.u64 	%rd14586, 1, 0, %p6382;
	mul.hi.u64 	%rd14587, %rd14579, %rd2130;
	mad.lo.s64 	%rd14588, %rd2130, %rd14579, %rd14585;
	setp.lt.u64 	%p6383, %rd14588, %rd14585;
	add.s64 	%rd14589, %rd14588, %rd14586;
	setp.lt.u64 	%p6384, %rd14589, %rd14588;
	or.pred  	%p6385, %p6383, %p6384;
	selp.u64 	%rd14590, 1, 0, %p6385;
	add.s64 	%rd14591, %rd3794, %rd14587;
	setp.lt.u64 	%p6386, %rd14591, %rd3794;
	add.s64 	%rd14592, %rd14591, %rd14590;
	setp.lt.u64 	%p6387, %rd14592, %rd14591;
	or.pred  	%p6388, %p6386, %p6387;
	selp.u64 	%rd14593, 1, 0, %p6388;
	mul.hi.u64 	%rd14594, %rd14579, %rd2131;
	mad.lo.s64 	%rd14595, %rd2131, %rd14579, %rd14592;
	setp.lt.u64 	%p6389, %rd14595, %rd14592;
	add.s64 	%rd14596, %rd14595, %rd14593;
	setp.lt.u64 	%p6390, %rd14596, %rd14595;
	or.pred  	%p6391, %p6389, %p6390;
	selp.u64 	%rd14597, 1, 0, %p6391;
	add.s64 	%rd14598, %rd3795, %rd14594;
	setp.lt.u64 	%p6392, %rd14598, %rd3795;
	add.s64 	%rd14599, %rd14598, %rd14597;
	setp.lt.u64 	%p6393, %rd14599, %rd14598;
	or.pred  	%p6394, %p6392, %p6393;
	selp.u64 	%rd14600, 1, 0, %p6394;
	mul.hi.u64 	%rd14601, %rd14579, %rd2132;
	mad.lo.s64 	%rd14602, %rd2132, %rd14579, %rd14599;
	setp.lt.u64 	%p6395, %rd14602, %rd14599;
	add.s64 	%rd14603, %rd14602, %rd14600;
	setp.lt.u64 	%p6396, %rd14603, %rd14602;
	or.pred  	%p6397, %p6395, %p6396;
	selp.u64 	%rd14604, 1, 0, %p6397;
	add.s64 	%rd14605, %rd22880, %rd14601;
	setp.lt.u64 	%p6398, %rd14605, %rd22880;
	add.s64 	%rd14606, %rd14605, %rd14604;
	setp.lt.u64 	%p6399, %rd14606, %rd14605;
	or.pred  	%p6400, %p6398, %p6399;
	selp.u64 	%rd14607, 1, 0, %p6400;
	add.s64 	%rd14608, %rd22879, %rd14607;
	mul.lo.s64 	%rd14609, %rd2128, %rd14589;
	mul.lo.s64 	%rd14610, %rd2129, %rd14609;
	mul.hi.u64 	%rd14611, %rd14609, %rd2129;
	not.b64 	%rd14612, %rd14589;
	setp.gt.u64 	%p6401, %rd14610, %rd14612;
	selp.u64 	%rd14613, 1, 0, %p6401;
	add.s64 	%rd14614, %rd14596, %rd14611;
	setp.lt.u64 	%p6402, %rd14614, %rd14596;
	add.s64 	%rd14615, %rd14614, %rd14613;
	setp.lt.u64 	%p6403, %rd14615, %rd14614;
	or.pred  	%p6404, %p6402, %p6403;
	selp.u64 	%rd14616, 1, 0, %p6404;
	mul.hi.u64 	%rd14617, %rd14609, %rd2130;
	mad.lo.s64 	%rd14618, %rd2130, %rd14609, %rd14615;
	setp.lt.u64 	%p6405, %rd14618, %rd14615;
	add.s64 	%rd3800, %rd14618, %rd14616;
	setp.lt.u64 	%p6406, %rd3800, %rd14618;
	or.pred  	%p6407, %p6405, %p6406;
	selp.u64 	%rd14619, 1, 0, %p6407;
	add.s64 	%rd14620, %rd14603, %rd14617;
	setp.lt.u64 	%p6408, %rd14620, %rd14603;
	add.s64 	%rd14621, %rd14620, %rd14619;
	setp.lt.u64 	%p6409, %rd14621, %rd14620;
	or.pred  	%p6410, %p6408, %p6409;
	selp.u64 	%rd14622, 1, 0, %p6410;
	mul.hi.u64 	%rd14623, %rd14609, %rd2131;
	mad.lo.s64 	%rd14624, %rd2131, %rd14609, %rd14621;
	setp.lt.u64 	%p6411, %rd14624, %rd14621;
	add.s64 	%rd3801, %rd14624, %rd14622;
	setp.lt.u64 	%p6412, %rd3801, %rd14624;
	or.pred  	%p6413, %p6411, %p6412;
	selp.u64 	%rd14625, 1, 0, %p6413;
	add.s64 	%rd14626, %rd14606, %rd14623;
	setp.lt.u64 	%p6414, %rd14626, %rd14606;
	add.s64 	%rd14627, %rd14626, %rd14625;
	setp.lt.u64 	%p6415, %rd14627, %rd14626;
	or.pred  	%p6416, %p6414, %p6415;
	selp.u64 	%rd14628, 1, 0, %p6416;
	mul.hi.u64 	%rd14629, %rd14609, %rd2132;
	mad.lo.s64 	%rd14630, %rd2132, %rd14609, %rd14627;
	setp.lt.u64 	%p6417, %rd14630, %rd14627;
	add.s64 	%rd3802, %rd14630, %rd14628;
	setp.lt.u64 	%p6418, %rd3802, %rd14630;
	or.pred  	%p6419, %p6417, %p6418;
	selp.u64 	%rd14631, 1, 0, %p6419;
	add.s64 	%rd14632, %rd14608, %rd14629;
	add.s64 	%rd22881, %rd14632, %rd14631;
	setp.gt.u64 	%p6420, %rd22881, %rd2132;
	@%p6420 bra 	$L__BB0_1274;
	setp.lt.u64 	%p6421, %rd22881, %rd2132;
	mov.u64 	%rd22882, %rd3802;
	mov.u64 	%rd22883, %rd3801;
	mov.u64 	%rd22884, %rd3800;
	@%p6421 bra 	$L__BB0_1275;
	setp.gt.u64 	%p6422, %rd3802, %rd2131;
	@%p6422 bra 	$L__BB0_1274;
	setp.lt.u64 	%p6423, %rd3802, %rd2131;
	mov.u64 	%rd22882, %rd3802;
	mov.u64 	%rd22883, %rd3801;
	mov.u64 	%rd22884, %rd3800;
	@%p6423 bra 	$L__BB0_1275;
	setp.gt.u64 	%p6424, %rd3801, %rd2130;
	@%p6424 bra 	$L__BB0_1274;
	setp.lt.u64 	%p6425, %rd3801, %rd2130;
	setp.lt.u64 	%p6426, %rd3800, %rd2129;
	or.pred  	%p6427, %p6425, %p6426;
	mov.u64 	%rd22882, %rd3802;
	mov.u64 	%rd22883, %rd3801;
	mov.u64 	%rd22884, %rd3800;
	@%p6427 bra 	$L__BB0_1275;
$L__BB0_1274:
	sub.s64 	%rd22884, %rd3800, %rd2129;
	setp.lt.u64 	%p6428, %rd3800, %rd2129;
	selp.u64 	%rd14633, 1, 0, %p6428;
	add.s64 	%rd14634, %rd2130, %rd14633;
	sub.s64 	%rd22883, %rd3801, %rd14634;
	setp.lt.u64 	%p6429, %rd3801, %rd14634;
	selp.u64 	%rd14635, 1, 0, %p6429;
	add.s64 	%rd14636, %rd2131, %rd14635;
	sub.s64 	%rd22882, %rd3802, %rd14636;
	setp.lt.u64 	%p6430, %rd3802, %rd14636;
	selp.u64 	%rd14637, 1, 0, %p6430;
	add.s64 	%rd14638, %rd2132, %rd14637;
	sub.s64 	%rd22881, %rd22881, %rd14638;
$L__BB0_1275:
	mul.hi.u64 	%rd14639, %rd22856, %rd22856;
	mul.lo.s64 	%rd14640, %rd22855, %rd22856;
	mul.hi.u64 	%rd14641, %rd22856, %rd22855;
	add.s64 	%rd14642, %rd14639, %rd14640;
	setp.lt.u64 	%p6431, %rd14642, %rd14639;
	selp.u64 	%rd14643, 1, 0, %p6431;
	add.s64 	%rd14644, %rd14641, %rd14643;
	setp.lt.u64 	%p6432, %rd14644, %rd14641;
	selp.u64 	%rd14645, 1, 0, %p6432;
	mul.lo.s64 	%rd3812, %rd22854, %rd22856;
	mul.hi.u64 	%rd14646, %rd22856, %rd22854;
	add.s64 	%rd14647, %rd14644, %rd3812;
	setp.lt.u64 	%p6433, %rd14647, %rd14644;
	selp.u64 	%rd14648, 1, 0, %p6433;
	add.s64 	%rd14649, %rd14646, %rd14645;
	setp.lt.u64 	%p6434, %rd14649, %rd14646;
	add.s64 	%rd14650, %rd14649, %rd14648;
	setp.lt.u64 	%p6435, %rd14650, %rd14649;
	or.pred  	%p6436, %p6434, %p6435;
	selp.u64 	%rd14651, 1, 0, %p6436;
	mul.lo.s64 	%rd3813, %rd22853, %rd22856;
	mul.hi.u64 	%rd14652, %rd22856, %rd22853;
	add.s64 	%rd22887, %rd14650, %rd3813;
	setp.lt.u64 	%p6437, %rd22887, %rd14650;
	selp.u64 	%rd14653, 1, 0, %p6437;
	add.s64 	%rd14654, %rd14652, %rd14651;
	setp.lt.u64 	%p6438, %rd14654, %rd14652;
	add.s64 	%rd22889, %rd14654, %rd14653;
	setp.lt.u64 	%p6439, %rd22889, %rd14654;
	or.pred  	%p102, %p6438, %p6439;
	selp.u64 	%rd22888, 1, 0, %p102;
	mul.hi.u64 	%rd14655, %rd22855, %rd22856;
	add.s64 	%rd3817, %rd14642, %rd14640;
	setp.lt.u64 	%p6440, %rd3817, %rd14642;
	selp.u64 	%rd14656, 1, 0, %p6440;
	add.s64 	%rd14657, %rd14647, %rd14655;
	setp.ge.u64 	%p6441, %rd14657, %rd14647;
	add.s64 	%rd3818, %rd14657, %rd14656;
	setp.ge.u64 	%p6442, %rd3818, %rd14657;
	and.pred  	%p6443, %p6441, %p6442;
	@%p6443 bra 	$L__BB0_1278;
	add.s64 	%rd22887, %rd22887, 1;
	setp.ne.s64 	%p6444, %rd22887, 0;
	@%p6444 bra 	$L__BB0_1278;
	add.s64 	%rd22889, %rd22889, 1;
	setp.eq.s64 	%p6445, %rd22889, 0;
	selp.b64 	%rd14659, 2, 1, %p102;
	selp.b64 	%rd22888, %rd14659, %rd22888, %p6445;
	mov.b64 	%rd22887, 0;
$L__BB0_1278:
	mul.hi.u64 	%rd14660, %rd22855, %rd22855;
	mad.lo.s64 	%rd3825, %rd22855, %rd22855, %rd3818;
	setp.lt.u64 	%p6446, %rd3825, %rd3818;
	selp.u64 	%rd14661, 1, 0, %p6446;
	add.s64 	%rd14662, %rd22887, %rd14660;
	setp.ge.u64 	%p6447, %rd14662, %rd22887;
	add.s64 	%rd3826, %rd14662, %rd14661;
	setp.ge.u64 	%p6448, %rd3826, %rd14662;
	and.pred  	%p6449, %p6447, %p6448;
	@%p6449 bra 	$L__BB0_1280;
	add.s64 	%rd22889, %rd22889, 1;
	setp.eq.s64 	%p6450, %rd22889, 0;
	selp.u64 	%rd14663, 1, 0, %p6450;
	add.s64 	%rd22888, %rd22888, %rd14663;
$L__BB0_1280:
	mul.lo.s64 	%rd3831, %rd22854, %rd22855;
	mul.hi.u64 	%rd14664, %rd22855, %rd22854;
	add.s64 	%rd14665, %rd3826, %rd3831;
	setp.lt.u64 	%p6451, %rd14665, %rd3826;
	selp.u64 	%rd14666, 1, 0, %p6451;
	add.s64 	%rd14667, %rd22889, %rd14664;
	setp.lt.u64 	%p6452, %rd14667, %rd22889;
	add.s64 	%rd14668, %rd14667, %rd14666;
	setp.lt.u64 	%p6453, %rd14668, %rd14667;
	or.pred  	%p6454, %p6452, %p6453;
	selp.u64 	%rd14669, 1, 0, %p6454;
	add.s64 	%rd14670, %rd22888, %rd14669;
	mul.lo.s64 	%rd3832, %rd22853, %rd22855;
	mul.hi.u64 	%rd14671, %rd22855, %rd22853;
	add.s64 	%rd22892, %rd14668, %rd3832;
	setp.lt.u64 	%p6455, %rd22892, %rd14668;
	selp.u64 	%rd14672, 1, 0, %p6455;
	add.s64 	%rd14673, %rd14670, %rd14671;
	setp.lt.u64 	%p6456, %rd14673, %rd14670;
	add.s64 	%rd22894, %rd14673, %rd14672;
	setp.lt.u64 	%p6457, %rd22894, %rd14673;
	or.pred  	%p103, %p6456, %p6457;
	selp.u64 	%rd22893, 1, 0, %p103;
	mul.hi.u64 	%rd14674, %rd22854, %rd22856;
	add.s64 	%rd3836, %rd3825, %rd3812;
	setp.lt.u64 	%p6458, %rd3836, %rd3825;
	selp.u64 	%rd14675, 1, 0, %p6458;
	add.s64 	%rd14676, %rd14665, %rd14674;
	setp.ge.u64 	%p6459, %rd14676, %rd14665;
	add.s64 	%rd3837, %rd14676, %rd14675;
	setp.ge.u64 	%p6460, %rd3837, %rd14676;
	and.pred  	%p6461, %p6459, %p6460;
	@%p6461 bra 	$L__BB0_1283;
	add.s64 	%rd22892, %rd22892, 1;
	setp.ne.s64 	%p6462, %rd22892, 0;
	@%p6462 bra 	$L__BB0_1283;
	add.s64 	%rd22894, %rd22894, 1;
	setp.eq.s64 	%p6463, %rd22894, 0;
	selp.b64 	%rd14678, 2, 1, %p103;
	selp.b64 	%rd22893, %rd14678, %rd22893, %p6463;
	mov.b64 	%rd22892, 0;
$L__BB0_1283:
	mul.hi.u64 	%rd14679, %rd22854, %rd22855;
	add.s64 	%rd3844, %rd3837, %rd3831;
	setp.lt.u64 	%p6464, %rd3844, %rd3837;
	selp.u64 	%rd14680, 1, 0, %p6464;
	add.s64 	%rd14681, %rd22892, %rd14679;
	setp.ge.u64 	%p6465, %rd14681, %rd22892;
	add.s64 	%rd3845, %rd14681, %rd14680;
	setp.ge.u64 	%p6466, %rd3845, %rd14681;
	and.pred  	%p6467, %p6465, %p6466;
	@%p6467 bra 	$L__BB0_1285;
	add.s64 	%rd22894, %rd22894, 1;
	setp.eq.s64 	%p6468, %rd22894, 0;
	selp.u64 	%rd14682, 1, 0, %p6468;
	add.s64 	%rd22893, %rd22893, %rd14682;
$L__BB0_1285:
	mul.hi.u64 	%rd14683, %rd22854, %rd22854;
	mad.lo.s64 	%rd14684, %rd22854, %rd22854, %rd3845;
	setp.lt.u64 	%p6469, %rd14684, %rd3845;
	selp.u64 	%rd14685, 1, 0, %p6469;
	add.s64 	%rd14686, %rd22894, %rd14683;
	setp.lt.u64 	%p6470, %rd14686, %rd22894;
	add.s64 	%rd14687, %rd14686, %rd14685;
	setp.lt.u64 	%p6471, %rd14687, %rd14686;
	or.pred  	%p6472, %p6470, %p6471;
	selp.u64 	%rd14688, 1, 0, %p6472;
	add.s64 	%rd14689, %rd22893, %rd14688;
	mul.lo.s64 	%rd3850, %rd22853, %rd22854;
	mul.hi.u64 	%rd14690, %rd22854, %rd22853;
	add.s64 	%rd22897, %rd14687, %rd3850;
	setp.lt.u64 	%p6473, %rd22897, %rd14687;
	selp.u64 	%rd14691, 1, 0, %p6473;
	add.s64 	%rd14692, %rd14689, %rd14690;
	setp.lt.u64 	%p6474, %rd14692, %rd14689;
	add.s64 	%rd22899, %rd14692, %rd14691;
	setp.lt.u64 	%p6475, %rd22899, %rd14692;
	or.pred  	%p104, %p6474, %p6475;
	selp.u64 	%rd22898, 1, 0, %p104;
	mul.hi.u64 	%rd14693, %rd22853, %rd22856;
	add.s64 	%rd3854, %rd3844, %rd3813;
	setp.lt.u64 	%p6476, %rd3854, %rd3844;
	selp.u64 	%rd14694, 1, 0, %p6476;
	add.s64 	%rd14695, %rd14684, %rd14693;
	setp.ge.u64 	%p6477, %rd14695, %rd14684;
	add.s64 	%rd3855, %rd14695, %rd14694;
	setp.ge.u64 	%p6478, %rd3855, %rd14695;
	and.pred  	%p6479, %p6477, %p6478;
	@%p6479 bra 	$L__BB0_1288;
	add.s64 	%rd22897, %rd22897, 1;
	setp.ne.s64 	%p6480, %rd22897, 0;
	@%p6480 bra 	$L__BB0_1288;
	add.s64 	%rd22899, %rd22899, 1;
	setp.eq.s64 	%p6481, %rd22899, 0;
	selp.b64 	%rd14697, 2, 1, %p104;
	selp.b64 	%rd22898, %rd14697, %rd22898, %p6481;
	mov.b64 	%rd22897, 0;
$L__BB0_1288:
	mul.hi.u64 	%rd14698, %rd22853, %rd22855;
	add.s64 	%rd3862, %rd3855, %rd3832;
	setp.lt.u64 	%p6482, %rd3862, %rd3855;
	selp.u64 	%rd14699, 1, 0, %p6482;
	add.s64 	%rd14700, %rd22897, %rd14698;
	setp.ge.u64 	%p6483, %rd14700, %rd22897;
	add.s64 	%rd3863, %rd14700, %rd14699;
	setp.ge.u64 	%p6484, %rd3863, %rd14700;
	and.pred  	%p6485, %p6483, %p6484;
	@%p6485 bra 	$L__BB0_1290;
	add.s64 	%rd22899, %rd22899, 1;
	setp.eq.s64 	%p6486, %rd22899, 0;
	selp.u64 	%rd14701, 1, 0, %p6486;
	add.s64 	%rd22898, %rd22898, %rd14701;
$L__BB0_1290:
	mul.lo.s64 	%rd14702, %rd22856, %rd22856;
	mul.hi.u64 	%rd14703, %rd22853, %rd22854;
	add.s64 	%rd22902, %rd3863, %rd3850;
	setp.lt.u64 	%p6487, %rd22902, %rd3863;
	selp.u64 	%rd14704, 1, 0, %p6487;
	add.s64 	%rd14705, %rd22899, %rd14703;
	setp.lt.u64 	%p6488, %rd14705, %rd22899;
	add.s64 	%rd14706, %rd14705, %rd14704;
	setp.lt.u64 	%p6489, %rd14706, %rd14705;
	or.pred  	%p6490, %p6488, %p6489;
	selp.u64 	%rd14707, 1, 0, %p6490;
	add.s64 	%rd14708, %rd22898, %rd14707;
	mul.hi.u64 	%rd14709, %rd22853, %rd22853;
	mad.lo.s64 	%rd22904, %rd22853, %rd22853, %rd14706;
	setp.lt.u64 	%p6491, %rd22904, %rd14706;
	selp.u64 	%rd14710, 1, 0, %p6491;
	add.s64 	%rd14711, %rd14708, %rd14709;
	add.s64 	%rd22903, %rd14711, %rd14710;
	mul.lo.s64 	%rd14712, %rd2128, %rd14702;
	mul.lo.s64 	%rd14713, %rd2129, %rd14712;
	mul.hi.u64 	%rd14714, %rd14712, %rd2129;
	not.b64 	%rd14715, %rd14702;
	setp.gt.u64 	%p6492, %rd14713, %rd14715;
	selp.u64 	%rd14716, 1, 0, %p6492;
	add.s64 	%rd14717, %rd3817, %rd14714;
	setp.lt.u64 	%p6493, %rd14717, %rd3817;
	add.s64 	%rd14718, %rd14717, %rd14716;
	setp.lt.u64 	%p6494, %rd14718, %rd14717;
	or.pred  	%p6495, %p6493, %p6494;
	selp.u64 	%rd14719, 1, 0, %p6495;
	mul.hi.u64 	%rd14720, %rd14712, %rd2130;
	mad.lo.s64 	%rd14721, %rd2130, %rd14712, %rd14718;
	setp.lt.u64 	%p6496, %rd14721, %rd14718;
	add.s64 	%rd3871, %rd14721, %rd14719;
	setp.lt.u64 	%p6497, %rd3871, %rd14721;
	or.pred  	%p6498, %p6496, %p6497;
	selp.u64 	%rd14722, 1, 0, %p6498;
	add.s64 	%rd14723, %rd3836, %rd14720;
	setp.lt.u64 	%p6499, %rd14723, %rd3836;
	add.s64 	%rd14724, %rd14723, %rd14722;
	setp.lt.u64 	%p6500, %rd14724, %rd14723;
	or.pred  	%p6501, %p6499, %p6500;
	selp.u64 	%rd14725, 1, 0, %p6501;
	mul.hi.u64 	%rd14726, %rd14712, %rd2131;
	mad.lo.s64 	%rd14727, %rd2131, %rd14712, %rd14724;
	setp.lt.u64 	%p6502, %rd14727, %rd14724;
	add.s64 	%rd3872, %rd14727, %rd14725;
	setp.lt.u64 	%p6503, %rd3872, %rd14727;
	or.pred  	%p6504, %p6502, %p6503;
	selp.u64 	%rd14728, 1, 0, %p6504;
	add.s64 	%rd14729, %rd3854, %rd14726;
	setp.lt.u64 	%p6505, %rd14729, %rd3854;
	add.s64 	%rd14730, %rd14729, %rd14728;
	setp.lt.u64 	%p6506, %rd14730, %rd14729;
	or.pred  	%p6507, %p6505, %p6506;
	selp.u64 	%rd14731, 1, 0, %p6507;
	mul.hi.u64 	%rd14732, %rd14712, %rd2132;
	mad.lo.s64 	%rd14733, %rd2132, %rd14712, %rd14730;
	setp.lt.u64 	%p6508, %rd14733, %rd14730;
	add.s64 	%rd3873, %rd14733, %rd14731;
	setp.lt.u64 	%p6509, %rd3873, %rd14733;
	or.pred  	%p6510, %p6508, %p6509;
	selp.u64 	%rd14734, 1, 0, %p6510;
	add.s64 	%rd14735, %rd3862, %rd14732;
	setp.ge.u64 	%p6511, %rd14735, %rd3862;
	add.s64 	%rd3874, %rd14735, %rd14734;
	setp.ge.u64 	%p6512, %rd3874, %rd14735;
	and.pred  	%p6513, %p6511, %p6512;
	@%p6513 bra 	$L__BB0_1293;
	add.s64 	%rd22902, %rd22902, 1;
	setp.ne.s64 	%p6514, %rd22902, 0;
	@%p6514 bra 	$L__BB0_1293;
	add.s64 	%rd22904, %rd22904, 1;
	setp.eq.s64 	%p6515, %rd22904, 0;
	selp.u64 	%rd14737, 1, 0, %p6515;
	add.s64 	%rd22903, %rd22903, %rd14737;
	mov.b64 	%rd22902, 0;
$L__BB0_1293:
	mul.lo.s64 	%rd14738, %rd2128, %rd3871;
	mul.lo.s64 	%rd14739, %rd2129, %rd14738;
	mul.hi.u64 	%rd14740, %rd14738, %rd2129;
	not.b64 	%rd14741, %rd3871;
	setp.gt.u64 	%p6516, %rd14739, %rd14741;
	selp.u64 	%rd14742, 1, 0, %p6516;
	add.s64 	%rd14743, %rd3872, %rd14740;
	setp.lt.u64 	%p6517, %rd14743, %rd3872;
	add.s64 	%rd14744, %rd14743, %rd14742;
	setp.lt.u64 	%p6518, %rd14744, %rd14743;
	or.pred  	%p6519, %p6517, %p6518;
	selp.u64 	%rd14745, 1, 0, %p6519;
	mul.hi.u64 	%rd14746, %rd14738, %rd2130;
	mad.lo.s64 	%rd14747, %rd2130, %rd14738, %rd14744;
	setp.lt.u64 	%p6520, %rd14747, %rd14744;
	add.s64 	%rd3881, %rd14747, %rd14745;
	setp.lt.u64 	%p6521, %rd3881, %rd14747;
	or.pred  	%p6522, %p6520, %p6521;
	selp.u64 	%rd14748, 1, 0, %p6522;
	add.s64 	%rd14749, %rd3873, %rd14746;
	setp.lt.u64 	%p6523, %rd14749, %rd3873;
	add.s64 	%rd14750, %rd14749, %rd14748;
	setp.lt.u64 	%p6524, %rd14750, %rd14749;
	or.pred  	%p6525, %p6523, %p6524;
	selp.u64 	%rd14751, 1, 0, %p6525;
	mul.hi.u64 	%rd14752, %rd14738, %rd2131;
	mad.lo.s64 	%rd14753, %rd2131, %rd14738, %rd14750;
	setp.lt.u64 	%p6526, %rd14753, %rd14750;
	add.s64 	%rd3882, %rd14753, %rd14751;
	setp.lt.u64 	%p6527, %rd3882, %rd14753;
	or.pred  	%p6528, %p6526, %p6527;
	selp.u64 	%rd14754, 1, 0, %p6528;
	add.s64 	%rd14755, %rd3874, %rd14752;
	setp.lt.u64 	%p6529, %rd14755, %rd3874;
	add.s64 	%rd14756, %rd14755, %rd14754;
	setp.lt.u64 	%p6530, %rd14756, %rd14755;
	or.pred  	%p6531, %p6529, %p6530;
	selp.u64 	%rd14757, 1, 0, %p6531;
	mul.hi.u64 	%rd14758, %rd14738, %rd2132;
	mad.lo.s64 	%rd14759, %rd2132, %rd14738, %rd14756;
	setp.lt.u64 	%p6532, %rd14759, %rd14756;
	add.s64 	%rd3883, %rd14759, %rd14757;
	setp.lt.u64 	%p6533, %rd3883, %rd14759;
	or.pred  	%p6534, %p6532, %p6533;
	selp.u64 	%rd14760, 1, 0, %p6534;
	add.s64 	%rd14761, %rd22902, %rd14758;
	setp.ge.u64 	%p6535, %rd14761, %rd22902;
	add.s64 	%rd3884, %rd14761, %rd14760;
	setp.ge.u64 	%p6536, %rd3884, %rd14761;
	and.pred  	%p6537, %p6535, %p6536;
	@%p6537 bra 	$L__BB0_1295;
	add.s64 	%rd22904, %rd22904, 1;
	setp.eq.s64 	%p6538, %rd22904, 0;
	selp.u64 	%rd14762, 1, 0, %p6538;
	add.s64 	%rd22903, %rd22903, %rd14762;
$L__BB0_1295:
	mul.lo.s64 	%rd14763, %rd2128, %rd3881;
	mul.lo.s64 	%rd14764, %rd2129, %rd14763;
	mul.hi.u64 	%rd14765, %rd14763, %rd2129;
	not.b64 	%rd14766, %rd3881;
	setp.gt.u64 	%p6539, %rd14764, %rd14766;
	selp.u64 	%rd14767, 1, 0, %p6539;
	add.s64 	%rd14768, %rd3882, %rd14765;
	setp.lt.u64 	%p6540, %rd14768, %rd3882;
	add.s64 	%rd14769, %rd14768, %rd14767;
	setp.lt.u64 	%p6541, %rd14769, %rd14768;
	or.pred  	%p6542, %p6540, %p6541;
	selp.u64 	%rd14770, 1, 0, %p6542;
	mul.hi.u64 	%rd14771, %rd14763, %rd2130;
	mad.lo.s64 	%rd14772, %rd2130, %rd14763, %rd14769;
	setp.lt.u64 	%p6543, %rd14772, %rd14769;
	add.s64 	%rd14773, %rd14772, %rd14770;
	setp.lt.u64 	%p6544, %rd14773, %rd14772;
	or.pred  	%p6545, %p6543, %p6544;
	selp.u64 	%rd14774, 1, 0, %p6545;
	add.s64 	%rd14775, %rd3883, %rd14771;
	setp.lt.u64 	%p6546, %rd14775, %rd3883;
	add.s64 	%rd14776, %rd14775, %rd14774;
	setp.lt.u64 	%p6547, %rd14776, %rd14775;
	or.pred  	%p6548, %p6546, %p6547;
	selp.u64 	%rd14777, 1, 0, %p6548;
	mul.hi.u64 	%rd14778, %rd14763, %rd2131;
	mad.lo.s64 	%rd14779, %rd2131, %rd14763, %rd14776;
	setp.lt.u64 	%p6549, %rd14779, %rd14776;
	add.s64 	%rd14780, %rd14779, %rd14777;
	setp.lt.u64 	%p6550, %rd14780, %rd14779;
	or.pred  	%p6551, %p6549, %p6550;
	selp.u64 	%rd14781, 1, 0, %p6551;
	add.s64 	%rd14782, %rd3884, %rd14778;
	setp.lt.u64 	%p6552, %rd14782, %rd3884;
	add.s64 	%rd14783, %rd14782, %rd14781;
	setp.lt.u64 	%p6553, %rd14783, %rd14782;
	or.pred  	%p6554, %p6552, %p6553;
	selp.u64 	%rd14784, 1, 0, %p6554;
	mul.hi.u64 	%rd14785, %rd14763, %rd2132;
	mad.lo.s64 	%rd14786, %rd2132, %rd14763, %rd14783;
	setp.lt.u64 	%p6555, %rd14786, %rd14783;
	add.s64 	%rd14787, %rd14786, %rd14784;
	setp.lt.u64 	%p6556, %rd14787, %rd14786;
	or.pred  	%p6557, %p6555, %p6556;
	selp.u64 	%rd14788, 1, 0, %p6557;
	add.s64 	%rd14789, %rd22904, %rd14785;
	setp.lt.u64 	%p6558, %rd14789, %rd22904;
	add.s64 	%rd14790, %rd14789, %rd14788;
	setp.lt.u64 	%p6559, %rd14790, %rd14789;
	or.pred  	%p6560, %p6558, %p6559;
	selp.u64 	%rd14791, 1, 0, %p6560;
	add.s64 	%rd14792, %rd22903, %rd14791;
	mul.lo.s64 	%rd14793, %rd2128, %rd14773;
	mul.lo.s64 	%rd14794, %rd2129, %rd14793;
	mul.hi.u64 	%rd14795, %rd14793, %rd2129;
	not.b64 	%rd14796, %rd14773;
	setp.gt.u64 	%p6561, %rd14794, %rd14796;
	selp.u64 	%rd14797, 1, 0, %p6561;
	add.s64 	%rd14798, %rd14780, %rd14795;
	setp.lt.u64 	%p6562, %rd14798, %rd14780;
	add.s64 	%rd14799, %rd14798, %rd14797;
	setp.lt.u64 	%p6563, %rd14799, %rd14798;
	or.pred  	%p6564, %p6562, %p6563;
	selp.u64 	%rd14800, 1, 0, %p6564;
	mul.hi.u64 	%rd14801, %rd14793, %rd2130;
	mad.lo.s64 	%rd14802, %rd2130, %rd14793, %rd14799;
	setp.lt.u64 	%p6565, %rd14802, %rd14799;
	add.s64 	%rd3889, %rd14802, %rd14800;
	setp.lt.u64 	%p6566, %rd3889, %rd14802;
	or.pred  	%p6567, %p6565, %p6566;
	selp.u64 	%rd14803, 1, 0, %p6567;
	add.s64 	%rd14804, %rd14787, %rd14801;
	setp.lt.u64 	%p6568, %rd14804, %rd14787;
	add.s64 	%rd14805, %rd14804, %rd14803;
	setp.lt.u64 	%p6569, %rd14805, %rd14804;
	or.pred  	%p6570, %p6568, %p6569;
	selp.u64 	%rd14806, 1, 0, %p6570;
	mul.hi.u64 	%rd14807, %rd14793, %rd2131;
	mad.lo.s64 	%rd14808, %rd2131, %rd14793, %rd14805;
	setp.lt.u64 	%p6571, %rd14808, %rd14805;
	add.s64 	%rd3890, %rd14808, %rd14806;
	setp.lt.u64 	%p6572, %rd3890, %rd14808;
	or.pred  	%p6573, %p6571, %p6572;
	selp.u64 	%rd14809, 1, 0, %p6573;
	add.s64 	%rd14810, %rd14790, %rd14807;
	setp.lt.u64 	%p6574, %rd14810, %rd14790;
	add.s64 	%rd14811, %rd14810, %rd14809;
	setp.lt.u64 	%p6575, %rd14811, %rd14810;
	or.pred  	%p6576, %p6574, %p6575;
	selp.u64 	%rd14812, 1, 0, %p6576;
	mul.hi.u64 	%rd14813, %rd14793, %rd2132;
	mad.lo.s64 	%rd14814, %rd2132, %rd14793, %rd14811;
	setp.lt.u64 	%p6577, %rd14814, %rd14811;
	add.s64 	%rd3891, %rd14814, %rd14812;
	setp.lt.u64 	%p6578, %rd3891, %rd14814;
	or.pred  	%p6579, %p6577, %p6578;
	selp.u64 	%rd14815, 1, 0, %p6579;
	add.s64 	%rd14816, %rd14792, %rd14813;
	add.s64 	%rd22905, %rd14816, %rd14815;
	setp.gt.u64 	%p6580, %rd22905, %rd2132;
	@%p6580 bra 	$L__BB0_1301;
	setp.lt.u64 	%p6581, %rd22905, %rd2132;
	mov.u64 	%rd22906, %rd3891;
	mov.u64 	%rd22907, %rd3890;
	mov.u64 	%rd22908, %rd3889;
	@%p6581 bra 	$L__BB0_1302;
	setp.gt.u64 	%p6582, %rd3891, %rd2131;
	@%p6582 bra 	$L__BB0_1301;
	setp.lt.u64 	%p6583, %rd3891, %rd2131;
	mov.u64 	%rd22906, %rd3891;
	mov.u64 	%rd22907, %rd3890;
	mov.u64 	%rd22908, %rd3889;
	@%p6583 bra 	$L__BB0_1302;
	setp.gt.u64 	%p6584, %rd3890, %rd2130;
	@%p6584 bra 	$L__BB0_1301;
	setp.lt.u64 	%p6585, %rd3890, %rd2130;
	setp.lt.u64 	%p6586, %rd3889, %rd2129;
	or.pred  	%p6587, %p6585, %p6586;
	mov.u64 	%rd22906, %rd3891;
	mov.u64 	%rd22907, %rd3890;
	mov.u64 	%rd22908, %rd3889;
	@%p6587 bra 	$L__BB0_1302;
$L__BB0_1301:
	sub.s64 	%rd22908, %rd3889, %rd2129;
	setp.lt.u64 	%p6588, %rd3889, %rd2129;
	selp.u64 	%rd14817, 1, 0, %p6588;
	add.s64 	%rd14818, %rd2130, %rd14817;
	sub.s64 	%rd22907, %rd3890, %rd14818;
	setp.lt.u64 	%p6589, %rd3890, %rd14818;
	selp.u64 	%rd14819, 1, 0, %p6589;
	add.s64 	%rd14820, %rd2131, %rd14819;
	sub.s64 	%rd22906, %rd3891, %rd14820;
	setp.lt.u64 	%p6590, %rd3891, %rd14820;
	selp.u64 	%rd14821, 1, 0, %p6590;
	add.s64 	%rd14822, %rd2132, %rd14821;
	sub.s64 	%rd22905, %rd22905, %rd14822;
$L__BB0_1302:
	mul.hi.u64 	%rd14823, %rd22908, %rd22908;
	mul.lo.s64 	%rd14824, %rd22907, %rd22908;
	mul.hi.u64 	%rd14825, %rd22908, %rd22907;
	add.s64 	%rd14826, %rd14823, %rd14824;
	setp.lt.u64 	%p6591, %rd14826, %rd14823;
	selp.u64 	%rd14827, 1, 0, %p6591;
	add.s64 	%rd14828, %rd14825, %rd14827;
	setp.lt.u64 	%p6592, %rd14828, %rd14825;
	selp.u64 	%rd14829, 1, 0, %p6592;
	mul.lo.s64 	%rd3901, %rd22906, %rd22908;
	mul.hi.u64 	%rd14830, %rd22908, %rd22906;
	add.s64 	%rd14831, %rd14828, %rd3901;
	setp.lt.u64 	%p6593, %rd14831, %rd14828;
	selp.u64 	%rd14832, 1, 0, %p6593;
	add.s64 	%rd14833, %rd14830, %rd14829;
	setp.lt.u64 	%p6594, %rd14833, %rd14830;
	add.s64 	%rd14834, %rd14833, %rd14832;
	setp.lt.u64 	%p6595, %rd14834, %rd14833;
	or.pred  	%p6596, %p6594, %p6595;
	selp.u64 	%rd14835, 1, 0, %p6596;
	mul.lo.s64 	%rd3902, %rd22905, %rd22908;
	mul.hi.u64 	%rd14836, %rd22908, %rd22905;
	add.s64 	%rd22911, %rd14834, %rd3902;
	setp.lt.u64 	%p6597, %rd22911, %rd14834;
	selp.u64 	%rd14837, 1, 0, %p6597;
	add.s64 	%rd14838, %rd14836, %rd14835;
	setp.lt.u64 	%p6598, %rd14838, %rd14836;
	add.s64 	%rd22913, %rd14838, %rd14837;
	setp.lt.u64 	%p6599, %rd22913, %rd14838;
	or.pred  	%p105, %p6598, %p6599;
	selp.u64 	%rd22912, 1, 0, %p105;
	mul.hi.u64 	%rd14839, %rd22907, %rd22908;
	add.s64 	%rd3906, %rd14826, %rd14824;
	setp.lt.u64 	%p6600, %rd3906, %rd14826;
	selp.u64 	%rd14840, 1, 0, %p6600;
	add.s64 	%rd14841, %rd14831, %rd14839;
	setp.ge.u64 	%p6601, %rd14841, %rd14831;
	add.s64 	%rd3907, %rd14841, %rd14840;
	setp.ge.u64 	%p6602, %rd3907, %rd14841;
	and.pred  	%p6603, %p6601, %p6602;
	@%p6603 bra 	$L__BB0_1305;
	add.s64 	%rd22911, %rd22911, 1;
	setp.ne.s64 	%p6604, %rd22911, 0;
	@%p6604 bra 	$L__BB0_1305;
	add.s64 	%rd22913, %rd22913, 1;
	setp.eq.s64 	%p6605, %rd22913, 0;
	selp.b64 	%rd14843, 2, 1, %p105;
	selp.b64 	%rd22912, %rd14843, %rd22912, %p6605;
	mov.b64 	%rd22911, 0;
$L__BB0_1305:
	mul.hi.u64 	%rd14844, %rd22907, %rd22907;
	mad.lo.s64 	%rd3914, %rd22907, %rd22907, %rd3907;
	setp.lt.u64 	%p6606, %rd3914, %rd3907;
	selp.u64 	%rd14845, 1, 0, %p6606;
	add.s64 	%rd14846, %rd22911, %rd14844;
	setp.ge.u64 	%p6607, %rd14846, %rd22911;
	add.s64 	%rd3915, %rd14846, %rd14845;
	setp.ge.u64 	%p6608, %rd3915, %rd14846;
	and.pred  	%p6609, %p6607, %p6608;
	@%p6609 bra 	$L__BB0_1307;
	add.s64 	%rd22913, %rd22913, 1;
	setp.eq.s64 	%p6610, %rd22913, 0;
	selp.u64 	%rd14847, 1, 0, %p6610;
	add.s64 	%rd22912, %rd22912, %rd14847;
$L__BB0_1307:
	mul.lo.s64 	%rd3920, %rd22906, %rd22907;
	mul.hi.u64 	%rd14848, %rd22907, %rd22906;
	add.s64 	%rd14849, %rd3915, %rd3920;
	setp.lt.u64 	%p6611, %rd14849, %rd3915;
	selp.u64 	%rd14850, 1, 0, %p6611;
	add.s64 	%rd14851, %rd22913, %rd14848;
	setp.lt.u64 	%p6612, %rd14851, %rd22913;
	add.s64 	%rd14852, %rd14851, %rd14850;
	setp.lt.u64 	%p6613, %rd14852, %rd14851;
	or.pred  	%p6614, %p6612, %p6613;
	selp.u64 	%rd14853, 1, 0, %p6614;
	add.s64 	%rd14854, %rd22912, %rd14853;
	mul.lo.s64 	%rd3921, %rd22905, %rd22907;
	mul.hi.u64 	%rd14855, %rd22907, %rd22905;
	add.s64 	%rd22916, %rd14852, %rd3921;
	setp.lt.u64 	%p6615, %rd22916, %rd14852;
	selp.u64 	%rd14856, 1, 0, %p6615;
	add.s64 	%rd14857, %rd14854, %rd14855;
	setp.lt.u64 	%p6616, %rd14857, %rd14854;
	add.s64 	%rd22918, %rd14857, %rd14856;
	setp.lt.u64 	%p6617, %rd22918, %rd14857;
	or.pred  	%p106, %p6616, %p6617;
	selp.u64 	%rd22917, 1, 0, %p106;
	mul.hi.u64 	%rd14858, %rd22906, %rd22908;
	add.s64 	%rd3925, %rd3914, %rd3901;
	setp.lt.u64 	%p6618, %rd3925, %rd3914;
	selp.u64 	%rd14859, 1, 0, %p6618;
	add.s64 	%rd14860, %rd14849, %rd14858;
	setp.ge.u64 	%p6619, %rd14860, %rd14849;
	add.s64 	%rd3926, %rd14860, %rd14859;
	setp.ge.u64 	%p6620, %rd3926, %rd14860;
	and.pred  	%p6621, %p6619, %p6620;
	@%p6621 bra 	$L__BB0_1310;
	add.s64 	%rd22916, %rd22916, 1;
	setp.ne.s64 	%p6622, %rd22916, 0;
	@%p6622 bra 	$L__BB0_1310;
	add.s64 	%rd22918, %rd22918, 1;
	setp.eq.s64 	%p6623, %rd22918, 0;
	selp.b64 	%rd14862, 2, 1, %p106;
	selp.b64 	%rd22917, %rd14862, %rd22917, %p6623;
	mov.b64 	%rd22916, 0;
$L__BB0_1310:
	mul.hi.u64 	%rd14863, %rd22906, %rd22907;
	add.s64 	%rd3933, %rd3926, %rd3920;
	setp.lt.u64 	%p6624, %rd3933, %rd3926;
	selp.u64 	%rd14864, 1, 0, %p6624;
	add.s64 	%rd14865, %rd22916, %rd14863;
	setp.ge.u64 	%p6625, %rd14865, %rd22916;
	add.s64 	%rd3934, %rd14865, %rd14864;
	setp.ge.u64 	%p6626, %rd3934, %rd14865;
	and.pred  	%p6627, %p6625, %p6626;
	@%p6627 bra 	$L__BB0_1312;
	add.s64 	%rd22918, %rd22918, 1;
	setp.eq.s64 	%p6628, %rd22918, 0;
	selp.u64 	%rd14866, 1, 0, %p6628;
	add.s64 	%rd22917, %rd22917, %rd14866;
$L__BB0_1312:
	mul.hi.u64 	%rd14867, %rd22906, %rd22906;
	mad.lo.s64 	%rd14868, %rd22906, %rd22906, %rd3934;
	setp.lt.u64 	%p6629, %rd14868, %rd3934;
	selp.u64 	%rd14869, 1, 0, %p6629;
	add.s64 	%rd14870, %rd22918, %rd14867;
	setp.lt.u64 	%p6630, %rd14870, %rd22918;
	add.s64 	%rd14871, %rd14870, %rd14869;
	setp.lt.u64 	%p6631, %rd14871, %rd14870;
	or.pred  	%p6632, %p6630, %p6631;
	selp.u64 	%rd14872, 1, 0, %p6632;
	add.s64 	%rd14873, %rd22917, %rd14872;
	mul.lo.s64 	%rd3939, %rd22905, %rd22906;
	mul.hi.u64 	%rd14874, %rd22906, %rd22905;
	add.s64 	%rd22921, %rd14871, %rd3939;
	setp.lt.u64 	%p6633, %rd22921, %rd14871;
	selp.u64 	%rd14875, 1, 0, %p6633;
	add.s64 	%rd14876, %rd14873, %rd14874;
	setp.lt.u64 	%p6634, %rd14876, %rd14873;
	add.s64 	%rd22923, %rd14876, %rd14875;
	setp.lt.u64 	%p6635, %rd22923, %rd14876;
	or.pred  	%p107, %p6634, %p6635;
	selp.u64 	%rd22922, 1, 0, %p107;
	mul.hi.u64 	%rd14877, %rd22905, %rd22908;
	add.s64 	%rd3943, %rd3933, %rd3902;
	setp.lt.u64 	%p6636, %rd3943, %rd3933;
	selp.u64 	%rd14878, 1, 0, %p6636;
	add.s64 	%rd14879, %rd14868, %rd14877;
	setp.ge.u64 	%p6637, %rd14879, %rd14868;
	add.s64 	%rd3944, %rd14879, %rd14878;
	setp.ge.u64 	%p6638, %rd3944, %rd14879;
	and.pred  	%p6639, %p6637, %p6638;
	@%p6639 bra 	$L__BB0_1315;
	add.s64 	%rd22921, %rd22921, 1;
	setp.ne.s64 	%p6640, %rd22921, 0;
	@%p6640 bra 	$L__BB0_1315;
	add.s64 	%rd22923, %rd22923, 1;
	setp.eq.s64 	%p6641, %rd22923, 0;
	selp.b64 	%rd14881, 2, 1, %p107;
	selp.b64 	%rd22922, %rd14881, %rd22922, %p6641;
	mov.b64 	%rd22921, 0;
$L__BB0_1315:
	mul.hi.u64 	%rd14882, %rd22905, %rd22907;
	add.s64 	%rd3951, %rd3944, %rd3921;
	setp.lt.u64 	%p6642, %rd3951, %rd3944;
	selp.u64 	%rd14883, 1, 0, %p6642;
	add.s64 	%rd14884, %rd22921, %rd14882;
	setp.ge.u64 	%p6643, %rd14884, %rd22921;
	add.s64 	%rd3952, %rd14884, %rd14883;
	setp.ge.u64 	%p6644, %rd3952, %rd14884;
	and.pred  	%p6645, %p6643, %p6644;
	@%p6645 bra 	$L__BB0_1317;
	add.s64 	%rd22923, %rd22923, 1;
	setp.eq.s64 	%p6646, %rd22923, 0;
	selp.u64 	%rd14885, 1, 0, %p6646;
	add.s64 	%rd22922, %rd22922, %rd14885;
$L__BB0_1317:
	mul.lo.s64 	%rd14886, %rd22908, %rd22908;
	mul.hi.u64 	%rd14887, %rd22905, %rd22906;
	add.s64 	%rd22926, %rd3952, %rd3939;
	setp.lt.u64 	%p6647, %rd22926, %rd3952;
	selp.u64 	%rd14888, 1, 0, %p6647;
	add.s64 	%rd14889, %rd22923, %rd14887;
	setp.lt.u64 	%p6648, %rd14889, %rd22923;
	add.s64 	%rd14890, %rd14889, %rd14888;
	setp.lt.u64 	%p6649, %rd14890, %rd14889;
	or.pred  	%p6650, %p6648, %p6649;
	selp.u64 	%rd14891, 1, 0, %p6650;
	add.s64 	%rd14892, %rd22922, %rd14891;
	mul.hi.u64 	%rd14893, %rd22905, %rd22905;
	mad.lo.s64 	%rd22928, %rd22905, %rd22905, %rd14890;
	setp.lt.u64 	%p6651, %rd22928, %rd14890;
	selp.u64 	%rd14894, 1, 0, %p6651;
	add.s64 	%rd14895, %rd14892, %rd14893;
	add.s64 	%rd22927, %rd14895, %rd14894;
	mul.lo.s64 	%rd14896, %rd2128, %rd14886;
	mul.lo.s64 	%rd14897, %rd2129, %rd14896;
	mul.hi.u64 	%rd14898, %rd14896, %rd2129;
	not.b64 	%rd14899, %rd14886;
	setp.gt.u64 	%p6652, %rd14897, %rd14899;
	selp.u64 	%rd14900, 1, 0, %p6652;
	add.s64 	%rd14901, %rd3906, %rd14898;
	setp.lt.u64 	%p6653, %rd14901, %rd3906;
	add.s64 	%rd14902, %rd14901, %rd14900;
	setp.lt.u64 	%p6654, %rd14902, %rd14901;
	or.pred  	%p6655, %p6653, %p6654;
	selp.u64 	%rd14903, 1, 0, %p6655;
	mul.hi.u64 	%rd14904, %rd14896, %rd2130;
	mad.lo.s64 	%rd14905, %rd2130, %rd14896, %rd14902;
	setp.lt.u64 	%p6656, %rd14905, %rd14902;
	add.s64 	%rd3960, %rd14905, %rd14903;
	setp.lt.u64 	%p6657, %rd3960, %rd14905;
	or.pred  	%p6658, %p6656, %p6657;
	selp.u64 	%rd14906, 1, 0, %p6658;
	add.s64 	%rd14907, %rd3925, %rd14904;
	setp.lt.u64 	%p6659, %rd14907, %rd3925;
	add.s64 	%rd14908, %rd14907, %rd14906;
	setp.lt.u64 	%p6660, %rd14908, %rd14907;
	or.pred  	%p6661, %p6659, %p6660;
	selp.u64 	%rd14909, 1, 0, %p6661;
	mul.hi.u64 	%rd14910, %rd14896, %rd2131;
	mad.lo.s64 	%rd14911, %rd2131, %rd14896, %rd14908;
	setp.lt.u64 	%p6662, %rd14911, %rd14908;
	add.s64 	%rd3961, %rd14911, %rd14909;
	setp.lt.u64 	%p6663, %rd3961, %rd14911;
	or.pred  	%p6664, %p6662, %p6663;
	selp.u64 	%rd14912, 1, 0, %p6664;
	add.s64 	%rd14913, %rd3943, %rd14910;
	setp.lt.u64 	%p6665, %rd14913, %rd3943;
	add.s64 	%rd14914, %rd14913, %rd14912;
	setp.lt.u64 	%p6666, %rd14914, %rd14913;
	or.pred  	%p6667, %p6665, %p6666;
	selp.u64 	%rd14915, 1, 0, %p6667;
	mul.hi.u64 	%rd14916, %rd14896, %rd2132;
	mad.lo.s64 	%rd14917, %rd2132, %rd14896, %rd14914;
	setp.lt.u64 	%p6668, %rd14917, %rd14914;
	add.s64 	%rd3962, %rd14917, %rd14915;
	setp.lt.u64 	%p6669, %rd3962, %rd14917;
	or.pred  	%p6670, %p6668, %p6669;
	selp.u64 	%rd14918, 1, 0, %p6670;
	add.s64 	%rd14919, %rd3951, %rd14916;
	setp.ge.u64 	%p6671, %rd14919, %rd3951;
	add.s64 	%rd3963, %rd14919, %rd14918;
	setp.ge.u64 	%p6672, %rd3963, %rd14919;
	and.pred  	%p6673, %p6671, %p6672;
	@%p6673 bra 	$L__BB0_1320;
	add.s64 	%rd22926, %rd22926, 1;
	setp.ne.s64 	%p6674, %rd22926, 0;
	@%p6674 bra 	$L__BB0_1320;
	add.s64 	%rd22928, %rd22928, 1;
	setp.eq.s64 	%p6675, %rd22928, 0;
	selp.u64 	%rd14921, 1, 0, %p6675;
	add.s64 	%rd22927, %rd22927, %rd14921;
	mov.b64 	%rd22926, 0;
$L__BB0_1320:
	mul.lo.s64 	%rd14922, %rd2128, %rd3960;
	mul.lo.s64 	%rd14923, %rd2129, %rd14922;
	mul.hi.u64 	%rd14924, %rd14922, %rd2129;
	not.b64 	%rd14925, %rd3960;
	setp.gt.u64 	%p6676, %rd14923, %rd14925;
	selp.u64 	%rd14926, 1, 0, %p6676;
	add.s64 	%rd14927, %rd3961, %rd14924;
	setp.lt.u64 	%p6677, %rd14927, %rd3961;
	add.s64 	%rd14928, %rd14927, %rd14926;
	setp.lt.u64 	%p6678, %rd14928, %rd14927;
	or.pred  	%p6679, %p6677, %p6678;
	selp.u64 	%rd14929, 1, 0, %p6679;
	mul.hi.u64 	%rd14930, %rd14922, %rd2130;
	mad.lo.s64 	%rd14931, %rd2130, %rd14922, %rd14928;
	setp.lt.u64 	%p6680, %rd14931, %rd14928;
	add.s64 	%rd3970, %rd14931, %rd14929;
	setp.lt.u64 	%p6681, %rd3970, %rd14931;
	or.pred  	%p6682, %p6680, %p6681;
	selp.u64 	%rd14932, 1, 0, %p6682;
	add.s64 	%rd14933, %rd3962, %rd14930;
	setp.lt.u64 	%p6683, %rd14933, %rd3962;
	add.s64 	%rd14934, %rd14933, %rd14932;
	setp.lt.u64 	%p6684, %rd14934, %rd14933;
	or.pred  	%p6685, %p6683, %p6684;
	selp.u64 	%rd14935, 1, 0, %p6685;
	mul.hi.u64 	%rd14936, %rd14922, %rd2131;
	mad.lo.s64 	%rd14937, %rd2131, %rd14922, %rd14934;
	setp.lt.u64 	%p6686, %rd14937, %rd14934;
	add.s64 	%rd3971, %rd14937, %rd14935;
	setp.lt.u64 	%p6687, %rd3971, %rd14937;
	or.pred  	%p6688, %p6686, %p6687;
	selp.u64 	%rd14938, 1, 0, %p6688;
	add.s64 	%rd14939, %rd3963, %rd14936;
	setp.lt.u64 	%p6689, %rd14939, %rd3963;
	add.s64 	%rd14940, %rd14939, %rd14938;
	setp.lt.u64 	%p6690, %rd14940, %rd14939;
	or.pred  	%p6691, %p6689, %p6690;
	selp.u64 	%rd14941, 1, 0, %p6691;
	mul.hi.u64 	%rd14942, %rd14922, %rd2132;
	mad.lo.s64 	%rd14943, %rd2132, %rd14922, %rd14940;
	setp.lt.u64 	%p6692, %rd14943, %rd14940;
	add.s64 	%rd3972, %rd14943, %rd14941;
	setp.lt.u64 	%p6693, %rd3972, %rd14943;
	or.pred  	%p6694, %p6692, %p6693;
	selp.u64 	%rd14944, 1, 0, %p6694;
	add.s64 	%rd14945, %rd22926, %rd14942;
	setp.ge.u64 	%p6695, %rd14945, %rd22926;
	add.s64 	%rd3973, %rd14945, %rd14944;
	setp.ge.u64 	%p6696, %rd3973, %rd14945;
	and.pred  	%p6697, %p6695, %p6696;
	@%p6697 bra 	$L__BB0_1322;
	add.s64 	%rd22928, %rd22928, 1;
	setp.eq.s64 	%p6698, %rd22928, 0;
	selp.u64 	%rd14946, 1, 0, %p6698;
	add.s64 	%rd22927, %rd22927, %rd14946;
$L__BB0_1322:
	mul.lo.s64 	%rd14947, %rd2128, %rd3970;
	mul.lo.s64 	%rd14948, %rd2129, %rd14947;
	mul.hi.u64 	%rd14949, %rd14947, %rd2129;
	not.b64 	%rd14950, %rd3970;
	setp.gt.u64 	%p6699, %rd14948, %rd14950;
	selp.u64 	%rd14951, 1, 0, %p6699;
	add.s64 	%rd14952, %rd3971, %rd14949;
	setp.lt.u64 	%p6700, %rd14952, %rd3971;
	add.s64 	%rd14953, %rd14952, %rd14951;
	setp.lt.u64 	%p6701, %rd14953, %rd14952;
	or.pred  	%p6702, %p6700, %p6701;
	selp.u64 	%rd14954, 1, 0, %p6702;
	mul.hi.u64 	%rd14955, %rd14947, %rd2130;
	mad.lo.s64 	%rd14956, %rd2130, %rd14947, %rd14953;
	setp.lt.u64 	%p6703, %rd14956, %rd14953;
	add.s64 	%rd14957, %rd14956, %rd14954;
	setp.lt.u64 	%p6704, %rd14957, %rd14956;
	or.pred  	%p6705, %p6703, %p6704;
	selp.u64 	%rd14958, 1, 0, %p6705;
	add.s64 	%rd14959, %rd3972, %rd14955;
	setp.lt.u64 	%p6706, %rd14959, %rd3972;
	add.s64 	%rd14960, %rd14959, %rd14958;
	setp.lt.u64 	%p6707, %rd14960, %rd14959;
	or.pred  	%p6708, %p6706, %p6707;
	selp.u64 	%rd14961, 1, 0, %p6708;
	mul.hi.u64 	%rd14962, %rd14947, %rd2131;
	mad.lo.s64 	%rd14963, %rd2131, %rd14947, %rd14960;
	setp.lt.u64 	%p6709, %rd14963, %rd14960;
	add.s64 	%rd14964, %rd14963, %rd14961;
	setp.lt.u64 	%p6710, %rd14964, %rd14963;
	or.pred  	%p6711, %p6709, %p6710;
	selp.u64 	%rd14965, 1, 0, %p6711;
	add.s64 	%rd14966, %rd3973, %rd14962;
	setp.lt.u64 	%p6712, %rd14966, %rd3973;
	add.s64 	%rd14967, %rd14966, %rd14965;
	setp.lt.u64 	%p6713, %rd14967, %rd14966;
	or.pred  	%p6714, %p6712, %p6713;
	selp.u64 	%rd14968, 1, 0, %p6714;
	mul.hi.u64 	%rd14969, %rd14947, %rd2132;
	mad.lo.s64 	%rd14970, %rd2132, %rd14947, %rd14967;
	setp.lt.u64 	%p6715, %rd14970, %rd14967;
	add.s64 	%rd14971, %rd14970, %rd14968;
	setp.lt.u64 	%p6716, %rd14971, %rd14970;
	or.pred  	%p6717, %p6715, %p6716;
	selp.u64 	%rd14972, 1, 0, %p6717;
	add.s64 	%rd14973, %rd22928, %rd14969;
	setp.lt.u64 	%p6718, %rd14973, %rd22928;
	add.s64 	%rd14974, %rd14973, %rd14972;
	setp.lt.u64 	%p6719, %rd14974, %rd14973;
	or.pred  	%p6720, %p6718, %p6719;
	selp.u64 	%rd14975, 1, 0, %p6720;
	add.s64 	%rd14976, %rd22927, %rd14975;
	mul.lo.s64 	%rd14977, %rd2128, %rd14957;
	mul.lo.s64 	%rd14978, %rd2129, %rd14977;
	mul.hi.u64 	%rd14979, %rd14977, %rd2129;
	not.b64 	%rd14980, %rd14957;
	setp.gt.u64 	%p6721, %rd14978, %rd14980;
	selp.u64 	%rd14981, 1, 0, %p6721;
	add.s64 	%rd14982, %rd14964, %rd14979;
	setp.lt.u64 	%p6722, %rd14982, %rd14964;
	add.s64 	%rd14983, %rd14982, %rd14981;
	setp.lt.u64 	%p6723, %rd14983, %rd14982;
	or.pred  	%p6724, %p6722, %p6723;
	selp.u64 	%rd14984, 1, 0, %p6724;
	mul.hi.u64 	%rd14985, %rd14977, %rd2130;
	mad.lo.s64 	%rd14986, %rd2130, %rd14977, %rd14983;
	setp.lt.u64 	%p6725, %rd14986, %rd14983;
	add.s64 	%rd3978, %rd14986, %rd14984;
	setp.lt.u64 	%p6726, %rd3978, %rd14986;
	or.pred  	%p6727, %p6725, %p6726;
	selp.u64 	%rd14987, 1, 0, %p6727;
	add.s64 	%rd14988, %rd14971, %rd14985;
	setp.lt.u64 	%p6728, %rd14988, %rd14971;
	add.s64 	%rd14989, %rd14988, %rd14987;
	setp.lt.u64 	%p6729, %rd14989, %rd14988;
	or.pred  	%p6730, %p6728, %p6729;
	selp.u64 	%rd14990, 1, 0, %p6730;
	mul.hi.u64 	%rd14991, %rd14977, %rd2131;
	mad.lo.s64 	%rd14992, %rd2131, %rd14977, %rd14989;
	setp.lt.u64 	%p6731, %rd14992, %rd14989;
	add.s64 	%rd3979, %rd14992, %rd14990;
	setp.lt.u64 	%p6732, %rd3979, %rd14992;
	or.pred  	%p6733, %p6731, %p6732;
	selp.u64 	%rd14993, 1, 0, %p6733;
	add.s64 	%rd14994, %rd14974, %rd14991;
	setp.lt.u64 	%p6734, %rd14994, %rd14974;
	add.s64 	%rd14995, %rd14994, %rd14993;
	setp.lt.u64 	%p6735, %rd14995, %rd14994;
	or.pred  	%p6736, %p6734, %p6735;
	selp.u64 	%rd14996, 1, 0, %p6736;
	mul.hi.u64 	%rd14997, %rd14977, %rd2132;
	mad.lo.s64 	%rd14998, %rd2132, %rd14977, %rd14995;
	setp.lt.u64 	%p6737, %rd14998, %rd14995;
	add.s64 	%rd3980, %rd14998, %rd14996;
	setp.lt.u64 	%p6738, %rd3980, %rd14998;
	or.pred  	%p6739, %p6737, %p6738;
	selp.u64 	%rd14999, 1, 0, %p6739;
	add.s64 	%rd15000, %rd14976, %rd14997;
	add.s64 	%rd22929, %rd15000, %rd14999;
	setp.gt.u64 	%p6740, %rd22929, %rd2132;
	@%p6740 bra 	$L__BB0_1328;
	setp.lt.u64 	%p6741, %rd22929, %rd2132;
	mov.u64 	%rd22930, %rd3980;
	mov.u64 	%rd22931, %rd3979;
	mov.u64 	%rd22932, %rd3978;
	@%p6741 bra 	$L__BB0_1329;
	setp.gt.u64 	%p6742, %rd3980, %rd2131;
	@%p6742 bra 	$L__BB0_1328;
	setp.lt.u64 	%p6743, %rd3980, %rd2131;
	mov.u64 	%rd22930, %rd3980;
	mov.u64 	%rd22931, %rd3979;
	mov.u64 	%rd22932, %rd3978;
	@%p6743 bra 	$L__BB0_1329;
	setp.gt.u64 	%p6744, %rd3979, %rd2130;
	@%p6744 bra 	$L__BB0_1328;
	setp.lt.u64 	%p6745, %rd3979, %rd2130;
	setp.lt.u64 	%p6746, %rd3978, %rd2129;
	or.pred  	%p6747, %p6745, %p6746;
	mov.u64 	%rd22930, %rd3980;
	mov.u64 	%rd22931, %rd3979;
	mov.u64 	%rd22932, %rd3978;
	@%p6747 bra 	$L__BB0_1329;
$L__BB0_1328:
	sub.s64 	%rd22932, %rd3978, %rd2129;
	setp.lt.u64 	%p6748, %rd3978, %rd2129;
	selp.u64 	%rd15001, 1, 0, %p6748;
	add.s64 	%rd15002, %rd2130, %rd15001;
	sub.s64 	%rd22931, %rd3979, %rd15002;
	setp.lt.u64 	%p6749, %rd3979, %rd15002;
	selp.u64 	%rd15003, 1, 0, %p6749;
	add.s64 	%rd15004, %rd2131, %rd15003;
	sub.s64 	%rd22930, %rd3980, %rd15004;
	setp.lt.u64 	%p6750, %rd3980, %rd15004;
	selp.u64 	%rd15005, 1, 0, %p6750;
	add.s64 	%rd15006, %rd2132, %rd15005;
	sub.s64 	%rd22929, %rd22929, %rd15006;
$L__BB0_1329:
	add.s64 	%rd3990, %rd22908, %rd22860;
	setp.lt.u64 	%p6751, %rd3990, %rd22908;
	selp.u64 	%rd15007, 1, 0, %p6751;
	add.s64 	%rd15008, %rd22907, %rd22859;
	setp.lt.u64 	%p6752, %rd15008, %rd22907;
	add.s64 	%rd3991, %rd15008, %rd15007;
	setp.lt.u64 	%p6753, %rd3991, %rd15008;
	or.pred  	%p6754, %p6752, %p6753;
	selp.u64 	%rd15009, 1, 0, %p6754;
	add.s64 	%rd15010, %rd22906, %rd22858;
	setp.lt.u64 	%p6755, %rd15010, %rd22906;
	add.s64 	%rd3992, %rd15010, %rd15009;
	setp.lt.u64 	%p6756, %rd3992, %rd15010;
	or.pred  	%p6757, %p6755, %p6756;
	selp.u64 	%rd15011, 1, 0, %p6757;
	add.s64 	%rd15012, %rd22905, %rd22857;
	add.s64 	%rd22933, %rd15012, %rd15011;
	setp.gt.u64 	%p6758, %rd22933, %rd2132;
	@%p6758 bra 	$L__BB0_1335;
	setp.lt.u64 	%p6759, %rd22933, %rd2132;
	mov.u64 	%rd22934, %rd3992;
	mov.u64 	%rd22935, %rd3991;
	mov.u64 	%rd22936, %rd3990;
	@%p6759 bra 	$L__BB0_1336;
	setp.gt.u64 	%p6760, %rd3992, %rd2131;
	@%p6760 bra 	$L__BB0_1335;
	setp.lt.u64 	%p6761, %rd3992, %rd2131;
	mov.u64 	%rd22934, %rd3992;
	mov.u64 	%rd22935, %rd3991;
	mov.u64 	%rd22936, %rd3990;
	@%p6761 bra 	$L__BB0_1336;
	setp.gt.u64 	%p6762, %rd3991, %rd2130;
	@%p6762 bra 	$L__BB0_1335;
	setp.lt.u64 	%p6763, %rd3991, %rd2130;
	setp.lt.u64 	%p6764, %rd3990, %rd2129;
	or.pred  	%p6765, %p6763, %p6764;
	mov.u64 	%rd22934, %rd3992;
	mov.u64 	%rd22935, %rd3991;
	mov.u64 	%rd22936, %rd3990;
	@%p6765 bra 	$L__BB0_1336;
$L__BB0_1335:
	sub.s64 	%rd22936, %rd3990, %rd2129;
	setp.lt.u64 	%p6766, %rd3990, %rd2129;
	selp.u64 	%rd15013, 1, 0, %p6766;
	add.s64 	%rd15014, %rd2130, %rd15013;
	sub.s64 	%rd22935, %rd3991, %rd15014;
	setp.lt.u64 	%p6767, %rd3991, %rd15014;
	selp.u64 	%rd15015, 1, 0, %p6767;
	add.s64 	%rd15016, %rd2131, %rd15015;
	sub.s64 	%rd22934, %rd3992, %rd15016;
	setp.lt.u64 	%p6768, %rd3992, %rd15016;
	selp.u64 	%rd15017, 1, 0, %p6768;
	add.s64 	%rd15018, %rd2132, %rd15017;
	sub.s64 	%rd22933, %rd22933, %rd15018;
$L__BB0_1336:
	mul.hi.u64 	%rd15019, %rd22936, %rd22936;
	mul.lo.s64 	%rd15020, %rd22935, %rd22936;
	mul.hi.u64 	%rd15021, %rd22936, %rd22935;
	add.s64 	%rd15022, %rd15019, %rd15020;
	setp.lt.u64 	%p6769, %rd15022, %rd15019;
	selp.u64 	%rd15023, 1, 0, %p6769;
	add.s64 	%rd15024, %rd15021, %rd15023;
	setp.lt.u64 	%p6770, %rd15024, %rd15021;
	selp.u64 	%rd15025, 1, 0, %p6770;
	mul.lo.s64 	%rd4002, %rd22934, %rd22936;
	mul.hi.u64 	%rd15026, %rd22936, %rd22934;
	add.s64 	%rd15027, %rd15024, %rd4002;
	setp.lt.u64 	%p6771, %rd15027, %rd15024;
	selp.u64 	%rd15028, 1, 0, %p6771;
	add.s64 	%rd15029, %rd15026, %rd15025;
	setp.lt.u64 	%p6772, %rd15029, %rd15026;
	add.s64 	%rd15030, %rd15029, %rd15028;
	setp.lt.u64 	%p6773, %rd15030, %rd15029;
	or.pred  	%p6774, %p6772, %p6773;
	selp.u64 	%rd15031, 1, 0, %p6774;
	mul.lo.s64 	%rd4003, %rd22933, %rd22936;
	mul.hi.u64 	%rd15032, %rd22936, %rd22933;
	add.s64 	%rd22939, %rd15030, %rd4003;
	setp.lt.u64 	%p6775, %rd22939, %rd15030;
	selp.u64 	%rd15033, 1, 0, %p6775;
	add.s64 	%rd15034, %rd15032, %rd15031;
	setp.lt.u64 	%p6776, %rd15034, %rd15032;
	add.s64 	%rd22941, %rd15034, %rd15033;
	setp.lt.u64 	%p6777, %rd22941, %rd15034;
	or.pred  	%p108, %p6776, %p6777;
	selp.u64 	%rd22940, 1, 0, %p108;
	mul.hi.u64 	%rd15035, %rd22935, %rd22936;
	add.s64 	%rd4007, %rd15022, %rd15020;
	setp.lt.u64 	%p6778, %rd4007, %rd15022;
	selp.u64 	%rd15036, 1, 0, %p6778;
	add.s64 	%rd15037, %rd15027, %rd15035;
	setp.ge.u64 	%p6779, %rd15037, %rd15027;
	add.s64 	%rd4008, %rd15037, %rd15036;
	setp.ge.u64 	%p6780, %rd4008, %rd15037;
	and.pred  	%p6781, %p6779, %p6780;
	@%p6781 bra 	$L__BB0_1339;
	add.s64 	%rd22939, %rd22939, 1;
	setp.ne.s64 	%p6782, %rd22939, 0;
	@%p6782 bra 	$L__BB0_1339;
	add.s64 	%rd22941, %rd22941, 1;
	setp.eq.s64 	%p6783, %rd22941, 0;
	selp.b64 	%rd15039, 2, 1, %p108;
	selp.b64 	%rd22940, %rd15039, %rd22940, %p6783;
	mov.b64 	%rd22939, 0;
$L__BB0_1339:
	mul.hi.u64 	%rd15040, %rd22935, %rd22935;
	mad.lo.s64 	%rd4015, %rd22935, %rd22935, %rd4008;
	setp.lt.u64 	%p6784, %rd4015, %rd4008;
	selp.u64 	%rd15041, 1, 0, %p6784;
	add.s64 	%rd15042, %rd22939, %rd15040;
	setp.ge.u64 	%p6785, %rd15042, %rd22939;
	add.s64 	%rd4016, %rd15042, %rd15041;
	setp.ge.u64 	%p6786, %rd4016, %rd15042;
	and.pred  	%p6787, %p6785, %p6786;
	@%p6787 bra 	$L__BB0_1341;
	add.s64 	%rd22941, %rd22941, 1;
	setp.eq.s64 	%p6788, %rd22941, 0;
	selp.u64 	%rd15043, 1, 0, %p6788;
	add.s64 	%rd22940, %rd22940, %rd15043;
$L__BB0_1341:
	mul.lo.s64 	%rd4021, %rd22934, %rd22935;
	mul.hi.u64 	%rd15044, %rd22935, %rd22934;
	add.s64 	%rd15045, %rd4016, %rd4021;
	setp.lt.u64 	%p6789, %rd15045, %rd4016;
	selp.u64 	%rd15046, 1, 0, %p6789;
	add.s64 	%rd15047, %rd22941, %rd15044;
	setp.lt.u64 	%p6790, %rd15047, %rd22941;
	add.s64 	%rd15048, %rd15047, %rd15046;
	setp.lt.u64 	%p6791, %rd15048, %rd15047;
	or.pred  	%p6792, %p6790, %p6791;
	selp.u64 	%rd15049, 1, 0, %p6792;
	add.s64 	%rd15050, %rd22940, %rd15049;
	mul.lo.s64 	%rd4022, %rd22933, %rd22935;
	mul.hi.u64 	%rd15051, %rd22935, %rd22933;
	add.s64 	%rd22944, %rd15048, %rd4022;
	setp.lt.u64 	%p6793, %rd22944, %rd15048;
	selp.u64 	%rd15052, 1, 0, %p6793;
	add.s64 	%rd15053, %rd15050, %rd15051;
	setp.lt.u64 	%p6794, %rd15053, %rd15050;
	add.s64 	%rd22946, %rd15053, %rd15052;
	setp.lt.u64 	%p6795, %rd22946, %rd15053;
	or.pred  	%p109, %p6794, %p6795;
	selp.u64 	%rd22945, 1, 0, %p109;
	mul.hi.u64 	%rd15054, %rd22934, %rd22936;
	add.s64 	%rd4026, %rd4015, %rd4002;
	setp.lt.u64 	%p6796, %rd4026, %rd4015;
	selp.u64 	%rd15055, 1, 0, %p6796;
	add.s64 	%rd15056, %rd15045, %rd15054;
	setp.ge.u64 	%p6797, %rd15056, %rd15045;
	add.s64 	%rd4027, %rd15056, %rd15055;
	setp.ge.u64 	%p6798, %rd4027, %rd15056;
	and.pred  	%p6799, %p6797, %p6798;
	@%p6799 bra 	$L__BB0_1344;
	add.s64 	%rd22944, %rd22944, 1;
	setp.ne.s64 	%p6800, %rd22944, 0;
	@%p6800 bra 	$L__BB0_1344;
	add.s64 	%rd22946, %rd22946, 1;
	setp.eq.s64 	%p6801, %rd22946, 0;
	selp.b64 	%rd15058, 2, 1, %p109;
	selp.b64 	%rd22945, %rd15058, %rd22945, %p6801;
	mov.b64 	%rd22944, 0;
$L__BB0_1344:
	mul.hi.u64 	%rd15059, %rd22934, %rd22935;
	add.s64 	%rd4034, %rd4027, %rd4021;
	setp.lt.u64 	%p6802, %rd4034, %rd4027;
	selp.u64 	%rd15060, 1, 0, %p6802;
	add.s64 	%rd15061, %rd22944, %rd15059;
	setp.ge.u64 	%p6803, %rd15061, %rd22944;
	add.s64 	%rd4035, %rd15061, %rd15060;
	setp.ge.u64 	%p6804, %rd4035, %rd15061;
	and.pred  	%p6805, %p6803, %p6804;
	@%p6805 bra 	$L__BB0_1346;
	add.s64 	%rd22946, %rd22946, 1;
	setp.eq.s64 	%p6806, %rd22946, 0;
	selp.u64 	%rd15062, 1, 0, %p6806;
	add.s64 	%rd22945, %rd22945, %rd15062;
$L__BB0_1346:
	mul.hi.u64 	%rd15063, %rd22934, %rd22934;
	mad.lo.s64 	%rd15064, %rd22934, %rd22934, %rd4035;
	setp.lt.u64 	%p6807, %rd15064, %rd4035;
	selp.u64 	%rd15065, 1, 0, %p6807;
	add.s64 	%rd15066, %rd22946, %rd15063;
	setp.lt.u64 	%p6808, %rd15066, %rd22946;
	add.s64 	%rd15067, %rd15066, %rd15065;
	setp.lt.u64 	%p6809, %rd15067, %rd15066;
	or.pred  	%p6810, %p6808, %p6809;
	selp.u64 	%rd15068, 1, 0, %p6810;
	add.s64 	%rd15069, %rd22945, %rd15068;
	mul.lo.s64 	%rd4040, %rd22933, %rd22934;
	mul.hi.u64 	%rd15070, %rd22934, %rd22933;
	add.s64 	%rd22949, %rd15067, %rd4040;
	setp.lt.u64 	%p6811, %rd22949, %rd15067;
	selp.u64 	%rd15071, 1, 0, %p6811;
	add.s64 	%rd15072, %rd15069, %rd15070;
	setp.lt.u64 	%p6812, %rd15072, %rd15069;
	add.s64 	%rd22951, %rd15072, %rd15071;
	setp.lt.u64 	%p6813, %rd22951, %rd15072;
	or.pred  	%p110, %p6812, %p6813;
	selp.u64 	%rd22950, 1, 0, %p110;
	mul.hi.u64 	%rd15073, %rd22933, %rd22936;
	add.s64 	%rd4044, %rd4034, %rd4003;
	setp.lt.u64 	%p6814, %rd4044, %rd4034;
	selp.u64 	%rd15074, 1, 0, %p6814;
	add.s64 	%rd15075, %rd15064, %rd15073;
	setp.ge.u64 	%p6815, %rd15075, %rd15064;
	add.s64 	%rd4045, %rd15075, %rd15074;
	setp.ge.u64 	%p6816, %rd4045, %rd15075;
	and.pred  	%p6817, %p6815, %p6816;
	@%p6817 bra 	$L__BB0_1349;
	add.s64 	%rd22949, %rd22949, 1;
	setp.ne.s64 	%p6818, %rd22949, 0;
	@%p6818 bra 	$L__BB0_1349;
	add.s64 	%rd22951, %rd22951, 1;
	setp.eq.s64 	%p6819, %rd22951, 0;
	selp.b64 	%rd15077, 2, 1, %p110;
	selp.b64 	%rd22950, %rd15077, %rd22950, %p6819;
	mov.b64 	%rd22949, 0;
$L__BB0_1349:
	mul.hi.u64 	%rd15078, %rd22933, %rd22935;
	add.s64 	%rd4052, %rd4045, %rd4022;
	setp.lt.u64 	%p6820, %rd4052, %rd4045;
	selp.u64 	%rd15079, 1, 0, %p6820;
	add.s64 	%rd15080, %rd22949, %rd15078;
	setp.ge.u64 	%p6821, %rd15080, %rd22949;
	add.s64 	%rd4053, %rd15080, %rd15079;
	setp.ge.u64 	%p6822, %rd4053, %rd15080;
	and.pred  	%p6823, %p6821, %p6822;
	@%p6823 bra 	$L__BB0_1351;
	add.s64 	%rd22951, %rd22951, 1;
	setp.eq.s64 	%p6824, %rd22951, 0;
	selp.u64 	%rd15081, 1, 0, %p6824;
	add.s64 	%rd22950, %rd22950, %rd15081;
$L__BB0_1351:
	mul.lo.s64 	%rd15082, %rd22936, %rd22936;
	mul.hi.u64 	%rd15083, %rd22933, %rd22934;
	add.s64 	%rd22954, %rd4053, %rd4040;
	setp.lt.u64 	%p6825, %rd22954, %rd4053;
	selp.u64 	%rd15084, 1, 0, %p6825;
	add.s64 	%rd15085, %rd22951, %rd15083;
	setp.lt.u64 	%p6826, %rd15085, %rd22951;
	add.s64 	%rd15086, %rd15085, %rd15084;
	setp.lt.u64 	%p6827, %rd15086, %rd15085;
	or.pred  	%p6828, %p6826, %p6827;
	selp.u64 	%rd15087, 1, 0, %p6828;
	add.s64 	%rd15088, %rd22950, %rd15087;
	mul.hi.u64 	%rd15089, %rd22933, %rd22933;
	mad.lo.s64 	%rd22956, %rd22933, %rd22933, %rd15086;
	setp.lt.u64 	%p6829, %rd22956, %rd15086;
	selp.u64 	%rd15090, 1, 0, %p6829;
	add.s64 	%rd15091, %rd15088, %rd15089;
	add.s64 	%rd22955, %rd15091, %rd15090;
	mul.lo.s64 	%rd15092, %rd2128, %rd15082;
	mul.lo.s64 	%rd15093, %rd2129, %rd15092;
	mul.hi.u64 	%rd15094, %rd15092, %rd2129;
	not.b64 	%rd15095, %rd15082;
	setp.gt.u64 	%p6830, %rd15093, %rd15095;
	selp.u64 	%rd15096, 1, 0, %p6830;
	add.s64 	%rd15097, %rd4007, %rd15094;
	setp.lt.u64 	%p6831, %rd15097, %rd4007;
	add.s64 	%rd15098, %rd15097, %rd15096;
	setp.lt.u64 	%p6832, %rd15098, %rd15097;
	or.pred  	%p6833, %p6831, %p6832;
	selp.u64 	%rd15099, 1, 0, %p6833;
	mul.hi.u64 	%rd15100, %rd15092, %rd2130;
	mad.lo.s64 	%rd15101, %rd2130, %rd15092, %rd15098;
	setp.lt.u64 	%p6834, %rd15101, %rd15098;
	add.s64 	%rd4061, %rd15101, %rd15099;
	setp.lt.u64 	%p6835, %rd4061, %rd15101;
	or.pred  	%p6836, %p6834, %p6835;
	selp.u64 	%rd15102, 1, 0, %p6836;
	add.s64 	%rd15103, %rd4026, %rd15100;
	setp.lt.u64 	%p6837, %rd15103, %rd4026;
	add.s64 	%rd15104, %rd15103, %rd15102;
	setp.lt.u64 	%p6838, %rd15104, %rd15103;
	or.pred  	%p6839, %p6837, %p6838;
	selp.u64 	%rd15105, 1, 0, %p6839;
	mul.hi.u64 	%rd15106, %rd15092, %rd2131;
	mad.lo.s64 	%rd15107, %rd2131, %rd15092, %rd15104;
	setp.lt.u64 	%p6840, %rd15107, %rd15104;
	add.s64 	%rd4062, %rd15107, %rd15105;
	setp.lt.u64 	%p6841, %rd4062, %rd15107;
	or.pred  	%p6842, %p6840, %p6841;
	selp.u64 	%rd15108, 1, 0, %p6842;
	add.s64 	%rd15109, %rd4044, %rd15106;
	setp.lt.u64 	%p6843, %rd15109, %rd4044;
	add.s64 	%rd15110, %rd15109, %rd15108;
	setp.lt.u64 	%p6844, %rd15110, %rd15109;
	or.pred  	%p6845, %p6843, %p6844;
	selp.u64 	%rd15111, 1, 0, %p6845;
	mul.hi.u64 	%rd15112, %rd15092, %rd2132;
	mad.lo.s64 	%rd15113, %rd2132, %rd15092, %rd15110;
	setp.lt.u64 	%p6846, %rd15113, %rd15110;
	add.s64 	%rd4063, %rd15113, %rd15111;
	setp.lt.u64 	%p6847, %rd4063, %rd15113;
	or.pred  	%p6848, %p6846, %p6847;
	selp.u64 	%rd15114, 1, 0, %p6848;
	add.s64 	%rd15115, %rd4052, %rd15112;
	setp.ge.u64 	%p6849, %rd15115, %rd4052;
	add.s64 	%rd4064, %rd15115, %rd15114;
	setp.ge.u64 	%p6850, %rd4064, %rd15115;
	and.pred  	%p6851, %p6849, %p6850;
	@%p6851 bra 	$L__BB0_1354;
	add.s64 	%rd22954, %rd22954, 1;
	setp.ne.s64 	%p6852, %rd22954, 0;
	@%p6852 bra 	$L__BB0_1354;
	add.s64 	%rd22956, %rd22956, 1;
	setp.eq.s64 	%p6853, %rd22956, 0;
	selp.u64 	%rd15117, 1, 0, %p6853;
	add.s64 	%rd22955, %rd22955, %rd15117;
	mov.b64 	%rd22954, 0;
$L__BB0_1354:
	mul.lo.s64 	%rd15118, %rd2128, %rd4061;
	mul.lo.s64 	%rd15119, %rd2129, %rd15118;
	mul.hi.u64 	%rd15120, %rd15118, %rd2129;
	not.b64 	%rd15121, %rd4061;
	setp.gt.u64 	%p6854, %rd15119, %rd15121;
	selp.u64 	%rd15122, 1, 0, %p6854;
	add.s64 	%rd15123, %rd4062, %rd15120;
	setp.lt.u64 	%p6855, %rd15123, %rd4062;
	add.s64 	%rd15124, %rd15123, %rd15122;
	setp.lt.u64 	%p6856, %rd15124, %rd15123;
	or.pred  	%p6857, %p6855, %p6856;
	selp.u64 	%rd15125, 1, 0, %p6857;
	mul.hi.u64 	%rd15126, %rd15118, %rd2130;
	mad.lo.s64 	%rd15127, %rd2130, %rd15118, %rd15124;
	setp.lt.u64 	%p6858, %rd15127, %rd15124;
	add.s64 	%rd4071, %rd15127, %rd15125;
	setp.lt.u64 	%p6859, %rd4071, %rd15127;
	or.pred  	%p6860, %p6858, %p6859;
	selp.u64 	%rd15128, 1, 0, %p6860;
	add.s64 	%rd15129, %rd4063, %rd15126;
	setp.lt.u64 	%p6861, %rd15129, %rd4063;
	add.s64 	%rd15130, %rd15129, %rd15128;
	setp.lt.u64 	%p6862, %rd15130, %rd15129;
	or.pred  	%p6863, %p6861, %p6862;
	selp.u64 	%rd15131, 1, 0, %p6863;
	mul.hi.u64 	%rd15132, %rd15118, %rd2131;
	mad.lo.s64 	%rd15133, %rd2131, %rd15118, %rd15130;
	setp.lt.u64 	%p6864, %rd15133, %rd15130;
	add.s64 	%rd4072, %rd15133, %rd15131;
	setp.lt.u64 	%p6865, %rd4072, %rd15133;
	or.pred  	%p6866, %p6864, %p6865;
	selp.u64 	%rd15134, 1, 0, %p6866;
	add.s64 	%rd15135, %rd4064, %rd15132;
	setp.lt.u64 	%p6867, %rd15135, %rd4064;
	add.s64 	%rd15136, %rd15135, %rd15134;
	setp.lt.u64 	%p6868, %rd15136, %rd15135;
	or.pred  	%p6869, %p6867, %p6868;
	selp.u64 	%rd15137, 1, 0, %p6869;
	mul.hi.u64 	%rd15138, %rd15118, %rd2132;
	mad.lo.s64 	%rd15139, %rd2132, %rd15118, %rd15136;
	setp.lt.u64 	%p6870, %rd15139, %rd15136;
	add.s64 	%rd4073, %rd15139, %rd15137;
	setp.lt.u64 	%p6871, %rd4073, %rd15139;
	or.pred  	%p6872, %p6870, %p6871;
	selp.u64 	%rd15140, 1, 0, %p6872;
	add.s64 	%rd15141, %rd22954, %rd15138;
	setp.ge.u64 	%p6873, %rd15141, %rd22954;
	add.s64 	%rd4074, %rd15141, %rd15140;
	setp.ge.u64 	%p6874, %rd4074, %rd15141;
	and.pred  	%p6875, %p6873, %p6874;
	@%p6875 bra 	$L__BB0_1356;
	add.s64 	%rd22956, %rd22956, 1;
	setp.eq.s64 	%p6876, %rd22956, 0;
	selp.u64 	%rd15142, 1, 0, %p6876;
	add.s64 	%rd22955, %rd22955, %rd15142;
$L__BB0_1356:
	mul.lo.s64 	%rd15143, %rd2128, %rd4071;
	mul.lo.s64 	%rd15144, %rd2129, %rd15143;
	mul.hi.u64 	%rd15145, %rd15143, %rd2129;
	not.b64 	%rd15146, %rd4071;
	setp.gt.u64 	%p6877, %rd15144, %rd15146;
	selp.u64 	%rd15147, 1, 0, %p6877;
	add.s64 	%rd15148, %rd4072, %rd15145;
	setp.lt.u64 	%p6878, %rd15148, %rd4072;
	add.s64 	%rd15149, %rd15148, %rd15147;
	setp.lt.u64 	%p6879, %rd15149, %rd15148;
	or.pred  	%p6880, %p6878, %p6879;
	selp.u64 	%rd15150, 1, 0, %p6880;
	mul.hi.u64 	%rd15151, %rd15143, %rd2130;
	mad.lo.s64 	%rd15152, %rd2130, %rd15143, %rd15149;
	setp.lt.u64 	%p6881, %rd15152, %rd15149;
	add.s64 	%rd15153, %rd15152, %rd15150;
	setp.lt.u64 	%p6882, %rd15153, %rd15152;
	or.pred  	%p6883, %p6881, %p6882;
	selp.u64 	%rd15154, 1, 0, %p6883;
	add.s64 	%rd15155, %rd4073, %rd15151;
	setp.lt.u64 	%p6884, %rd15155, %rd4073;
	add.s64 	%rd15156, %rd15155, %rd15154;
	setp.lt.u64 	%p6885, %rd15156, %rd15155;
	or.pred  	%p6886, %p6884, %p6885;
	selp.u64 	%rd15157, 1, 0, %p6886;
	mul.hi.u64 	%rd15158, %rd15143, %rd2131;
	mad.lo.s64 	%rd15159, %rd2131, %rd15143, %rd15156;
	setp.lt.u64 	%p6887, %rd15159, %rd15156;
	add.s64 	%rd15160, %rd15159, %rd15157;
	setp.lt.u64 	%p6888, %rd15160, %rd15159;
	or.pred  	%p6889, %p6887, %p6888;
	selp.u64 	%rd15161, 1, 0, %p6889;
	add.s64 	%rd15162, %rd4074, %rd15158;
	setp.lt.u64 	%p6890, %rd15162, %rd4074;
	add.s64 	%rd15163, %rd15162, %rd15161;
	setp.lt.u64 	%p6891, %rd15163, %rd15162;
	or.pred  	%p6892, %p6890, %p6891;
	selp.u64 	%rd15164, 1, 0, %p6892;
	mul.hi.u64 	%rd15165, %rd15143, %rd2132;
	mad.lo.s64 	%rd15166, %rd2132, %rd15143, %rd15163;
	setp.lt.u64 	%p6893, %rd15166, %rd15163;
	add.s64 	%rd15167, %rd15166, %rd15164;
	setp.lt.u64 	%p6894, %rd15167, %rd15166;
	or.pred  	%p6895, %p6893, %p6894;
	selp.u64 	%rd15168, 1, 0, %p6895;
	add.s64 	%rd15169, %rd22956, %rd15165;
	setp.lt.u64 	%p6896, %rd15169, %rd22956;
	add.s64 	%rd15170, %rd15169, %rd15168;
	setp.lt.u64 	%p6897, %rd15170, %rd15169;
	or.pred  	%p6898, %p6896, %p6897;
	selp.u64 	%rd15171, 1, 0, %p6898;
	add.s64 	%rd15172, %rd22955, %rd15171;
	mul.lo.s64 	%rd15173, %rd2128, %rd15153;
	mul.lo.s64 	%rd15174, %rd2129, %rd15173;
	mul.hi.u64 	%rd15175, %rd15173, %rd2129;
	not.b64 	%rd15176, %rd15153;
	setp.gt.u64 	%p6899, %rd15174, %rd15176;
	selp.u64 	%rd15177, 1, 0, %p6899;
	add.s64 	%rd15178, %rd15160, %rd15175;
	setp.lt.u64 	%p6900, %rd15178, %rd15160;
	add.s64 	%rd15179, %rd15178, %rd15177;
	setp.lt.u64 	%p6901, %rd15179, %rd15178;
	or.pred  	%p6902, %p6900, %p6901;
	selp.u64 	%rd15180, 1, 0, %p6902;
	mul.hi.u64 	%rd15181, %rd15173, %rd2130;
	mad.lo.s64 	%rd15182, %rd2130, %rd15173, %rd15179;
	setp.lt.u64 	%p6903, %rd15182, %rd15179;
	add.s64 	%rd4079, %rd15182, %rd15180;
	setp.lt.u64 	%p6904, %rd4079, %rd15182;
	or.pred  	%p6905, %p6903, %p6904;
	selp.u64 	%rd15183, 1, 0, %p6905;
	add.s64 	%rd15184, %rd15167, %rd15181;
	setp.lt.u64 	%p6906, %rd15184, %rd15167;
	add.s64 	%rd15185, %rd15184, %rd15183;
	setp.lt.u64 	%p6907, %rd15185, %rd15184;
	or.pred  	%p6908, %p6906, %p6907;
	selp.u64 	%rd15186, 1, 0, %p6908;
	mul.hi.u64 	%rd15187, %rd15173, %rd2131;
	mad.lo.s64 	%rd15188, %rd2131, %rd15173, %rd15185;
	setp.lt.u64 	%p6909, %rd15188, %rd15185;
	add.s64 	%rd4080, %rd15188, %rd15186;
	setp.lt.u64 	%p6910, %rd4080, %rd15188;
	or.pred  	%p6911, %p6909, %p6910;
	selp.u64 	%rd15189, 1, 0, %p6911;
	add.s64 	%rd15190, %rd15170, %rd15187;
	setp.lt.u64 	%p6912, %rd15190, %rd15170;
	add.s64 	%rd15191, %rd15190, %rd15189;
	setp.lt.u64 	%p6913, %rd15191, %rd15190;
	or.pred  	%p6914, %p6912, %p6913;
	selp.u64 	%rd15192, 1, 0, %p6914;
	mul.hi.u64 	%rd15193, %rd15173, %rd2132;
	mad.lo.s64 	%rd15194, %rd2132, %rd15173, %rd15191;
	setp.lt.u64 	%p6915, %rd15194, %rd15191;
	add.s64 	%rd4081, %rd15194, %rd15192;
	setp.lt.u64 	%p6916, %rd4081, %rd15194;
	or.pred  	%p6917, %p6915, %p6916;
	selp.u64 	%rd15195, 1, 0, %p6917;
	add.s64 	%rd15196, %rd15172, %rd15193;
	add.s64 	%rd22957, %rd15196, %rd15195;
	setp.gt.u64 	%p6918, %rd22957, %rd2132;
	@%p6918 bra 	$L__BB0_1362;
	setp.lt.u64 	%p6919, %rd22957, %rd2132;
	mov.u64 	%rd22958, %rd4081;
	mov.u64 	%rd22959, %rd4080;
	mov.u64 	%rd22960, %rd4079;
	@%p6919 bra 	$L__BB0_1363;
	setp.gt.u64 	%p6920, %rd4081, %rd2131;
	@%p6920 bra 	$L__BB0_1362;
	setp.lt.u64 	%p6921, %rd4081, %rd2131;
	mov.u64 	%rd22958, %rd4081;
	mov.u64 	%rd22959, %rd4080;
	mov.u64 	%rd22960, %rd4079;
	@%p6921 bra 	$L__BB0_1363;
	setp.gt.u64 	%p6922, %rd4080, %rd2130;
	@%p6922 bra 	$L__BB0_1362;
	setp.lt.u64 	%p6923, %rd4080, %rd2130;
	setp.lt.u64 	%p6924, %rd4079, %rd2129;
	or.pred  	%p6925, %p6923, %p6924;
	mov.u64 	%rd22958, %rd4081;
	mov.u64 	%rd22959, %rd4080;
	mov.u64 	%rd22960, %rd4079;
	@%p6925 bra 	$L__BB0_1363;
$L__BB0_1362:
	sub.s64 	%rd22960, %rd4079, %rd2129;
	setp.lt.u64 	%p6926, %rd4079, %rd2129;
	selp.u64 	%rd15197, 1, 0, %p6926;
	add.s64 	%rd15198, %rd2130, %rd15197;
	sub.s64 	%rd22959, %rd4080, %rd15198;
	setp.lt.u64 	%p6927, %rd4080, %rd15198;
	selp.u64 	%rd15199, 1, 0, %p6927;
	add.s64 	%rd15200, %rd2131, %rd15199;
	sub.s64 	%rd22958, %rd4081, %rd15200;
	setp.lt.u64 	%p6928, %rd4081, %rd15200;
	selp.u64 	%rd15201, 1, 0, %p6928;
	add.s64 	%rd15202, %rd2132, %rd15201;
	sub.s64 	%rd22957, %rd22957, %rd15202;
$L__BB0_1363:
	sub.s64 	%rd22964, %rd22960, %rd22884;
	setp.lt.u64 	%p6929, %rd22960, %rd22884;
	selp.u64 	%rd15203, 1, 0, %p6929;
	add.s64 	%rd15204, %rd22883, %rd15203;
	sub.s64 	%rd22963, %rd22959, %rd15204;
	setp.lt.u64 	%p6930, %rd22959, %rd15204;
	selp.u64 	%rd15205, 1, 0, %p6930;
	add.s64 	%rd15206, %rd22882, %rd15205;
	sub.s64 	%rd22962, %rd22958, %rd15206;
	setp.lt.u64 	%p6931, %rd22958, %rd15206;
	selp.u64 	%rd15207, 1, 0, %p6931;
	add.s64 	%rd15208, %rd22881, %rd15207;
	sub.s64 	%rd22961, %rd22957, %rd15208;
	setp.ge.u64 	%p6932, %rd22957, %rd15208;
	@%p6932 bra 	$L__BB0_1365;
	add.s64 	%rd22964, %rd2129, %rd22964;
	setp.lt.u64 	%p6933, %rd22964, %rd2129;
	selp.u64 	%rd15209, 1, 0, %p6933;
	add.s64 	%rd15210, %rd2130, %rd22963;
	setp.lt.u64 	%p6934, %rd15210, %rd2130;
	add.s64 	%rd22963, %rd15210, %rd15209;
	setp.lt.u64 	%p6935, %rd22963, %rd15210;
	or.pred  	%p6936, %p6934, %p6935;
	selp.u64 	%rd15211, 1, 0, %p6936;
	add.s64 	%rd15212, %rd2131, %rd22962;
	setp.lt.u64 	%p6937, %rd15212, %rd2131;
	add.s64 	%rd22962, %rd15212, %rd15211;
	setp.lt.u64 	%p6938, %rd22962, %rd15212;
	or.pred  	%p6939, %p6937, %p6938;
	selp.u64 	%rd15213, 1, 0, %p6939;
	add.s64 	%rd15214, %rd2132, %rd22961;
	add.s64 	%rd22961, %rd15214, %rd15213;
$L__BB0_1365:
	sub.s64 	%rd22968, %rd22964, %rd22932;
	setp.lt.u64 	%p6940, %rd22964, %rd22932;
	selp.u64 	%rd15215, 1, 0, %p6940;
	add.s64 	%rd15216, %rd22931, %rd15215;
	sub.s64 	%rd22967, %rd22963, %rd15216;
	setp.lt.u64 	%p6941, %rd22963, %rd15216;
	selp.u64 	%rd15217, 1, 0, %p6941;
	add.s64 	%rd15218, %rd22930, %rd15217;
	sub.s64 	%rd22966, %rd22962, %rd15218;
	setp.lt.u64 	%p6942, %rd22962, %rd15218;
	selp.u64 	%rd15219, 1, 0, %p6942;
	add.s64 	%rd15220, %rd22929, %rd15219;
	sub.s64 	%rd22965, %rd22961, %rd15220;
	setp.ge.u64 	%p6943, %rd22961, %rd15220;
	@%p6943 bra 	$L__BB0_1367;
	add.s64 	%rd22968, %rd2129, %rd22968;
	setp.lt.u64 	%p6944, %rd22968, %rd2129;
	selp.u64 	%rd15221, 1, 0, %p6944;
	add.s64 	%rd15222, %rd2130, %rd22967;
	setp.lt.u64 	%p6945, %rd15222, %rd2130;
	add.s64 	%rd22967, %rd15222, %rd15221;
	setp.lt.u64 	%p6946, %rd22967, %rd15222;
	or.pred  	%p6947, %p6945, %p6946;
	selp.u64 	%rd15223, 1, 0, %p6947;
	add.s64 	%rd15224, %rd2131, %rd22966;
	setp.lt.u64 	%p6948, %rd15224, %rd2131;
	add.s64 	%rd22966, %rd15224, %rd15223;
	setp.lt.u64 	%p6949, %rd22966, %rd15224;
	or.pred  	%p6950, %p6948, %p6949;
	selp.u64 	%rd15225, 1, 0, %p6950;
	add.s64 	%rd15226, %rd2132, %rd22965;
	add.s64 	%rd22965, %rd15226, %rd15225;
$L__BB0_1367:
	shl.b64 	%rd4115, %rd22968, 1;
	mov.b64 	{%r537, %r538}, %rd22968;
	mov.b64 	{%r539, %r540}, %rd22967;
	shf.l.wrap.b32 	%r541, %r538, %r539, 1;
	shf.l.wrap.b32 	%r542, %r539, %r540, 1;
	mov.b64 	%rd4116, {%r541, %r542};
	mov.b64 	{%r543, %r544}, %rd22966;
	shf.l.wrap.b32 	%r545, %r540, %r543, 1;
	shf.l.wrap.b32 	%r546, %r543, %r544, 1;
	mov.b64 	%rd4117, {%r545, %r546};
	mov.b64 	{%r547, %r548}, %rd22965;
	shf.l.wrap.b32 	%r549, %r544, %r547, 1;
	shf.l.wrap.b32 	%r550, %r547, %r548, 1;
	mov.b64 	%rd22969, {%r549, %r550};
	setp.gt.u64 	%p6951, %rd22969, %rd2132;
	@%p6951 bra 	$L__BB0_1373;
	setp.lt.u64 	%p6952, %rd22969, %rd2132;
	mov.u64 	%rd22970, %rd4117;
	mov.u64 	%rd22971, %rd4116;
	mov.u64 	%rd22972, %rd4115;
	@%p6952 bra 	$L__BB0_1374;
	setp.gt.u64 	%p6953, %rd4117, %rd2131;
	@%p6953 bra 	$L__BB0_1373;
	setp.lt.u64 	%p6954, %rd4117, %rd2131;
	mov.u64 	%rd22970, %rd4117;
	mov.u64 	%rd22971, %rd4116;
	mov.u64 	%rd22972, %rd4115;
	@%p6954 bra 	$L__BB0_1374;
	setp.gt.u64 	%p6955, %rd4116, %rd2130;
	@%p6955 bra 	$L__BB0_1373;
	setp.lt.u64 	%p6956, %rd4116, %rd2130;
	setp.lt.u64 	%p6957, %rd4115, %rd2129;
	or.pred  	%p6958, %p6956, %p6957;
	mov.u64 	%rd22970, %rd4117;
	mov.u64 	%rd22971, %rd4116;
	mov.u64 	%rd22972, %rd4115;
	@%p6958 bra 	$L__BB0_1374;
$L__BB0_1373:
	sub.s64 	%rd22972, %rd4115, %rd2129;
	setp.lt.u64 	%p6959, %rd4115, %rd2129;
	selp.u64 	%rd15227, 1, 0, %p6959;
	add.s64 	%rd15228, %rd2130, %rd15227;
	sub.s64 	%rd22971, %rd4116, %rd15228;
	setp.lt.u64 	%p6960, %rd4116, %rd15228;
	selp.u64 	%rd15229, 1, 0, %p6960;
	add.s64 	%rd15230, %rd2131, %rd15229;
	sub.s64 	%rd22970, %rd4117, %rd15230;
	setp.lt.u64 	%p6961, %rd4117, %rd15230;
	selp.u64 	%rd15231, 1, 0, %p6961;
	add.s64 	%rd15232, %rd2132, %rd15231;
	sub.s64 	%rd22969, %rd22969, %rd15232;
$L__BB0_1374:
	shl.b64 	%rd4127, %rd22884, 1;
	mov.b64 	{%r551, %r552}, %rd22884;
	mov.b64 	{%r553, %r554}, %rd22883;
	shf.l.wrap.b32 	%r555, %r552, %r553, 1;
	shf.l.wrap.b32 	%r556, %r553, %r554, 1;
	mov.b64 	%rd4128, {%r555, %r556};
	mov.b64 	{%r557, %r558}, %rd22882;
	shf.l.wrap.b32 	%r559, %r554, %r557, 1;
	shf.l.wrap.b32 	%r560, %r557, %r558, 1;
	mov.b64 	%rd4129, {%r559, %r560};
	mov.b64 	{%r561, %r562}, %rd22881;
	shf.l.wrap.b32 	%r563, %r558, %r561, 1;
	shf.l.wrap.b32 	%r564, %r561, %r562, 1;
	mov.b64 	%rd22973, {%r563, %r564};
	setp.gt.u64 	%p6962, %rd22973, %rd2132;
	@%p6962 bra 	$L__BB0_1380;
	setp.lt.u64 	%p6963, %rd22973, %rd2132;
	mov.u64 	%rd22974, %rd4129;
	mov.u64 	%rd22975, %rd4128;
	mov.u64 	%rd22976, %rd4127;
	@%p6963 bra 	$L__BB0_1381;
	setp.gt.u64 	%p6964, %rd4129, %rd2131;
	@%p6964 bra 	$L__BB0_1380;
	setp.lt.u64 	%p6965, %rd4129, %rd2131;
	mov.u64 	%rd22974, %rd4129;
	mov.u64 	%rd22975, %rd4128;
	mov.u64 	%rd22976, %rd4127;
	@%p6965 bra 	$L__BB0_1381;
	setp.gt.u64 	%p6966, %rd4128, %rd2130;
	@%p6966 bra 	$L__BB0_1380;
	setp.lt.u64 	%p6967, %rd4128, %rd2130;
	setp.lt.u64 	%p6968, %rd4127, %rd2129;
	or.pred  	%p6969, %p6967, %p6968;
	mov.u64 	%rd22974, %rd4129;
	mov.u64 	%rd22975, %rd4128;
	mov.u64 	%rd22976, %rd4127;
	@%p6969 bra 	$L__BB0_1381;
$L__BB0_1380:
	sub.s64 	%rd22976, %rd4127, %rd2129;
	setp.lt.u64 	%p6970, %rd4127, %rd2129;
	selp.u64 	%rd15233, 1, 0, %p6970;
	add.s64 	%rd15234, %rd2130, %rd15233;
	sub.s64 	%rd22975, %rd4128, %rd15234;
	setp.lt.u64 	%p6971, %rd4128, %rd15234;
	selp.u64 	%rd15235, 1, 0, %p6971;
	add.s64 	%rd15236, %rd2131, %rd15235;
	sub.s64 	%rd22974, %rd4129, %rd15236;
	setp.lt.u64 	%p6972, %rd4129, %rd15236;
	selp.u64 	%rd15237, 1, 0, %p6972;
	add.s64 	%rd15238, %rd2132, %rd15237;
	sub.s64 	%rd22973, %rd22973, %rd15238;
$L__BB0_1381:
	add.s64 	%rd4139, %rd22884, %rd22976;
	setp.lt.u64 	%p6973, %rd4139, %rd22884;
	selp.u64 	%rd15239, 1, 0, %p6973;
	add.s64 	%rd15240, %rd22883, %rd22975;
	setp.lt.u64 	%p6974, %rd15240, %rd22883;
	add.s64 	%rd4140, %rd15240, %rd15239;
	setp.lt.u64 	%p6975, %rd4140, %rd15240;
	or.pred  	%p6976, %p6974, %p6975;
	selp.u64 	%rd15241, 1, 0, %p6976;
	add.s64 	%rd15242, %rd22882, %rd22974;
	setp.lt.u64 	%p6977, %rd15242, %rd22882;
	add.s64 	%rd4141, %rd15242, %rd15241;
	setp.lt.u64 	%p6978, %rd4141, %rd15242;
	or.pred  	%p6979, %p6977, %p6978;
	selp.u64 	%rd15243, 1, 0, %p6979;
	add.s64 	%rd15244, %rd22881, %rd22973;
	add.s64 	%rd22977, %rd15244, %rd15243;
	setp.gt.u64 	%p6980, %rd22977, %rd2132;
	@%p6980 bra 	$L__BB0_1387;
	setp.lt.u64 	%p6981, %rd22977, %rd2132;
	mov.u64 	%rd22978, %rd4141;
	mov.u64 	%rd22979, %rd4140;
	mov.u64 	%rd22980, %rd4139;
	@%p6981 bra 	$L__BB0_1388;
	setp.gt.u64 	%p6982, %rd4141, %rd2131;
	@%p6982 bra 	$L__BB0_1387;
	setp.lt.u64 	%p6983, %rd4141, %rd2131;
	mov.u64 	%rd22978, %rd4141;
	mov.u64 	%rd22979, %rd4140;
	mov.u64 	%rd22980, %rd4139;
	@%p6983 bra 	$L__BB0_1388;
	setp.gt.u64 	%p6984, %rd4140, %rd2130;
	@%p6984 bra 	$L__BB0_1387;
	setp.lt.u64 	%p6985, %rd4140, %rd2130;
	setp.lt.u64 	%p6986, %rd4139, %rd2129;
	or.pred  	%p6987, %p6985, %p6986;
	mov.u64 	%rd22978, %rd4141;
	mov.u64 	%rd22979, %rd4140;
	mov.u64 	%rd22980, %rd4139;
	@%p6987 bra 	$L__BB0_1388;
$L__BB0_1387:
	sub.s64 	%rd22980, %rd4139, %rd2129;
	setp.lt.u64 	%p6988, %rd4139, %rd2129;
	selp.u64 	%rd15245, 1, 0, %p6988;
	add.s64 	%rd15246, %rd2130, %rd15245;
	sub.s64 	%rd22979, %rd4140, %rd15246;
	setp.lt.u64 	%p6989, %rd4140, %rd15246;
	selp.u64 	%rd15247, 1, 0, %p6989;
	add.s64 	%rd15248, %rd2131, %rd15247;
	sub.s64 	%rd22978, %rd4141, %rd15248;
	setp.lt.u64 	%p6990, %rd4141, %rd15248;
	selp.u64 	%rd15249, 1, 0, %p6990;
	add.s64 	%rd15250, %rd2132, %rd15249;
	sub.s64 	%rd22977, %rd22977, %rd15250;
$L__BB0_1388:
	mul.hi.u64 	%rd15251, %rd22980, %rd22980;
	mul.lo.s64 	%rd15252, %rd22979, %rd22980;
	mul.hi.u64 	%rd15253, %rd22980, %rd22979;
	add.s64 	%rd15254, %rd15251, %rd15252;
	setp.lt.u64 	%p6991, %rd15254, %rd15251;
	selp.u64 	%rd15255, 1, 0, %p6991;
	add.s64 	%rd15256, %rd15253, %rd15255;
	setp.lt.u64 	%p6992, %rd15256, %rd15253;
	selp.u64 	%rd15257, 1, 0, %p6992;
	mul.lo.s64 	%rd4151, %rd22978, %rd22980;
	mul.hi.u64 	%rd15258, %rd22980, %rd22978;
	add.s64 	%rd15259, %rd15256, %rd4151;
	setp.lt.u64 	%p6993, %rd15259, %rd15256;
	selp.u64 	%rd15260, 1, 0, %p6993;
	add.s64 	%rd15261, %rd15258, %rd15257;
	setp.lt.u64 	%p6994, %rd15261, %rd15258;
	add.s64 	%rd15262, %rd15261, %rd15260;
	setp.lt.u64 	%p6995, %rd15262, %rd15261;
	or.pred  	%p6996, %p6994, %p6995;
	selp.u64 	%rd15263, 1, 0, %p6996;
	mul.lo.s64 	%rd4152, %rd22977, %rd22980;
	mul.hi.u64 	%rd15264, %rd22980, %rd22977;
	add.s64 	%rd22983, %rd15262, %rd4152;
	setp.lt.u64 	%p6997, %rd22983, %rd15262;
	selp.u64 	%rd15265, 1, 0, %p6997;
	add.s64 	%rd15266, %rd15264, %rd15263;
	setp.lt.u64 	%p6998, %rd15266, %rd15264;
	add.s64 	%rd22985, %rd15266, %rd15265;
	setp.lt.u64 	%p6999, %rd22985, %rd15266;
	or.pred  	%p111, %p6998, %p6999;
	selp.u64 	%rd22984, 1, 0, %p111;
	mul.hi.u64 	%rd15267, %rd22979, %rd22980;
	add.s64 	%rd4156, %rd15254, %rd15252;
	setp.lt.u64 	%p7000, %rd4156, %rd15254;
	selp.u64 	%rd15268, 1, 0, %p7000;
	add.s64 	%rd15269, %rd15259, %rd15267;
	setp.ge.u64 	%p7001, %rd15269, %rd15259;
	add.s64 	%rd4157, %rd15269, %rd15268;
	setp.ge.u64 	%p7002, %rd4157, %rd15269;
	and.pred  	%p7003, %p7001, %p7002;
	@%p7003 bra 	$L__BB0_1391;
	add.s64 	%rd22983, %rd22983, 1;
	setp.ne.s64 	%p7004, %rd22983, 0;
	@%p7004 bra 	$L__BB0_1391;
	add.s64 	%rd22985, %rd22985, 1;
	setp.eq.s64 	%p7005, %rd22985, 0;
	selp.b64 	%rd15271, 2, 1, %p111;
	selp.b64 	%rd22984, %rd15271, %rd22984, %p7005;
	mov.b64 	%rd22983, 0;
$L__BB0_1391:
	mul.hi.u64 	%rd15272, %rd22979, %rd22979;
	mad.lo.s64 	%rd4164, %rd22979, %rd22979, %rd4157;
	setp.lt.u64 	%p7006, %rd4164, %rd4157;
	selp.u64 	%rd15273, 1, 0, %p7006;
	add.s64 	%rd15274, %rd22983, %rd15272;
	setp.ge.u64 	%p7007, %rd15274, %rd22983;
	add.s64 	%rd4165, %rd15274, %rd15273;
	setp.ge.u64 	%p7008, %rd4165, %rd15274;
	and.pred  	%p7009, %p7007, %p7008;
	@%p7009 bra 	$L__BB0_1393;
	add.s64 	%rd22985, %rd22985, 1;
	setp.eq.s64 	%p7010, %rd22985, 0;
	selp.u64 	%rd15275, 1, 0, %p7010;
	add.s64 	%rd22984, %rd22984, %rd15275;
$L__BB0_1393:
	mul.lo.s64 	%rd4170, %rd22978, %rd22979;
	mul.hi.u64 	%rd15276, %rd22979, %rd22978;
	add.s64 	%rd15277, %rd4165, %rd4170;
	setp.lt.u64 	%p7011, %rd15277, %rd4165;
	selp.u64 	%rd15278, 1, 0, %p7011;
	add.s64 	%rd15279, %rd22985, %rd15276;
	setp.lt.u64 	%p7012, %rd15279, %rd22985;
	add.s64 	%rd15280, %rd15279, %rd15278;
	setp.lt.u64 	%p7013, %rd15280, %rd15279;
	or.pred  	%p7014, %p7012, %p7013;
	selp.u64 	%rd15281, 1, 0, %p7014;
	add.s64 	%rd15282, %rd22984, %rd15281;
	mul.lo.s64 	%rd4171, %rd22977, %rd22979;
	mul.hi.u64 	%rd15283, %rd22979, %rd22977;
	add.s64 	%rd22988, %rd15280, %rd4171;
	setp.lt.u64 	%p7015, %rd22988, %rd15280;
	selp.u64 	%rd15284, 1, 0, %p7015;
	add.s64 	%rd15285, %rd15282, %rd15283;
	setp.lt.u64 	%p7016, %rd15285, %rd15282;
	add.s64 	%rd22990, %rd15285, %rd15284;
	setp.lt.u64 	%p7017, %rd22990, %rd15285;
	or.pred  	%p112, %p7016, %p7017;
	selp.u64 	%rd22989, 1, 0, %p112;
	mul.hi.u64 	%rd15286, %rd22978, %rd22980;
	add.s64 	%rd4175, %rd4164, %rd4151;
	setp.lt.u64 	%p7018, %rd4175, %rd4164;
	selp.u64 	%rd15287, 1, 0, %p7018;
	add.s64 	%rd15288, %rd15277, %rd15286;
	setp.ge.u64 	%p7019, %rd15288, %rd15277;
	add.s64 	%rd4176, %rd15288, %rd15287;
	setp.ge.u64 	%p7020, %rd4176, %rd15288;
	and.pred  	%p7021, %p7019, %p7020;
	@%p7021 bra 	$L__BB0_1396;
	add.s64 	%rd22988, %rd22988, 1;
	setp.ne.s64 	%p7022, %rd22988, 0;
	@%p7022 bra 	$L__BB0_1396;
	add.s64 	%rd22990, %rd22990, 1;
	setp.eq.s64 	%p7023, %rd22990, 0;
	selp.b64 	%rd15290, 2, 1, %p112;
	selp.b64 	%rd22989, %rd15290, %rd22989, %p7023;
	mov.b64 	%rd22988, 0;
$L__BB0_1396:
	mul.hi.u64 	%rd15291, %rd22978, %rd22979;
	add.s64 	%rd4183, %rd4176, %rd4170;
	setp.lt.u64 	%p7024, %rd4183, %rd4176;
	selp.u64 	%rd15292, 1, 0, %p7024;
	add.s64 	%rd15293, %rd22988, %rd15291;
	setp.ge.u64 	%p7025, %rd15293, %rd22988;
	add.s64 	%rd4184, %rd15293, %rd15292;
	setp.ge.u64 	%p7026, %rd4184, %rd15293;
	and.pred  	%p7027, %p7025, %p7026;
	@%p7027 bra 	$L__BB0_1398;
	add.s64 	%rd22990, %rd22990, 1;
	setp.eq.s64 	%p7028, %rd22990, 0;
	selp.u64 	%rd15294, 1, 0, %p7028;
	add.s64 	%rd22989, %rd22989, %rd15294;
$L__BB0_1398:
	mul.hi.u64 	%rd15295, %rd22978, %rd22978;
	mad.lo.s64 	%rd15296, %rd22978, %rd22978, %rd4184;
	setp.lt.u64 	%p7029, %rd15296, %rd4184;
	selp.u64 	%rd15297, 1, 0, %p7029;
	add.s64 	%rd15298, %rd22990, %rd15295;
	setp.lt.u64 	%p7030, %rd15298, %rd22990;
	add.s64 	%rd15299, %rd15298, %rd15297;
	setp.lt.u64 	%p7031, %rd15299, %rd15298;
	or.pred  	%p7032, %p7030, %p7031;
	selp.u64 	%rd15300, 1, 0, %p7032;
	add.s64 	%rd15301, %rd22989, %rd15300;
	mul.lo.s64 	%rd4189, %rd22977, %rd22978;
	mul.hi.u64 	%rd15302, %rd22978, %rd22977;
	add.s64 	%rd22993, %rd15299, %rd4189;
	setp.lt.u64 	%p7033, %rd22993, %rd15299;
	selp.u64 	%rd15303, 1, 0, %p7033;
	add.s64 	%rd15304, %rd15301, %rd15302;
	setp.lt.u64 	%p7034, %rd15304, %rd15301;
	add.s64 	%rd22995, %rd15304, %rd15303;
	setp.lt.u64 	%p7035, %rd22995, %rd15304;
	or.pred  	%p113, %p7034, %p7035;
	selp.u64 	%rd22994, 1, 0, %p113;
	mul.hi.u64 	%rd15305, %rd22977, %rd22980;
	add.s64 	%rd4193, %rd4183, %rd4152;
	setp.lt.u64 	%p7036, %rd4193, %rd4183;
	selp.u64 	%rd15306, 1, 0, %p7036;
	add.s64 	%rd15307, %rd15296, %rd15305;
	setp.ge.u64 	%p7037, %rd15307, %rd15296;
	add.s64 	%rd4194, %rd15307, %rd15306;
	setp.ge.u64 	%p7038, %rd4194, %rd15307;
	and.pred  	%p7039, %p7037, %p7038;
	@%p7039 bra 	$L__BB0_1401;
	add.s64 	%rd22993, %rd22993, 1;
	setp.ne.s64 	%p7040, %rd22993, 0;
	@%p7040 bra 	$L__BB0_1401;
	add.s64 	%rd22995, %rd22995, 1;
	setp.eq.s64 	%p7041, %rd22995, 0;
	selp.b64 	%rd15309, 2, 1, %p113;
	selp.b64 	%rd22994, %rd15309, %rd22994, %p7041;
	mov.b64 	%rd22993, 0;
$L__BB0_1401:
	mul.hi.u64 	%rd15310, %rd22977, %rd22979;
	add.s64 	%rd4201, %rd4194, %rd4171;
	setp.lt.u64 	%p7042, %rd4201, %rd4194;
	selp.u64 	%rd15311, 1, 0, %p7042;
	add.s64 	%rd15312, %rd22993, %rd15310;
	setp.ge.u64 	%p7043, %rd15312, %rd22993;
	add.s64 	%rd4202, %rd15312, %rd15311;
	setp.ge.u64 	%p7044, %rd4202, %rd15312;
	and.pred  	%p7045, %p7043, %p7044;
	@%p7045 bra 	$L__BB0_1403;
	add.s64 	%rd22995, %rd22995, 1;
	setp.eq.s64 	%p7046, %rd22995, 0;
	selp.u64 	%rd15313, 1, 0, %p7046;
	add.s64 	%rd22994, %rd22994, %rd15313;
$L__BB0_1403:
	mul.lo.s64 	%rd15314, %rd22980, %rd22980;
	mul.hi.u64 	%rd15315, %rd22977, %rd22978;
	add.s64 	%rd22998, %rd4202, %rd4189;
	setp.lt.u64 	%p7047, %rd22998, %rd4202;
	selp.u64 	%rd15316, 1, 0, %p7047;
	add.s64 	%rd15317, %rd22995, %rd15315;
	setp.lt.u64 	%p7048, %rd15317, %rd22995;
	add.s64 	%rd15318, %rd15317, %rd15316;
	setp.lt.u64 	%p7049, %rd15318, %rd15317;
	or.pred  	%p7050, %p7048, %p7049;
	selp.u64 	%rd15319, 1, 0, %p7050;
	add.s64 	%rd15320, %rd22994, %rd15319;
	mul.hi.u64 	%rd15321, %rd22977, %rd22977;
	mad.lo.s64 	%rd23000, %rd22977, %rd22977, %rd15318;
	setp.lt.u64 	%p7051, %rd23000, %rd15318;
	selp.u64 	%rd15322, 1, 0, %p7051;
	add.s64 	%rd15323, %rd15320, %rd15321;
	add.s64 	%rd22999, %rd15323, %rd15322;
	mul.lo.s64 	%rd15324, %rd2128, %rd15314;
	mul.lo.s64 	%rd15325, %rd2129, %rd15324;
	mul.hi.u64 	%rd15326, %rd15324, %rd2129;
	not.b64 	%rd15327, %rd15314;
	setp.gt.u64 	%p7052, %rd15325, %rd15327;
	selp.u64 	%rd15328, 1, 0, %p7052;
	add.s64 	%rd15329, %rd4156, %rd15326;
	setp.lt.u64 	%p7053, %rd15329, %rd4156;
	add.s64 	%rd15330, %rd15329, %rd15328;
	setp.lt.u64 	%p7054, %rd15330, %rd15329;
	or.pred  	%p7055, %p7053, %p7054;
	selp.u64 	%rd15331, 1, 0, %p7055;
	mul.hi.u64 	%rd15332, %rd15324, %rd2130;
	mad.lo.s64 	%rd15333, %rd2130, %rd15324, %rd15330;
	setp.lt.u64 	%p7056, %rd15333, %rd15330;
	add.s64 	%rd4210, %rd15333, %rd15331;
	setp.lt.u64 	%p7057, %rd4210, %rd15333;
	or.pred  	%p7058, %p7056, %p7057;
	selp.u64 	%rd15334, 1, 0, %p7058;
	add.s64 	%rd15335, %rd4175, %rd15332;
	setp.lt.u64 	%p7059, %rd15335, %rd4175;
	add.s64 	%rd15336, %rd15335, %rd15334;
	setp.lt.u64 	%p7060, %rd15336, %rd15335;
	or.pred  	%p7061, %p7059, %p7060;
	selp.u64 	%rd15337, 1, 0, %p7061;
	mul.hi.u64 	%rd15338, %rd15324, %rd2131;
	mad.lo.s64 	%rd15339, %rd2131, %rd15324, %rd15336;
	setp.lt.u64 	%p7062, %rd15339, %rd15336;
	add.s64 	%rd4211, %rd15339, %rd15337;
	setp.lt.u64 	%p7063, %rd4211, %rd15339;
	or.pred  	%p7064, %p7062, %p7063;
	selp.u64 	%rd15340, 1, 0, %p7064;
	add.s64 	%rd15341, %rd4193, %rd15338;
	setp.lt.u64 	%p7065, %rd15341, %rd4193;
	add.s64 	%rd15342, %rd15341, %rd15340;
	setp.lt.u64 	%p7066, %rd15342, %rd15341;
	or.pred  	%p7067, %p7065, %p7066;
	selp.u64 	%rd15343, 1, 0, %p7067;
	mul.hi.u64 	%rd15344, %rd15324, %rd2132;
	mad.lo.s64 	%rd15345, %rd2132, %rd15324, %rd15342;
	setp.lt.u64 	%p7068, %rd15345, %rd15342;
	add.s64 	%rd4212, %rd15345, %rd15343;
	setp.lt.u64 	%p7069, %rd4212, %rd15345;
	or.pred  	%p7070, %p7068, %p7069;
	selp.u64 	%rd15346, 1, 0, %p7070;
	add.s64 	%rd15347, %rd4201, %rd15344;
	setp.ge.u64 	%p7071, %rd15347, %rd4201;
	add.s64 	%rd4213, %rd15347, %rd15346;
	setp.ge.u64 	%p7072, %rd4213, %rd15347;
	and.pred  	%p7073, %p7071, %p7072;
	@%p7073 bra 	$L__BB0_1406;
	add.s64 	%rd22998, %rd22998, 1;
	setp.ne.s64 	%p7074, %rd22998, 0;
	@%p7074 bra 	$L__BB0_1406;
	add.s64 	%rd23000, %rd23000, 1;
	setp.eq.s64 	%p7075, %rd23000, 0;
	selp.u64 	%rd15349, 1, 0, %p7075;
	add.s64 	%rd22999, %rd22999, %rd15349;
	mov.b64 	%rd22998, 0;
$L__BB0_1406:
	mul.lo.s64 	%rd15350, %rd2128, %rd4210;
	mul.lo.s64 	%rd15351, %rd2129, %rd15350;
	mul.hi.u64 	%rd15352, %rd15350, %rd2129;
	not.b64 	%rd15353, %rd4210;
	setp.gt.u64 	%p7076, %rd15351, %rd15353;
	selp.u64 	%rd15354, 1, 0, %p7076;
	add.s64 	%rd15355, %rd4211, %rd15352;
	setp.lt.u64 	%p7077, %rd15355, %rd4211;
	add.s64 	%rd15356, %rd15355, %rd15354;
	setp.lt.u64 	%p7078, %rd15356, %rd15355;
	or.pred  	%p7079, %p7077, %p7078;
	selp.u64 	%rd15357, 1, 0, %p7079;
	mul.hi.u64 	%rd15358, %rd15350, %rd2130;
	mad.lo.s64 	%rd15359, %rd2130, %rd15350, %rd15356;
	setp.lt.u64 	%p7080, %rd15359, %rd15356;
	add.s64 	%rd4220, %rd15359, %rd15357;
	setp.lt.u64 	%p7081, %rd4220, %rd15359;
	or.pred  	%p7082, %p7080, %p7081;
	selp.u64 	%rd15360, 1, 0, %p7082;
	add.s64 	%rd15361, %rd4212, %rd15358;
	setp.lt.u64 	%p7083, %rd15361, %rd4212;
	add.s64 	%rd15362, %rd15361, %rd15360;
	setp.lt.u64 	%p7084, %rd15362, %rd15361;
	or.pred  	%p7085, %p7083, %p7084;
	selp.u64 	%rd15363, 1, 0, %p7085;
	mul.hi.u64 	%rd15364, %rd15350, %rd2131;
	mad.lo.s64 	%rd15365, %rd2131, %rd15350, %rd15362;
	setp.lt.u64 	%p7086, %rd15365, %rd15362;
	add.s64 	%rd4221, %rd15365, %rd15363;
	setp.lt.u64 	%p7087, %rd4221, %rd15365;
	or.pred  	%p7088, %p7086, %p7087;
	selp.u64 	%rd15366, 1, 0, %p7088;
	add.s64 	%rd15367, %rd4213, %rd15364;
	setp.lt.u64 	%p7089, %rd15367, %rd4213;
	add.s64 	%rd15368, %rd15367, %rd15366;
	setp.lt.u64 	%p7090, %rd15368, %rd15367;
	or.pred  	%p7091, %p7089, %p7090;
	selp.u64 	%rd15369, 1, 0, %p7091;
	mul.hi.u64 	%rd15370, %rd15350, %rd2132;
	mad.lo.s64 	%rd15371, %rd2132, %rd15350, %rd15368;
	setp.lt.u64 	%p7092, %rd15371, %rd15368;
	add.s64 	%rd4222, %rd15371, %rd15369;
	setp.lt.u64 	%p7093, %rd4222, %rd15371;
	or.pred  	%p7094, %p7092, %p7093;
	selp.u64 	%rd15372, 1, 0, %p7094;
	add.s64 	%rd15373, %rd22998, %rd15370;
	setp.ge.u64 	%p7095, %rd15373, %rd22998;
	add.s64 	%rd4223, %rd15373, %rd15372;
	setp.ge.u64 	%p7096, %rd4223, %rd15373;
	and.pred  	%p7097, %p7095, %p7096;
	@%p7097 bra 	$L__BB0_1408;
	add.s64 	%rd23000, %rd23000, 1;
	setp.eq.s64 	%p7098, %rd23000, 0;
	selp.u64 	%rd15374, 1, 0, %p7098;
	add.s64 	%rd22999, %rd22999, %rd15374;
$L__BB0_1408:
	mul.lo.s64 	%rd15375, %rd2128, %rd4220;
	mul.lo.s64 	%rd15376, %rd2129, %rd15375;
	mul.hi.u64 	%rd15377, %rd15375, %rd2129;
	not.b64 	%rd15378, %rd4220;
	setp.gt.u64 	%p7099, %rd15376, %rd15378;
	selp.u64 	%rd15379, 1, 0, %p7099;
	add.s64 	%rd15380, %rd4221, %rd15377;
	setp.lt.u64 	%p7100, %rd15380, %rd4221;
	add.s64 	%rd15381, %rd15380, %rd15379;
	setp.lt.u64 	%p7101, %rd15381, %rd15380;
	or.pred  	%p7102, %p7100, %p7101;
	selp.u64 	%rd15382, 1, 0, %p7102;
	mul.hi.u64 	%rd15383, %rd15375, %rd2130;
	mad.lo.s64 	%rd15384, %rd2130, %rd15375, %rd15381;
	setp.lt.u64 	%p7103, %rd15384, %rd15381;
	add.s64 	%rd15385, %rd15384, %rd15382;
	setp.lt.u64 	%p7104, %rd15385, %rd15384;
	or.pred  	%p7105, %p7103, %p7104;
	selp.u64 	%rd15386, 1, 0, %p7105;
	add.s64 	%rd15387, %rd4222, %rd15383;
	setp.lt.u64 	%p7106, %rd15387, %rd4222;
	add.s64 	%rd15388, %rd15387, %rd15386;
	setp.lt.u64 	%p7107, %rd15388, %rd15387;
	or.pred  	%p7108, %p7106, %p7107;
	selp.u64 	%rd15389, 1, 0, %p7108;
	mul.hi.u64 	%rd15390, %rd15375, %rd2131;
	mad.lo.s64 	%rd15391, %rd2131, %rd15375, %rd15388;
	setp.lt.u64 	%p7109, %rd15391, %rd15388;
	add.s64 	%rd15392, %rd15391, %rd15389;
	setp.lt.u64 	%p7110, %rd15392, %rd15391;
	or.pred  	%p7111, %p7109, %p7110;
	selp.u64 	%rd15393, 1, 0, %p7111;
	add.s64 	%rd15394, %rd4223, %rd15390;
	setp.lt.u64 	%p7112, %rd15394, %rd4223;
	add.s64 	%rd15395, %rd15394, %rd15393;
	setp.lt.u64 	%p7113, %rd15395, %rd15394;
	or.pred  	%p7114, %p7112, %p7113;
	selp.u64 	%rd15396, 1, 0, %p7114;
	mul.hi.u64 	%rd15397, %rd15375, %rd2132;
	mad.lo.s64 	%rd15398, %rd2132, %rd15375, %rd15395;
	setp.lt.u64 	%p7115, %rd15398, %rd15395;
	add.s64 	%rd15399, %rd15398, %rd15396;
	setp.lt.u64 	%p7116, %rd15399, %rd15398;
	or.pred  	%p7117, %p7115, %p7116;
	selp.u64 	%rd15400, 1, 0, %p7117;
	add.s64 	%rd15401, %rd23000, %rd15397;
	setp.lt.u64 	%p7118, %rd15401, %rd23000;
	add.s64 	%rd15402, %rd15401, %rd15400;
	setp.lt.u64 	%p7119, %rd15402, %rd15401;
	or.pred  	%p7120, %p7118, %p7119;
	selp.u64 	%rd15403, 1, 0, %p7120;
	add.s64 	%rd15404, %rd22999, %rd15403;
	mul.lo.s64 	%rd15405, %rd2128, %rd15385;
	mul.lo.s64 	%rd15406, %rd2129, %rd15405;
	mul.hi.u64 	%rd15407, %rd15405, %rd2129;
	not.b64 	%rd15408, %rd15385;
	setp.gt.u64 	%p7121, %rd15406, %rd15408;
	selp.u64 	%rd15409, 1, 0, %p7121;
	add.s64 	%rd15410, %rd15392, %rd15407;
	setp.lt.u64 	%p7122, %rd15410, %rd15392;
	add.s64 	%rd15411, %rd15410, %rd15409;
	setp.lt.u64 	%p7123, %rd15411, %rd15410;
	or.pred  	%p7124, %p7122, %p7123;
	selp.u64 	%rd15412, 1, 0, %p7124;
	mul.hi.u64 	%rd15413, %rd15405, %rd2130;
	mad.lo.s64 	%rd15414, %rd2130, %rd15405, %rd15411;
	setp.lt.u64 	%p7125, %rd15414, %rd15411;
	add.s64 	%rd4228, %rd15414, %rd15412;
	setp.lt.u64 	%p7126, %rd4228, %rd15414;
	or.pred  	%p7127, %p7125, %p7126;
	selp.u64 	%rd15415, 1, 0, %p7127;
	add.s64 	%rd15416, %rd15399, %rd15413;
	setp.lt.u64 	%p7128, %rd15416, %rd15399;
	add.s64 	%rd15417, %rd15416, %rd15415;
	setp.lt.u64 	%p7129, %rd15417, %rd15416;
	or.pred  	%p7130, %p7128, %p7129;
	selp.u64 	%rd15418, 1, 0, %p7130;
	mul.hi.u64 	%rd15419, %rd15405, %rd2131;
	mad.lo.s64 	%rd15420, %rd2131, %rd15405, %rd15417;
	setp.lt.u64 	%p7131, %rd15420, %rd15417;
	add.s64 	%rd4229, %rd15420, %rd15418;
	setp.lt.u64 	%p7132, %rd4229, %rd15420;
	or.pred  	%p7133, %p7131, %p7132;
	selp.u64 	%rd15421, 1, 0, %p7133;
	add.s64 	%rd15422, %rd15402, %rd15419;
	setp.lt.u64 	%p7134, %rd15422, %rd15402;
	add.s64 	%rd15423, %rd15422, %rd15421;
	setp.lt.u64 	%p7135, %rd15423, %rd15422;
	or.pred  	%p7136, %p7134, %p7135;
	selp.u64 	%rd15424, 1, 0, %p7136;
	mul.hi.u64 	%rd15425, %rd15405, %rd2132;
	mad.lo.s64 	%rd15426, %rd2132, %rd15405, %rd15423;
	setp.lt.u64 	%p7137, %rd15426, %rd15423;
	add.s64 	%rd4230, %rd15426, %rd15424;
	setp.lt.u64 	%p7138, %rd4230, %rd15426;
	or.pred  	%p7139, %p7137, %p7138;
	selp.u64 	%rd15427, 1, 0, %p7139;
	add.s64 	%rd15428, %rd15404, %rd15425;
	add.s64 	%rd23001, %rd15428, %rd15427;
	setp.gt.u64 	%p7140, %rd23001, %rd2132;
	@%p7140 bra 	$L__BB0_1414;
	setp.lt.u64 	%p7141, %rd23001, %rd2132;
	mov.u64 	%rd23002, %rd4230;
	mov.u64 	%rd23003, %rd4229;
	mov.u64 	%rd23004, %rd4228;
	@%p7141 bra 	$L__BB0_1415;
	setp.gt.u64 	%p7142, %rd4230, %rd2131;
	@%p7142 bra 	$L__BB0_1414;
	setp.lt.u64 	%p7143, %rd4230, %rd2131;
	mov.u64 	%rd23002, %rd4230;
	mov.u64 	%rd23003, %rd4229;
	mov.u64 	%rd23004, %rd4228;
	@%p7143 bra 	$L__BB0_1415;
	setp.gt.u64 	%p7144, %rd4229, %rd2130;
	@%p7144 bra 	$L__BB0_1414;
	setp.lt.u64 	%p7145, %rd4229, %rd2130;
	setp.lt.u64 	%p7146, %rd4228, %rd2129;
	or.pred  	%p7147, %p7145, %p7146;
	mov.u64 	%rd23002, %rd4230;
	mov.u64 	%rd23003, %rd4229;
	mov.u64 	%rd23004, %rd4228;
	@%p7147 bra 	$L__BB0_1415;
$L__BB0_1414:
	sub.s64 	%rd23004, %rd4228, %rd2129;
	setp.lt.u64 	%p7148, %rd4228, %rd2129;
	selp.u64 	%rd15429, 1, 0, %p7148;
	add.s64 	%rd15430, %rd2130, %rd15429;
	sub.s64 	%rd23003, %rd4229, %rd15430;
	setp.lt.u64 	%p7149, %rd4229, %rd15430;
	selp.u64 	%rd15431, 1, 0, %p7149;
	add.s64 	%rd15432, %rd2131, %rd15431;
	sub.s64 	%rd23002, %rd4230, %rd15432;
	setp.lt.u64 	%p7150, %rd4230, %rd15432;
	selp.u64 	%rd15433, 1, 0, %p7150;
	add.s64 	%rd15434, %rd2132, %rd15433;
	sub.s64 	%rd23001, %rd23001, %rd15434;
$L__BB0_1415:
	shl.b64 	%rd4240, %rd22972, 1;
	mov.b64 	{%r565, %r566}, %rd22972;
	mov.b64 	{%r567, %r568}, %rd22971;
	shf.l.wrap.b32 	%r569, %r566, %r567, 1;
	shf.l.wrap.b32 	%r570, %r567, %r568, 1;
	mov.b64 	%rd4241, {%r569, %r570};
	mov.b64 	{%r571, %r572}, %rd22970;
	shf.l.wrap.b32 	%r573, %r568, %r571, 1;
	shf.l.wrap.b32 	%r574, %r571, %r572, 1;
	mov.b64 	%rd4242, {%r573, %r574};
	mov.b64 	{%r575, %r576}, %rd22969;
	shf.l.wrap.b32 	%r577, %r572, %r575, 1;
	shf.l.wrap.b32 	%r578, %r575, %r576, 1;
	mov.b64 	%rd23005, {%r577, %r578};
	setp.gt.u64 	%p7151, %rd23005, %rd2132;
	@%p7151 bra 	$L__BB0_1421;
	setp.lt.u64 	%p7152, %rd23005, %rd2132;
	mov.u64 	%rd23006, %rd4242;
	mov.u64 	%rd23007, %rd4241;
	mov.u64 	%rd23008, %rd4240;
	@%p7152 bra 	$L__BB0_1422;
	setp.gt.u64 	%p7153, %rd4242, %rd2131;
	@%p7153 bra 	$L__BB0_1421;
	setp.lt.u64 	%p7154, %rd4242, %rd2131;
	mov.u64 	%rd23006, %rd4242;
	mov.u64 	%rd23007, %rd4241;
	mov.u64 	%rd23008, %rd4240;
	@%p7154 bra 	$L__BB0_1422;
	setp.gt.u64 	%p7155, %rd4241, %rd2130;
	@%p7155 bra 	$L__BB0_1421;
	setp.lt.u64 	%p7156, %rd4241, %rd2130;
	setp.lt.u64 	%p7157, %rd4240, %rd2129;
	or.pred  	%p7158, %p7156, %p7157;
	mov.u64 	%rd23006, %rd4242;
	mov.u64 	%rd23007, %rd4241;
	mov.u64 	%rd23008, %rd4240;
	@%p7158 bra 	$L__BB0_1422;
$L__BB0_1421:
	sub.s64 	%rd23008, %rd4240, %rd2129;
	setp.lt.u64 	%p7159, %rd4240, %rd2129;
	selp.u64 	%rd15435, 1, 0, %p7159;
	add.s64 	%rd15436, %rd2130, %rd15435;
	sub.s64 	%rd23007, %rd4241, %rd15436;
	setp.lt.u64 	%p7160, %rd4241, %rd15436;
	selp.u64 	%rd15437, 1, 0, %p7160;
	add.s64 	%rd15438, %rd2131, %rd15437;
	sub.s64 	%rd23006, %rd4242, %rd15438;
	setp.lt.u64 	%p7161, %rd4242, %rd15438;
	selp.u64 	%rd15439, 1, 0, %p7161;
	add.s64 	%rd15440, %rd2132, %rd15439;
	sub.s64 	%rd23005, %rd23005, %rd15440;
$L__BB0_1422:
	sub.s64 	%rd23092, %rd23004, %rd23008;
	setp.lt.u64 	%p7162, %rd23004, %rd23008;
	selp.u64 	%rd15441, 1, 0, %p7162;
	add.s64 	%rd15442, %rd23007, %rd15441;
	sub.s64 	%rd23091, %rd23003, %rd15442;
	setp.lt.u64 	%p7163, %rd23003, %rd15442;
	selp.u64 	%rd15443, 1, 0, %p7163;
	add.s64 	%rd15444, %rd23006, %rd15443;
	sub.s64 	%rd23090, %rd23002, %rd15444;
	setp.lt.u64 	%p7164, %rd23002, %rd15444;
	selp.u64 	%rd15445, 1, 0, %p7164;
	add.s64 	%rd15446, %rd23005, %rd15445;
	sub.s64 	%rd23089, %rd23001, %rd15446;
	setp.ge.u64 	%p7165, %rd23001, %rd15446;
	@%p7165 bra 	$L__BB0_1424;
	add.s64 	%rd23092, %rd2129, %rd23092;
	setp.lt.u64 	%p7166, %rd23092, %rd2129;
	selp.u64 	%rd15447, 1, 0, %p7166;
	add.s64 	%rd15448, %rd2130, %rd23091;
	setp.lt.u64 	%p7167, %rd15448, %rd2130;
	add.s64 	%rd23091, %rd15448, %rd15447;
	setp.lt.u64 	%p7168, %rd23091, %rd15448;
	or.pred  	%p7169, %p7167, %p7168;
	selp.u64 	%rd15449, 1, 0, %p7169;
	add.s64 	%rd15450, %rd2131, %rd23090;
	setp.lt.u64 	%p7170, %rd15450, %rd2131;
	add.s64 	%rd23090, %rd15450, %rd15449;
	setp.lt.u64 	%p7171, %rd23090, %rd15450;
	or.pred  	%p7172, %p7170, %p7171;
	selp.u64 	%rd15451, 1, 0, %p7172;
	add.s64 	%rd15452, %rd2132, %rd23089;
	add.s64 	%rd23089, %rd15452, %rd15451;
$L__BB0_1424:
	sub.s64 	%rd23016, %rd22972, %rd23092;
	setp.lt.u64 	%p7173, %rd22972, %rd23092;
	selp.u64 	%rd15453, 1, 0, %p7173;
	add.s64 	%rd15454, %rd23091, %rd15453;
	sub.s64 	%rd23015, %rd22971, %rd15454;
	setp.lt.u64 	%p7174, %rd22971, %rd15454;
	selp.u64 	%rd15455, 1, 0, %p7174;
	add.s64 	%rd15456, %rd23090, %rd15455;
	sub.s64 	%rd23014, %rd22970, %rd15456;
	setp.lt.u64 	%p7175, %rd22970, %rd15456;
	selp.u64 	%rd15457, 1, 0, %p7175;
	add.s64 	%rd15458, %rd23089, %rd15457;
	sub.s64 	%rd23013, %rd22969, %rd15458;
	setp.ge.u64 	%p7176, %rd22969, %rd15458;
	@%p7176 bra 	$L__BB0_1426;
	add.s64 	%rd23016, %rd2129, %rd23016;
	setp.lt.u64 	%p7177, %rd23016, %rd2129;
	selp.u64 	%rd15459, 1, 0, %p7177;
	add.s64 	%rd15460, %rd2130, %rd23015;
	setp.lt.u64 	%p7178, %rd15460, %rd2130;
	add.s64 	%rd23015, %rd15460, %rd15459;
	setp.lt.u64 	%p7179, %rd23015, %rd15460;
	or.pred  	%p7180, %p7178, %p7179;
	selp.u64 	%rd15461, 1, 0, %p7180;
	add.s64 	%rd15462, %rd2131, %rd23014;
	setp.lt.u64 	%p7181, %rd15462, %rd2131;
	add.s64 	%rd23014, %rd15462, %rd15461;
	setp.lt.u64 	%p7182, %rd23014, %rd15462;
	or.pred  	%p7183, %p7181, %p7182;
	selp.u64 	%rd15463, 1, 0, %p7183;
	add.s64 	%rd15464, %rd2132, %rd23013;
	add.s64 	%rd23013, %rd15464, %rd15463;
$L__BB0_1426:
	shl.b64 	%rd4276, %rd22932, 1;
	mov.b64 	{%r579, %r580}, %rd22932;
	mov.b64 	{%r581, %r582}, %rd22931;
	shf.l.wrap.b32 	%r583, %r580, %r581, 1;
	shf.l.wrap.b32 	%r584, %r581, %r582, 1;
	mov.b64 	%rd4277, {%r583, %r584};
	mov.b64 	{%r585, %r586}, %rd22930;
	shf.l.wrap.b32 	%r587, %r582, %r585, 1;
	shf.l.wrap.b32 	%r588, %r585, %r586, 1;
	mov.b64 	%rd4278, {%r587, %r588};
	mov.b64 	{%r589, %r590}, %rd22929;
	shf.l.wrap.b32 	%r591, %r586, %r589, 1;
	shf.l.wrap.b32 	%r592, %r589, %r590, 1;
	mov.b64 	%rd23017, {%r591, %r592};
	setp.gt.u64 	%p7184, %rd23017, %rd2132;
	@%p7184 bra 	$L__BB0_1432;
	setp.lt.u64 	%p7185, %rd23017, %rd2132;
	mov.u64 	%rd23018, %rd4278;
	mov.u64 	%rd23019, %rd4277;
	mov.u64 	%rd23020, %rd4276;
	@%p7185 bra 	$L__BB0_1433;
	setp.gt.u64 	%p7186, %rd4278, %rd2131;
	@%p7186 bra 	$L__BB0_1432;
	setp.lt.u64 	%p7187, %rd4278, %rd2131;
	mov.u64 	%rd23018, %rd4278;
	mov.u64 	%rd23019, %rd4277;
	mov.u64 	%rd23020, %rd4276;
	@%p7187 bra 	$L__BB0_1433;
	setp.gt.u64 	%p7188, %rd4277, %rd2130;
	@%p7188 bra 	$L__BB0_1432;
	setp.lt.u64 	%p7189, %rd4277, %rd2130;
	setp.lt.u64 	%p7190, %rd4276, %rd2129;
	or.pred  	%p7191, %p7189, %p7190;
	mov.u64 	%rd23018, %rd4278;
	mov.u64 	%rd23019, %rd4277;
	mov.u64 	%rd23020, %rd4276;
	@%p7191 bra 	$L__BB0_1433;
$L__BB0_1432:
	sub.s64 	%rd23020, %rd4276, %rd2129;
	setp.lt.u64 	%p7192, %rd4276, %rd2129;
	selp.u64 	%rd15465, 1, 0, %p7192;
	add.s64 	%rd15466, %rd2130, %rd15465;
	sub.s64 	%rd23019, %rd4277, %rd15466;
	setp.lt.u64 	%p7193, %rd4277, %rd15466;
	selp.u64 	%rd15467, 1, 0, %p7193;
	add.s64 	%rd15468, %rd2131, %rd15467;
	sub.s64 	%rd23018, %rd4278, %rd15468;
	setp.lt.u64 	%p7194, %rd4278, %rd15468;
	selp.u64 	%rd15469, 1, 0, %p7194;
	add.s64 	%rd15470, %rd2132, %rd15469;
	sub.s64 	%rd23017, %rd23017, %rd15470;
$L__BB0_1433:
	shl.b64 	%rd4288, %rd23020, 1;
	mov.b64 	{%r593, %r594}, %rd23020;
	mov.b64 	{%r595, %r596}, %rd23019;
	shf.l.wrap.b32 	%r597, %r594, %r595, 1;
	shf.l.wrap.b32 	%r598, %r595, %r596, 1;
	mov.b64 	%rd4289, {%r597, %r598};
	mov.b64 	{%r599, %r600}, %rd23018;
	shf.l.wrap.b32 	%r601, %r596, %r599, 1;
	shf.l.wrap.b32 	%r602, %r599, %r600, 1;
	mov.b64 	%rd4290, {%r601, %r602};
	mov.b64 	{%r603, %r604}, %rd23017;
	shf.l.wrap.b32 	%r605, %r600, %r603, 1;
	shf.l.wrap.b32 	%r606, %r603, %r604, 1;
	mov.b64 	%rd23021, {%r605, %r606};
	setp.gt.u64 	%p7195, %rd23021, %rd2132;
	@%p7195 bra 	$L__BB0_1439;
	setp.lt.u64 	%p7196, %rd23021, %rd2132;
	mov.u64 	%rd23022, %rd4290;
	mov.u64 	%rd23023, %rd4289;
	mov.u64 	%rd23024, %rd4288;
	@%p7196 bra 	$L__BB0_1440;
	setp.gt.u64 	%p7197, %rd4290, %rd2131;
	@%p7197 bra 	$L__BB0_1439;
	setp.lt.u64 	%p7198, %rd4290, %rd2131;
	mov.u64 	%rd23022, %rd4290;
	mov.u64 	%rd23023, %rd4289;
	mov.u64 	%rd23024, %rd4288;
	@%p7198 bra 	$L__BB0_1440;
	setp.gt.u64 	%p7199, %rd4289, %rd2130;
	@%p7199 bra 	$L__BB0_1439;
	setp.lt.u64 	%p7200, %rd4289, %rd2130;
	setp.lt.u64 	%p7201, %rd4288, %rd2129;
	or.pred  	%p7202, %p7200, %p7201;
	mov.u64 	%rd23022, %rd4290;
	mov.u64 	%rd23023, %rd4289;
	mov.u64 	%rd23024, %rd4288;
	@%p7202 bra 	$L__BB0_1440;
$L__BB0_1439:
	sub.s64 	%rd23024, %rd4288, %rd2129;
	setp.lt.u64 	%p7203, %rd4288, %rd2129;
	selp.u64 	%rd15471, 1, 0, %p7203;
	add.s64 	%rd15472, %rd2130, %rd15471;
	sub.s64 	%rd23023, %rd4289, %rd15472;
	setp.lt.u64 	%p7204, %rd4289, %rd15472;
	selp.u64 	%rd15473, 1, 0, %p7204;
	add.s64 	%rd15474, %rd2131, %rd15473;
	sub.s64 	%rd23022, %rd4290, %rd15474;
	setp.lt.u64 	%p7205, %rd4290, %rd15474;
	selp.u64 	%rd15475, 1, 0, %p7205;
	add.s64 	%rd15476, %rd2132, %rd15475;
	sub.s64 	%rd23021, %rd23021, %rd15476;
$L__BB0_1440:
	shl.b64 	%rd4300, %rd23024, 1;
	mov.b64 	{%r607, %r608}, %rd23024;
	mov.b64 	{%r609, %r610}, %rd23023;
	shf.l.wrap.b32 	%r611, %r608, %r609, 1;
	shf.l.wrap.b32 	%r612, %r609, %r610, 1;
	mov.b64 	%rd4301, {%r611, %r612};
	mov.b64 	{%r613, %r614}, %rd23022;
	shf.l.wrap.b32 	%r615, %r610, %r613, 1;
	shf.l.wrap.b32 	%r616, %r613, %r614, 1;
	mov.b64 	%rd4302, {%r615, %r616};
	mov.b64 	{%r617, %r618}, %rd23021;
	shf.l.wrap.b32 	%r619, %r614, %r617, 1;
	shf.l.wrap.b32 	%r620, %r617, %r618, 1;
	mov.b64 	%rd23025, {%r619, %r620};
	setp.gt.u64 	%p7206, %rd23025, %rd2132;
	@%p7206 bra 	$L__BB0_1446;
	setp.lt.u64 	%p7207, %rd23025, %rd2132;
	mov.u64 	%rd23026, %rd4302;
	mov.u64 	%rd23027, %rd4301;
	mov.u64 	%rd23028, %rd4300;
	@%p7207 bra 	$L__BB0_1447;
	setp.gt.u64 	%p7208, %rd4302, %rd2131;
	@%p7208 bra 	$L__BB0_1446;
	setp.lt.u64 	%p7209, %rd4302, %rd2131;
	mov.u64 	%rd23026, %rd4302;
	mov.u64 	%rd23027, %rd4301;
	mov.u64 	%rd23028, %rd4300;
	@%p7209 bra 	$L__BB0_1447;
	setp.gt.u64 	%p7210, %rd4301, %rd2130;
	@%p7210 bra 	$L__BB0_1446;
	setp.lt.u64 	%p7211, %rd4301, %rd2130;
	setp.lt.u64 	%p7212, %rd4300, %rd2129;
	or.pred  	%p7213, %p7211, %p7212;
	mov.u64 	%rd23026, %rd4302;
	mov.u64 	%rd23027, %rd4301;
	mov.u64 	%rd23028, %rd4300;
	@%p7213 bra 	$L__BB0_1447;
$L__BB0_1446:
	sub.s64 	%rd23028, %rd4300, %rd2129;
	setp.lt.u64 	%p7214, %rd4300, %rd2129;
	selp.u64 	%rd15477, 1, 0, %p7214;
	add.s64 	%rd15478, %rd2130, %rd15477;
	sub.s64 	%rd23027, %rd4301, %rd15478;
	setp.lt.u64 	%p7215, %rd4301, %rd15478;
	selp.u64 	%rd15479, 1, 0, %p7215;
	add.s64 	%rd15480, %rd2131, %rd15479;
	sub.s64 	%rd23026, %rd4302, %rd15480;
	setp.lt.u64 	%p7216, %rd4302, %rd15480;
	selp.u64 	%rd15481, 1, 0, %p7216;
	add.s64 	%rd15482, %rd2132, %rd15481;
	sub.s64 	%rd23025, %rd23025, %rd15482;
$L__BB0_1447:
	mul.hi.u64 	%rd15483, %rd22980, %rd23016;
	mul.hi.u64 	%rd15484, %rd22980, %rd23015;
	mad.lo.s64 	%rd15485, %rd23015, %rd22980, %rd15483;
	setp.lt.u64 	%p7217, %rd15485, %rd15483;
	selp.u64 	%rd15486, 1, 0, %p7217;
	add.s64 	%rd15487, %rd15484, %rd15486;
	setp.lt.u64 	%p7218, %rd15487, %rd15484;
	selp.u64 	%rd15488, 1, 0, %p7218;
	mul.hi.u64 	%rd15489, %rd22980, %rd23014;
	mad.lo.s64 	%rd15490, %rd23014, %rd22980, %rd15487;
	setp.lt.u64 	%p7219, %rd15490, %rd15487;
	selp.u64 	%rd15491, 1, 0, %p7219;
	add.s64 	%rd15492, %rd15489, %rd15488;
	setp.lt.u64 	%p7220, %rd15492, %rd15489;
	add.s64 	%rd15493, %rd15492, %rd15491;
	setp.lt.u64 	%p7221, %rd15493, %rd15492;
	or.pred  	%p7222, %p7220, %p7221;
	selp.u64 	%rd15494, 1, 0, %p7222;
	mul.hi.u64 	%rd15495, %rd22980, %rd23013;
	mad.lo.s64 	%rd23031, %rd23013, %rd22980, %rd15493;
	setp.lt.u64 	%p7223, %rd23031, %rd15493;
	selp.u64 	%rd15496, 1, 0, %p7223;
	add.s64 	%rd15497, %rd15495, %rd15494;
	setp.lt.u64 	%p7224, %rd15497, %rd15495;
	add.s64 	%rd23033, %rd15497, %rd15496;
	setp.lt.u64 	%p7225, %rd23033, %rd15497;
	or.pred  	%p114, %p7224, %p7225;
	selp.u64 	%rd23032, 1, 0, %p114;
	mul.hi.u64 	%rd15498, %rd22979, %rd23016;
	mad.lo.s64 	%rd4315, %rd23016, %rd22979, %rd15485;
	setp.lt.u64 	%p7226, %rd4315, %rd15485;
	selp.u64 	%rd15499, 1, 0, %p7226;
	add.s64 	%rd15500, %rd15490, %rd15498;
	setp.ge.u64 	%p7227, %rd15500, %rd15490;
	add.s64 	%rd4316, %rd15500, %rd15499;
	setp.ge.u64 	%p7228, %rd4316, %rd15500;
	and.pred  	%p7229, %p7227, %p7228;
	@%p7229 bra 	$L__BB0_1450;
	add.s64 	%rd23031, %rd23031, 1;
	setp.ne.s64 	%p7230, %rd23031, 0;
	@%p7230 bra 	$L__BB0_1450;
	add.s64 	%rd23033, %rd23033, 1;
	setp.eq.s64 	%p7231, %rd23033, 0;
	selp.b64 	%rd15502, 2, 1, %p114;
	selp.b64 	%rd23032, %rd15502, %rd23032, %p7231;
	mov.b64 	%rd23031, 0;
$L__BB0_1450:
	mul.hi.u64 	%rd15503, %rd22979, %rd23015;
	mad.lo.s64 	%rd4323, %rd23015, %rd22979, %rd4316;
	setp.lt.u64 	%p7232, %rd4323, %rd4316;
	selp.u64 	%rd15504, 1, 0, %p7232;
	add.s64 	%rd15505, %rd23031, %rd15503;
	setp.ge.u64 	%p7233, %rd15505, %rd23031;
	add.s64 	%rd4324, %rd15505, %rd15504;
	setp.ge.u64 	%p7234, %rd4324, %rd15505;
	and.pred  	%p7235, %p7233, %p7234;
	@%p7235 bra 	$L__BB0_1452;
	add.s64 	%rd23033, %rd23033, 1;
	setp.eq.s64 	%p7236, %rd23033, 0;
	selp.u64 	%rd15506, 1, 0, %p7236;
	add.s64 	%rd23032, %rd23032, %rd15506;
$L__BB0_1452:
	mul.hi.u64 	%rd15507, %rd22979, %rd23014;
	mad.lo.s64 	%rd15508, %rd23014, %rd22979, %rd4324;
	setp.lt.u64 	%p7237, %rd15508, %rd4324;
	selp.u64 	%rd15509, 1, 0, %p7237;
	add.s64 	%rd15510, %rd23033, %rd15507;
	setp.lt.u64 	%p7238, %rd15510, %rd23033;
	add.s64 	%rd15511, %rd15510, %rd15509;
	setp.lt.u64 	%p7239, %rd15511, %rd15510;
	or.pred  	%p7240, %p7238, %p7239;
	selp.u64 	%rd15512, 1, 0, %p7240;
	add.s64 	%rd15513, %rd23032, %rd15512;
	mul.hi.u64 	%rd15514, %rd22979, %rd23013;
	mad.lo.s64 	%rd23036, %rd23013, %rd22979, %rd15511;
	setp.lt.u64 	%p7241, %rd23036, %rd15511;
	selp.u64 	%rd15515, 1, 0, %p7241;
	add.s64 	%rd15516, %rd15513, %rd15514;
	setp.lt.u64 	%p7242, %rd15516, %rd15513;
	add.s64 	%rd23038, %rd15516, %rd15515;
	setp.lt.u64 	%p7243, %rd23038, %rd15516;
	or.pred  	%p115, %p7242, %p7243;
	selp.u64 	%rd23037, 1, 0, %p115;
	mul.hi.u64 	%rd15517, %rd22978, %rd23016;
	mad.lo.s64 	%rd4332, %rd23016, %rd22978, %rd4323;
	setp.lt.u64 	%p7244, %rd4332, %rd4323;
	selp.u64 	%rd15518, 1, 0, %p7244;
	add.s64 	%rd15519, %rd15508, %rd15517;
	setp.ge.u64 	%p7245, %rd15519, %rd15508;
	add.s64 	%rd4333, %rd15519, %rd15518;
	setp.ge.u64 	%p7246, %rd4333, %rd15519;
	and.pred  	%p7247, %p7245, %p7246;
	@%p7247 bra 	$L__BB0_1455;
	add.s64 	%rd23036, %rd23036, 1;
	setp.ne.s64 	%p7248, %rd23036, 0;
	@%p7248 bra 	$L__BB0_1455;
	add.s64 	%rd23038, %rd23038, 1;
	setp.eq.s64 	%p7249, %rd23038, 0;
	selp.b64 	%rd15521, 2, 1, %p115;
	selp.b64 	%rd23037, %rd15521, %rd23037, %p7249;
	mov.b64 	%rd23036, 0;
$L__BB0_1455:
	mul.hi.u64 	%rd15522, %rd22978, %rd23015;
	mad.lo.s64 	%rd4340, %rd23015, %rd22978, %rd4333;
	setp.lt.u64 	%p7250, %rd4340, %rd4333;
	selp.u64 	%rd15523, 1, 0, %p7250;
	add.s64 	%rd15524, %rd23036, %rd15522;
	setp.ge.u64 	%p7251, %rd15524, %rd23036;
	add.s64 	%rd4341, %rd15524, %rd15523;
	setp.ge.u64 	%p7252, %rd4341, %rd15524;
	and.pred  	%p7253, %p7251, %p7252;
	@%p7253 bra 	$L__BB0_1457;
	add.s64 	%rd23038, %rd23038, 1;
	setp.eq.s64 	%p7254, %rd23038, 0;
	selp.u64 	%rd15525, 1, 0, %p7254;
	add.s64 	%rd23037, %rd23037, %rd15525;
$L__BB0_1457:
	mul.hi.u64 	%rd15526, %rd22978, %rd23014;
	mad.lo.s64 	%rd15527, %rd23014, %rd22978, %rd4341;
	setp.lt.u64 	%p7255, %rd15527, %rd4341;
	selp.u64 	%rd15528, 1, 0, %p7255;
	add.s64 	%rd15529, %rd23038, %rd15526;
	setp.lt.u64 	%p7256, %rd15529, %rd23038;
	add.s64 	%rd15530, %rd15529, %rd15528;
	setp.lt.u64 	%p7257, %rd15530, %rd15529;
	or.pred  	%p7258, %p7256, %p7257;
	selp.u64 	%rd15531, 1, 0, %p7258;
	add.s64 	%rd15532, %rd23037, %rd15531;
	mul.hi.u64 	%rd15533, %rd22978, %rd23013;
	mad.lo.s64 	%rd23041, %rd23013, %rd22978, %rd15530;
	setp.lt.u64 	%p7259, %rd23041, %rd15530;
	selp.u64 	%rd15534, 1, 0, %p7259;
	add.s64 	%rd15535, %rd15532, %rd15533;
	setp.lt.u64 	%p7260, %rd15535, %rd15532;
	add.s64 	%rd23043, %rd15535, %rd15534;
	setp.lt.u64 	%p7261, %rd23043, %rd15535;
	or.pred  	%p116, %p7260, %p7261;
	selp.u64 	%rd23042, 1, 0, %p116;
	mul.hi.u64 	%rd15536, %rd22977, %rd23016;
	mad.lo.s64 	%rd4349, %rd23016, %rd22977, %rd4340;
	setp.lt.u64 	%p7262, %rd4349, %rd4340;
	selp.u64 	%rd15537, 1, 0, %p7262;
	add.s64 	%rd15538, %rd15527, %rd15536;
	setp.ge.u64 	%p7263, %rd15538, %rd15527;
	add.s64 	%rd4350, %rd15538, %rd15537;
	setp.ge.u64 	%p7264, %rd4350, %rd15538;
	and.pred  	%p7265, %p7263, %p7264;
	@%p7265 bra 	$L__BB0_1460;
	add.s64 	%rd23041, %rd23041, 1;
	setp.ne.s64 	%p7266, %rd23041, 0;
	@%p7266 bra 	$L__BB0_1460;
	add.s64 	%rd23043, %rd23043, 1;
	setp.eq.s64 	%p7267, %rd23043, 0;
	selp.b64 	%rd15540, 2, 1, %p116;
	selp.b64 	%rd23042, %rd15540, %rd23042, %p7267;
	mov.b64 	%rd23041, 0;
$L__BB0_1460:
	mul.hi.u64 	%rd15541, %rd22977, %rd23015;
	mad.lo.s64 	%rd4357, %rd23015, %rd22977, %rd4350;
	setp.lt.u64 	%p7268, %rd4357, %rd4350;
	selp.u64 	%rd15542, 1, 0, %p7268;
	add.s64 	%rd15543, %rd23041, %rd15541;
	setp.ge.u64 	%p7269, %rd15543, %rd23041;
	add.s64 	%rd4358, %rd15543, %rd15542;
	setp.ge.u64 	%p7270, %rd4358, %rd15543;
	and.pred  	%p7271, %p7269, %p7270;
	@%p7271 bra 	$L__BB0_1462;
	add.s64 	%rd23043, %rd23043, 1;
	setp.eq.s64 	%p7272, %rd23043, 0;
	selp.u64 	%rd15544, 1, 0, %p7272;
	add.s64 	%rd23042, %rd23042, %rd15544;
$L__BB0_1462:
	mul.lo.s64 	%rd15545, %rd23016, %rd22980;
	mul.hi.u64 	%rd15546, %rd22977, %rd23014;
	mad.lo.s64 	%rd23046, %rd23014, %rd22977, %rd4358;
	setp.lt.u64 	%p7273, %rd23046, %rd4358;
	selp.u64 	%rd15547, 1, 0, %p7273;
	add.s64 	%rd15548, %rd23043, %rd15546;
	setp.lt.u64 	%p7274, %rd15548, %rd23043;
	add.s64 	%rd15549, %rd15548, %rd15547;
	setp.lt.u64 	%p7275, %rd15549, %rd15548;
	or.pred  	%p7276, %p7274, %p7275;
	selp.u64 	%rd15550, 1, 0, %p7276;
	add.s64 	%rd15551, %rd23042, %rd15550;
	mul.hi.u64 	%rd15552, %rd22977, %rd23013;
	mad.lo.s64 	%rd23048, %rd23013, %rd22977, %rd15549;
	setp.lt.u64 	%p7277, %rd23048, %rd15549;
	selp.u64 	%rd15553, 1, 0, %p7277;
	add.s64 	%rd15554, %rd15551, %rd15552;
	add.s64 	%rd23047, %rd15554, %rd15553;
	mul.lo.s64 	%rd15555, %rd2128, %rd15545;
	mul.lo.s64 	%rd15556, %rd2129, %rd15555;
	mul.hi.u64 	%rd15557, %rd15555, %rd2129;
	not.b64 	%rd15558, %rd15545;
	setp.gt.u64 	%p7278, %rd15556, %rd15558;
	selp.u64 	%rd15559, 1, 0, %p7278;
	add.s64 	%rd15560, %rd4315, %rd15557;
	setp.lt.u64 	%p7279, %rd15560, %rd4315;
	add.s64 	%rd15561, %rd15560, %rd15559;
	setp.lt.u64 	%p7280, %rd15561, %rd15560;
	or.pred  	%p7281, %p7279, %p7280;
	selp.u64 	%rd15562, 1, 0, %p7281;
	mul.hi.u64 	%rd15563, %rd15555, %rd2130;
	mad.lo.s64 	%rd15564, %rd2130, %rd15555, %rd15561;
	setp.lt.u64 	%p7282, %rd15564, %rd15561;
	add.s64 	%rd4366, %rd15564, %rd15562;
	setp.lt.u64 	%p7283, %rd4366, %rd15564;
	or.pred  	%p7284, %p7282, %p7283;
	selp.u64 	%rd15565, 1, 0, %p7284;
	add.s64 	%rd15566, %rd4332, %rd15563;
	setp.lt.u64 	%p7285, %rd15566, %rd4332;
	add.s64 	%rd15567, %rd15566, %rd15565;
	setp.lt.u64 	%p7286, %rd15567, %rd15566;
	or.pred  	%p7287, %p7285, %p7286;
	selp.u64 	%rd15568, 1, 0, %p7287;
	mul.hi.u64 	%rd15569, %rd15555, %rd2131;
	mad.lo.s64 	%rd15570, %rd2131, %rd15555, %rd15567;
	setp.lt.u64 	%p7288, %rd15570, %rd15567;
	add.s64 	%rd4367, %rd15570, %rd15568;
	setp.lt.u64 	%p7289, %rd4367, %rd15570;
	or.pred  	%p7290, %p7288, %p7289;
	selp.u64 	%rd15571, 1, 0, %p7290;
	add.s64 	%rd15572, %rd4349, %rd15569;
	setp.lt.u64 	%p7291, %rd15572, %rd4349;
	add.s64 	%rd15573, %rd15572, %rd15571;
	setp.lt.u64 	%p7292, %rd15573, %rd15572;
	or.pred  	%p7293, %p7291, %p7292;
	selp.u64 	%rd15574, 1, 0, %p7293;
	mul.hi.u64 	%rd15575, %rd15555, %rd2132;
	mad.lo.s64 	%rd15576, %rd2132, %rd15555, %rd15573;
	setp.lt.u64 	%p7294, %rd15576, %rd15573;
	add.s64 	%rd4368, %rd15576, %rd15574;
	setp.lt.u64 	%p7295, %rd4368, %rd15576;
	or.pred  	%p7296, %p7294, %p7295;
	selp.u64 	%rd15577, 1, 0, %p7296;
	add.s64 	%rd15578, %rd4357, %rd15575;
	setp.ge.u64 	%p7297, %rd15578, %rd4357;
	add.s64 	%rd4369, %rd15578, %rd15577;
	setp.ge.u64 	%p7298, %rd4369, %rd15578;
	and.pred  	%p7299, %p7297, %p7298;
	@%p7299 bra 	$L__BB0_1465;
	add.s64 	%rd23046, %rd23046, 1;
	setp.ne.s64 	%p7300, %rd23046, 0;
	@%p7300 bra 	$L__BB0_1465;
	add.s64 	%rd23048, %rd23048, 1;
	setp.eq.s64 	%p7301, %rd23048, 0;
	selp.u64 	%rd15580, 1, 0, %p7301;
	add.s64 	%rd23047, %rd23047, %rd15580;
	mov.b64 	%rd23046, 0;
$L__BB0_1465:
	mul.lo.s64 	%rd15581, %rd2128, %rd4366;
	mul.lo.s64 	%rd15582, %rd2129, %rd15581;
	mul.hi.u64 	%rd15583, %rd15581, %rd2129;
	not.b64 	%rd15584, %rd4366;
	setp.gt.u64 	%p7302, %rd15582, %rd15584;
	selp.u64 	%rd15585, 1, 0, %p7302;
	add.s64 	%rd15586, %rd4367, %rd15583;
	setp.lt.u64 	%p7303, %rd15586, %rd4367;
	add.s64 	%rd15587, %rd15586, %rd15585;
	setp.lt.u64 	%p7304, %rd15587, %rd15586;
	or.pred  	%p7305, %p7303, %p7304;
	selp.u64 	%rd15588, 1, 0, %p7305;
	mul.hi.u64 	%rd15589, %rd15581, %rd2130;
	mad.lo.s64 	%rd15590, %rd2130, %rd15581, %rd15587;
	setp.lt.u64 	%p7306, %rd15590, %rd15587;
	add.s64 	%rd4376, %rd15590, %rd15588;
	setp.lt.u64 	%p7307, %rd4376, %rd15590;
	or.pred  	%p7308, %p7306, %p7307;
	selp.u64 	%rd15591, 1, 0, %p7308;
	add.s64 	%rd15592, %rd4368, %rd15589;
	setp.lt.u64 	%p7309, %rd15592, %rd4368;
	add.s64 	%rd15593, %rd15592, %rd15591;
	setp.lt.u64 	%p7310, %rd15593, %rd15592;
	or.pred  	%p7311, %p7309, %p7310;
	selp.u64 	%rd15594, 1, 0, %p7311;
	mul.hi.u64 	%rd15595, %rd15581, %rd2131;
	mad.lo.s64 	%rd15596, %rd2131, %rd15581, %rd15593;
	setp.lt.u64 	%p7312, %rd15596, %rd15593;
	add.s64 	%rd4377, %rd15596, %rd15594;
	setp.lt.u64 	%p7313, %rd4377, %rd15596;
	or.pred  	%p7314, %p7312, %p7313;
	selp.u64 	%rd15597, 1, 0, %p7314;
	add.s64 	%rd15598, %rd4369, %rd15595;
	setp.lt.u64 	%p7315, %rd15598, %rd4369;
	add.s64 	%rd15599, %rd15598, %rd15597;
	setp.lt.u64 	%p7316, %rd15599, %rd15598;
	or.pred  	%p7317, %p7315, %p7316;
	selp.u64 	%rd15600, 1, 0, %p7317;
	mul.hi.u64 	%rd15601, %rd15581, %rd2132;
	mad.lo.s64 	%rd15602, %rd2132, %rd15581, %rd15599;
	setp.lt.u64 	%p7318, %rd15602, %rd15599;
	add.s64 	%rd4378, %rd15602, %rd15600;
	setp.lt.u64 	%p7319, %rd4378, %rd15602;
	or.pred  	%p7320, %p7318, %p7319;
	selp.u64 	%rd15603, 1, 0, %p7320;
	add.s64 	%rd15604, %rd23046, %rd15601;
	setp.ge.u64 	%p7321, %rd15604, %rd23046;
	add.s64 	%rd4379, %rd15604, %rd15603;
	setp.ge.u64 	%p7322, %rd4379, %rd15604;
	and.pred  	%p7323, %p7321, %p7322;
	@%p7323 bra 	$L__BB0_1467;
	add.s64 	%rd23048, %rd23048, 1;
	setp.eq.s64 	%p7324, %rd23048, 0;
	selp.u64 	%rd15605, 1, 0, %p7324;
	add.s64 	%rd23047, %rd23047, %rd15605;
$L__BB0_1467:
	mul.lo.s64 	%rd15606, %rd2128, %rd4376;
	mul.lo.s64 	%rd15607, %rd2129, %rd15606;
	mul.hi.u64 	%rd15608, %rd15606, %rd2129;
	not.b64 	%rd15609, %rd4376;
	setp.gt.u64 	%p7325, %rd15607, %rd15609;
	selp.u64 	%rd15610, 1, 0, %p7325;
	add.s64 	%rd15611, %rd4377, %rd15608;
	setp.lt.u64 	%p7326, %rd15611, %rd4377;
	add.s64 	%rd15612, %rd15611, %rd15610;
	setp.lt.u64 	%p7327, %rd15612, %rd15611;
	or.pred  	%p7328, %p7326, %p7327;
	selp.u64 	%rd15613, 1, 0, %p7328;
	mul.hi.u64 	%rd15614, %rd15606, %rd2130;
	mad.lo.s64 	%rd15615, %rd2130, %rd15606, %rd15612;
	setp.lt.u64 	%p7329, %rd15615, %rd15612;
	add.s64 	%rd15616, %rd15615, %rd15613;
	setp.lt.u64 	%p7330, %rd15616, %rd15615;
	or.pred  	%p7331, %p7329, %p7330;
	selp.u64 	%rd15617, 1, 0, %p7331;
	add.s64 	%rd15618, %rd4378, %rd15614;
	setp.lt.u64 	%p7332, %rd15618, %rd4378;
	add.s64 	%rd15619, %rd15618, %rd15617;
	setp.lt.u64 	%p7333, %rd15619, %rd15618;
	or.pred  	%p7334, %p7332, %p7333;
	selp.u64 	%rd15620, 1, 0, %p7334;
	mul.hi.u64 	%rd15621, %rd15606, %rd2131;
	mad.lo.s64 	%rd15622, %rd2131, %rd15606, %rd15619;
	setp.lt.u64 	%p7335, %rd15622, %rd15619;
	add.s64 	%rd15623, %rd15622, %rd15620;
	setp.lt.u64 	%p7336, %rd15623, %rd15622;
	or.pred  	%p7337, %p7335, %p7336;
	selp.u64 	%rd15624, 1, 0, %p7337;
	add.s64 	%rd15625, %rd4379, %rd15621;
	setp.lt.u64 	%p7338, %rd15625, %rd4379;
	add.s64 	%rd15626, %rd15625, %rd15624;
	setp.lt.u64 	%p7339, %rd15626, %rd15625;
	or.pred  	%p7340, %p7338, %p7339;
	selp.u64 	%rd15627, 1, 0, %p7340;
	mul.hi.u64 	%rd15628, %rd15606, %rd2132;
	mad.lo.s64 	%rd15629, %rd2132, %rd15606, %rd15626;
	setp.lt.u64 	%p7341, %rd15629, %rd15626;
	add.s64 	%rd15630, %rd15629, %rd15627;
	setp.lt.u64 	%p7342, %rd15630, %rd15629;
	or.pred  	%p7343, %p7341, %p7342;
	selp.u64 	%rd15631, 1, 0, %p7343;
	add.s64 	%rd15632, %rd23048, %rd15628;
	setp.lt.u64 	%p7344, %rd15632, %rd23048;
	add.s64 	%rd15633, %rd15632, %rd15631;
	setp.lt.u64 	%p7345, %rd15633, %rd15632;
	or.pred  	%p7346, %p7344, %p7345;
	selp.u64 	%rd15634, 1, 0, %p7346;
	add.s64 	%rd15635, %rd23047, %rd15634;
	mul.lo.s64 	%rd15636, %rd2128, %rd15616;
	mul.lo.s64 	%rd15637, %rd2129, %rd15636;
	mul.hi.u64 	%rd15638, %rd15636, %rd2129;
	not.b64 	%rd15639, %rd15616;
	setp.gt.u64 	%p7347, %rd15637, %rd15639;
	selp.u64 	%rd15640, 1, 0, %p7347;
	add.s64 	%rd15641, %rd15623, %rd15638;
	setp.lt.u64 	%p7348, %rd15641, %rd15623;
	add.s64 	%rd15642, %rd15641, %rd15640;
	setp.lt.u64 	%p7349, %rd15642, %rd15641;
	or.pred  	%p7350, %p7348, %p7349;
	selp.u64 	%rd15643, 1, 0, %p7350;
	mul.hi.u64 	%rd15644, %rd15636, %rd2130;
	mad.lo.s64 	%rd15645, %rd2130, %rd15636, %rd15642;
	setp.lt.u64 	%p7351, %rd15645, %rd15642;
	add.s64 	%rd4384, %rd15645, %rd15643;
	setp.lt.u64 	%p7352, %rd4384, %rd15645;
	or.pred  	%p7353, %p7351, %p7352;
	selp.u64 	%rd15646, 1, 0, %p7353;
	add.s64 	%rd15647, %rd15630, %rd15644;
	setp.lt.u64 	%p7354, %rd15647, %rd15630;
	add.s64 	%rd15648, %rd15647, %rd15646;
	setp.lt.u64 	%p7355, %rd15648, %rd15647;
	or.pred  	%p7356, %p7354, %p7355;
	selp.u64 	%rd15649, 1, 0, %p7356;
	mul.hi.u64 	%rd15650, %rd15636, %rd2131;
	mad.lo.s64 	%rd15651, %rd2131, %rd15636, %rd15648;
	setp.lt.u64 	%p7357, %rd15651, %rd15648;
	add.s64 	%rd4385, %rd15651, %rd15649;
	setp.lt.u64 	%p7358, %rd4385, %rd15651;
	or.pred  	%p7359, %p7357, %p7358;
	selp.u64 	%rd15652, 1, 0, %p7359;
	add.s64 	%rd15653, %rd15633, %rd15650;
	setp.lt.u64 	%p7360, %rd15653, %rd15633;
	add.s64 	%rd15654, %rd15653, %rd15652;
	setp.lt.u64 	%p7361, %rd15654, %rd15653;
	or.pred  	%p7362, %p7360, %p7361;
	selp.u64 	%rd15655, 1, 0, %p7362;
	mul.hi.u64 	%rd15656, %rd15636, %rd2132;
	mad.lo.s64 	%rd15657, %rd2132, %rd15636, %rd15654;
	setp.lt.u64 	%p7363, %rd15657, %rd15654;
	add.s64 	%rd4386, %rd15657, %rd15655;
	setp.lt.u64 	%p7364, %rd4386, %rd15657;
	or.pred  	%p7365, %p7363, %p7364;
	selp.u64 	%rd15658, 1, 0, %p7365;
	add.s64 	%rd15659, %rd15635, %rd15656;
	add.s64 	%rd23049, %rd15659, %rd15658;
	setp.gt.u64 	%p7366, %rd23049, %rd2132;
	@%p7366 bra 	$L__BB0_1473;
	setp.lt.u64 	%p7367, %rd23049, %rd2132;
	mov.u64 	%rd23050, %rd4386;
	mov.u64 	%rd23051, %rd4385;
	mov.u64 	%rd23052, %rd4384;
	@%p7367 bra 	$L__BB0_1474;
	setp.gt.u64 	%p7368, %rd4386, %rd2131;
	@%p7368 bra 	$L__BB0_1473;
	setp.lt.u64 	%p7369, %rd4386, %rd2131;
	mov.u64 	%rd23050, %rd4386;
	mov.u64 	%rd23051, %rd4385;
	mov.u64 	%rd23052, %rd4384;
	@%p7369 bra 	$L__BB0_1474;
	setp.gt.u64 	%p7370, %rd4385, %rd2130;
	@%p7370 bra 	$L__BB0_1473;
	setp.lt.u64 	%p7371, %rd4385, %rd2130;
	setp.lt.u64 	%p7372, %rd4384, %rd2129;
	or.pred  	%p7373, %p7371, %p7372;
	mov.u64 	%rd23050, %rd4386;
	mov.u64 	%rd23051, %rd4385;
	mov.u64 	%rd23052, %rd4384;
	@%p7373 bra 	$L__BB0_1474;
$L__BB0_1473:
	sub.s64 	%rd23052, %rd4384, %rd2129;
	setp.lt.u64 	%p7374, %rd4384, %rd2129;
	selp.u64 	%rd15660, 1, 0, %p7374;
	add.s64 	%rd15661, %rd2130, %rd15660;
	sub.s64 	%rd23051, %rd4385, %rd15661;
	setp.lt.u64 	%p7375, %rd4385, %rd15661;
	selp.u64 	%rd15662, 1, 0, %p7375;
	add.s64 	%rd15663, %rd2131, %rd15662;
	sub.s64 	%rd23050, %rd4386, %rd15663;
	setp.lt.u64 	%p7376, %rd4386, %rd15663;
	selp.u64 	%rd15664, 1, 0, %p7376;
	add.s64 	%rd15665, %rd2132, %rd15664;
	sub.s64 	%rd23049, %rd23049, %rd15665;
$L__BB0_1474:
	sub.s64 	%rd23088, %rd23052, %rd23028;
	setp.lt.u64 	%p7377, %rd23052, %rd23028;
	selp.u64 	%rd15666, 1, 0, %p7377;
	add.s64 	%rd15667, %rd23027, %rd15666;
	sub.s64 	%rd23087, %rd23051, %rd15667;
	setp.lt.u64 	%p7378, %rd23051, %rd15667;
	selp.u64 	%rd15668, 1, 0, %p7378;
	add.s64 	%rd15669, %rd23026, %rd15668;
	sub.s64 	%rd23086, %rd23050, %rd15669;
	setp.lt.u64 	%p7379, %rd23050, %rd15669;
	selp.u64 	%rd15670, 1, 0, %p7379;
	add.s64 	%rd15671, %rd23025, %rd15670;
	sub.s64 	%rd23085, %rd23049, %rd15671;
	setp.ge.u64 	%p7380, %rd23049, %rd15671;
	@%p7380 bra 	$L__BB0_1476;
	add.s64 	%rd23088, %rd2129, %rd23088;
	setp.lt.u64 	%p7381, %rd23088, %rd2129;
	selp.u64 	%rd15672, 1, 0, %p7381;
	add.s64 	%rd15673, %rd2130, %rd23087;
	setp.lt.u64 	%p7382, %rd15673, %rd2130;
	add.s64 	%rd23087, %rd15673, %rd15672;
	setp.lt.u64 	%p7383, %rd23087, %rd15673;
	or.pred  	%p7384, %p7382, %p7383;
	selp.u64 	%rd15674, 1, 0, %p7384;
	add.s64 	%rd15675, %rd2131, %rd23086;
	setp.lt.u64 	%p7385, %rd15675, %rd2131;
	add.s64 	%rd23086, %rd15675, %rd15674;
	setp.lt.u64 	%p7386, %rd23086, %rd15675;
	or.pred  	%p7387, %p7385, %p7386;
	selp.u64 	%rd15676, 1, 0, %p7387;
	add.s64 	%rd15677, %rd2132, %rd23085;
	add.s64 	%rd23085, %rd15677, %rd15676;
$L__BB0_1476:
	mul.hi.u64 	%rd15678, %rd23088, %rd22852;
	mul.hi.u64 	%rd15679, %rd23088, %rd22851;
	mad.lo.s64 	%rd15680, %rd22851, %rd23088, %rd15678;
	setp.lt.u64 	%p7388, %rd15680, %rd15678;
	selp.u64 	%rd15681, 1, 0, %p7388;
	add.s64 	%rd15682, %rd15679, %rd15681;
	setp.lt.u64 	%p7389, %rd15682, %rd15679;
	selp.u64 	%rd15683, 1, 0, %p7389;
	mul.hi.u64 	%rd15684, %rd23088, %rd22850;
	mad.lo.s64 	%rd15685, %rd22850, %rd23088, %rd15682;
	setp.lt.u64 	%p7390, %rd15685, %rd15682;
	selp.u64 	%rd15686, 1, 0, %p7390;
	add.s64 	%rd15687, %rd15684, %rd15683;
	setp.lt.u64 	%p7391, %rd15687, %rd15684;
	add.s64 	%rd15688, %rd15687, %rd15686;
	setp.lt.u64 	%p7392, %rd15688, %rd15687;
	or.pred  	%p7393, %p7391, %p7392;
	selp.u64 	%rd15689, 1, 0, %p7393;
	mul.hi.u64 	%rd15690, %rd23088, %rd22849;
	mad.lo.s64 	%rd23059, %rd22849, %rd23088, %rd15688;
	setp.lt.u64 	%p7394, %rd23059, %rd15688;
	selp.u64 	%rd15691, 1, 0, %p7394;
	add.s64 	%rd15692, %rd15690, %rd15689;
	setp.lt.u64 	%p7395, %rd15692, %rd15690;
	add.s64 	%rd23061, %rd15692, %rd15691;
	setp.lt.u64 	%p7396, %rd23061, %rd15692;
	or.pred  	%p117, %p7395, %p7396;
	selp.u64 	%rd23060, 1, 0, %p117;
	mul.hi.u64 	%rd15693, %rd23087, %rd22852;
	mad.lo.s64 	%rd4411, %rd22852, %rd23087, %rd15680;
	setp.lt.u64 	%p7397, %rd4411, %rd15680;
	selp.u64 	%rd15694, 1, 0, %p7397;
	add.s64 	%rd15695, %rd15685, %rd15693;
	setp.ge.u64 	%p7398, %rd15695, %rd15685;
	add.s64 	%rd4412, %rd15695, %rd15694;
	setp.ge.u64 	%p7399, %rd4412, %rd15695;
	and.pred  	%p7400, %p7398, %p7399;
	@%p7400 bra 	$L__BB0_1479;
	add.s64 	%rd23059, %rd23059, 1;
	setp.ne.s64 	%p7401, %rd23059, 0;
	@%p7401 bra 	$L__BB0_1479;
	add.s64 	%rd23061, %rd23061, 1;
	setp.eq.s64 	%p7402, %rd23061, 0;
	selp.b64 	%rd15697, 2, 1, %p117;
	selp.b64 	%rd23060, %rd15697, %rd23060, %p7402;
	mov.b64 	%rd23059, 0;
$L__BB0_1479:
	mul.hi.u64 	%rd15698, %rd23087, %rd22851;
	mad.lo.s64 	%rd4419, %rd22851, %rd23087, %rd4412;
	setp.lt.u64 	%p7403, %rd4419, %rd4412;
	selp.u64 	%rd15699, 1, 0, %p7403;
	add.s64 	%rd15700, %rd23059, %rd15698;
	setp.ge.u64 	%p7404, %rd15700, %rd23059;
	add.s64 	%rd4420, %rd15700, %rd15699;
	setp.ge.u64 	%p7405, %rd4420, %rd15700;
	and.pred  	%p7406, %p7404, %p7405;
	@%p7406 bra 	$L__BB0_1481;
	add.s64 	%rd23061, %rd23061, 1;
	setp.eq.s64 	%p7407, %rd23061, 0;
	selp.u64 	%rd15701, 1, 0, %p7407;
	add.s64 	%rd23060, %rd23060, %rd15701;
$L__BB0_1481:
	mul.hi.u64 	%rd15702, %rd23087, %rd22850;
	mad.lo.s64 	%rd15703, %rd22850, %rd23087, %rd4420;
	setp.lt.u64 	%p7408, %rd15703, %rd4420;
	selp.u64 	%rd15704, 1, 0, %p7408;
	add.s64 	%rd15705, %rd23061, %rd15702;
	setp.lt.u64 	%p7409, %rd15705, %rd23061;
	add.s64 	%rd15706, %rd15705, %rd15704;
	setp.lt.u64 	%p7410, %rd15706, %rd15705;
	or.pred  	%p7411, %p7409, %p7410;
	selp.u64 	%rd15707, 1, 0, %p7411;
	add.s64 	%rd15708, %rd23060, %rd15707;
	mul.hi.u64 	%rd15709, %rd23087, %rd22849;
	mad.lo.s64 	%rd23064, %rd22849, %rd23087, %rd15706;
	setp.lt.u64 	%p7412, %rd23064, %rd15706;
	selp.u64 	%rd15710, 1, 0, %p7412;
	add.s64 	%rd15711, %rd15708, %rd15709;
	setp.lt.u64 	%p7413, %rd15711, %rd15708;
	add.s64 	%rd23066, %rd15711, %rd15710;
	setp.lt.u64 	%p7414, %rd23066, %rd15711;
	or.pred  	%p118, %p7413, %p7414;
	selp.u64 	%rd23065, 1, 0, %p118;
	mul.hi.u64 	%rd15712, %rd23086, %rd22852;
	mad.lo.s64 	%rd4428, %rd22852, %rd23086, %rd4419;
	setp.lt.u64 	%p7415, %rd4428, %rd4419;
	selp.u64 	%rd15713, 1, 0, %p7415;
	add.s64 	%rd15714, %rd15703, %rd15712;
	setp.ge.u64 	%p7416, %rd15714, %rd15703;
	add.s64 	%rd4429, %rd15714, %rd15713;
	setp.ge.u64 	%p7417, %rd4429, %rd15714;
	and.pred  	%p7418, %p7416, %p7417;
	@%p7418 bra 	$L__BB0_1484;
	add.s64 	%rd23064, %rd23064, 1;
	setp.ne.s64 	%p7419, %rd23064, 0;
	@%p7419 bra 	$L__BB0_1484;
	add.s64 	%rd23066, %rd23066, 1;
	setp.eq.s64 	%p7420, %rd23066, 0;
	selp.b64 	%rd15716, 2, 1, %p118;
	selp.b64 	%rd23065, %rd15716, %rd23065, %p7420;
	mov.b64 	%rd23064, 0;
$L__BB0_1484:
	mul.hi.u64 	%rd15717, %rd23086, %rd22851;
	mad.lo.s64 	%rd4436, %rd22851, %rd23086, %rd4429;
	setp.lt.u64 	%p7421, %rd4436, %rd4429;
	selp.u64 	%rd15718, 1, 0, %p7421;
	add.s64 	%rd15719, %rd23064, %rd15717;
	setp.ge.u64 	%p7422, %rd15719, %rd23064;
	add.s64 	%rd4437, %rd15719, %rd15718;
	setp.ge.u64 	%p7423, %rd4437, %rd15719;
	and.pred  	%p7424, %p7422, %p7423;
	@%p7424 bra 	$L__BB0_1486;
	add.s64 	%rd23066, %rd23066, 1;
	setp.eq.s64 	%p7425, %rd23066, 0;
	selp.u64 	%rd15720, 1, 0, %p7425;
	add.s64 	%rd23065, %rd23065, %rd15720;
$L__BB0_1486:
	mul.hi.u64 	%rd15721, %rd23086, %rd22850;
	mad.lo.s64 	%rd15722, %rd22850, %rd23086, %rd4437;
	setp.lt.u64 	%p7426, %rd15722, %rd4437;
	selp.u64 	%rd15723, 1, 0, %p7426;
	add.s64 	%rd15724, %rd23066, %rd15721;
	setp.lt.u64 	%p7427, %rd15724, %rd23066;
	add.s64 	%rd15725, %rd15724, %rd15723;
	setp.lt.u64 	%p7428, %rd15725, %rd15724;
	or.pred  	%p7429, %p7427, %p7428;
	selp.u64 	%rd15726, 1, 0, %p7429;
	add.s64 	%rd15727, %rd23065, %rd15726;
	mul.hi.u64 	%rd15728, %rd23086, %rd22849;
	mad.lo.s64 	%rd23069, %rd22849, %rd23086, %rd15725;
	setp.lt.u64 	%p7430, %rd23069, %rd15725;
	selp.u64 	%rd15729, 1, 0, %p7430;
	add.s64 	%rd15730, %rd15727, %rd15728;
	setp.lt.u64 	%p7431, %rd15730, %rd15727;
	add.s64 	%rd23071, %rd15730, %rd15729;
	setp.lt.u64 	%p7432, %rd23071, %rd15730;
	or.pred  	%p119, %p7431, %p7432;
	selp.u64 	%rd23070, 1, 0, %p119;
	mul.hi.u64 	%rd15731, %rd23085, %rd22852;
	mad.lo.s64 	%rd4445, %rd22852, %rd23085, %rd4436;
	setp.lt.u64 	%p7433, %rd4445, %rd4436;
	selp.u64 	%rd15732, 1, 0, %p7433;
	add.s64 	%rd15733, %rd15722, %rd15731;
	setp.ge.u64 	%p7434, %rd15733, %rd15722;
	add.s64 	%rd4446, %rd15733, %rd15732;
	setp.ge.u64 	%p7435, %rd4446, %rd15733;
	and.pred  	%p7436, %p7434, %p7435;
	@%p7436 bra 	$L__BB0_1489;
	add.s64 	%rd23069, %rd23069, 1;
	setp.ne.s64 	%p7437, %rd23069, 0;
	@%p7437 bra 	$L__BB0_1489;
	add.s64 	%rd23071, %rd23071, 1;
	setp.eq.s64 	%p7438, %rd23071, 0;
	selp.b64 	%rd15735, 2, 1, %p119;
	selp.b64 	%rd23070, %rd15735, %rd23070, %p7438;
	mov.b64 	%rd23069, 0;
$L__BB0_1489:
	mul.hi.u64 	%rd15736, %rd23085, %rd22851;
	mad.lo.s64 	%rd4453, %rd22851, %rd23085, %rd4446;
	setp.lt.u64 	%p7439, %rd4453, %rd4446;
	selp.u64 	%rd15737, 1, 0, %p7439;
	add.s64 	%rd15738, %rd23069, %rd15736;
	setp.ge.u64 	%p7440, %rd15738, %rd23069;
	add.s64 	%rd4454, %rd15738, %rd15737;
	setp.ge.u64 	%p7441, %rd4454, %rd15738;
	and.pred  	%p7442, %p7440, %p7441;
	@%p7442 bra 	$L__BB0_1491;
	add.s64 	%rd23071, %rd23071, 1;
	setp.eq.s64 	%p7443, %rd23071, 0;
	selp.u64 	%rd15739, 1, 0, %p7443;
	add.s64 	%rd23070, %rd23070, %rd15739;
$L__BB0_1491:
	mul.lo.s64 	%rd15740, %rd22852, %rd23088;
	mul.hi.u64 	%rd15741, %rd23085, %rd22850;
	mad.lo.s64 	%rd23074, %rd22850, %rd23085, %rd4454;
	setp.lt.u64 	%p7444, %rd23074, %rd4454;
	selp.u64 	%rd15742, 1, 0, %p7444;
	add.s64 	%rd15743, %rd23071, %rd15741;
	setp.lt.u64 	%p7445, %rd15743, %rd23071;
	add.s64 	%rd15744, %rd15743, %rd15742;
	setp.lt.u64 	%p7446, %rd15744, %rd15743;
	or.pred  	%p7447, %p7445, %p7446;
	selp.u64 	%rd15745, 1, 0, %p7447;
	add.s64 	%rd15746, %rd23070, %rd15745;
	mul.hi.u64 	%rd15747, %rd23085, %rd22849;
	mad.lo.s64 	%rd23076, %rd22849, %rd23085, %rd15744;
	setp.lt.u64 	%p7448, %rd23076, %rd15744;
	selp.u64 	%rd15748, 1, 0, %p7448;
	add.s64 	%rd15749, %rd15746, %rd15747;
	add.s64 	%rd23075, %rd15749, %rd15748;
	mul.lo.s64 	%rd15750, %rd2128, %rd15740;
	mul.lo.s64 	%rd15751, %rd2129, %rd15750;
	mul.hi.u64 	%rd15752, %rd15750, %rd2129;
	not.b64 	%rd15753, %rd15740;
	setp.gt.u64 	%p7449, %rd15751, %rd15753;
	selp.u64 	%rd15754, 1, 0, %p7449;
	add.s64 	%rd15755, %rd4411, %rd15752;
	setp.lt.u64 	%p7450, %rd15755, %rd4411;
	add.s64 	%rd15756, %rd15755, %rd15754;
	setp.lt.u64 	%p7451, %rd15756, %rd15755;
	or.pred  	%p7452, %p7450, %p7451;
	selp.u64 	%rd15757, 1, 0, %p7452;
	mul.hi.u64 	%rd15758, %rd15750, %rd2130;
	mad.lo.s64 	%rd15759, %rd2130, %rd15750, %rd15756;
	setp.lt.u64 	%p7453, %rd15759, %rd15756;
	add.s64 	%rd4462, %rd15759, %rd15757;
	setp.lt.u64 	%p7454, %rd4462, %rd15759;
	or.pred  	%p7455, %p7453, %p7454;
	selp.u64 	%rd15760, 1, 0, %p7455;
	add.s64 	%rd15761, %rd4428, %rd15758;
	setp.lt.u64 	%p7456, %rd15761, %rd4428;
	add.s64 	%rd15762, %rd15761, %rd15760;
	setp.lt.u64 	%p7457, %rd15762, %rd15761;
	or.pred  	%p7458, %p7456, %p7457;
	selp.u64 	%rd15763, 1, 0, %p7458;
	mul.hi.u64 	%rd15764, %rd15750, %rd2131;
	mad.lo.s64 	%rd15765, %rd2131, %rd15750, %rd15762;
	setp.lt.u64 	%p7459, %rd15765, %rd15762;
	add.s64 	%rd4463, %rd15765, %rd15763;
	setp.lt.u64 	%p7460, %rd4463, %rd15765;
	or.pred  	%p7461, %p7459, %p7460;
	selp.u64 	%rd15766, 1, 0, %p7461;
	add.s64 	%rd15767, %rd4445, %rd15764;
	setp.lt.u64 	%p7462, %rd15767, %rd4445;
	add.s64 	%rd15768, %rd15767, %rd15766;
	setp.lt.u64 	%p7463, %rd15768, %rd15767;
	or.pred  	%p7464, %p7462, %p7463;
	selp.u64 	%rd15769, 1, 0, %p7464;
	mul.hi.u64 	%rd15770, %rd15750, %rd2132;
	mad.lo.s64 	%rd15771, %rd2132, %rd15750, %rd15768;
	setp.lt.u64 	%p7465, %rd15771, %rd15768;
	add.s64 	%rd4464, %rd15771, %rd15769;
	setp.lt.u64 	%p7466, %rd4464, %rd15771;
	or.pred  	%p7467, %p7465, %p7466;
	selp.u64 	%rd15772, 1, 0, %p7467;
	add.s64 	%rd15773, %rd4453, %rd15770;
	setp.ge.u64 	%p7468, %rd15773, %rd4453;
	add.s64 	%rd4465, %rd15773, %rd15772;
	setp.ge.u64 	%p7469, %rd4465, %rd15773;
	and.pred  	%p7470, %p7468, %p7469;
	@%p7470 bra 	$L__BB0_1494;
	add.s64 	%rd23074, %rd23074, 1;
	setp.ne.s64 	%p7471, %rd23074, 0;
	@%p7471 bra 	$L__BB0_1494;
	add.s64 	%rd23076, %rd23076, 1;
	setp.eq.s64 	%p7472, %rd23076, 0;
	selp.u64 	%rd15775, 1, 0, %p7472;
	add.s64 	%rd23075, %rd23075, %rd15775;
	mov.b64 	%rd23074, 0;
$L__BB0_1494:
	mul.lo.s64 	%rd15776, %rd2128, %rd4462;
	mul.lo.s64 	%rd15777, %rd2129, %rd15776;
	mul.hi.u64 	%rd15778, %rd15776, %rd2129;
	not.b64 	%rd15779, %rd4462;
	setp.gt.u64 	%p7473, %rd15777, %rd15779;
	selp.u64 	%rd15780, 1, 0, %p7473;
	add.s64 	%rd15781, %rd4463, %rd15778;
	setp.lt.u64 	%p7474, %rd15781, %rd4463;
	add.s64 	%rd15782, %rd15781, %rd15780;
	setp.lt.u64 	%p7475, %rd15782, %rd15781;
	or.pred  	%p7476, %p7474, %p7475;
	selp.u64 	%rd15783, 1, 0, %p7476;
	mul.hi.u64 	%rd15784, %rd15776, %rd2130;
	mad.lo.s64 	%rd15785, %rd2130, %rd15776, %rd15782;
	setp.lt.u64 	%p7477, %rd15785, %rd15782;
	add.s64 	%rd4472, %rd15785, %rd15783;
	setp.lt.u64 	%p7478, %rd4472, %rd15785;
	or.pred  	%p7479, %p7477, %p7478;
	selp.u64 	%rd15786, 1, 0, %p7479;
	add.s64 	%rd15787, %rd4464, %rd15784;
	setp.lt.u64 	%p7480, %rd15787, %rd4464;
	add.s64 	%rd15788, %rd15787, %rd15786;
	setp.lt.u64 	%p7481, %rd15788, %rd15787;
	or.pred  	%p7482, %p7480, %p7481;
	selp.u64 	%rd15789, 1, 0, %p7482;
	mul.hi.u64 	%rd15790, %rd15776, %rd2131;
	mad.lo.s64 	%rd15791, %rd2131, %rd15776, %rd15788;
	setp.lt.u64 	%p7483, %rd15791, %rd15788;
	add.s64 	%rd4473, %rd15791, %rd15789;
	setp.lt.u64 	%p7484, %rd4473, %rd15791;
	or.pred  	%p7485, %p7483, %p7484;
	selp.u64 	%rd15792, 1, 0, %p7485;
	add.s64 	%rd15793, %rd4465, %rd15790;
	setp.lt.u64 	%p7486, %rd15793, %rd4465;
	add.s64 	%rd15794, %rd15793, %rd15792;
	setp.lt.u64 	%p7487, %rd15794, %rd15793;
	or.pred  	%p7488, %p7486, %p7487;
	selp.u64 	%rd15795, 1, 0, %p7488;
	mul.hi.u64 	%rd15796, %rd15776, %rd2132;
	mad.lo.s64 	%rd15797, %rd2132, %rd15776, %rd15794;
	setp.lt.u64 	%p7489, %rd15797, %rd15794;
	add.s64 	%rd4474, %rd15797, %rd15795;
	setp.lt.u64 	%p7490, %rd4474, %rd15797;
	or.pred  	%p7491, %p7489, %p7490;
	selp.u64 	%rd15798, 1, 0, %p7491;
	add.s64 	%rd15799, %rd23074, %rd15796;
	setp.ge.u64 	%p7492, %rd15799, %rd23074;
	add.s64 	%rd4475, %rd15799, %rd15798;
	setp.ge.u64 	%p7493, %rd4475, %rd15799;
	and.pred  	%p7494, %p7492, %p7493;
	@%p7494 bra 	$L__BB0_1496;
	add.s64 	%rd23076, %rd23076, 1;
	setp.eq.s64 	%p7495, %rd23076, 0;
	selp.u64 	%rd15800, 1, 0, %p7495;
	add.s64 	%rd23075, %rd23075, %rd15800;
$L__BB0_1496:
	mul.lo.s64 	%rd15801, %rd2128, %rd4472;
	mul.lo.s64 	%rd15802, %rd2129, %rd15801;
	mul.hi.u64 	%rd15803, %rd15801, %rd2129;
	not.b64 	%rd15804, %rd4472;
	setp.gt.u64 	%p7496, %rd15802, %rd15804;
	selp.u64 	%rd15805, 1, 0, %p7496;
	add.s64 	%rd15806, %rd4473, %rd15803;
	setp.lt.u64 	%p7497, %rd15806, %rd4473;
	add.s64 	%rd15807, %rd15806, %rd15805;
	setp.lt.u64 	%p7498, %rd15807, %rd15806;
	or.pred  	%p7499, %p7497, %p7498;
	selp.u64 	%rd15808, 1, 0, %p7499;
	mul.hi.u64 	%rd15809, %rd15801, %rd2130;
	mad.lo.s64 	%rd15810, %rd2130, %rd15801, %rd15807;
	setp.lt.u64 	%p7500, %rd15810, %rd15807;
	add.s64 	%rd15811, %rd15810, %rd15808;
	setp.lt.u64 	%p7501, %rd15811, %rd15810;
	or.pred  	%p7502, %p7500, %p7501;
	selp.u64 	%rd15812, 1, 0, %p7502;
	add.s64 	%rd15813, %rd4474, %rd15809;
	setp.lt.u64 	%p7503, %rd15813, %rd4474;
	add.s64 	%rd15814, %rd15813, %rd15812;
	setp.lt.u64 	%p7504, %rd15814, %rd15813;
	or.pred  	%p7505, %p7503, %p7504;
	selp.u64 	%rd15815, 1, 0, %p7505;
	mul.hi.u64 	%rd15816, %rd15801, %rd2131;
	mad.lo.s64 	%rd15817, %rd2131, %rd15801, %rd15814;
	setp.lt.u64 	%p7506, %rd15817, %rd15814;
	add.s64 	%rd15818, %rd15817, %rd15815;
	setp.lt.u64 	%p7507, %rd15818, %rd15817;
	or.pred  	%p7508, %p7506, %p7507;
	selp.u64 	%rd15819, 1, 0, %p7508;
	add.s64 	%rd15820, %rd4475, %rd15816;
	setp.lt.u64 	%p7509, %rd15820, %rd4475;
	add.s64 	%rd15821, %rd15820, %rd15819;
	setp.lt.u64 	%p7510, %rd15821, %rd15820;
	or.pred  	%p7511, %p7509, %p7510;
	selp.u64 	%rd15822, 1, 0, %p7511;
	mul.hi.u64 	%rd15823, %rd15801, %rd2132;
	mad.lo.s64 	%rd15824, %rd2132, %rd15801, %rd15821;
	setp.lt.u64 	%p7512, %rd15824, %rd15821;
	add.s64 	%rd15825, %rd15824, %rd15822;
	setp.lt.u64 	%p7513, %rd15825, %rd15824;
	or.pred  	%p7514, %p7512, %p7513;
	selp.u64 	%rd15826, 1, 0, %p7514;
	add.s64 	%rd15827, %rd23076, %rd15823;
	setp.lt.u64 	%p7515, %rd15827, %rd23076;
	add.s64 	%rd15828, %rd15827, %rd15826;
	setp.lt.u64 	%p7516, %rd15828, %rd15827;
	or.pred  	%p7517, %p7515, %p7516;
	selp.u64 	%rd15829, 1, 0, %p7517;
	add.s64 	%rd15830, %rd23075, %rd15829;
	mul.lo.s64 	%rd15831, %rd2128, %rd15811;
	mul.lo.s64 	%rd15832, %rd2129, %rd15831;
	mul.hi.u64 	%rd15833, %rd15831, %rd2129;
	not.b64 	%rd15834, %rd15811;
	setp.gt.u64 	%p7518, %rd15832, %rd15834;
	selp.u64 	%rd15835, 1, 0, %p7518;
	add.s64 	%rd15836, %rd15818, %rd15833;
	setp.lt.u64 	%p7519, %rd15836, %rd15818;
	add.s64 	%rd15837, %rd15836, %rd15835;
	setp.lt.u64 	%p7520, %rd15837, %rd15836;
	or.pred  	%p7521, %p7519, %p7520;
	selp.u64 	%rd15838, 1, 0, %p7521;
	mul.hi.u64 	%rd15839, %rd15831, %rd2130;
	mad.lo.s64 	%rd15840, %rd2130, %rd15831, %rd15837;
	setp.lt.u64 	%p7522, %rd15840, %rd15837;
	add.s64 	%rd4480, %rd15840, %rd15838;
	setp.lt.u64 	%p7523, %rd4480, %rd15840;
	or.pred  	%p7524, %p7522, %p7523;
	selp.u64 	%rd15841, 1, 0, %p7524;
	add.s64 	%rd15842, %rd15825, %rd15839;
	setp.lt.u64 	%p7525, %rd15842, %rd15825;
	add.s64 	%rd15843, %rd15842, %rd15841;
	setp.lt.u64 	%p7526, %rd15843, %rd15842;
	or.pred  	%p7527, %p7525, %p7526;
	selp.u64 	%rd15844, 1, 0, %p7527;
	mul.hi.u64 	%rd15845, %rd15831, %rd2131;
	mad.lo.s64 	%rd15846, %rd2131, %rd15831, %rd15843;
	setp.lt.u64 	%p7528, %rd15846, %rd15843;
	add.s64 	%rd4481, %rd15846, %rd15844;
	setp.lt.u64 	%p7529, %rd4481, %rd15846;
	or.pred  	%p7530, %p7528, %p7529;
	selp.u64 	%rd15847, 1, 0, %p7530;
	add.s64 	%rd15848, %rd15828, %rd15845;
	setp.lt.u64 	%p7531, %rd15848, %rd15828;
	add.s64 	%rd15849, %rd15848, %rd15847;
	setp.lt.u64 	%p7532, %rd15849, %rd15848;
	or.pred  	%p7533, %p7531, %p7532;
	selp.u64 	%rd15850, 1, 0, %p7533;
	mul.hi.u64 	%rd15851, %rd15831, %rd2132;
	mad.lo.s64 	%rd15852, %rd2132, %rd15831, %rd15849;
	setp.lt.u64 	%p7534, %rd15852, %rd15849;
	add.s64 	%rd4482, %rd15852, %rd15850;
	setp.lt.u64 	%p7535, %rd4482, %rd15852;
	or.pred  	%p7536, %p7534, %p7535;
	selp.u64 	%rd15853, 1, 0, %p7536;
	add.s64 	%rd15854, %rd15830, %rd15851;
	add.s64 	%rd23077, %rd15854, %rd15853;
	setp.gt.u64 	%p7537, %rd23077, %rd2132;
	@%p7537 bra 	$L__BB0_1502;
	setp.lt.u64 	%p7538, %rd23077, %rd2132;
	mov.u64 	%rd23078, %rd4482;
	mov.u64 	%rd23079, %rd4481;
	mov.u64 	%rd23080, %rd4480;
	@%p7538 bra 	$L__BB0_1503;
	setp.gt.u64 	%p7539, %rd4482, %rd2131;
	@%p7539 bra 	$L__BB0_1502;
	setp.lt.u64 	%p7540, %rd4482, %rd2131;
	mov.u64 	%rd23078, %rd4482;
	mov.u64 	%rd23079, %rd4481;
	mov.u64 	%rd23080, %rd4480;
	@%p7540 bra 	$L__BB0_1503;
	setp.gt.u64 	%p7541, %rd4481, %rd2130;
	@%p7541 bra 	$L__BB0_1502;
	setp.lt.u64 	%p7542, %rd4481, %rd2130;
	setp.lt.u64 	%p7543, %rd4480, %rd2129;
	or.pred  	%p7544, %p7542, %p7543;
	mov.u64 	%rd23078, %rd4482;
	mov.u64 	%rd23079, %rd4481;
	mov.u64 	%rd23080, %rd4480;
	@%p7544 bra 	$L__BB0_1503;
$L__BB0_1502:
	sub.s64 	%rd23080, %rd4480, %rd2129;
	setp.lt.u64 	%p7545, %rd4480, %rd2129;
	selp.u64 	%rd15855, 1, 0, %p7545;
	add.s64 	%rd15856, %rd2130, %rd15855;
	sub.s64 	%rd23079, %rd4481, %rd15856;
	setp.lt.u64 	%p7546, %rd4481, %rd15856;
	selp.u64 	%rd15857, 1, 0, %p7546;
	add.s64 	%rd15858, %rd2131, %rd15857;
	sub.s64 	%rd23078, %rd4482, %rd15858;
	setp.lt.u64 	%p7547, %rd4482, %rd15858;
	selp.u64 	%rd15859, 1, 0, %p7547;
	add.s64 	%rd15860, %rd2132, %rd15859;
	sub.s64 	%rd23077, %rd23077, %rd15860;
$L__BB0_1503:
	shl.b64 	%rd4492, %rd23080, 1;
	mov.b64 	{%r621, %r622}, %rd23080;
	mov.b64 	{%r623, %r624}, %rd23079;
	shf.l.wrap.b32 	%r625, %r622, %r623, 1;
	shf.l.wrap.b32 	%r626, %r623, %r624, 1;
	mov.b64 	%rd4493, {%r625, %r626};
	mov.b64 	{%r627, %r628}, %rd23078;
	shf.l.wrap.b32 	%r629, %r624, %r627, 1;
	shf.l.wrap.b32 	%r630, %r627, %r628, 1;
	mov.b64 	%rd4494, {%r629, %r630};
	mov.b64 	{%r631, %r632}, %rd23077;
	shf.l.wrap.b32 	%r633, %r628, %r631, 1;
	shf.l.wrap.b32 	%r634, %r631, %r632, 1;
	mov.b64 	%rd23081, {%r633, %r634};
	setp.gt.u64 	%p7548, %rd23081, %rd2132;
	@%p7548 bra 	$L__BB0_1509;
	setp.lt.u64 	%p7549, %rd23081, %rd2132;
	mov.u64 	%rd23082, %rd4494;
	mov.u64 	%rd23083, %rd4493;
	mov.u64 	%rd23084, %rd4492;
	@%p7549 bra 	$L__BB0_1510;
	setp.gt.u64 	%p7550, %rd4494, %rd2131;
	@%p7550 bra 	$L__BB0_1509;
	setp.lt.u64 	%p7551, %rd4494, %rd2131;
	mov.u64 	%rd23082, %rd4494;
	mov.u64 	%rd23083, %rd4493;
	mov.u64 	%rd23084, %rd4492;
	@%p7551 bra 	$L__BB0_1510;
	setp.gt.u64 	%p7552, %rd4493, %rd2130;
	@%p7552 bra 	$L__BB0_1509;
	setp.lt.u64 	%p7553, %rd4493, %rd2130;
	setp.lt.u64 	%p7554, %rd4492, %rd2129;
	or.pred  	%p7555, %p7553, %p7554;
	mov.u64 	%rd23082, %rd4494;
	mov.u64 	%rd23083, %rd4493;
	mov.u64 	%rd23084, %rd4492;
	@%p7555 bra 	$L__BB0_1510;
$L__BB0_1509:
	sub.s64 	%rd23084, %rd4492, %rd2129;
	setp.lt.u64 	%p7556, %rd4492, %rd2129;
	selp.u64 	%rd15861, 1, 0, %p7556;
	add.s64 	%rd15862, %rd2130, %rd15861;
	sub.s64 	%rd23083, %rd4493, %rd15862;
	setp.lt.u64 	%p7557, %rd4493, %rd15862;
	selp.u64 	%rd15863, 1, 0, %p7557;
	add.s64 	%rd15864, %rd2131, %rd15863;
	sub.s64 	%rd23082, %rd4494, %rd15864;
	setp.lt.u64 	%p7558, %rd4494, %rd15864;
	selp.u64 	%rd15865, 1, 0, %p7558;
	add.s64 	%rd15866, %rd2132, %rd15865;
	sub.s64 	%rd23081, %rd23081, %rd15866;
$L__BB0_1510:
	or.b64  	%rd15867, %rd23083, %rd23084;
	or.b64  	%rd15868, %rd15867, %rd23082;
	or.b64  	%rd15869, %rd15868, %rd23081;
	setp.eq.s64 	%p7559, %rd15869, 0;
	mov.u64 	%rd23313, %rd23081;
	mov.u64 	%rd23314, %rd23082;
	mov.u64 	%rd23315, %rd23083;
	mov.u64 	%rd23316, %rd23084;
	mov.u64 	%rd23317, %rd23085;
	mov.u64 	%rd23318, %rd23086;
	mov.u64 	%rd23319, %rd23087;
	mov.u64 	%rd23320, %rd23088;
	mov.u64 	%rd23321, %rd23089;
	mov.u64 	%rd23322, %rd23090;
	mov.u64 	%rd23323, %rd23091;
	mov.u64 	%rd23324, %rd23092;
	@%p7559 bra 	$L__BB0_1774;
	or.b64  	%rd15871, %rd23087, %rd23088;
	or.b64  	%rd15872, %rd15871, %rd23086;
	or.b64  	%rd15873, %rd15872, %rd23085;
	setp.eq.s64 	%p7560, %rd15873, 0;
	mov.b64 	%rd23313, 0;
	mov.u64 	%rd23314, %rd23313;
	mov.u64 	%rd23315, %rd23313;
	mov.u64 	%rd23316, %rd23313;
	mov.u64 	%rd23317, %rd23313;
	mov.u64 	%rd23318, %rd23313;
	mov.u64 	%rd23319, %rd23313;
	mov.u64 	%rd23320, %rd23313;
	mov.u64 	%rd23321, %rd23313;
	mov.u64 	%rd23322, %rd23313;
	mov.u64 	%rd23323, %rd23313;
	mov.u64 	%rd23324, %rd23313;
	@%p7560 bra 	$L__BB0_1774;
	mul.hi.u64 	%rd15874, %rd23092, %rd23092;
	mul.lo.s64 	%rd15875, %rd23091, %rd23092;
	mul.hi.u64 	%rd15876, %rd23092, %rd23091;
	add.s64 	%rd15877, %rd15874, %rd15875;
	setp.lt.u64 	%p7561, %rd15877, %rd15874;
	selp.u64 	%rd15878, 1, 0, %p7561;
	add.s64 	%rd15879, %rd15876, %rd15878;
	setp.lt.u64 	%p7562, %rd15879, %rd15876;
	selp.u64 	%rd15880, 1, 0, %p7562;
	mul.lo.s64 	%rd4512, %rd23090, %rd23092;
	mul.hi.u64 	%rd15881, %rd23092, %rd23090;
	add.s64 	%rd15882, %rd15879, %rd4512;
	setp.lt.u64 	%p7563, %rd15882, %rd15879;
	selp.u64 	%rd15883, 1, 0, %p7563;
	add.s64 	%rd15884, %rd15881, %rd15880;
	setp.lt.u64 	%p7564, %rd15884, %rd15881;
	add.s64 	%rd15885, %rd15884, %rd15883;
	setp.lt.u64 	%p7565, %rd15885, %rd15884;
	or.pred  	%p7566, %p7564, %p7565;
	selp.u64 	%rd15886, 1, 0, %p7566;
	mul.lo.s64 	%rd4513, %rd23089, %rd23092;
	mul.hi.u64 	%rd15887, %rd23092, %rd23089;
	add.s64 	%rd23095, %rd15885, %rd4513;
	setp.lt.u64 	%p7567, %rd23095, %rd15885;
	selp.u64 	%rd15888, 1, 0, %p7567;
	add.s64 	%rd15889, %rd15887, %rd15886;
	setp.lt.u64 	%p7568, %rd15889, %rd15887;
	add.s64 	%rd23097, %rd15889, %rd15888;
	setp.lt.u64 	%p7569, %rd23097, %rd15889;
	or.pred  	%p120, %p7568, %p7569;
	selp.u64 	%rd23096, 1, 0, %p120;
	mul.hi.u64 	%rd15890, %rd23091, %rd23092;
	add.s64 	%rd4517, %rd15877, %rd15875;
	setp.lt.u64 	%p7570, %rd4517, %rd15877;
	selp.u64 	%rd15891, 1, 0, %p7570;
	add.s64 	%rd15892, %rd15882, %rd15890;
	setp.ge.u64 	%p7571, %rd15892, %rd15882;
	add.s64 	%rd4518, %rd15892, %rd15891;
	setp.ge.u64 	%p7572, %rd4518, %rd15892;
	and.pred  	%p7573, %p7571, %p7572;
	@%p7573 bra 	$L__BB0_1515;
	add.s64 	%rd23095, %rd23095, 1;
	setp.ne.s64 	%p7574, %rd23095, 0;
	@%p7574 bra 	$L__BB0_1515;
	add.s64 	%rd23097, %rd23097, 1;
	setp.eq.s64 	%p7575, %rd23097, 0;
	selp.b64 	%rd15894, 2, 1, %p120;
	selp.b64 	%rd23096, %rd15894, %rd23096, %p7575;
	mov.b64 	%rd23095, 0;
$L__BB0_1515:
	mul.hi.u64 	%rd15895, %rd23091, %rd23091;
	mad.lo.s64 	%rd4525, %rd23091, %rd23091, %rd4518;
	setp.lt.u64 	%p7576, %rd4525, %rd4518;
	selp.u64 	%rd15896, 1, 0, %p7576;
	add.s64 	%rd15897, %rd23095, %rd15895;
	setp.ge.u64 	%p7577, %rd15897, %rd23095;
	add.s64 	%rd4526, %rd15897, %rd15896;
	setp.ge.u64 	%p7578, %rd4526, %rd15897;
	and.pred  	%p7579, %p7577, %p7578;
	@%p7579 bra 	$L__BB0_1517;
	add.s64 	%rd23097, %rd23097, 1;
	setp.eq.s64 	%p7580, %rd23097, 0;
	selp.u64 	%rd15898, 1, 0, %p7580;
	add.s64 	%rd23096, %rd23096, %rd15898;
$L__BB0_1517:
	mul.lo.s64 	%rd4531, %rd23090, %rd23091;
	mul.hi.u64 	%rd15899, %rd23091, %rd23090;
	add.s64 	%rd15900, %rd4526, %rd4531;
	setp.lt.u64 	%p7581, %rd15900, %rd4526;
	selp.u64 	%rd15901, 1, 0, %p7581;
	add.s64 	%rd15902, %rd23097, %rd15899;
	setp.lt.u64 	%p7582, %rd15902, %rd23097;
	add.s64 	%rd15903, %rd15902, %rd15901;
	setp.lt.u64 	%p7583, %rd15903, %rd15902;
	or.pred  	%p7584, %p7582, %p7583;
	selp.u64 	%rd15904, 1, 0, %p7584;
	add.s64 	%rd15905, %rd23096, %rd15904;
	mul.lo.s64 	%rd4532, %rd23089, %rd23091;
	mul.hi.u64 	%rd15906, %rd23091, %rd23089;
	add.s64 	%rd23100, %rd15903, %rd4532;
	setp.lt.u64 	%p7585, %rd23100, %rd15903;
	selp.u64 	%rd15907, 1, 0, %p7585;
	add.s64 	%rd15908, %rd15905, %rd15906;
	setp.lt.u64 	%p7586, %rd15908, %rd15905;
	add.s64 	%rd23102, %rd15908, %rd15907;
	setp.lt.u64 	%p7587, %rd23102, %rd15908;
	or.pred  	%p121, %p7586, %p7587;
	selp.u64 	%rd23101, 1, 0, %p121;
	mul.hi.u64 	%rd15909, %rd23090, %rd23092;
	add.s64 	%rd4536, %rd4525, %rd4512;
	setp.lt.u64 	%p7588, %rd4536, %rd4525;
	selp.u64 	%rd15910, 1, 0, %p7588;
	add.s64 	%rd15911, %rd15900, %rd15909;
	setp.ge.u64 	%p7589, %rd15911, %rd15900;
	add.s64 	%rd4537, %rd15911, %rd15910;
	setp.ge.u64 	%p7590, %rd4537, %rd15911;
	and.pred  	%p7591, %p7589, %p7590;
	@%p7591 bra 	$L__BB0_1520;
	add.s64 	%rd23100, %rd23100, 1;
	setp.ne.s64 	%p7592, %rd23100, 0;
	@%p7592 bra 	$L__BB0_1520;
	add.s64 	%rd23102, %rd23102, 1;
	setp.eq.s64 	%p7593, %rd23102, 0;
	selp.b64 	%rd15913, 2, 1, %p121;
	selp.b64 	%rd23101, %rd15913, %rd23101, %p7593;
	mov.b64 	%rd23100, 0;
$L__BB0_1520:
	mul.hi.u64 	%rd15914, %rd23090, %rd23091;
	add.s64 	%rd4544, %rd4537, %rd4531;
	setp.lt.u64 	%p7594, %rd4544, %rd4537;
	selp.u64 	%rd15915, 1, 0, %p7594;
	add.s64 	%rd15916, %rd23100, %rd15914;
	setp.ge.u64 	%p7595, %rd15916, %rd23100;
	add.s64 	%rd4545, %rd15916, %rd15915;
	setp.ge.u64 	%p7596, %rd4545, %rd15916;
	and.pred  	%p7597, %p7595, %p7596;
	@%p7597 bra 	$L__BB0_1522;
	add.s64 	%rd23102, %rd23102, 1;
	setp.eq.s64 	%p7598, %rd23102, 0;
	selp.u64 	%rd15917, 1, 0, %p7598;
	add.s64 	%rd23101, %rd23101, %rd15917;
$L__BB0_1522:
	mul.hi.u64 	%rd15918, %rd23090, %rd23090;
	mad.lo.s64 	%rd15919, %rd23090, %rd23090, %rd4545;
	setp.lt.u64 	%p7599, %rd15919, %rd4545;
	selp.u64 	%rd15920, 1, 0, %p7599;
	add.s64 	%rd15921, %rd23102, %rd15918;
	setp.lt.u64 	%p7600, %rd15921, %rd23102;
	add.s64 	%rd15922, %rd15921, %rd15920;
	setp.lt.u64 	%p7601, %rd15922, %rd15921;
	or.pred  	%p7602, %p7600, %p7601;
	selp.u64 	%rd15923, 1, 0, %p7602;
	add.s64 	%rd15924, %rd23101, %rd15923;
	mul.lo.s64 	%rd4550, %rd23089, %rd23090;
	mul.hi.u64 	%rd15925, %rd23090, %rd23089;
	add.s64 	%rd23105, %rd15922, %rd4550;
	setp.lt.u64 	%p7603, %rd23105, %rd15922;
	selp.u64 	%rd15926, 1, 0, %p7603;
	add.s64 	%rd15927, %rd15924, %rd15925;
	setp.lt.u64 	%p7604, %rd15927, %rd15924;
	add.s64 	%rd23107, %rd15927, %rd15926;
	setp.lt.u64 	%p7605, %rd23107, %rd15927;
	or.pred  	%p122, %p7604, %p7605;
	selp.u64 	%rd23106, 1, 0, %p122;
	mul.hi.u64 	%rd15928, %rd23089, %rd23092;
	add.s64 	%rd4554, %rd4544, %rd4513;
	setp.lt.u64 	%p7606, %rd4554, %rd4544;
	selp.u64 	%rd15929, 1, 0, %p7606;
	add.s64 	%rd15930, %rd15919, %rd15928;
	setp.ge.u64 	%p7607, %rd15930, %rd15919;
	add.s64 	%rd4555, %rd15930, %rd15929;
	setp.ge.u64 	%p7608, %rd4555, %rd15930;
	and.pred  	%p7609, %p7607, %p7608;
	@%p7609 bra 	$L__BB0_1525;
	add.s64 	%rd23105, %rd23105, 1;
	setp.ne.s64 	%p7610, %rd23105, 0;
	@%p7610 bra 	$L__BB0_1525;
	add.s64 	%rd23107, %rd23107, 1;
	setp.eq.s64 	%p7611, %rd23107, 0;
	selp.b64 	%rd15932, 2, 1, %p122;
	selp.b64 	%rd23106, %rd15932, %rd23106, %p7611;
	mov.b64 	%rd23105, 0;
$L__BB0_1525:
	mul.hi.u64 	%rd15933, %rd23089, %rd23091;
	add.s64 	%rd4562, %rd4555, %rd4532;
	setp.lt.u64 	%p7612, %rd4562, %rd4555;
	selp.u64 	%rd15934, 1, 0, %p7612;
	add.s64 	%rd15935, %rd23105, %rd15933;
	setp.ge.u64 	%p7613, %rd15935, %rd23105;
	add.s64 	%rd4563, %rd15935, %rd15934;
	setp.ge.u64 	%p7614, %rd4563, %rd15935;
	and.pred  	%p7615, %p7613, %p7614;
	@%p7615 bra 	$L__BB0_1527;
	add.s64 	%rd23107, %rd23107, 1;
	setp.eq.s64 	%p7616, %rd23107, 0;
	selp.u64 	%rd15936, 1, 0, %p7616;
	add.s64 	%rd23106, %rd23106, %rd15936;
$L__BB0_1527:
	mul.lo.s64 	%rd15937, %rd23092, %rd23092;
	mul.hi.u64 	%rd15938, %rd23089, %rd23090;
	add.s64 	%rd23110, %rd4563, %rd4550;
	setp.lt.u64 	%p7617, %rd23110, %rd4563;
	selp.u64 	%rd15939, 1, 0, %p7617;
	add.s64 	%rd15940, %rd23107, %rd15938;
	setp.lt.u64 	%p7618, %rd15940, %rd23107;
	add.s64 	%rd15941, %rd15940, %rd15939;
	setp.lt.u64 	%p7619, %rd15941, %rd15940;
	or.pred  	%p7620, %p7618, %p7619;
	selp.u64 	%rd15942, 1, 0, %p7620;
	add.s64 	%rd15943, %rd23106, %rd15942;
	mul.hi.u64 	%rd15944, %rd23089, %rd23089;
	mad.lo.s64 	%rd23112, %rd23089, %rd23089, %rd15941;
	setp.lt.u64 	%p7621, %rd23112, %rd15941;
	selp.u64 	%rd15945, 1, 0, %p7621;
	add.s64 	%rd15946, %rd15943, %rd15944;
	add.s64 	%rd23111, %rd15946, %rd15945;
	mul.lo.s64 	%rd15947, %rd2128, %rd15937;
	mul.lo.s64 	%rd15948, %rd2129, %rd15947;
	mul.hi.u64 	%rd15949, %rd15947, %rd2129;
	not.b64 	%rd15950, %rd15937;
	setp.gt.u64 	%p7622, %rd15948, %rd15950;
	selp.u64 	%rd15951, 1, 0, %p7622;
	add.s64 	%rd15952, %rd4517, %rd15949;
	setp.lt.u64 	%p7623, %rd15952, %rd4517;
	add.s64 	%rd15953, %rd15952, %rd15951;
	setp.lt.u64 	%p7624, %rd15953, %rd15952;
	or.pred  	%p7625, %p7623, %p7624;
	selp.u64 	%rd15954, 1, 0, %p7625;
	mul.hi.u64 	%rd15955, %rd15947, %rd2130;
	mad.lo.s64 	%rd15956, %rd2130, %rd15947, %rd15953;
	setp.lt.u64 	%p7626, %rd15956, %rd15953;
	add.s64 	%rd4571, %rd15956, %rd15954;
	setp.lt.u64 	%p7627, %rd4571, %rd15956;
	or.pred  	%p7628, %p7626, %p7627;
	selp.u64 	%rd15957, 1, 0, %p7628;
	add.s64 	%rd15958, %rd4536, %rd15955;
	setp.lt.u64 	%p7629, %rd15958, %rd4536;
	add.s64 	%rd15959, %rd15958, %rd15957;
	setp.lt.u64 	%p7630, %rd15959, %rd15958;
	or.pred  	%p7631, %p7629, %p7630;
	selp.u64 	%rd15960, 1, 0, %p7631;
	mul.hi.u64 	%rd15961, %rd15947, %rd2131;
	mad.lo.s64 	%rd15962, %rd2131, %rd15947, %rd15959;
	setp.lt.u64 	%p7632, %rd15962, %rd15959;
	add.s64 	%rd4572, %rd15962, %rd15960;
	setp.lt.u64 	%p7633, %rd4572, %rd15962;
	or.pred  	%p7634, %p7632, %p7633;
	selp.u64 	%rd15963, 1, 0, %p7634;
	add.s64 	%rd15964, %rd4554, %rd15961;
	setp.lt.u64 	%p7635, %rd15964, %rd4554;
	add.s64 	%rd15965, %rd15964, %rd15963;
	setp.lt.u64 	%p7636, %rd15965, %rd15964;
	or.pred  	%p7637, %p7635, %p7636;
	selp.u64 	%rd15966, 1, 0, %p7637;
	mul.hi.u64 	%rd15967, %rd15947, %rd2132;
	mad.lo.s64 	%rd15968, %rd2132, %rd15947, %rd15965;
	setp.lt.u64 	%p7638, %rd15968, %rd15965;
	add.s64 	%rd4573, %rd15968, %rd15966;
	setp.lt.u64 	%p7639, %rd4573, %rd15968;
	or.pred  	%p7640, %p7638, %p7639;
	selp.u64 	%rd15969, 1, 0, %p7640;
	add.s64 	%rd15970, %rd4562, %rd15967;
	setp.ge.u64 	%p7641, %rd15970, %rd4562;
	add.s64 	%rd4574, %rd15970, %rd15969;
	setp.ge.u64 	%p7642, %rd4574, %rd15970;
	and.pred  	%p7643, %p7641, %p7642;
	@%p7643 bra 	$L__BB0_1530;
	add.s64 	%rd23110, %rd23110, 1;
	setp.ne.s64 	%p7644, %rd23110, 0;
	@%p7644 bra 	$L__BB0_1530;
	add.s64 	%rd23112, %rd23112, 1;
	setp.eq.s64 	%p7645, %rd23112, 0;
	selp.u64 	%rd15972, 1, 0, %p7645;
	add.s64 	%rd23111, %rd23111, %rd15972;
	mov.b64 	%rd23110, 0;
$L__BB0_1530:
	mul.lo.s64 	%rd15973, %rd2128, %rd4571;
	mul.lo.s64 	%rd15974, %rd2129, %rd15973;
	mul.hi.u64 	%rd15975, %rd15973, %rd2129;
	not.b64 	%rd15976, %rd4571;
	setp.gt.u64 	%p7646, %rd15974, %rd15976;
	selp.u64 	%rd15977, 1, 0, %p7646;
	add.s64 	%rd15978, %rd4572, %rd15975;
	setp.lt.u64 	%p7647, %rd15978, %rd4572;
	add.s64 	%rd15979, %rd15978, %rd15977;
	setp.lt.u64 	%p7648, %rd15979, %rd15978;
	or.pred  	%p7649, %p7647, %p7648;
	selp.u64 	%rd15980, 1, 0, %p7649;
	mul.hi.u64 	%rd15981, %rd15973, %rd2130;
	mad.lo.s64 	%rd15982, %rd2130, %rd15973, %rd15979;
	setp.lt.u64 	%p7650, %rd15982, %rd15979;
	add.s64 	%rd4581, %rd15982, %rd15980;
	setp.lt.u64 	%p7651, %rd4581, %rd15982;
	or.pred  	%p7652, %p7650, %p7651;
	selp.u64 	%rd15983, 1, 0, %p7652;
	add.s64 	%rd15984, %rd4573, %rd15981;
	setp.lt.u64 	%p7653, %rd15984, %rd4573;
	add.s64 	%rd15985, %rd15984, %rd15983;
	setp.lt.u64 	%p7654, %rd15985, %rd15984;
	or.pred  	%p7655, %p7653, %p7654;
	selp.u64 	%rd15986, 1, 0, %p7655;
	mul.hi.u64 	%rd15987, %rd15973, %rd2131;
	mad.lo.s64 	%rd15988, %rd2131, %rd15973, %rd15985;
	setp.lt.u64 	%p7656, %rd15988, %rd15985;
	add.s64 	%rd4582, %rd15988, %rd15986;
	setp.lt.u64 	%p7657, %rd4582, %rd15988;
	or.pred  	%p7658, %p7656, %p7657;
	selp.u64 	%rd15989, 1, 0, %p7658;
	add.s64 	%rd15990, %rd4574, %rd15987;
	setp.lt.u64 	%p7659, %rd15990, %rd4574;
	add.s64 	%rd15991, %rd15990, %rd15989;
	setp.lt.u64 	%p7660, %rd15991, %rd15990;
	or.pred  	%p7661, %p7659, %p7660;
	selp.u64 	%rd15992, 1, 0, %p7661;
	mul.hi.u64 	%rd15993, %rd15973, %rd2132;
	mad.lo.s64 	%rd15994, %rd2132, %rd15973, %rd15991;
	setp.lt.u64 	%p7662, %rd15994, %rd15991;
	add.s64 	%rd4583, %rd15994, %rd15992;
	setp.lt.u64 	%p7663, %rd4583, %rd15994;
	or.pred  	%p7664, %p7662, %p7663;
	selp.u64 	%rd15995, 1, 0, %p7664;
	add.s64 	%rd15996, %rd23110, %rd15993;
	setp.ge.u64 	%p7665, %rd15996, %rd23110;
	add.s64 	%rd4584, %rd15996, %rd15995;
	setp.ge.u64 	%p7666, %rd4584, %rd15996;
	and.pred  	%p7667, %p7665, %p7666;
	@%p7667 bra 	$L__BB0_1532;
	add.s64 	%rd23112, %rd23112, 1;
	setp.eq.s64 	%p7668, %rd23112, 0;
	selp.u64 	%rd15997, 1, 0, %p7668;
	add.s64 	%rd23111, %rd23111, %rd15997;
$L__BB0_1532:
	mul.lo.s64 	%rd15998, %rd2128, %rd4581;
	mul.lo.s64 	%rd15999, %rd2129, %rd15998;
	mul.hi.u64 	%rd16000, %rd15998, %rd2129;
	not.b64 	%rd16001, %rd4581;
	setp.gt.u64 	%p7669, %rd15999, %rd16001;
	selp.u64 	%rd16002, 1, 0, %p7669;
	add.s64 	%rd16003, %rd4582, %rd16000;
	setp.lt.u64 	%p7670, %rd16003, %rd4582;
	add.s64 	%rd16004, %rd16003, %rd16002;
	setp.lt.u64 	%p7671, %rd16004, %rd16003;
	or.pred  	%p7672, %p7670, %p7671;
	selp.u64 	%rd16005, 1, 0, %p7672;
	mul.hi.u64 	%rd16006, %rd15998, %rd2130;
	mad.lo.s64 	%rd16007, %rd2130, %rd15998, %rd16004;
	setp.lt.u64 	%p7673, %rd16007, %rd16004;
	add.s64 	%rd16008, %rd16007, %rd16005;
	setp.lt.u64 	%p7674, %rd16008, %rd16007;
	or.pred  	%p7675, %p7673, %p7674;
	selp.u64 	%rd16009, 1, 0, %p7675;
	add.s64 	%rd16010, %rd4583, %rd16006;
	setp.lt.u64 	%p7676, %rd16010, %rd4583;
	add.s64 	%rd16011, %rd16010, %rd16009;
	setp.lt.u64 	%p7677, %rd16011, %rd16010;
	or.pred  	%p7678, %p7676, %p7677;
	selp.u64 	%rd16012, 1, 0, %p7678;
	mul.hi.u64 	%rd16013, %rd15998, %rd2131;
	mad.lo.s64 	%rd16014, %rd2131, %rd15998, %rd16011;
	setp.lt.u64 	%p7679, %rd16014, %rd16011;
	add.s64 	%rd16015, %rd16014, %rd16012;
	setp.lt.u64 	%p7680, %rd16015, %rd16014;
	or.pred  	%p7681, %p7679, %p7680;
	selp.u64 	%rd16016, 1, 0, %p7681;
	add.s64 	%rd16017, %rd4584, %rd16013;
	setp.lt.u64 	%p7682, %rd16017, %rd4584;
	add.s64 	%rd16018, %rd16017, %rd16016;
	setp.lt.u64 	%p7683, %rd16018, %rd16017;
	or.pred  	%p7684, %p7682, %p7683;
	selp.u64 	%rd16019, 1, 0, %p7684;
	mul.hi.u64 	%rd16020, %rd15998, %rd2132;
	mad.lo.s64 	%rd16021, %rd2132, %rd15998, %rd16018;
	setp.lt.u64 	%p7685, %rd16021, %rd16018;
	add.s64 	%rd16022, %rd16021, %rd16019;
	setp.lt.u64 	%p7686, %rd16022, %rd16021;
	or.pred  	%p7687, %p7685, %p7686;
	selp.u64 	%rd16023, 1, 0, %p7687;
	add.s64 	%rd16024, %rd23112, %rd16020;
	setp.lt.u64 	%p7688, %rd16024, %rd23112;
	add.s64 	%rd16025, %rd16024, %rd16023;
	setp.lt.u64 	%p7689, %rd16025, %rd16024;
	or.pred  	%p7690, %p7688, %p7689;
	selp.u64 	%rd16026, 1, 0, %p7690;
	add.s64 	%rd16027, %rd23111, %rd16026;
	mul.lo.s64 	%rd16028, %rd2128, %rd16008;
	mul.lo.s64 	%rd16029, %rd2129, %rd16028;
	mul.hi.u64 	%rd16030, %rd16028, %rd2129;
	not.b64 	%rd16031, %rd16008;
	setp.gt.u64 	%p7691, %rd16029, %rd16031;
	selp.u64 	%rd16032, 1, 0, %p7691;
	add.s64 	%rd16033, %rd16015, %rd16030;
	setp.lt.u64 	%p7692, %rd16033, %rd16015;
	add.s64 	%rd16034, %rd16033, %rd16032;
	setp.lt.u64 	%p7693, %rd16034, %rd16033;
	or.pred  	%p7694, %p7692, %p7693;
	selp.u64 	%rd16035, 1, 0, %p7694;
	mul.hi.u64 	%rd16036, %rd16028, %rd2130;
	mad.lo.s64 	%rd16037, %rd2130, %rd16028, %rd16034;
	setp.lt.u64 	%p7695, %rd16037, %rd16034;
	add.s64 	%rd4589, %rd16037, %rd16035;
	setp.lt.u64 	%p7696, %rd4589, %rd16037;
	or.pred  	%p7697, %p7695, %p7696;
	selp.u64 	%rd16038, 1, 0, %p7697;
	add.s64 	%rd16039, %rd16022, %rd16036;
	setp.lt.u64 	%p7698, %rd16039, %rd16022;
	add.s64 	%rd16040, %rd16039, %rd16038;
	setp.lt.u64 	%p7699, %rd16040, %rd16039;
	or.pred  	%p7700, %p7698, %p7699;
	selp.u64 	%rd16041, 1, 0, %p7700;
	mul.hi.u64 	%rd16042, %rd16028, %rd2131;
	mad.lo.s64 	%rd16043, %rd2131, %rd16028, %rd16040;
	setp.lt.u64 	%p7701, %rd16043, %rd16040;
	add.s64 	%rd4590, %rd16043, %rd16041;
	setp.lt.u64 	%p7702, %rd4590, %rd16043;
	or.pred  	%p7703, %p7701, %p7702;
	selp.u64 	%rd16044, 1, 0, %p7703;
	add.s64 	%rd16045, %rd16025, %rd16042;
	setp.lt.u64 	%p7704, %rd16045, %rd16025;
	add.s64 	%rd16046, %rd16045, %rd16044;
	setp.lt.u64 	%p7705, %rd16046, %rd16045;
	or.pred  	%p7706, %p7704, %p7705;
	selp.u64 	%rd16047, 1, 0, %p7706;
	mul.hi.u64 	%rd16048, %rd16028, %rd2132;
	mad.lo.s64 	%rd16049, %rd2132, %rd16028, %rd16046;
	setp.lt.u64 	%p7707, %rd16049, %rd16046;
	add.s64 	%rd4591, %rd16049, %rd16047;
	setp.lt.u64 	%p7708, %rd4591, %rd16049;
	or.pred  	%p7709, %p7707, %p7708;
	selp.u64 	%rd16050, 1, 0, %p7709;
	add.s64 	%rd16051, %rd16027, %rd16048;
	add.s64 	%rd23113, %rd16051, %rd16050;
	setp.gt.u64 	%p7710, %rd23113, %rd2132;
	@%p7710 bra 	$L__BB0_1538;
	setp.lt.u64 	%p7711, %rd23113, %rd2132;
	mov.u64 	%rd23114, %rd4591;
	mov.u64 	%rd23115, %rd4590;
	mov.u64 	%rd23116, %rd4589;
	@%p7711 bra 	$L__BB0_1539;
	setp.gt.u64 	%p7712, %rd4591, %rd2131;
	@%p7712 bra 	$L__BB0_1538;
	setp.lt.u64 	%p7713, %rd4591, %rd2131;
	mov.u64 	%rd23114, %rd4591;
	mov.u64 	%rd23115, %rd4590;
	mov.u64 	%rd23116, %rd4589;
	@%p7713 bra 	$L__BB0_1539;
	setp.gt.u64 	%p7714, %rd4590, %rd2130;
	@%p7714 bra 	$L__BB0_1538;
	setp.lt.u64 	%p7715, %rd4590, %rd2130;
	setp.lt.u64 	%p7716, %rd4589, %rd2129;
	or.pred  	%p7717, %p7715, %p7716;
	mov.u64 	%rd23114, %rd4591;
	mov.u64 	%rd23115, %rd4590;
	mov.u64 	%rd23116, %rd4589;
	@%p7717 bra 	$L__BB0_1539;
$L__BB0_1538:
	sub.s64 	%rd23116, %rd4589, %rd2129;
	setp.lt.u64 	%p7718, %rd4589, %rd2129;
	selp.u64 	%rd16052, 1, 0, %p7718;
	add.s64 	%rd16053, %rd2130, %rd16052;
	sub.s64 	%rd23115, %rd4590, %rd16053;
	setp.lt.u64 	%p7719, %rd4590, %rd16053;
	selp.u64 	%rd16054, 1, 0, %p7719;
	add.s64 	%rd16055, %rd2131, %rd16054;
	sub.s64 	%rd23114, %rd4591, %rd16055;
	setp.lt.u64 	%p7720, %rd4591, %rd16055;
	selp.u64 	%rd16056, 1, 0, %p7720;
	add.s64 	%rd16057, %rd2132, %rd16056;
	sub.s64 	%rd23113, %rd23113, %rd16057;
$L__BB0_1539:
	mul.hi.u64 	%rd16058, %rd23088, %rd23088;
	mul.lo.s64 	%rd16059, %rd23087, %rd23088;
	mul.hi.u64 	%rd16060, %rd23088, %rd23087;
	add.s64 	%rd16061, %rd16058, %rd16059;
	setp.lt.u64 	%p7721, %rd16061, %rd16058;
	selp.u64 	%rd16062, 1, 0, %p7721;
	add.s64 	%rd16063, %rd16060, %rd16062;
	setp.lt.u64 	%p7722, %rd16063, %rd16060;
	selp.u64 	%rd16064, 1, 0, %p7722;
	mul.lo.s64 	%rd4601, %rd23086, %rd23088;
	mul.hi.u64 	%rd16065, %rd23088, %rd23086;
	add.s64 	%rd16066, %rd16063, %rd4601;
	setp.lt.u64 	%p7723, %rd16066, %rd16063;
	selp.u64 	%rd16067, 1, 0, %p7723;
	add.s64 	%rd16068, %rd16065, %rd16064;
	setp.lt.u64 	%p7724, %rd16068, %rd16065;
	add.s64 	%rd16069, %rd16068, %rd16067;
	setp.lt.u64 	%p7725, %rd16069, %rd16068;
	or.pred  	%p7726, %p7724, %p7725;
	selp.u64 	%rd16070, 1, 0, %p7726;
	mul.lo.s64 	%rd4602, %rd23085, %rd23088;
	mul.hi.u64 	%rd16071, %rd23088, %rd23085;
	add.s64 	%rd23119, %rd16069, %rd4602;
	setp.lt.u64 	%p7727, %rd23119, %rd16069;
	selp.u64 	%rd16072, 1, 0, %p7727;
	add.s64 	%rd16073, %rd16071, %rd16070;
	setp.lt.u64 	%p7728, %rd16073, %rd16071;
	add.s64 	%rd23121, %rd16073, %rd16072;
	setp.lt.u64 	%p7729, %rd23121, %rd16073;
	or.pred  	%p123, %p7728, %p7729;
	selp.u64 	%rd23120, 1, 0, %p123;
	mul.hi.u64 	%rd16074, %rd23087, %rd23088;
	add.s64 	%rd4606, %rd16061, %rd16059;
	setp.lt.u64 	%p7730, %rd4606, %rd16061;
	selp.u64 	%rd16075, 1, 0, %p7730;
	add.s64 	%rd16076, %rd16066, %rd16074;
	setp.ge.u64 	%p7731, %rd16076, %rd16066;
	add.s64 	%rd4607, %rd16076, %rd16075;
	setp.ge.u64 	%p7732, %rd4607, %rd16076;
	and.pred  	%p7733, %p7731, %p7732;
	@%p7733 bra 	$L__BB0_1542;
	add.s64 	%rd23119, %rd23119, 1;
	setp.ne.s64 	%p7734, %rd23119, 0;
	@%p7734 bra 	$L__BB0_1542;
	add.s64 	%rd23121, %rd23121, 1;
	setp.eq.s64 	%p7735, %rd23121, 0;
	selp.b64 	%rd16078, 2, 1, %p123;
	selp.b64 	%rd23120, %rd16078, %rd23120, %p7735;
	mov.b64 	%rd23119, 0;
$L__BB0_1542:
	mul.hi.u64 	%rd16079, %rd23087, %rd23087;
	mad.lo.s64 	%rd4614, %rd23087, %rd23087, %rd4607;
	setp.lt.u64 	%p7736, %rd4614, %rd4607;
	selp.u64 	%rd16080, 1, 0, %p7736;
	add.s64 	%rd16081, %rd23119, %rd16079;
	setp.ge.u64 	%p7737, %rd16081, %rd23119;
	add.s64 	%rd4615, %rd16081, %rd16080;
	setp.ge.u64 	%p7738, %rd4615, %rd16081;
	and.pred  	%p7739, %p7737, %p7738;
	@%p7739 bra 	$L__BB0_1544;
	add.s64 	%rd23121, %rd23121, 1;
	setp.eq.s64 	%p7740, %rd23121, 0;
	selp.u64 	%rd16082, 1, 0, %p7740;
	add.s64 	%rd23120, %rd23120, %rd16082;
$L__BB0_1544:
	mul.lo.s64 	%rd4620, %rd23086, %rd23087;
	mul.hi.u64 	%rd16083, %rd23087, %rd23086;
	add.s64 	%rd16084, %rd4615, %rd4620;
	setp.lt.u64 	%p7741, %rd16084, %rd4615;
	selp.u64 	%rd16085, 1, 0, %p7741;
	add.s64 	%rd16086, %rd23121, %rd16083;
	setp.lt.u64 	%p7742, %rd16086, %rd23121;
	add.s64 	%rd16087, %rd16086, %rd16085;
	setp.lt.u64 	%p7743, %rd16087, %rd16086;
	or.pred  	%p7744, %p7742, %p7743;
	selp.u64 	%rd16088, 1, 0, %p7744;
	add.s64 	%rd16089, %rd23120, %rd16088;
	mul.lo.s64 	%rd4621, %rd23085, %rd23087;
	mul.hi.u64 	%rd16090, %rd23087, %rd23085;
	add.s64 	%rd23124, %rd16087, %rd4621;
	setp.lt.u64 	%p7745, %rd23124, %rd16087;
	selp.u64 	%rd16091, 1, 0, %p7745;
	add.s64 	%rd16092, %rd16089, %rd16090;
	setp.lt.u64 	%p7746, %rd16092, %rd16089;
	add.s64 	%rd23126, %rd16092, %rd16091;
	setp.lt.u64 	%p7747, %rd23126, %rd16092;
	or.pred  	%p124, %p7746, %p7747;
	selp.u64 	%rd23125, 1, 0, %p124;
	mul.hi.u64 	%rd16093, %rd23086, %rd23088;
	add.s64 	%rd4625, %rd4614, %rd4601;
	setp.lt.u64 	%p7748, %rd4625, %rd4614;
	selp.u64 	%rd16094, 1, 0, %p7748;
	add.s64 	%rd16095, %rd16084, %rd16093;
	setp.ge.u64 	%p7749, %rd16095, %rd16084;
	add.s64 	%rd4626, %rd16095, %rd16094;
	setp.ge.u64 	%p7750, %rd4626, %rd16095;
	and.pred  	%p7751, %p7749, %p7750;
	@%p7751 bra 	$L__BB0_1547;
	add.s64 	%rd23124, %rd23124, 1;
	setp.ne.s64 	%p7752, %rd23124, 0;
	@%p7752 bra 	$L__BB0_1547;
	add.s64 	%rd23126, %rd23126, 1;
	setp.eq.s64 	%p7753, %rd23126, 0;
	selp.b64 	%rd16097, 2, 1, %p124;
	selp.b64 	%rd23125, %rd16097, %rd23125, %p7753;
	mov.b64 	%rd23124, 0;
$L__BB0_1547:
	mul.hi.u64 	%rd16098, %rd23086, %rd23087;
	add.s64 	%rd4633, %rd4626, %rd4620;
	setp.lt.u64 	%p7754, %rd4633, %rd4626;
	selp.u64 	%rd16099, 1, 0, %p7754;
	add.s64 	%rd16100, %rd23124, %rd16098;
	setp.ge.u64 	%p7755, %rd16100, %rd23124;
	add.s64 	%rd4634, %rd16100, %rd16099;
	setp.ge.u64 	%p7756, %rd4634, %rd16100;
	and.pred  	%p7757, %p7755, %p7756;
	@%p7757 bra 	$L__BB0_1549;
	add.s64 	%rd23126, %rd23126, 1;
	setp.eq.s64 	%p7758, %rd23126, 0;
	selp.u64 	%rd16101, 1, 0, %p7758;
	add.s64 	%rd23125, %rd23125, %rd16101;
$L__BB0_1549:
	mul.hi.u64 	%rd16102, %rd23086, %rd23086;
	mad.lo.s64 	%rd16103, %rd23086, %rd23086, %rd4634;
	setp.lt.u64 	%p7759, %rd16103, %rd4634;
	selp.u64 	%rd16104, 1, 0, %p7759;
	add.s64 	%rd16105, %rd23126, %rd16102;
	setp.lt.u64 	%p7760, %rd16105, %rd23126;
	add.s64 	%rd16106, %rd16105, %rd16104;
	setp.lt.u64 	%p7761, %rd16106, %rd16105;
	or.pred  	%p7762, %p7760, %p7761;
	selp.u64 	%rd16107, 1, 0, %p7762;
	add.s64 	%rd16108, %rd23125, %rd16107;
	mul.lo.s64 	%rd4639, %rd23085, %rd23086;
	mul.hi.u64 	%rd16109, %rd23086, %rd23085;
	add.s64 	%rd23129, %rd16106, %rd4639;
	setp.lt.u64 	%p7763, %rd23129, %rd16106;
	selp.u64 	%rd16110, 1, 0, %p7763;
	add.s64 	%rd16111, %rd16108, %rd16109;
	setp.lt.u64 	%p7764, %rd16111, %rd16108;
	add.s64 	%rd23131, %rd16111, %rd16110;
	setp.lt.u64 	%p7765, %rd23131, %rd16111;
	or.pred  	%p125, %p7764, %p7765;
	selp.u64 	%rd23130, 1, 0, %p125;
	mul.hi.u64 	%rd16112, %rd23085, %rd23088;
	add.s64 	%rd4643, %rd4633, %rd4602;
	setp.lt.u64 	%p7766, %rd4643, %rd4633;
	selp.u64 	%rd16113, 1, 0, %p7766;
	add.s64 	%rd16114, %rd16103, %rd16112;
	setp.ge.u64 	%p7767, %rd16114, %rd16103;
	add.s64 	%rd4644, %rd16114, %rd16113;
	setp.ge.u64 	%p7768, %rd4644, %rd16114;
	and.pred  	%p7769, %p7767, %p7768;
	@%p7769 bra 	$L__BB0_1552;
	add.s64 	%rd23129, %rd23129, 1;
	setp.ne.s64 	%p7770, %rd23129, 0;
	@%p7770 bra 	$L__BB0_1552;
	add.s64 	%rd23131, %rd23131, 1;
	setp.eq.s64 	%p7771, %rd23131, 0;
	selp.b64 	%rd16116, 2, 1, %p125;
	selp.b64 	%rd23130, %rd16116, %rd23130, %p7771;
	mov.b64 	%rd23129, 0;
$L__BB0_1552:
	mul.hi.u64 	%rd16117, %rd23085, %rd23087;
	add.s64 	%rd4651, %rd4644, %rd4621;
	setp.lt.u64 	%p7772, %rd4651, %rd4644;
	selp.u64 	%rd16118, 1, 0, %p7772;
	add.s64 	%rd16119, %rd23129, %rd16117;
	setp.ge.u64 	%p7773, %rd16119, %rd23129;
	add.s64 	%rd4652, %rd16119, %rd16118;
	setp.ge.u64 	%p7774, %rd4652, %rd16119;
	and.pred  	%p7775, %p7773, %p7774;
	@%p7775 bra 	$L__BB0_1554;
	add.s64 	%rd23131, %rd23131, 1;
	setp.eq.s64 	%p7776, %rd23131, 0;
	selp.u64 	%rd16120, 1, 0, %p7776;
	add.s64 	%rd23130, %rd23130, %rd16120;
$L__BB0_1554:
	mul.lo.s64 	%rd16121, %rd23088, %rd23088;
	mul.hi.u64 	%rd16122, %rd23085, %rd23086;
	add.s64 	%rd23134, %rd4652, %rd4639;
	setp.lt.u64 	%p7777, %rd23134, %rd4652;
	selp.u64 	%rd16123, 1, 0, %p7777;
	add.s64 	%rd16124, %rd23131, %rd16122;
	setp.lt.u64 	%p7778, %rd16124, %rd23131;
	add.s64 	%rd16125, %rd16124, %rd16123;
	setp.lt.u64 	%p7779, %rd16125, %rd16124;
	or.pred  	%p7780, %p7778, %p7779;
	selp.u64 	%rd16126, 1, 0, %p7780;
	add.s64 	%rd16127, %rd23130, %rd16126;
	mul.hi.u64 	%rd16128, %rd23085, %rd23085;
	mad.lo.s64 	%rd23136, %rd23085, %rd23085, %rd16125;
	setp.lt.u64 	%p7781, %rd23136, %rd16125;
	selp.u64 	%rd16129, 1, 0, %p7781;
	add.s64 	%rd16130, %rd16127, %rd16128;
	add.s64 	%rd23135, %rd16130, %rd16129;
	mul.lo.s64 	%rd16131, %rd2128, %rd16121;
	mul.lo.s64 	%rd16132, %rd2129, %rd16131;
	mul.hi.u64 	%rd16133, %rd16131, %rd2129;
	not.b64 	%rd16134, %rd16121;
	setp.gt.u64 	%p7782, %rd16132, %rd16134;
	selp.u64 	%rd16135, 1, 0, %p7782;
	add.s64 	%rd16136, %rd4606, %rd16133;
	setp.lt.u64 	%p7783, %rd16136, %rd4606;
	add.s64 	%rd16137, %rd16136, %rd16135;
	setp.lt.u64 	%p7784, %rd16137, %rd16136;
	or.pred  	%p7785, %p7783, %p7784;
	selp.u64 	%rd16138, 1, 0, %p7785;
	mul.hi.u64 	%rd16139, %rd16131, %rd2130;
	mad.lo.s64 	%rd16140, %rd2130, %rd16131, %rd16137;
	setp.lt.u64 	%p7786, %rd16140, %rd16137;
	add.s64 	%rd4660, %rd16140, %rd16138;
	setp.lt.u64 	%p7787, %rd4660, %rd16140;
	or.pred  	%p7788, %p7786, %p7787;
	selp.u64 	%rd16141, 1, 0, %p7788;
	add.s64 	%rd16142, %rd4625, %rd16139;
	setp.lt.u64 	%p7789, %rd16142, %rd4625;
	add.s64 	%rd16143, %rd16142, %rd16141;
	setp.lt.u64 	%p7790, %rd16143, %rd16142;
	or.pred  	%p7791, %p7789, %p7790;
	selp.u64 	%rd16144, 1, 0, %p7791;
	mul.hi.u64 	%rd16145, %rd16131, %rd2131;
	mad.lo.s64 	%rd16146, %rd2131, %rd16131, %rd16143;
	setp.lt.u64 	%p7792, %rd16146, %rd16143;
	add.s64 	%rd4661, %rd16146, %rd16144;
	setp.lt.u64 	%p7793, %rd4661, %rd16146;
	or.pred  	%p7794, %p7792, %p7793;
	selp.u64 	%rd16147, 1, 0, %p7794;
	add.s64 	%rd16148, %rd4643, %rd16145;
	setp.lt.u64 	%p7795, %rd16148, %rd4643;
	add.s64 	%rd16149, %rd16148, %rd16147;
	setp.lt.u64 	%p7796, %rd16149, %rd16148;
	or.pred  	%p7797, %p7795, %p7796;
	selp.u64 	%rd16150, 1, 0, %p7797;
	mul.hi.u64 	%rd16151, %rd16131, %rd2132;
	mad.lo.s64 	%rd16152, %rd2132, %rd16131, %rd16149;
	setp.lt.u64 	%p7798, %rd16152, %rd16149;
	add.s64 	%rd4662, %rd16152, %rd16150;
	setp.lt.u64 	%p7799, %rd4662, %rd16152;
	or.pred  	%p7800, %p7798, %p7799;
	selp.u64 	%rd16153, 1, 0, %p7800;
	add.s64 	%rd16154, %rd4651, %rd16151;
	setp.ge.u64 	%p7801, %rd16154, %rd4651;
	add.s64 	%rd4663, %rd16154, %rd16153;
	setp.ge.u64 	%p7802, %rd4663, %rd16154;
	and.pred  	%p7803, %p7801, %p7802;
	@%p7803 bra 	$L__BB0_1557;
	add.s64 	%rd23134, %rd23134, 1;
	setp.ne.s64 	%p7804, %rd23134, 0;
	@%p7804 bra 	$L__BB0_1557;
	add.s64 	%rd23136, %rd23136, 1;
	setp.eq.s64 	%p7805, %rd23136, 0;
	selp.u64 	%rd16156, 1, 0, %p7805;
	add.s64 	%rd23135, %rd23135, %rd16156;
	mov.b64 	%rd23134, 0;
$L__BB0_1557:
	mul.lo.s64 	%rd16157, %rd2128, %rd4660;
	mul.lo.s64 	%rd16158, %rd2129, %rd16157;
	mul.hi.u64 	%rd16159, %rd16157, %rd2129;
	not.b64 	%rd16160, %rd4660;
	setp.gt.u64 	%p7806, %rd16158, %rd16160;
	selp.u64 	%rd16161, 1, 0, %p7806;
	add.s64 	%rd16162, %rd4661, %rd16159;
	setp.lt.u64 	%p7807, %rd16162, %rd4661;
	add.s64 	%rd16163, %rd16162, %rd16161;
	setp.lt.u64 	%p7808, %rd16163, %rd16162;
	or.pred  	%p7809, %p7807, %p7808;
	selp.u64 	%rd16164, 1, 0, %p7809;
	mul.hi.u64 	%rd16165, %rd16157, %rd2130;
	mad.lo.s64 	%rd16166, %rd2130, %rd16157, %rd16163;
	setp.lt.u64 	%p7810, %rd16166, %rd16163;
	add.s64 	%rd4670, %rd16166, %rd16164;
	setp.lt.u64 	%p7811, %rd4670, %rd16166;
	or.pred  	%p7812, %p7810, %p7811;
	selp.u64 	%rd16167, 1, 0, %p7812;
	add.s64 	%rd16168, %rd4662, %rd16165;
	setp.lt.u64 	%p7813, %rd16168, %rd4662;
	add.s64 	%rd16169, %rd16168, %rd16167;
	setp.lt.u64 	%p7814, %rd16169, %rd16168;
	or.pred  	%p7815, %p7813, %p7814;
	selp.u64 	%rd16170, 1, 0, %p7815;
	mul.hi.u64 	%rd16171, %rd16157, %rd2131;
	mad.lo.s64 	%rd16172, %rd2131, %rd16157, %rd16169;
	setp.lt.u64 	%p7816, %rd16172, %rd16169;
	add.s64 	%rd4671, %rd16172, %rd16170;
	setp.lt.u64 	%p7817, %rd4671, %rd16172;
	or.pred  	%p7818, %p7816, %p7817;
	selp.u64 	%rd16173, 1, 0, %p7818;
	add.s64 	%rd16174, %rd4663, %rd16171;
	setp.lt.u64 	%p7819, %rd16174, %rd4663;
	add.s64 	%rd16175, %rd16174, %rd16173;
	setp.lt.u64 	%p7820, %rd16175, %rd16174;
	or.pred  	%p7821, %p7819, %p7820;
	selp.u64 	%rd16176, 1, 0, %p7821;
	mul.hi.u64 	%rd16177, %rd16157, %rd2132;
	mad.lo.s64 	%rd16178, %rd2132, %rd16157, %rd16175;
	setp.lt.u64 	%p7822, %rd16178, %rd16175;
	add.s64 	%rd4672, %rd16178, %rd16176;
	setp.lt.u64 	%p7823, %rd4672, %rd16178;
	or.pred  	%p7824, %p7822, %p7823;
	selp.u64 	%rd16179, 1, 0, %p7824;
	add.s64 	%rd16180, %rd23134, %rd16177;
	setp.ge.u64 	%p7825, %rd16180, %rd23134;
	add.s64 	%rd4673, %rd16180, %rd16179;
	setp.ge.u64 	%p7826, %rd4673, %rd16180;
	and.pred  	%p7827, %p7825, %p7826;
	@%p7827 bra 	$L__BB0_1559;
	add.s64 	%rd23136, %rd23136, 1;
	setp.eq.s64 	%p7828, %rd23136, 0;
	selp.u64 	%rd16181, 1, 0, %p7828;
	add.s64 	%rd23135, %rd23135, %rd16181;
$L__BB0_1559:
	mul.lo.s64 	%rd16182, %rd2128, %rd4670;
	mul.lo.s64 	%rd16183, %rd2129, %rd16182;
	mul.hi.u64 	%rd16184, %rd16182, %rd2129;
	not.b64 	%rd16185, %rd4670;
	setp.gt.u64 	%p7829, %rd16183, %rd16185;
	selp.u64 	%rd16186, 1, 0, %p7829;
	add.s64 	%rd16187, %rd4671, %rd16184;
	setp.lt.u64 	%p7830, %rd16187, %rd4671;
	add.s64 	%rd16188, %rd16187, %rd16186;
	setp.lt.u64 	%p7831, %rd16188, %rd16187;
	or.pred  	%p7832, %p7830, %p7831;
	selp.u64 	%rd16189, 1, 0, %p7832;
	mul.hi.u64 	%rd16190, %rd16182, %rd2130;
	mad.lo.s64 	%rd16191, %rd2130, %rd16182, %rd16188;
	setp.lt.u64 	%p7833, %rd16191, %rd16188;
	add.s64 	%rd16192, %rd16191, %rd16189;
	setp.lt.u64 	%p7834, %rd16192, %rd16191;
	or.pred  	%p7835, %p7833, %p7834;
	selp.u64 	%rd16193, 1, 0, %p7835;
	add.s64 	%rd16194, %rd4672, %rd16190;
	setp.lt.u64 	%p7836, %rd16194, %rd4672;
	add.s64 	%rd16195, %rd16194, %rd16193;
	setp.lt.u64 	%p7837, %rd16195, %rd16194;
	or.pred  	%p7838, %p7836, %p7837;
	selp.u64 	%rd16196, 1, 0, %p7838;
	mul.hi.u64 	%rd16197, %rd16182, %rd2131;
	mad.lo.s64 	%rd16198, %rd2131, %rd16182, %rd16195;
	setp.lt.u64 	%p7839, %rd16198, %rd16195;
	add.s64 	%rd16199, %rd16198, %rd16196;
	setp.lt.u64 	%p7840, %rd16199, %rd16198;
	or.pred  	%p7841, %p7839, %p7840;
	selp.u64 	%rd16200, 1, 0, %p7841;
	add.s64 	%rd16201, %rd4673, %rd16197;
	setp.lt.u64 	%p7842, %rd16201, %rd4673;
	add.s64 	%rd16202, %rd16201, %rd16200;
	setp.lt.u64 	%p7843, %rd16202, %rd16201;
	or.pred  	%p7844, %p7842, %p7843;
	selp.u64 	%rd16203, 1, 0, %p7844;
	mul.hi.u64 	%rd16204, %rd16182, %rd2132;
	mad.lo.s64 	%rd16205, %rd2132, %rd16182, %rd16202;
	setp.lt.u64 	%p7845, %rd16205, %rd16202;
	add.s64 	%rd16206, %rd16205, %rd16203;
	setp.lt.u64 	%p7846, %rd16206, %rd16205;
	or.pred  	%p7847, %p7845, %p7846;
	selp.u64 	%rd16207, 1, 0, %p7847;
	add.s64 	%rd16208, %rd23136, %rd16204;
	setp.lt.u64 	%p7848, %rd16208, %rd23136;
	add.s64 	%rd16209, %rd16208, %rd16207;
	setp.lt.u64 	%p7849, %rd16209, %rd16208;
	or.pred  	%p7850, %p7848, %p7849;
	selp.u64 	%rd16210, 1, 0, %p7850;
	add.s64 	%rd16211, %rd23135, %rd16210;
	mul.lo.s64 	%rd16212, %rd2128, %rd16192;
	mul.lo.s64 	%rd16213, %rd2129, %rd16212;
	mul.hi.u64 	%rd16214, %rd16212, %rd2129;
	not.b64 	%rd16215, %rd16192;
	setp.gt.u64 	%p7851, %rd16213, %rd16215;
	selp.u64 	%rd16216, 1, 0, %p7851;
	add.s64 	%rd16217, %rd16199, %rd16214;
	setp.lt.u64 	%p7852, %rd16217, %rd16199;
	add.s64 	%rd16218, %rd16217, %rd16216;
	setp.lt.u64 	%p7853, %rd16218, %rd16217;
	or.pred  	%p7854, %p7852, %p7853;
	selp.u64 	%rd16219, 1, 0, %p7854;
	mul.hi.u64 	%rd16220, %rd16212, %rd2130;
	mad.lo.s64 	%rd16221, %rd2130, %rd16212, %rd16218;
	setp.lt.u64 	%p7855, %rd16221, %rd16218;
	add.s64 	%rd4678, %rd16221, %rd16219;
	setp.lt.u64 	%p7856, %rd4678, %rd16221;
	or.pred  	%p7857, %p7855, %p7856;
	selp.u64 	%rd16222, 1, 0, %p7857;
	add.s64 	%rd16223, %rd16206, %rd16220;
	setp.lt.u64 	%p7858, %rd16223, %rd16206;
	add.s64 	%rd16224, %rd16223, %rd16222;
	setp.lt.u64 	%p7859, %rd16224, %rd16223;
	or.pred  	%p7860, %p7858, %p7859;
	selp.u64 	%rd16225, 1, 0, %p7860;
	mul.hi.u64 	%rd16226, %rd16212, %rd2131;
	mad.lo.s64 	%rd16227, %rd2131, %rd16212, %rd16224;
	setp.lt.u64 	%p7861, %rd16227, %rd16224;
	add.s64 	%rd4679, %rd16227, %rd16225;
	setp.lt.u64 	%p7862, %rd4679, %rd16227;
	or.pred  	%p7863, %p7861, %p7862;
	selp.u64 	%rd16228, 1, 0, %p7863;
	add.s64 	%rd16229, %rd16209, %rd16226;
	setp.lt.u64 	%p7864, %rd16229, %rd16209;
	add.s64 	%rd16230, %rd16229, %rd16228;
	setp.lt.u64 	%p7865, %rd16230, %rd16229;
	or.pred  	%p7866, %p7864, %p7865;
	selp.u64 	%rd16231, 1, 0, %p7866;
	mul.hi.u64 	%rd16232, %rd16212, %rd2132;
	mad.lo.s64 	%rd16233, %rd2132, %rd16212, %rd16230;
	setp.lt.u64 	%p7867, %rd16233, %rd16230;
	add.s64 	%rd4680, %rd16233, %rd16231;
	setp.lt.u64 	%p7868, %rd4680, %rd16233;
	or.pred  	%p7869, %p7867, %p7868;
	selp.u64 	%rd16234, 1, 0, %p7869;
	add.s64 	%rd16235, %rd16211, %rd16232;
	add.s64 	%rd23137, %rd16235, %rd16234;
	setp.gt.u64 	%p7870, %rd23137, %rd2132;
	@%p7870 bra 	$L__BB0_1565;
	setp.lt.u64 	%p7871, %rd23137, %rd2132;
	mov.u64 	%rd23138, %rd4680;
	mov.u64 	%rd23139, %rd4679;
	mov.u64 	%rd23140, %rd4678;
	@%p7871 bra 	$L__BB0_1566;
	setp.gt.u64 	%p7872, %rd4680, %rd2131;
	@%p7872 bra 	$L__BB0_1565;
	setp.lt.u64 	%p7873, %rd4680, %rd2131;
	mov.u64 	%rd23138, %rd4680;
	mov.u64 	%rd23139, %rd4679;
	mov.u64 	%rd23140, %rd4678;
	@%p7873 bra 	$L__BB0_1566;
	setp.gt.u64 	%p7874, %rd4679, %rd2130;
	@%p7874 bra 	$L__BB0_1565;
	setp.lt.u64 	%p7875, %rd4679, %rd2130;
	setp.lt.u64 	%p7876, %rd4678, %rd2129;
	or.pred  	%p7877, %p7875, %p7876;
	mov.u64 	%rd23138, %rd4680;
	mov.u64 	%rd23139, %rd4679;
	mov.u64 	%rd23140, %rd4678;
	@%p7877 bra 	$L__BB0_1566;
$L__BB0_1565:
	sub.s64 	%rd23140, %rd4678, %rd2129;
	setp.lt.u64 	%p7878, %rd4678, %rd2129;
	selp.u64 	%rd16236, 1, 0, %p7878;
	add.s64 	%rd16237, %rd2130, %rd16236;
	sub.s64 	%rd23139, %rd4679, %rd16237;
	setp.lt.u64 	%p7879, %rd4679, %rd16237;
	selp.u64 	%rd16238, 1, 0, %p7879;
	add.s64 	%rd16239, %rd2131, %rd16238;
	sub.s64 	%rd23138, %rd4680, %rd16239;
	setp.lt.u64 	%p7880, %rd4680, %rd16239;
	selp.u64 	%rd16240, 1, 0, %p7880;
	add.s64 	%rd16241, %rd2132, %rd16240;
	sub.s64 	%rd23137, %rd23137, %rd16241;
$L__BB0_1566:
	mul.hi.u64 	%rd16242, %rd23140, %rd23140;
	mul.lo.s64 	%rd16243, %rd23139, %rd23140;
	mul.hi.u64 	%rd16244, %rd23140, %rd23139;
	add.s64 	%rd16245, %rd16242, %rd16243;
	setp.lt.u64 	%p7881, %rd16245, %rd16242;
	selp.u64 	%rd16246, 1, 0, %p7881;
	add.s64 	%rd16247, %rd16244, %rd16246;
	setp.lt.u64 	%p7882, %rd16247, %rd16244;
	selp.u64 	%rd16248, 1, 0, %p7882;
	mul.lo.s64 	%rd4690, %rd23138, %rd23140;
	mul.hi.u64 	%rd16249, %rd23140, %rd23138;
	add.s64 	%rd16250, %rd16247, %rd4690;
	setp.lt.u64 	%p7883, %rd16250, %rd16247;
	selp.u64 	%rd16251, 1, 0, %p7883;
	add.s64 	%rd16252, %rd16249, %rd16248;
	setp.lt.u64 	%p7884, %rd16252, %rd16249;
	add.s64 	%rd16253, %rd16252, %rd16251;
	setp.lt.u64 	%p7885, %rd16253, %rd16252;
	or.pred  	%p7886, %p7884, %p7885;
	selp.u64 	%rd16254, 1, 0, %p7886;
	mul.lo.s64 	%rd4691, %rd23137, %rd23140;
	mul.hi.u64 	%rd16255, %rd23140, %rd23137;
	add.s64 	%rd23143, %rd16253, %rd4691;
	setp.lt.u64 	%p7887, %rd23143, %rd16253;
	selp.u64 	%rd16256, 1, 0, %p7887;
	add.s64 	%rd16257, %rd16255, %rd16254;
	setp.lt.u64 	%p7888, %rd16257, %rd16255;
	add.s64 	%rd23145, %rd16257, %rd16256;
	setp.lt.u64 	%p7889, %rd23145, %rd16257;
	or.pred  	%p126, %p7888, %p7889;
	selp.u64 	%rd23144, 1, 0, %p126;
	mul.hi.u64 	%rd16258, %rd23139, %rd23140;
	add.s64 	%rd4695, %rd16245, %rd16243;
	setp.lt.u64 	%p7890, %rd4695, %rd16245;
	selp.u64 	%rd16259, 1, 0, %p7890;
	add.s64 	%rd16260, %rd16250, %rd16258;
	setp.ge.u64 	%p7891, %rd16260, %rd16250;
	add.s64 	%rd4696, %rd16260, %rd16259;
	setp.ge.u64 	%p7892, %rd4696, %rd16260;
	and.pred  	%p7893, %p7891, %p7892;
	@%p7893 bra 	$L__BB0_1569;
	add.s64 	%rd23143, %rd23143, 1;
	setp.ne.s64 	%p7894, %rd23143, 0;
	@%p7894 bra 	$L__BB0_1569;
	add.s64 	%rd23145, %rd23145, 1;
	setp.eq.s64 	%p7895, %rd23145, 0;
	selp.b64 	%rd16262, 2, 1, %p126;
	selp.b64 	%rd23144, %rd16262, %rd23144, %p7895;
	mov.b64 	%rd23143, 0;
$L__BB0_1569:
	mul.hi.u64 	%rd16263, %rd23139, %rd23139;
	mad.lo.s64 	%rd4703, %rd23139, %rd23139, %rd4696;
	setp.lt.u64 	%p7896, %rd4703, %rd4696;
	selp.u64 	%rd16264, 1, 0, %p7896;
	add.s64 	%rd16265, %rd23143, %rd16263;
	setp.ge.u64 	%p7897, %rd16265, %rd23143;
	add.s64 	%rd4704, %rd16265, %rd16264;
	setp.ge.u64 	%p7898, %rd4704, %rd16265;
	and.pred  	%p7899, %p7897, %p7898;
	@%p7899 bra 	$L__BB0_1571;
	add.s64 	%rd23145, %rd23145, 1;
	setp.eq.s64 	%p7900, %rd23145, 0;
	selp.u64 	%rd16266, 1, 0, %p7900;
	add.s64 	%rd23144, %rd23144, %rd16266;
$L__BB0_1571:
	mul.lo.s64 	%rd4709, %rd23138, %rd23139;
	mul.hi.u64 	%rd16267, %rd23139, %rd23138;
	add.s64 	%rd16268, %rd4704, %rd4709;
	setp.lt.u64 	%p7901, %rd16268, %rd4704;
	selp.u64 	%rd16269, 1, 0, %p7901;
	add.s64 	%rd16270, %rd23145, %rd16267;
	setp.lt.u64 	%p7902, %rd16270, %rd23145;
	add.s64 	%rd16271, %rd16270, %rd16269;
	setp.lt.u64 	%p7903, %rd16271, %rd16270;
	or.pred  	%p7904, %p7902, %p7903;
	selp.u64 	%rd16272, 1, 0, %p7904;
	add.s64 	%rd16273, %rd23144, %rd16272;
	mul.lo.s64 	%rd4710, %rd23137, %rd23139;
	mul.hi.u64 	%rd16274, %rd23139, %rd23137;
	add.s64 	%rd23148, %rd16271, %rd4710;
	setp.lt.u64 	%p7905, %rd23148, %rd16271;
	selp.u64 	%rd16275, 1, 0, %p7905;
	add.s64 	%rd16276, %rd16273, %rd16274;
	setp.lt.u64 	%p7906, %rd16276, %rd16273;
	add.s64 	%rd23150, %rd16276, %rd16275;
	setp.lt.u64 	%p7907, %rd23150, %rd16276;
	or.pred  	%p127, %p7906, %p7907;
	selp.u64 	%rd23149, 1, 0, %p127;
	mul.hi.u64 	%rd16277, %rd23138, %rd23140;
	add.s64 	%rd4714, %rd4703, %rd4690;
	setp.lt.u64 	%p7908, %rd4714, %rd4703;
	selp.u64 	%rd16278, 1, 0, %p7908;
	add.s64 	%rd16279, %rd16268, %rd16277;
	setp.ge.u64 	%p7909, %rd16279, %rd16268;
	add.s64 	%rd4715, %rd16279, %rd16278;
	setp.ge.u64 	%p7910, %rd4715, %rd16279;
	and.pred  	%p7911, %p7909, %p7910;
	@%p7911 bra 	$L__BB0_1574;
	add.s64 	%rd23148, %rd23148, 1;
	setp.ne.s64 	%p7912, %rd23148, 0;
	@%p7912 bra 	$L__BB0_1574;
	add.s64 	%rd23150, %rd23150, 1;
	setp.eq.s64 	%p7913, %rd23150, 0;
	selp.b64 	%rd16281, 2, 1, %p127;
	selp.b64 	%rd23149, %rd16281, %rd23149, %p7913;
	mov.b64 	%rd23148, 0;
$L__BB0_1574:
	mul.hi.u64 	%rd16282, %rd23138, %rd23139;
	add.s64 	%rd4722, %rd4715, %rd4709;
	setp.lt.u64 	%p7914, %rd4722, %rd4715;
	selp.u64 	%rd16283, 1, 0, %p7914;
	add.s64 	%rd16284, %rd23148, %rd16282;
	setp.ge.u64 	%p7915, %rd16284, %rd23148;
	add.s64 	%rd4723, %rd16284, %rd16283;
	setp.ge.u64 	%p7916, %rd4723, %rd16284;
	and.pred  	%p7917, %p7915, %p7916;
	@%p7917 bra 	$L__BB0_1576;
	add.s64 	%rd23150, %rd23150, 1;
	setp.eq.s64 	%p7918, %rd23150, 0;
	selp.u64 	%rd16285, 1, 0, %p7918;
	add.s64 	%rd23149, %rd23149, %rd16285;
$L__BB0_1576:
	mul.hi.u64 	%rd16286, %rd23138, %rd23138;
	mad.lo.s64 	%rd16287, %rd23138, %rd23138, %rd4723;
	setp.lt.u64 	%p7919, %rd16287, %rd4723;
	selp.u64 	%rd16288, 1, 0, %p7919;
	add.s64 	%rd16289, %rd23150, %rd16286;
	setp.lt.u64 	%p7920, %rd16289, %rd23150;
	add.s64 	%rd16290, %rd16289, %rd16288;
	setp.lt.u64 	%p7921, %rd16290, %rd16289;
	or.pred  	%p7922, %p7920, %p7921;
	selp.u64 	%rd16291, 1, 0, %p7922;
	add.s64 	%rd16292, %rd23149, %rd16291;
	mul.lo.s64 	%rd4728, %rd23137, %rd23138;
	mul.hi.u64 	%rd16293, %rd23138, %rd23137;
	add.s64 	%rd23153, %rd16290, %rd4728;
	setp.lt.u64 	%p7923, %rd23153, %rd16290;
	selp.u64 	%rd16294, 1, 0, %p7923;
	add.s64 	%rd16295, %rd16292, %rd16293;
	setp.lt.u64 	%p7924, %rd16295, %rd16292;
	add.s64 	%rd23155, %rd16295, %rd16294;
	setp.lt.u64 	%p7925, %rd23155, %rd16295;
	or.pred  	%p128, %p7924, %p7925;
	selp.u64 	%rd23154, 1, 0, %p128;
	mul.hi.u64 	%rd16296, %rd23137, %rd23140;
	add.s64 	%rd4732, %rd4722, %rd4691;
	setp.lt.u64 	%p7926, %rd4732, %rd4722;
	selp.u64 	%rd16297, 1, 0, %p7926;
	add.s64 	%rd16298, %rd16287, %rd16296;
	setp.ge.u64 	%p7927, %rd16298, %rd16287;
	add.s64 	%rd4733, %rd16298, %rd16297;
	setp.ge.u64 	%p7928, %rd4733, %rd16298;
	and.pred  	%p7929, %p7927, %p7928;
	@%p7929 bra 	$L__BB0_1579;
	add.s64 	%rd23153, %rd23153, 1;
	setp.ne.s64 	%p7930, %rd23153, 0;
	@%p7930 bra 	$L__BB0_1579;
	add.s64 	%rd23155, %rd23155, 1;
	setp.eq.s64 	%p7931, %rd23155, 0;
	selp.b64 	%rd16300, 2, 1, %p128;
	selp.b64 	%rd23154, %rd16300, %rd23154, %p7931;
	mov.b64 	%rd23153, 0;
$L__BB0_1579:
	mul.hi.u64 	%rd16301, %rd23137, %rd23139;
	add.s64 	%rd4740, %rd4733, %rd4710;
	setp.lt.u64 	%p7932, %rd4740, %rd4733;
	selp.u64 	%rd16302, 1, 0, %p7932;
	add.s64 	%rd16303, %rd23153, %rd16301;
	setp.ge.u64 	%p7933, %rd16303, %rd23153;
	add.s64 	%rd4741, %rd16303, %rd16302;
	setp.ge.u64 	%p7934, %rd4741, %rd16303;
	and.pred  	%p7935, %p7933, %p7934;
	@%p7935 bra 	$L__BB0_1581;
	add.s64 	%rd23155, %rd23155, 1;
	setp.eq.s64 	%p7936, %rd23155, 0;
	selp.u64 	%rd16304, 1, 0, %p7936;
	add.s64 	%rd23154, %rd23154, %rd16304;
$L__BB0_1581:
	mul.lo.s64 	%rd16305, %rd23140, %rd23140;
	mul.hi.u64 	%rd16306, %rd23137, %rd23138;
	add.s64 	%rd23158, %rd4741, %rd4728;
	setp.lt.u64 	%p7937, %rd23158, %rd4741;
	selp.u64 	%rd16307, 1, 0, %p7937;
	add.s64 	%rd16308, %rd23155, %rd16306;
	setp.lt.u64 	%p7938, %rd16308, %rd23155;
	add.s64 	%rd16309, %rd16308, %rd16307;
	setp.lt.u64 	%p7939, %rd16309, %rd16308;
	or.pred  	%p7940, %p7938, %p7939;
	selp.u64 	%rd16310, 1, 0, %p7940;
	add.s64 	%rd16311, %rd23154, %rd16310;
	mul.hi.u64 	%rd16312, %rd23137, %rd23137;
	mad.lo.s64 	%rd23160, %rd23137, %rd23137, %rd16309;
	setp.lt.u64 	%p7941, %rd23160, %rd16309;
	selp.u64 	%rd16313, 1, 0, %p7941;
	add.s64 	%rd16314, %rd16311, %rd16312;
	add.s64 	%rd23159, %rd16314, %rd16313;
	mul.lo.s64 	%rd16315, %rd2128, %rd16305;
	mul.lo.s64 	%rd16316, %rd2129, %rd16315;
	mul.hi.u64 	%rd16317, %rd16315, %rd2129;
	not.b64 	%rd16318, %rd16305;
	setp.gt.u64 	%p7942, %rd16316, %rd16318;
	selp.u64 	%rd16319, 1, 0, %p7942;
	add.s64 	%rd16320, %rd4695, %rd16317;
	setp.lt.u64 	%p7943, %rd16320, %rd4695;
	add.s64 	%rd16321, %rd16320, %rd16319;
	setp.lt.u64 	%p7944, %rd16321, %rd16320;
	or.pred  	%p7945, %p7943, %p7944;
	selp.u64 	%rd16322, 1, 0, %p7945;
	mul.hi.u64 	%rd16323, %rd16315, %rd2130;
	mad.lo.s64 	%rd16324, %rd2130, %rd16315, %rd16321;
	setp.lt.u64 	%p7946, %rd16324, %rd16321;
	add.s64 	%rd4749, %rd16324, %rd16322;
	setp.lt.u64 	%p7947, %rd4749, %rd16324;
	or.pred  	%p7948, %p7946, %p7947;
	selp.u64 	%rd16325, 1, 0, %p7948;
	add.s64 	%rd16326, %rd4714, %rd16323;
	setp.lt.u64 	%p7949, %rd16326, %rd4714;
	add.s64 	%rd16327, %rd16326, %rd16325;
	setp.lt.u64 	%p7950, %rd16327, %rd16326;
	or.pred  	%p7951, %p7949, %p7950;
	selp.u64 	%rd16328, 1, 0, %p7951;
	mul.hi.u64 	%rd16329, %rd16315, %rd2131;
	mad.lo.s64 	%rd16330, %rd2131, %rd16315, %rd16327;
	setp.lt.u64 	%p7952, %rd16330, %rd16327;
	add.s64 	%rd4750, %rd16330, %rd16328;
	setp.lt.u64 	%p7953, %rd4750, %rd16330;
	or.pred  	%p7954, %p7952, %p7953;
	selp.u64 	%rd16331, 1, 0, %p7954;
	add.s64 	%rd16332, %rd4732, %rd16329;
	setp.lt.u64 	%p7955, %rd16332, %rd4732;
	add.s64 	%rd16333, %rd16332, %rd16331;
	setp.lt.u64 	%p7956, %rd16333, %rd16332;
	or.pred  	%p7957, %p7955, %p7956;
	selp.u64 	%rd16334, 1, 0, %p7957;
	mul.hi.u64 	%rd16335, %rd16315, %rd2132;
	mad.lo.s64 	%rd16336, %rd2132, %rd16315, %rd16333;
	setp.lt.u64 	%p7958, %rd16336, %rd16333;
	add.s64 	%rd4751, %rd16336, %rd16334;
	setp.lt.u64 	%p7959, %rd4751, %rd16336;
	or.pred  	%p7960, %p7958, %p7959;
	selp.u64 	%rd16337, 1, 0, %p7960;
	add.s64 	%rd16338, %rd4740, %rd16335;
	setp.ge.u64 	%p7961, %rd16338, %rd4740;
	add.s64 	%rd4752, %rd16338, %rd16337;
	setp.ge.u64 	%p7962, %rd4752, %rd16338;
	and.pred  	%p7963, %p7961, %p7962;
	@%p7963 bra 	$L__BB0_1584;
	add.s64 	%rd23158, %rd23158, 1;
	setp.ne.s64 	%p7964, %rd23158, 0;
	@%p7964 bra 	$L__BB0_1584;
	add.s64 	%rd23160, %rd23160, 1;
	setp.eq.s64 	%p7965, %rd23160, 0;
	selp.u64 	%rd16340, 1, 0, %p7965;
	add.s64 	%rd23159, %rd23159, %rd16340;
	mov.b64 	%rd23158, 0;
$L__BB0_1584:
	mul.lo.s64 	%rd16341, %rd2128, %rd4749;
	mul.lo.s64 	%rd16342, %rd2129, %rd16341;
	mul.hi.u64 	%rd16343, %rd16341, %rd2129;
	not.b64 	%rd16344, %rd4749;
	setp.gt.u64 	%p7966, %rd16342, %rd16344;
	selp.u64 	%rd16345, 1, 0, %p7966;
	add.s64 	%rd16346, %rd4750, %rd16343;
	setp.lt.u64 	%p7967, %rd16346, %rd4750;
	add.s64 	%rd16347, %rd16346, %rd16345;
	setp.lt.u64 	%p7968, %rd16347, %rd16346;
	or.pred  	%p7969, %p7967, %p7968;
	selp.u64 	%rd16348, 1, 0, %p7969;
	mul.hi.u64 	%rd16349, %rd16341, %rd2130;
	mad.lo.s64 	%rd16350, %rd2130, %rd16341, %rd16347;
	setp.lt.u64 	%p7970, %rd16350, %rd16347;
	add.s64 	%rd4759, %rd16350, %rd16348;
	setp.lt.u64 	%p7971, %rd4759, %rd16350;
	or.pred  	%p7972, %p7970, %p7971;
	selp.u64 	%rd16351, 1, 0, %p7972;
	add.s64 	%rd16352, %rd4751, %rd16349;
	setp.lt.u64 	%p7973, %rd16352, %rd4751;
	add.s64 	%rd16353, %rd16352, %rd16351;
	setp.lt.u64 	%p7974, %rd16353, %rd16352;
	or.pred  	%p7975, %p7973, %p7974;
	selp.u64 	%rd16354, 1, 0, %p7975;
	mul.hi.u64 	%rd16355, %rd16341, %rd2131;
	mad.lo.s64 	%rd16356, %rd2131, %rd16341, %rd16353;
	setp.lt.u64 	%p7976, %rd16356, %rd16353;
	add.s64 	%rd4760, %rd16356, %rd16354;
	setp.lt.u64 	%p7977, %rd4760, %rd16356;
	or.pred  	%p7978, %p7976, %p7977;
	selp.u64 	%rd16357, 1, 0, %p7978;
	add.s64 	%rd16358, %rd4752, %rd16355;
	setp.lt.u64 	%p7979, %rd16358, %rd4752;
	add.s64 	%rd16359, %rd16358, %rd16357;
	setp.lt.u64 	%p7980, %rd16359, %rd16358;
	or.pred  	%p7981, %p7979, %p7980;
	selp.u64 	%rd16360, 1, 0, %p7981;
	mul.hi.u64 	%rd16361, %rd16341, %rd2132;
	mad.lo.s64 	%rd16362, %rd2132, %rd16341, %rd16359;
	setp.lt.u64 	%p7982, %rd16362, %rd16359;
	add.s64 	%rd4761, %rd16362, %rd16360;
	setp.lt.u64 	%p7983, %rd4761, %rd16362;
	or.pred  	%p7984, %p7982, %p7983;
	selp.u64 	%rd16363, 1, 0, %p7984;
	add.s64 	%rd16364, %rd23158, %rd16361;
	setp.ge.u64 	%p7985, %rd16364, %rd23158;
	add.s64 	%rd4762, %rd16364, %rd16363;
	setp.ge.u64 	%p7986, %rd4762, %rd16364;
	and.pred  	%p7987, %p7985, %p7986;
	@%p7987 bra 	$L__BB0_1586;
	add.s64 	%rd23160, %rd23160, 1;
	setp.eq.s64 	%p7988, %rd23160, 0;
	selp.u64 	%rd16365, 1, 0, %p7988;
	add.s64 	%rd23159, %rd23159, %rd16365;
$L__BB0_1586:
	mul.lo.s64 	%rd16366, %rd2128, %rd4759;
	mul.lo.s64 	%rd16367, %rd2129, %rd16366;
	mul.hi.u64 	%rd16368, %rd16366, %rd2129;
	not.b64 	%rd16369, %rd4759;
	setp.gt.u64 	%p7989, %rd16367, %rd16369;
	selp.u64 	%rd16370, 1, 0, %p7989;
	add.s64 	%rd16371, %rd4760, %rd16368;
	setp.lt.u64 	%p7990, %rd16371, %rd4760;
	add.s64 	%rd16372, %rd16371, %rd16370;
	setp.lt.u64 	%p7991, %rd16372, %rd16371;
	or.pred  	%p7992, %p7990, %p7991;
	selp.u64 	%rd16373, 1, 0, %p7992;
	mul.hi.u64 	%rd16374, %rd16366, %rd2130;
	mad.lo.s64 	%rd16375, %rd2130, %rd16366, %rd16372;
	setp.lt.u64 	%p7993, %rd16375, %rd16372;
	add.s64 	%rd16376, %rd16375, %rd16373;
	setp.lt.u64 	%p7994, %rd16376, %rd16375;
	or.pred  	%p7995, %p7993, %p7994;
	selp.u64 	%rd16377, 1, 0, %p7995;
	add.s64 	%rd16378, %rd4761, %rd16374;
	setp.lt.u64 	%p7996, %rd16378, %rd4761;
	add.s64 	%rd16379, %rd16378, %rd16377;
	setp.lt.u64 	%p7997, %rd16379, %rd16378;
	or.pred  	%p7998, %p7996, %p7997;
	selp.u64 	%rd16380, 1, 0, %p7998;
	mul.hi.u64 	%rd16381, %rd16366, %rd2131;
	mad.lo.s64 	%rd16382, %rd2131, %rd16366, %rd16379;
	setp.lt.u64 	%p7999, %rd16382, %rd16379;
	add.s64 	%rd16383, %rd16382, %rd16380;
	setp.lt.u64 	%p8000, %rd16383, %rd16382;
	or.pred  	%p8001, %p7999, %p8000;
	selp.u64 	%rd16384, 1, 0, %p8001;
	add.s64 	%rd16385, %rd4762, %rd16381;
	setp.lt.u64 	%p8002, %rd16385, %rd4762;
	add.s64 	%rd16386, %rd16385, %rd16384;
	setp.lt.u64 	%p8003, %rd16386, %rd16385;
	or.pred  	%p8004, %p8002, %p8003;
	selp.u64 	%rd16387, 1, 0, %p8004;
	mul.hi.u64 	%rd16388, %rd16366, %rd2132;
	mad.lo.s64 	%rd16389, %rd2132, %rd16366, %rd16386;
	setp.lt.u64 	%p8005, %rd16389, %rd16386;
	add.s64 	%rd16390, %rd16389, %rd16387;
	setp.lt.u64 	%p8006, %rd16390, %rd16389;
	or.pred  	%p8007, %p8005, %p8006;
	selp.u64 	%rd16391, 1, 0, %p8007;
	add.s64 	%rd16392, %rd23160, %rd16388;
	setp.lt.u64 	%p8008, %rd16392, %rd23160;
	add.s64 	%rd16393, %rd16392, %rd16391;
	setp.lt.u64 	%p8009, %rd16393, %rd16392;
	or.pred  	%p8010, %p8008, %p8009;
	selp.u64 	%rd16394, 1, 0, %p8010;
	add.s64 	%rd16395, %rd23159, %rd16394;
	mul.lo.s64 	%rd16396, %rd2128, %rd16376;
	mul.lo.s64 	%rd16397, %rd2129, %rd16396;
	mul.hi.u64 	%rd16398, %rd16396, %rd2129;
	not.b64 	%rd16399, %rd16376;
	setp.gt.u64 	%p8011, %rd16397, %rd16399;
	selp.u64 	%rd16400, 1, 0, %p8011;
	add.s64 	%rd16401, %rd16383, %rd16398;
	setp.lt.u64 	%p8012, %rd16401, %rd16383;
	add.s64 	%rd16402, %rd16401, %rd16400;
	setp.lt.u64 	%p8013, %rd16402, %rd16401;
	or.pred  	%p8014, %p8012, %p8013;
	selp.u64 	%rd16403, 1, 0, %p8014;
	mul.hi.u64 	%rd16404, %rd16396, %rd2130;
	mad.lo.s64 	%rd16405, %rd2130, %rd16396, %rd16402;
	setp.lt.u64 	%p8015, %rd16405, %rd16402;
	add.s64 	%rd4767, %rd16405, %rd16403;
	setp.lt.u64 	%p8016, %rd4767, %rd16405;
	or.pred  	%p8017, %p8015, %p8016;
	selp.u64 	%rd16406, 1, 0, %p8017;
	add.s64 	%rd16407, %rd16390, %rd16404;
	setp.lt.u64 	%p8018, %rd16407, %rd16390;
	add.s64 	%rd16408, %rd16407, %rd16406;
	setp.lt.u64 	%p8019, %rd16408, %rd16407;
	or.pred  	%p8020, %p8018, %p8019;
	selp.u64 	%rd16409, 1, 0, %p8020;
	mul.hi.u64 	%rd16410, %rd16396, %rd2131;
	mad.lo.s64 	%rd16411, %rd2131, %rd16396, %rd16408;
	setp.lt.u64 	%p8021, %rd16411, %rd16408;
	add.s64 	%rd4768, %rd16411, %rd16409;
	setp.lt.u64 	%p8022, %rd4768, %rd16411;
	or.pred  	%p8023, %p8021, %p8022;
	selp.u64 	%rd16412, 1, 0, %p8023;
	add.s64 	%rd16413, %rd16393, %rd16410;
	setp.lt.u64 	%p8024, %rd16413, %rd16393;
	add.s64 	%rd16414, %rd16413, %rd16412;
	setp.lt.u64 	%p8025, %rd16414, %rd16413;
	or.pred  	%p8026, %p8024, %p8025;
	selp.u64 	%rd16415, 1, 0, %p8026;
	mul.hi.u64 	%rd16416, %rd16396, %rd2132;
	mad.lo.s64 	%rd16417, %rd2132, %rd16396, %rd16414;
	setp.lt.u64 	%p8027, %rd16417, %rd16414;
	add.s64 	%rd4769, %rd16417, %rd16415;
	setp.lt.u64 	%p8028, %rd4769, %rd16417;
	or.pred  	%p8029, %p8027, %p8028;
	selp.u64 	%rd16418, 1, 0, %p8029;
	add.s64 	%rd16419, %rd16395, %rd16416;
	add.s64 	%rd23161, %rd16419, %rd16418;
	setp.gt.u64 	%p8030, %rd23161, %rd2132;
	@%p8030 bra 	$L__BB0_1592;
	setp.lt.u64 	%p8031, %rd23161, %rd2132;
	mov.u64 	%rd23162, %rd4769;
	mov.u64 	%rd23163, %rd4768;
	mov.u64 	%rd23164, %rd4767;
	@%p8031 bra 	$L__BB0_1593;
	setp.gt.u64 	%p8032, %rd4769, %rd2131;
	@%p8032 bra 	$L__BB0_1592;
	setp.lt.u64 	%p8033, %rd4769, %rd2131;
	mov.u64 	%rd23162, %rd4769;
	mov.u64 	%rd23163, %rd4768;
	mov.u64 	%rd23164, %rd4767;
	@%p8033 bra 	$L__BB0_1593;
	setp.gt.u64 	%p8034, %rd4768, %rd2130;
	@%p8034 bra 	$L__BB0_1592;
	setp.lt.u64 	%p8035, %rd4768, %rd2130;
	setp.lt.u64 	%p8036, %rd4767, %rd2129;
	or.pred  	%p8037, %p8035, %p8036;
	mov.u64 	%rd23162, %rd4769;
	mov.u64 	%rd23163, %rd4768;
	mov.u64 	%rd23164, %rd4767;
	@%p8037 bra 	$L__BB0_1593;
$L__BB0_1592:
	sub.s64 	%rd23164, %rd4767, %rd2129;
	setp.lt.u64 	%p8038, %rd4767, %rd2129;
	selp.u64 	%rd16420, 1, 0, %p8038;
	add.s64 	%rd16421, %rd2130, %rd16420;
	sub.s64 	%rd23163, %rd4768, %rd16421;
	setp.lt.u64 	%p8039, %rd4768, %rd16421;
	selp.u64 	%rd16422, 1, 0, %p8039;
	add.s64 	%rd16423, %rd2131, %rd16422;
	sub.s64 	%rd23162, %rd4769, %rd16423;
	setp.lt.u64 	%p8040, %rd4769, %rd16423;
	selp.u64 	%rd16424, 1, 0, %p8040;
	add.s64 	%rd16425, %rd2132, %rd16424;
	sub.s64 	%rd23161, %rd23161, %rd16425;
$L__BB0_1593:
	add.s64 	%rd4779, %rd23140, %rd23092;
	setp.lt.u64 	%p8041, %rd4779, %rd23140;
	selp.u64 	%rd16426, 1, 0, %p8041;
	add.s64 	%rd16427, %rd23139, %rd23091;
	setp.lt.u64 	%p8042, %rd16427, %rd23139;
	add.s64 	%rd4780, %rd16427, %rd16426;
	setp.lt.u64 	%p8043, %rd4780, %rd16427;
	or.pred  	%p8044, %p8042, %p8043;
	selp.u64 	%rd16428, 1, 0, %p8044;
	add.s64 	%rd16429, %rd23138, %rd23090;
	setp.lt.u64 	%p8045, %rd16429, %rd23138;
	add.s64 	%rd4781, %rd16429, %rd16428;
	setp.lt.u64 	%p8046, %rd4781, %rd16429;
	or.pred  	%p8047, %p8045, %p8046;
	selp.u64 	%rd16430, 1, 0, %p8047;
	add.s64 	%rd16431, %rd23137, %rd23089;
	add.s64 	%rd23165, %rd16431, %rd16430;
	setp.gt.u64 	%p8048, %rd23165, %rd2132;
	@%p8048 bra 	$L__BB0_1599;
	setp.lt.u64 	%p8049, %rd23165, %rd2132;
	mov.u64 	%rd23166, %rd4781;
	mov.u64 	%rd23167, %rd4780;
	mov.u64 	%rd23168, %rd4779;
	@%p8049 bra 	$L__BB0_1600;
	setp.gt.u64 	%p8050, %rd4781, %rd2131;
	@%p8050 bra 	$L__BB0_1599;
	setp.lt.u64 	%p8051, %rd4781, %rd2131;
	mov.u64 	%rd23166, %rd4781;
	mov.u64 	%rd23167, %rd4780;
	mov.u64 	%rd23168, %rd4779;
	@%p8051 bra 	$L__BB0_1600;
	setp.gt.u64 	%p8052, %rd4780, %rd2130;
	@%p8052 bra 	$L__BB0_1599;
	setp.lt.u64 	%p8053, %rd4780, %rd2130;
	setp.lt.u64 	%p8054, %rd4779, %rd2129;
	or.pred  	%p8055, %p8053, %p8054;
	mov.u64 	%rd23166, %rd4781;
	mov.u64 	%rd23167, %rd4780;
	mov.u64 	%rd23168, %rd4779;
	@%p8055 bra 	$L__BB0_1600;
$L__BB0_1599:
	sub.s64 	%rd23168, %rd4779, %rd2129;
	setp.lt.u64 	%p8056, %rd4779, %rd2129;
	selp.u64 	%rd16432, 1, 0, %p8056;
	add.s64 	%rd16433, %rd2130, %rd16432;
	sub.s64 	%rd23167, %rd4780, %rd16433;
	setp.lt.u64 	%p8057, %rd4780, %rd16433;
	selp.u64 	%rd16434, 1, 0, %p8057;
	add.s64 	%rd16435, %rd2131, %rd16434;
	sub.s64 	%rd23166, %rd4781, %rd16435;
	setp.lt.u64 	%p8058, %rd4781, %rd16435;
	selp.u64 	%rd16436, 1, 0, %p8058;
	add.s64 	%rd16437, %rd2132, %rd16436;
	sub.s64 	%rd23165, %rd23165, %rd16437;
$L__BB0_1600:
	mul.hi.u64 	%rd16438, %rd23168, %rd23168;
	mul.lo.s64 	%rd16439, %rd23167, %rd23168;
	mul.hi.u64 	%rd16440, %rd23168, %rd23167;
	add.s64 	%rd16441, %rd16438, %rd16439;
	setp.lt.u64 	%p8059, %rd16441, %rd16438;
	selp.u64 	%rd16442, 1, 0, %p8059;
	add.s64 	%rd16443, %rd16440, %rd16442;
	setp.lt.u64 	%p8060, %rd16443, %rd16440;
	selp.u64 	%rd16444, 1, 0, %p8060;
	mul.lo.s64 	%rd4791, %rd23166, %rd23168;
	mul.hi.u64 	%rd16445, %rd23168, %rd23166;
	add.s64 	%rd16446, %rd16443, %rd4791;
	setp.lt.u64 	%p8061, %rd16446, %rd16443;
	selp.u64 	%rd16447, 1, 0, %p8061;
	add.s64 	%rd16448, %rd16445, %rd16444;
	setp.lt.u64 	%p8062, %rd16448, %rd16445;
	add.s64 	%rd16449, %rd16448, %rd16447;
	setp.lt.u64 	%p8063, %rd16449, %rd16448;
	or.pred  	%p8064, %p8062, %p8063;
	selp.u64 	%rd16450, 1, 0, %p8064;
	mul.lo.s64 	%rd4792, %rd23165, %rd23168;
	mul.hi.u64 	%rd16451, %rd23168, %rd23165;
	add.s64 	%rd23171, %rd16449, %rd4792;
	setp.lt.u64 	%p8065, %rd23171, %rd16449;
	selp.u64 	%rd16452, 1, 0, %p8065;
	add.s64 	%rd16453, %rd16451, %rd16450;
	setp.lt.u64 	%p8066, %rd16453, %rd16451;
	add.s64 	%rd23173, %rd16453, %rd16452;
	setp.lt.u64 	%p8067, %rd23173, %rd16453;
	or.pred  	%p129, %p8066, %p8067;
	selp.u64 	%rd23172, 1, 0, %p129;
	mul.hi.u64 	%rd16454, %rd23167, %rd23168;
	add.s64 	%rd4796, %rd16441, %rd16439;
	setp.lt.u64 	%p8068, %rd4796, %rd16441;
	selp.u64 	%rd16455, 1, 0, %p8068;
	add.s64 	%rd16456, %rd16446, %rd16454;
	setp.ge.u64 	%p8069, %rd16456, %rd16446;
	add.s64 	%rd4797, %rd16456, %rd16455;
	setp.ge.u64 	%p8070, %rd4797, %rd16456;
	and.pred  	%p8071, %p8069, %p8070;
	@%p8071 bra 	$L__BB0_1603;
	add.s64 	%rd23171, %rd23171, 1;
	setp.ne.s64 	%p8072, %rd23171, 0;
	@%p8072 bra 	$L__BB0_1603;
	add.s64 	%rd23173, %rd23173, 1;
	setp.eq.s64 	%p8073, %rd23173, 0;
	selp.b64 	%rd16458, 2, 1, %p129;
	selp.b64 	%rd23172, %rd16458, %rd23172, %p8073;
	mov.b64 	%rd23171, 0;
$L__BB0_1603:
	mul.hi.u64 	%rd16459, %rd23167, %rd23167;
	mad.lo.s64 	%rd4804, %rd23167, %rd23167, %rd4797;
	setp.lt.u64 	%p8074, %rd4804, %rd4797;
	selp.u64 	%rd16460, 1, 0, %p8074;
	add.s64 	%rd16461, %rd23171, %rd16459;
	setp.ge.u64 	%p8075, %rd16461, %rd23171;
	add.s64 	%rd4805, %rd16461, %rd16460;
	setp.ge.u64 	%p8076, %rd4805, %rd16461;
	and.pred  	%p8077, %p8075, %p8076;
	@%p8077 bra 	$L__BB0_1605;
	add.s64 	%rd23173, %rd23173, 1;
	setp.eq.s64 	%p8078, %rd23173, 0;
	selp.u64 	%rd16462, 1, 0, %p8078;
	add.s64 	%rd23172, %rd23172, %rd16462;
$L__BB0_1605:
	mul.lo.s64 	%rd4810, %rd23166, %rd23167;
	mul.hi.u64 	%rd16463, %rd23167, %rd23166;
	add.s64 	%rd16464, %rd4805, %rd4810;
	setp.lt.u64 	%p8079, %rd16464, %rd4805;
	selp.u64 	%rd16465, 1, 0, %p8079;
	add.s64 	%rd16466, %rd23173, %rd16463;
	setp.lt.u64 	%p8080, %rd16466, %rd23173;
	add.s64 	%rd16467, %rd16466, %rd16465;
	setp.lt.u64 	%p8081, %rd16467, %rd16466;
	or.pred  	%p8082, %p8080, %p8081;
	selp.u64 	%rd16468, 1, 0, %p8082;
	add.s64 	%rd16469, %rd23172, %rd16468;
	mul.lo.s64 	%rd4811, %rd23165, %rd23167;
	mul.hi.u64 	%rd16470, %rd23167, %rd23165;
	add.s64 	%rd23176, %rd16467, %rd4811;
	setp.lt.u64 	%p8083, %rd23176, %rd16467;
	selp.u64 	%rd16471, 1, 0, %p8083;
	add.s64 	%rd16472, %rd16469, %rd16470;
	setp.lt.u64 	%p8084, %rd16472, %rd16469;
	add.s64 	%rd23178, %rd16472, %rd16471;
	setp.lt.u64 	%p8085, %rd23178, %rd16472;
	or.pred  	%p130, %p8084, %p8085;
	selp.u64 	%rd23177, 1, 0, %p130;
	mul.hi.u64 	%rd16473, %rd23166, %rd23168;
	add.s64 	%rd4815, %rd4804, %rd4791;
	setp.lt.u64 	%p8086, %rd4815, %rd4804;
	selp.u64 	%rd16474, 1, 0, %p8086;
	add.s64 	%rd16475, %rd16464, %rd16473;
	setp.ge.u64 	%p8087, %rd16475, %rd16464;
	add.s64 	%rd4816, %rd16475, %rd16474;
	setp.ge.u64 	%p8088, %rd4816, %rd16475;
	and.pred  	%p8089, %p8087, %p8088;
	@%p8089 bra 	$L__BB0_1608;
	add.s64 	%rd23176, %rd23176, 1;
	setp.ne.s64 	%p8090, %rd23176, 0;
	@%p8090 bra 	$L__BB0_1608;
	add.s64 	%rd23178, %rd23178, 1;
	setp.eq.s64 	%p8091, %rd23178, 0;
	selp.b64 	%rd16477, 2, 1, %p130;
	selp.b64 	%rd23177, %rd16477, %rd23177, %p8091;
	mov.b64 	%rd23176, 0;
$L__BB0_1608:
	mul.hi.u64 	%rd16478, %rd23166, %rd23167;
	add.s64 	%rd4823, %rd4816, %rd4810;
	setp.lt.u64 	%p8092, %rd4823, %rd4816;
	selp.u64 	%rd16479, 1, 0, %p8092;
	add.s64 	%rd16480, %rd23176, %rd16478;
	setp.ge.u64 	%p8093, %rd16480, %rd23176;
	add.s64 	%rd4824, %rd16480, %rd16479;
	setp.ge.u64 	%p8094, %rd4824, %rd16480;
	and.pred  	%p8095, %p8093, %p8094;
	@%p8095 bra 	$L__BB0_1610;
	add.s64 	%rd23178, %rd23178, 1;
	setp.eq.s64 	%p8096, %rd23178, 0;
	selp.u64 	%rd16481, 1, 0, %p8096;
	add.s64 	%rd23177, %rd23177, %rd16481;
$L__BB0_1610:
	mul.hi.u64 	%rd16482, %rd23166, %rd23166;
	mad.lo.s64 	%rd16483, %rd23166, %rd23166, %rd4824;
	setp.lt.u64 	%p8097, %rd16483, %rd4824;
	selp.u64 	%rd16484, 1, 0, %p8097;
	add.s64 	%rd16485, %rd23178, %rd16482;
	setp.lt.u64 	%p8098, %rd16485, %rd23178;
	add.s64 	%rd16486, %rd16485, %rd16484;
	setp.lt.u64 	%p8099, %rd16486, %rd16485;
	or.pred  	%p8100, %p8098, %p8099;
	selp.u64 	%rd16487, 1, 0, %p8100;
	add.s64 	%rd16488, %rd23177, %rd16487;
	mul.lo.s64 	%rd4829, %rd23165, %rd23166;
	mul.hi.u64 	%rd16489, %rd23166, %rd23165;
	add.s64 	%rd23181, %rd16486, %rd4829;
	setp.lt.u64 	%p8101, %rd23181, %rd16486;
	selp.u64 	%rd16490, 1, 0, %p8101;
	add.s64 	%rd16491, %rd16488, %rd16489;
	setp.lt.u64 	%p8102, %rd16491, %rd16488;
	add.s64 	%rd23183, %rd16491, %rd16490;
	setp.lt.u64 	%p8103, %rd23183, %rd16491;
	or.pred  	%p131, %p8102, %p8103;
	selp.u64 	%rd23182, 1, 0, %p131;
	mul.hi.u64 	%rd16492, %rd23165, %rd23168;
	add.s64 	%rd4833, %rd4823, %rd4792;
	setp.lt.u64 	%p8104, %rd4833, %rd4823;
	selp.u64 	%rd16493, 1, 0, %p8104;
	add.s64 	%rd16494, %rd16483, %rd16492;
	setp.ge.u64 	%p8105, %rd16494, %rd16483;
	add.s64 	%rd4834, %rd16494, %rd16493;
	setp.ge.u64 	%p8106, %rd4834, %rd16494;
	and.pred  	%p8107, %p8105, %p8106;
	@%p8107 bra 	$L__BB0_1613;
	add.s64 	%rd23181, %rd23181, 1;
	setp.ne.s64 	%p8108, %rd23181, 0;
	@%p8108 bra 	$L__BB0_1613;
	add.s64 	%rd23183, %rd23183, 1;
	setp.eq.s64 	%p8109, %rd23183, 0;
	selp.b64 	%rd16496, 2, 1, %p131;
	selp.b64 	%rd23182, %rd16496, %rd23182, %p8109;
	mov.b64 	%rd23181, 0;
$L__BB0_1613:
	mul.hi.u64 	%rd16497, %rd23165, %rd23167;
	add.s64 	%rd4841, %rd4834, %rd4811;
	setp.lt.u64 	%p8110, %rd4841, %rd4834;
	selp.u64 	%rd16498, 1, 0, %p8110;
	add.s64 	%rd16499, %rd23181, %rd16497;
	setp.ge.u64 	%p8111, %rd16499, %rd23181;
	add.s64 	%rd4842, %rd16499, %rd16498;
	setp.ge.u64 	%p8112, %rd4842, %rd16499;
	and.pred  	%p8113, %p8111, %p8112;
	@%p8113 bra 	$L__BB0_1615;
	add.s64 	%rd23183, %rd23183, 1;
	setp.eq.s64 	%p8114, %rd23183, 0;
	selp.u64 	%rd16500, 1, 0, %p8114;
	add.s64 	%rd23182, %rd23182, %rd16500;
$L__BB0_1615:
	mul.lo.s64 	%rd16501, %rd23168, %rd23168;
	mul.hi.u64 	%rd16502, %rd23165, %rd23166;
	add.s64 	%rd23186, %rd4842, %rd4829;
	setp.lt.u64 	%p8115, %rd23186, %rd4842;
	selp.u64 	%rd16503, 1, 0, %p8115;
	add.s64 	%rd16504, %rd23183, %rd16502;
	setp.lt.u64 	%p8116, %rd16504, %rd23183;
	add.s64 	%rd16505, %rd16504, %rd16503;
	setp.lt.u64 	%p8117, %rd16505, %rd16504;
	or.pred  	%p8118, %p8116, %p8117;
	selp.u64 	%rd16506, 1, 0, %p8118;
	add.s64 	%rd16507, %rd23182, %rd16506;
	mul.hi.u64 	%rd16508, %rd23165, %rd23165;
	mad.lo.s64 	%rd23188, %rd23165, %rd23165, %rd16505;
	setp.lt.u64 	%p8119, %rd23188, %rd16505;
	selp.u64 	%rd16509, 1, 0, %p8119;
	add.s64 	%rd16510, %rd16507, %rd16508;
	add.s64 	%rd23187, %rd16510, %rd16509;
	mul.lo.s64 	%rd16511, %rd2128, %rd16501;
	mul.lo.s64 	%rd16512, %rd2129, %rd16511;
	mul.hi.u64 	%rd16513, %rd16511, %rd2129;
	not.b64 	%rd16514, %rd16501;
	setp.gt.u64 	%p8120, %rd16512, %rd16514;
	selp.u64 	%rd16515, 1, 0, %p8120;
	add.s64 	%rd16516, %rd4796, %rd16513;
	setp.lt.u64 	%p8121, %rd16516, %rd4796;
	add.s64 	%rd16517, %rd16516, %rd16515;
	setp.lt.u64 	%p8122, %rd16517, %rd16516;
	or.pred  	%p8123, %p8121, %p8122;
	selp.u64 	%rd16518, 1, 0, %p8123;
	mul.hi.u64 	%rd16519, %rd16511, %rd2130;
	mad.lo.s64 	%rd16520, %rd2130, %rd16511, %rd16517;
	setp.lt.u64 	%p8124, %rd16520, %rd16517;
	add.s64 	%rd4850, %rd16520, %rd16518;
	setp.lt.u64 	%p8125, %rd4850, %rd16520;
	or.pred  	%p8126, %p8124, %p8125;
	selp.u64 	%rd16521, 1, 0, %p8126;
	add.s64 	%rd16522, %rd4815, %rd16519;
	setp.lt.u64 	%p8127, %rd16522, %rd4815;
	add.s64 	%rd16523, %rd16522, %rd16521;
	setp.lt.u64 	%p8128, %rd16523, %rd16522;
	or.pred  	%p8129, %p8127, %p8128;
	selp.u64 	%rd16524, 1, 0, %p8129;
	mul.hi.u64 	%rd16525, %rd16511, %rd2131;
	mad.lo.s64 	%rd16526, %rd2131, %rd16511, %rd16523;
	setp.lt.u64 	%p8130, %rd16526, %rd16523;
	add.s64 	%rd4851, %rd16526, %rd16524;
	setp.lt.u64 	%p8131, %rd4851, %rd16526;
	or.pred  	%p8132, %p8130, %p8131;
	selp.u64 	%rd16527, 1, 0, %p8132;
	add.s64 	%rd16528, %rd4833, %rd16525;
	setp.lt.u64 	%p8133, %rd16528, %rd4833;
	add.s64 	%rd16529, %rd16528, %rd16527;
	setp.lt.u64 	%p8134, %rd16529, %rd16528;
	or.pred  	%p8135, %p8133, %p8134;
	selp.u64 	%rd16530, 1, 0, %p8135;
	mul.hi.u64 	%rd16531, %rd16511, %rd2132;
	mad.lo.s64 	%rd16532, %rd2132, %rd16511, %rd16529;
	setp.lt.u64 	%p8136, %rd16532, %rd16529;
	add.s64 	%rd4852, %rd16532, %rd16530;
	setp.lt.u64 	%p8137, %rd4852, %rd16532;
	or.pred  	%p8138, %p8136, %p8137;
	selp.u64 	%rd16533, 1, 0, %p8138;
	add.s64 	%rd16534, %rd4841, %rd16531;
	setp.ge.u64 	%p8139, %rd16534, %rd4841;
	add.s64 	%rd4853, %rd16534, %rd16533;
	setp.ge.u64 	%p8140, %rd4853, %rd16534;
	and.pred  	%p8141, %p8139, %p8140;
	@%p8141 bra 	$L__BB0_1618;
	add.s64 	%rd23186, %rd23186, 1;
	setp.ne.s64 	%p8142, %rd23186, 0;
	@%p8142 bra 	$L__BB0_1618;
	add.s64 	%rd23188, %rd23188, 1;
	setp.eq.s64 	%p8143, %rd23188, 0;
	selp.u64 	%rd16536, 1, 0, %p8143;
	add.s64 	%rd23187, %rd23187, %rd16536;
	mov.b64 	%rd23186, 0;
$L__BB0_1618:
	mul.lo.s64 	%rd16537, %rd2128, %rd4850;
	mul.lo.s64 	%rd16538, %rd2129, %rd16537;
	mul.hi.u64 	%rd16539, %rd16537, %rd2129;
	not.b64 	%rd16540, %rd4850;
	setp.gt.u64 	%p8144, %rd16538, %rd16540;
	selp.u64 	%rd16541, 1, 0, %p8144;
	add.s64 	%rd16542, %rd4851, %rd16539;
	setp.lt.u64 	%p8145, %rd16542, %rd4851;
	add.s64 	%rd16543, %rd16542, %rd16541;
	setp.lt.u64 	%p8146, %rd16543, %rd16542;
	or.pred  	%p8147, %p8145, %p8146;
	selp.u64 	%rd16544, 1, 0, %p8147;
	mul.hi.u64 	%rd16545, %rd16537, %rd2130;
	mad.lo.s64 	%rd16546, %rd2130, %rd16537, %rd16543;
	setp.lt.u64 	%p8148, %rd16546, %rd16543;
	add.s64 	%rd4860, %rd16546, %rd16544;
	setp.lt.u64 	%p8149, %rd4860, %rd16546;
	or.pred  	%p8150, %p8148, %p8149;
	selp.u64 	%rd16547, 1, 0, %p8150;
	add.s64 	%rd16548, %rd4852, %rd16545;
	setp.lt.u64 	%p8151, %rd16548, %rd4852;
	add.s64 	%rd16549, %rd16548, %rd16547;
	setp.lt.u64 	%p8152, %rd16549, %rd16548;
	or.pred  	%p8153, %p8151, %p8152;
	selp.u64 	%rd16550, 1, 0, %p8153;
	mul.hi.u64 	%rd16551, %rd16537, %rd2131;
	mad.lo.s64 	%rd16552, %rd2131, %rd16537, %rd16549;
	setp.lt.u64 	%p8154, %rd16552, %rd16549;
	add.s64 	%rd4861, %rd16552, %rd16550;
	setp.lt.u64 	%p8155, %rd4861, %rd16552;
	or.pred  	%p8156, %p8154, %p8155;
	selp.u64 	%rd16553, 1, 0, %p8156;
	add.s64 	%rd16554, %rd4853, %rd16551;
	setp.lt.u64 	%p8157, %rd16554, %rd4853;
	add.s64 	%rd16555, %rd16554, %rd16553;
	setp.lt.u64 	%p8158, %rd16555, %rd16554;
	or.pred  	%p8159, %p8157, %p8158;
	selp.u64 	%rd16556, 1, 0, %p8159;
	mul.hi.u64 	%rd16557, %rd16537, %rd2132;
	mad.lo.s64 	%rd16558, %rd2132, %rd16537, %rd16555;
	setp.lt.u64 	%p8160, %rd16558, %rd16555;
	add.s64 	%rd4862, %rd16558, %rd16556;
	setp.lt.u64 	%p8161, %rd4862, %rd16558;
	or.pred  	%p8162, %p8160, %p8161;
	selp.u64 	%rd16559, 1, 0, %p8162;
	add.s64 	%rd16560, %rd23186, %rd16557;
	setp.ge.u64 	%p8163, %rd16560, %rd23186;
	add.s64 	%rd4863, %rd16560, %rd16559;
	setp.ge.u64 	%p8164, %rd4863, %rd16560;
	and.pred  	%p8165, %p8163, %p8164;
	@%p8165 bra 	$L__BB0_1620;
	add.s64 	%rd23188, %rd23188, 1;
	setp.eq.s64 	%p8166, %rd23188, 0;
	selp.u64 	%rd16561, 1, 0, %p8166;
	add.s64 	%rd23187, %rd23187, %rd16561;
$L__BB0_1620:
	mul.lo.s64 	%rd16562, %rd2128, %rd4860;
	mul.lo.s64 	%rd16563, %rd2129, %rd16562;
	mul.hi.u64 	%rd16564, %rd16562, %rd2129;
	not.b64 	%rd16565, %rd4860;
	setp.gt.u64 	%p8167, %rd16563, %rd16565;
	selp.u64 	%rd16566, 1, 0, %p8167;
	add.s64 	%rd16567, %rd4861, %rd16564;
	setp.lt.u64 	%p8168, %rd16567, %rd4861;
	add.s64 	%rd16568, %rd16567, %rd16566;
	setp.lt.u64 	%p8169, %rd16568, %rd16567;
	or.pred  	%p8170, %p8168, %p8169;
	selp.u64 	%rd16569, 1, 0, %p8170;
	mul.hi.u64 	%rd16570, %rd16562, %rd2130;
	mad.lo.s64 	%rd16571, %rd2130, %rd16562, %rd16568;
	setp.lt.u64 	%p8171, %rd16571, %rd16568;
	add.s64 	%rd16572, %rd16571, %rd16569;
	setp.lt.u64 	%p8172, %rd16572, %rd16571;
	or.pred  	%p8173, %p8171, %p8172;
	selp.u64 	%rd16573, 1, 0, %p8173;
	add.s64 	%rd16574, %rd4862, %rd16570;
	setp.lt.u64 	%p8174, %rd16574, %rd4862;
	add.s64 	%rd16575, %rd16574, %rd16573;
	setp.lt.u64 	%p8175, %rd16575, %rd16574;
	or.pred  	%p8176, %p8174, %p8175;
	selp.u64 	%rd16576, 1, 0, %p8176;
	mul.hi.u64 	%rd16577, %rd16562, %rd2131;
	mad.lo.s64 	%rd16578, %rd2131, %rd16562, %rd16575;
	setp.lt.u64 	%p8177, %rd16578, %rd16575;
	add.s64 	%rd16579, %rd16578, %rd16576;
	setp.lt.u64 	%p8178, %rd16579, %rd16578;
	or.pred  	%p8179, %p8177, %p8178;
	selp.u64 	%rd16580, 1, 0, %p8179;
	add.s64 	%rd16581, %rd4863, %rd16577;
	setp.lt.u64 	%p8180, %rd16581, %rd4863;
	add.s64 	%rd16582, %rd16581, %rd16580;
	setp.lt.u64 	%p8181, %rd16582, %rd16581;
	or.pred  	%p8182, %p8180, %p8181;
	selp.u64 	%rd16583, 1, 0, %p8182;
	mul.hi.u64 	%rd16584, %rd16562, %rd2132;
	mad.lo.s64 	%rd16585, %rd2132, %rd16562, %rd16582;
	setp.lt.u64 	%p8183, %rd16585, %rd16582;
	add.s64 	%rd16586, %rd16585, %rd16583;
	setp.lt.u64 	%p8184, %rd16586, %rd16585;
	or.pred  	%p8185, %p8183, %p8184;
	selp.u64 	%rd16587, 1, 0, %p8185;
	add.s64 	%rd16588, %rd23188, %rd16584;
	setp.lt.u64 	%p8186, %rd16588, %rd23188;
	add.s64 	%rd16589, %rd16588, %rd16587;
	setp.lt.u64 	%p8187, %rd16589, %rd16588;
	or.pred  	%p8188, %p8186, %p8187;
	selp.u64 	%rd16590, 1, 0, %p8188;
	add.s64 	%rd16591, %rd23187, %rd16590;
	mul.lo.s64 	%rd16592, %rd2128, %rd16572;
	mul.lo.s64 	%rd16593, %rd2129, %rd16592;
	mul.hi.u64 	%rd16594, %rd16592, %rd2129;
	not.b64 	%rd16595, %rd16572;
	setp.gt.u64 	%p8189, %rd16593, %rd16595;
	selp.u64 	%rd16596, 1, 0, %p8189;
	add.s64 	%rd16597, %rd16579, %rd16594;
	setp.lt.u64 	%p8190, %rd16597, %rd16579;
	add.s64 	%rd16598, %rd16597, %rd16596;
	setp.lt.u64 	%p8191, %rd16598, %rd16597;
	or.pred  	%p8192, %p8190, %p8191;
	selp.u64 	%rd16599, 1, 0, %p8192;
	mul.hi.u64 	%rd16600, %rd16592, %rd2130;
	mad.lo.s64 	%rd16601, %rd2130, %rd16592, %rd16598;
	setp.lt.u64 	%p8193, %rd16601, %rd16598;
	add.s64 	%rd4868, %rd16601, %rd16599;
	setp.lt.u64 	%p8194, %rd4868, %rd16601;
	or.pred  	%p8195, %p8193, %p8194;
	selp.u64 	%rd16602, 1, 0, %p8195;
	add.s64 	%rd16603, %rd16586, %rd16600;
	setp.lt.u64 	%p8196, %rd16603, %rd16586;
	add.s64 	%rd16604, %rd16603, %rd16602;
	setp.lt.u64 	%p8197, %rd16604, %rd16603;
	or.pred  	%p8198, %p8196, %p8197;
	selp.u64 	%rd16605, 1, 0, %p8198;
	mul.hi.u64 	%rd16606, %rd16592, %rd2131;
	mad.lo.s64 	%rd16607, %rd2131, %rd16592, %rd16604;
	setp.lt.u64 	%p8199, %rd16607, %rd16604;
	add.s64 	%rd4869, %rd16607, %rd16605;
	setp.lt.u64 	%p8200, %rd4869, %rd16607;
	or.pred  	%p8201, %p8199, %p8200;
	selp.u64 	%rd16608, 1, 0, %p8201;
	add.s64 	%rd16609, %rd16589, %rd16606;
	setp.lt.u64 	%p8202, %rd16609, %rd16589;
	add.s64 	%rd16610, %rd16609, %rd16608;
	setp.lt.u64 	%p8203, %rd16610, %rd16609;
	or.pred  	%p8204, %p8202, %p8203;
	selp.u64 	%rd16611, 1, 0, %p8204;
	mul.hi.u64 	%rd16612, %rd16592, %rd2132;
	mad.lo.s64 	%rd16613, %rd2132, %rd16592, %rd16610;
	setp.lt.u64 	%p8205, %rd16613, %rd16610;
	add.s64 	%rd4870, %rd16613, %rd16611;
	setp.lt.u64 	%p8206, %rd4870, %rd16613;
	or.pred  	%p8207, %p8205, %p8206;
	selp.u64 	%rd16614, 1, 0, %p8207;
	add.s64 	%rd16615, %rd16591, %rd16612;
	add.s64 	%rd23189, %rd16615, %rd16614;
	setp.gt.u64 	%p8208, %rd23189, %rd2132;
	@%p8208 bra 	$L__BB0_1626;
	setp.lt.u64 	%p8209, %rd23189, %rd2132;
	mov.u64 	%rd23190, %rd4870;
	mov.u64 	%rd23191, %rd4869;
	mov.u64 	%rd23192, %rd4868;
	@%p8209 bra 	$L__BB0_1627;
	setp.gt.u64 	%p8210, %rd4870, %rd2131;
	@%p8210 bra 	$L__BB0_1626;
	setp.lt.u64 	%p8211, %rd4870, %rd2131;
	mov.u64 	%rd23190, %rd4870;
	mov.u64 	%rd23191, %rd4869;
	mov.u64 	%rd23192, %rd4868;
	@%p8211 bra 	$L__BB0_1627;
	setp.gt.u64 	%p8212, %rd4869, %rd2130;
	@%p8212 bra 	$L__BB0_1626;
	setp.lt.u64 	%p8213, %rd4869, %rd2130;
	setp.lt.u64 	%p8214, %rd4868, %rd2129;
	or.pred  	%p8215, %p8213, %p8214;
	mov.u64 	%rd23190, %rd4870;
	mov.u64 	%rd23191, %rd4869;
	mov.u64 	%rd23192, %rd4868;
	@%p8215 bra 	$L__BB0_1627;
$L__BB0_1626:
	sub.s64 	%rd23192, %rd4868, %rd2129;
	setp.lt.u64 	%p8216, %rd4868, %rd2129;
	selp.u64 	%rd16616, 1, 0, %p8216;
	add.s64 	%rd16617, %rd2130, %rd16616;
	sub.s64 	%rd23191, %rd4869, %rd16617;
	setp.lt.u64 	%p8217, %rd4869, %rd16617;
	selp.u64 	%rd16618, 1, 0, %p8217;
	add.s64 	%rd16619, %rd2131, %rd16618;
	sub.s64 	%rd23190, %rd4870, %rd16619;
	setp.lt.u64 	%p8218, %rd4870, %rd16619;
	selp.u64 	%rd16620, 1, 0, %p8218;
	add.s64 	%rd16621, %rd2132, %rd16620;
	sub.s64 	%rd23189, %rd23189, %rd16621;
$L__BB0_1627:
	sub.s64 	%rd23196, %rd23192, %rd23116;
	setp.lt.u64 	%p8219, %rd23192, %rd23116;
	selp.u64 	%rd16622, 1, 0, %p8219;
	add.s64 	%rd16623, %rd23115, %rd16622;
	sub.s64 	%rd23195, %rd23191, %rd16623;
	setp.lt.u64 	%p8220, %rd23191, %rd16623;
	selp.u64 	%rd16624, 1, 0, %p8220;
	add.s64 	%rd16625, %rd23114, %rd16624;
	sub.s64 	%rd23194, %rd23190, %rd16625;
	setp.lt.u64 	%p8221, %rd23190, %rd16625;
	selp.u64 	%rd16626, 1, 0, %p8221;
	add.s64 	%rd16627, %rd23113, %rd16626;
	sub.s64 	%rd23193, %rd23189, %rd16627;
	setp.ge.u64 	%p8222, %rd23189, %rd16627;
	@%p8222 bra 	$L__BB0_1629;
	add.s64 	%rd23196, %rd2129, %rd23196;
	setp.lt.u64 	%p8223, %rd23196, %rd2129;
	selp.u64 	%rd16628, 1, 0, %p8223;
	add.s64 	%rd16629, %rd2130, %rd23195;
	setp.lt.u64 	%p8224, %rd16629, %rd2130;
	add.s64 	%rd23195, %rd16629, %rd16628;
	setp.lt.u64 	%p8225, %rd23195, %rd16629;
	or.pred  	%p8226, %p8224, %p8225;
	selp.u64 	%rd16630, 1, 0, %p8226;
	add.s64 	%rd16631, %rd2131, %rd23194;
	setp.lt.u64 	%p8227, %rd16631, %rd2131;
	add.s64 	%rd23194, %rd16631, %rd16630;
	setp.lt.u64 	%p8228, %rd23194, %rd16631;
	or.pred  	%p8229, %p8227, %p8228;
	selp.u64 	%rd16632, 1, 0, %p8229;
	add.s64 	%rd16633, %rd2132, %rd23193;
	add.s64 	%rd23193, %rd16633, %rd16632;
$L__BB0_1629:
	sub.s64 	%rd23200, %rd23196, %rd23164;
	setp.lt.u64 	%p8230, %rd23196, %rd23164;
	selp.u64 	%rd16634, 1, 0, %p8230;
	add.s64 	%rd16635, %rd23163, %rd16634;
	sub.s64 	%rd23199, %rd23195, %rd16635;
	setp.lt.u64 	%p8231, %rd23195, %rd16635;
	selp.u64 	%rd16636, 1, 0, %p8231;
	add.s64 	%rd16637, %rd23162, %rd16636;
	sub.s64 	%rd23198, %rd23194, %rd16637;
	setp.lt.u64 	%p8232, %rd23194, %rd16637;
	selp.u64 	%rd16638, 1, 0, %p8232;
	add.s64 	%rd16639, %rd23161, %rd16638;
	sub.s64 	%rd23197, %rd23193, %rd16639;
	setp.ge.u64 	%p8233, %rd23193, %rd16639;
	@%p8233 bra 	$L__BB0_1631;
	add.s64 	%rd23200, %rd2129, %rd23200;
	setp.lt.u64 	%p8234, %rd23200, %rd2129;
	selp.u64 	%rd16640, 1, 0, %p8234;
	add.s64 	%rd16641, %rd2130, %rd23199;
	setp.lt.u64 	%p8235, %rd16641, %rd2130;
	add.s64 	%rd23199, %rd16641, %rd16640;
	setp.lt.u64 	%p8236, %rd23199, %rd16641;
	or.pred  	%p8237, %p8235, %p8236;
	selp.u64 	%rd16642, 1, 0, %p8237;
	add.s64 	%rd16643, %rd2131, %rd23198;
	setp.lt.u64 	%p8238, %rd16643, %rd2131;
	add.s64 	%rd23198, %rd16643, %rd16642;
	setp.lt.u64 	%p8239, %rd23198, %rd16643;
	or.pred  	%p8240, %p8238, %p8239;
	selp.u64 	%rd16644, 1, 0, %p8240;
	add.s64 	%rd16645, %rd2132, %rd23197;
	add.s64 	%rd23197, %rd16645, %rd16644;
$L__BB0_1631:
	shl.b64 	%rd4904, %rd23200, 1;
	mov.b64 	{%r635, %r636}, %rd23200;
	mov.b64 	{%r637, %r638}, %rd23199;
	shf.l.wrap.b32 	%r639, %r636, %r637, 1;
	shf.l.wrap.b32 	%r640, %r637, %r638, 1;
	mov.b64 	%rd4905, {%r639, %r640};
	mov.b64 	{%r641, %r642}, %rd23198;
	shf.l.wrap.b32 	%r643, %r638, %r641, 1;
	shf.l.wrap.b32 	%r644, %r641, %r642, 1;
	mov.b64 	%rd4906, {%r643, %r644};
	mov.b64 	{%r645, %r646}, %rd23197;
	shf.l.wrap.b32 	%r647, %r642, %r645, 1;
	shf.l.wrap.b32 	%r648, %r645, %r646, 1;
	mov.b64 	%rd23201, {%r647, %r648};
	setp.gt.u64 	%p8241, %rd23201, %rd2132;
	@%p8241 bra 	$L__BB0_1637;
	setp.lt.u64 	%p8242, %rd23201, %rd2132;
	mov.u64 	%rd23202, %rd4906;
	mov.u64 	%rd23203, %rd4905;
	mov.u64 	%rd23204, %rd4904;
	@%p8242 bra 	$L__BB0_1638;
	setp.gt.u64 	%p8243, %rd4906, %rd2131;
	@%p8243 bra 	$L__BB0_1637;
	setp.lt.u64 	%p8244, %rd4906, %rd2131;
	mov.u64 	%rd23202, %rd4906;
	mov.u64 	%rd23203, %rd4905;
	mov.u64 	%rd23204, %rd4904;
	@%p8244 bra 	$L__BB0_1638;
	setp.gt.u64 	%p8245, %rd4905, %rd2130;
	@%p8245 bra 	$L__BB0_1637;
	setp.lt.u64 	%p8246, %rd4905, %rd2130;
	setp.lt.u64 	%p8247, %rd4904, %rd2129;
	or.pred  	%p8248, %p8246, %p8247;
	mov.u64 	%rd23202, %rd4906;
	mov.u64 	%rd23203, %rd4905;
	mov.u64 	%rd23204, %rd4904;
	@%p8248 bra 	$L__BB0_1638;
$L__BB0_1637:
	sub.s64 	%rd23204, %rd4904, %rd2129;
	setp.lt.u64 	%p8249, %rd4904, %rd2129;
	selp.u64 	%rd16646, 1, 0, %p8249;
	add.s64 	%rd16647, %rd2130, %rd16646;
	sub.s64 	%rd23203, %rd4905, %rd16647;
	setp.lt.u64 	%p8250, %rd4905, %rd16647;
	selp.u64 	%rd16648, 1, 0, %p8250;
	add.s64 	%rd16649, %rd2131, %rd16648;
	sub.s64 	%rd23202, %rd4906, %rd16649;
	setp.lt.u64 	%p8251, %rd4906, %rd16649;
	selp.u64 	%rd16650, 1, 0, %p8251;
	add.s64 	%rd16651, %rd2132, %rd16650;
	sub.s64 	%rd23201, %rd23201, %rd16651;
$L__BB0_1638:
	shl.b64 	%rd4916, %rd23116, 1;
	mov.b64 	{%r649, %r650}, %rd23116;
	mov.b64 	{%r651, %r652}, %rd23115;
	shf.l.wrap.b32 	%r653, %r650, %r651, 1;
	shf.l.wrap.b32 	%r654, %r651, %r652, 1;
	mov.b64 	%rd4917, {%r653, %r654};
	mov.b64 	{%r655, %r656}, %rd23114;
	shf.l.wrap.b32 	%r657, %r652, %r655, 1;
	shf.l.wrap.b32 	%r658, %r655, %r656, 1;
	mov.b64 	%rd4918, {%r657, %r658};
	mov.b64 	{%r659, %r660}, %rd23113;
	shf.l.wrap.b32 	%r661, %r656, %r659, 1;
	shf.l.wrap.b32 	%r662, %r659, %r660, 1;
	mov.b64 	%rd23205, {%r661, %r662};
	setp.gt.u64 	%p8252, %rd23205, %rd2132;
	@%p8252 bra 	$L__BB0_1644;
	setp.lt.u64 	%p8253, %rd23205, %rd2132;
	mov.u64 	%rd23206, %rd4918;
	mov.u64 	%rd23207, %rd4917;
	mov.u64 	%rd23208, %rd4916;
	@%p8253 bra 	$L__BB0_1645;
	setp.gt.u64 	%p8254, %rd4918, %rd2131;
	@%p8254 bra 	$L__BB0_1644;
	setp.lt.u64 	%p8255, %rd4918, %rd2131;
	mov.u64 	%rd23206, %rd4918;
	mov.u64 	%rd23207, %rd4917;
	mov.u64 	%rd23208, %rd4916;
	@%p8255 bra 	$L__BB0_1645;
	setp.gt.u64 	%p8256, %rd4917, %rd2130;
	@%p8256 bra 	$L__BB0_1644;
	setp.lt.u64 	%p8257, %rd4917, %rd2130;
	setp.lt.u64 	%p8258, %rd4916, %rd2129;
	or.pred  	%p8259, %p8257, %p8258;
	mov.u64 	%rd23206, %rd4918;
	mov.u64 	%rd23207, %rd4917;
	mov.u64 	%rd23208, %rd4916;
	@%p8259 bra 	$L__BB0_1645;
$L__BB0_1644:
	sub.s64 	%rd23208, %rd4916, %rd2129;
	setp.lt.u64 	%p8260, %rd4916, %rd2129;
	selp.u64 	%rd16652, 1, 0, %p8260;
	add.s64 	%rd16653, %rd2130, %rd16652;
	sub.s64 	%rd23207, %rd4917, %rd16653;
	setp.lt.u64 	%p8261, %rd4917, %rd16653;
	selp.u64 	%rd16654, 1, 0, %p8261;
	add.s64 	%rd16655, %rd2131, %rd16654;
	sub.s64 	%rd23206, %rd4918, %rd16655;
	setp.lt.u64 	%p8262, %rd4918, %rd16655;
	selp.u64 	%rd16656, 1, 0, %p8262;
	add.s64 	%rd16657, %rd2132, %rd16656;
	sub.s64 	%rd23205, %rd23205, %rd16657;
$L__BB0_1645:
	add.s64 	%rd4928, %rd23116, %rd23208;
	setp.lt.u64 	%p8263, %rd4928, %rd23116;
	selp.u64 	%rd16658, 1, 0, %p8263;
	add.s64 	%rd16659, %rd23115, %rd23207;
	setp.lt.u64 	%p8264, %rd16659, %rd23115;
	add.s64 	%rd4929, %rd16659, %rd16658;
	setp.lt.u64 	%p8265, %rd4929, %rd16659;
	or.pred  	%p8266, %p8264, %p8265;
	selp.u64 	%rd16660, 1, 0, %p8266;
	add.s64 	%rd16661, %rd23114, %rd23206;
	setp.lt.u64 	%p8267, %rd16661, %rd23114;
	add.s64 	%rd4930, %rd16661, %rd16660;
	setp.lt.u64 	%p8268, %rd4930, %rd16661;
	or.pred  	%p8269, %p8267, %p8268;
	selp.u64 	%rd16662, 1, 0, %p8269;
	add.s64 	%rd16663, %rd23113, %rd23205;
	add.s64 	%rd23209, %rd16663, %rd16662;
	setp.gt.u64 	%p8270, %rd23209, %rd2132;
	@%p8270 bra 	$L__BB0_1651;
	setp.lt.u64 	%p8271, %rd23209, %rd2132;
	mov.u64 	%rd23210, %rd4930;
	mov.u64 	%rd23211, %rd4929;
	mov.u64 	%rd23212, %rd4928;
	@%p8271 bra 	$L__BB0_1652;
	setp.gt.u64 	%p8272, %rd4930, %rd2131;
	@%p8272 bra 	$L__BB0_1651;
	setp.lt.u64 	%p8273, %rd4930, %rd2131;
	mov.u64 	%rd23210, %rd4930;
	mov.u64 	%rd23211, %rd4929;
	mov.u64 	%rd23212, %rd4928;
	@%p8273 bra 	$L__BB0_1652;
	setp.gt.u64 	%p8274, %rd4929, %rd2130;
	@%p8274 bra 	$L__BB0_1651;
	setp.lt.u64 	%p8275, %rd4929, %rd2130;
	setp.lt.u64 	%p8276, %rd4928, %rd2129;
	or.pred  	%p8277, %p8275, %p8276;
	mov.u64 	%rd23210, %rd4930;
	mov.u64 	%rd23211, %rd4929;
	mov.u64 	%rd23212, %rd4928;
	@%p8277 bra 	$L__BB0_1652;
$L__BB0_1651:
	sub.s64 	%rd23212, %rd4928, %rd2129;
	setp.lt.u64 	%p8278, %rd4928, %rd2129;
	selp.u64 	%rd16664, 1, 0, %p8278;
	add.s64 	%rd16665, %rd2130, %rd16664;
	sub.s64 	%rd23211, %rd4929, %rd16665;
	setp.lt.u64 	%p8279, %rd4929, %rd16665;
	selp.u64 	%rd16666, 1, 0, %p8279;
	add.s64 	%rd16667, %rd2131, %rd16666;
	sub.s64 	%rd23210, %rd4930, %rd16667;
	setp.lt.u64 	%p8280, %rd4930, %rd16667;
	selp.u64 	%rd16668, 1, 0, %p8280;
	add.s64 	%rd16669, %rd2132, %rd16668;
	sub.s64 	%rd23209, %rd23209, %rd16669;
$L__BB0_1652:
	mul.hi.u64 	%rd16670, %rd23212, %rd23212;
	mul.lo.s64 	%rd16671, %rd23211, %rd23212;
	mul.hi.u64 	%rd16672, %rd23212, %rd23211;
	add.s64 	%rd16673, %rd16670, %rd16671;
	setp.lt.u64 	%p8281, %rd16673, %rd16670;
	selp.u64 	%rd16674, 1, 0, %p8281;
	add.s64 	%rd16675, %rd16672, %rd16674;
	setp.lt.u64 	%p8282, %rd16675, %rd16672;
	selp.u64 	%rd16676, 1, 0, %p8282;
	mul.lo.s64 	%rd4940, %rd23210, %rd23212;
	mul.hi.u64 	%rd16677, %rd23212, %rd23210;
	add.s64 	%rd16678, %rd16675, %rd4940;
	setp.lt.u64 	%p8283, %rd16678, %rd16675;
	selp.u64 	%rd16679, 1, 0, %p8283;
	add.s64 	%rd16680, %rd16677, %rd16676;
	setp.lt.u64 	%p8284, %rd16680, %rd16677;
	add.s64 	%rd16681, %rd16680, %rd16679;
	setp.lt.u64 	%p8285, %rd16681, %rd16680;
	or.pred  	%p8286, %p8284, %p8285;
	selp.u64 	%rd16682, 1, 0, %p8286;
	mul.lo.s64 	%rd4941, %rd23209, %rd23212;
	mul.hi.u64 	%rd16683, %rd23212, %rd23209;
	add.s64 	%rd23215, %rd16681, %rd4941;
	setp.lt.u64 	%p8287, %rd23215, %rd16681;
	selp.u64 	%rd16684, 1, 0, %p8287;
	add.s64 	%rd16685, %rd16683, %rd16682;
	setp.lt.u64 	%p8288, %rd16685, %rd16683;
	add.s64 	%rd23217, %rd16685, %rd16684;
	setp.lt.u64 	%p8289, %rd23217, %rd16685;
	or.pred  	%p132, %p8288, %p8289;
	selp.u64 	%rd23216, 1, 0, %p132;
	mul.hi.u64 	%rd16686, %rd23211, %rd23212;
	add.s64 	%rd4945, %rd16673, %rd16671;
	setp.lt.u64 	%p8290, %rd4945, %rd16673;
	selp.u64 	%rd16687, 1, 0, %p8290;
	add.s64 	%rd16688, %rd16678, %rd16686;
	setp.ge.u64 	%p8291, %rd16688, %rd16678;
	add.s64 	%rd4946, %rd16688, %rd16687;
	setp.ge.u64 	%p8292, %rd4946, %rd16688;
	and.pred  	%p8293, %p8291, %p8292;
	@%p8293 bra 	$L__BB0_1655;
	add.s64 	%rd23215, %rd23215, 1;
	setp.ne.s64 	%p8294, %rd23215, 0;
	@%p8294 bra 	$L__BB0_1655;
	add.s64 	%rd23217, %rd23217, 1;
	setp.eq.s64 	%p8295, %rd23217, 0;
	selp.b64 	%rd16690, 2, 1, %p132;
	selp.b64 	%rd23216, %rd16690, %rd23216, %p8295;
	mov.b64 	%rd23215, 0;
$L__BB0_1655:
	mul.hi.u64 	%rd16691, %rd23211, %rd23211;
	mad.lo.s64 	%rd4953, %rd23211, %rd23211, %rd4946;
	setp.lt.u64 	%p8296, %rd4953, %rd4946;
	selp.u64 	%rd16692, 1, 0, %p8296;
	add.s64 	%rd16693, %rd23215, %rd16691;
	setp.ge.u64 	%p8297, %rd16693, %rd23215;
	add.s64 	%rd4954, %rd16693, %rd16692;
	setp.ge.u64 	%p8298, %rd4954, %rd16693;
	and.pred  	%p8299, %p8297, %p8298;
	@%p8299 bra 	$L__BB0_1657;
	add.s64 	%rd23217, %rd23217, 1;
	setp.eq.s64 	%p8300, %rd23217, 0;
	selp.u64 	%rd16694, 1, 0, %p8300;
	add.s64 	%rd23216, %rd23216, %rd16694;
$L__BB0_1657:
	mul.lo.s64 	%rd4959, %rd23210, %rd23211;
	mul.hi.u64 	%rd16695, %rd23211, %rd23210;
	add.s64 	%rd16696, %rd4954, %rd4959;
	setp.lt.u64 	%p8301, %rd16696, %rd4954;
	selp.u64 	%rd16697, 1, 0, %p8301;
	add.s64 	%rd16698, %rd23217, %rd16695;
	setp.lt.u64 	%p8302, %rd16698, %rd23217;
	add.s64 	%rd16699, %rd16698, %rd16697;
	setp.lt.u64 	%p8303, %rd16699, %rd16698;
	or.pred  	%p8304, %p8302, %p8303;
	selp.u64 	%rd16700, 1, 0, %p8304;
	add.s64 	%rd16701, %rd23216, %rd16700;
	mul.lo.s64 	%rd4960, %rd23209, %rd23211;
	mul.hi.u64 	%rd16702, %rd23211, %rd23209;
	add.s64 	%rd23220, %rd16699, %rd4960;
	setp.lt.u64 	%p8305, %rd23220, %rd16699;
	selp.u64 	%rd16703, 1, 0, %p8305;
	add.s64 	%rd16704, %rd16701, %rd16702;
	setp.lt.u64 	%p8306, %rd16704, %rd16701;
	add.s64 	%rd23222, %rd16704, %rd16703;
	setp.lt.u64 	%p8307, %rd23222, %rd16704;
	or.pred  	%p133, %p8306, %p8307;
	selp.u64 	%rd23221, 1, 0, %p133;
	mul.hi.u64 	%rd16705, %rd23210, %rd23212;
	add.s64 	%rd4964, %rd4953, %rd4940;
	setp.lt.u64 	%p8308, %rd4964, %rd4953;
	selp.u64 	%rd16706, 1, 0, %p8308;
	add.s64 	%rd16707, %rd16696, %rd16705;
	setp.ge.u64 	%p8309, %rd16707, %rd16696;
	add.s64 	%rd4965, %rd16707, %rd16706;
	setp.ge.u64 	%p8310, %rd4965, %rd16707;
	and.pred  	%p8311, %p8309, %p8310;
	@%p8311 bra 	$L__BB0_1660;
	add.s64 	%rd23220, %rd23220, 1;
	setp.ne.s64 	%p8312, %rd23220, 0;
	@%p8312 bra 	$L__BB0_1660;
	add.s64 	%rd23222, %rd23222, 1;
	setp.eq.s64 	%p8313, %rd23222, 0;
	selp.b64 	%rd16709, 2, 1, %p133;
	selp.b64 	%rd23221, %rd16709, %rd23221, %p8313;
	mov.b64 	%rd23220, 0;
$L__BB0_1660:
	mul.hi.u64 	%rd16710, %rd23210, %rd23211;
	add.s64 	%rd4972, %rd4965, %rd4959;
	setp.lt.u64 	%p8314, %rd4972, %rd4965;
	selp.u64 	%rd16711, 1, 0, %p8314;
	add.s64 	%rd16712, %rd23220, %rd16710;
	setp.ge.u64 	%p8315, %rd16712, %rd23220;
	add.s64 	%rd4973, %rd16712, %rd16711;
	setp.ge.u64 	%p8316, %rd4973, %rd16712;
	and.pred  	%p8317, %p8315, %p8316;
	@%p8317 bra 	$L__BB0_1662;
	add.s64 	%rd23222, %rd23222, 1;
	setp.eq.s64 	%p8318, %rd23222, 0;
	selp.u64 	%rd16713, 1, 0, %p8318;
	add.s64 	%rd23221, %rd23221, %rd16713;
$L__BB0_1662:
	mul.hi.u64 	%rd16714, %rd23210, %rd23210;
	mad.lo.s64 	%rd16715, %rd23210, %rd23210, %rd4973;
	setp.lt.u64 	%p8319, %rd16715, %rd4973;
	selp.u64 	%rd16716, 1, 0, %p8319;
	add.s64 	%rd16717, %rd23222, %rd16714;
	setp.lt.u64 	%p8320, %rd16717, %rd23222;
	add.s64 	%rd16718, %rd16717, %rd16716;
	setp.lt.u64 	%p8321, %rd16718, %rd16717;
	or.pred  	%p8322, %p8320, %p8321;
	selp.u64 	%rd16719, 1, 0, %p8322;
	add.s64 	%rd16720, %rd23221, %rd16719;
	mul.lo.s64 	%rd4978, %rd23209, %rd23210;
	mul.hi.u64 	%rd16721, %rd23210, %rd23209;
	add.s64 	%rd23225, %rd16718, %rd4978;
	setp.lt.u64 	%p8323, %rd23225, %rd16718;
	selp.u64 	%rd16722, 1, 0, %p8323;
	add.s64 	%rd16723, %rd16720, %rd16721;
	setp.lt.u64 	%p8324, %rd16723, %rd16720;
	add.s64 	%rd23227, %rd16723, %rd16722;
	setp.lt.u64 	%p8325, %rd23227, %rd16723;
	or.pred  	%p134, %p8324, %p8325;
	selp.u64 	%rd23226, 1, 0, %p134;
	mul.hi.u64 	%rd16724, %rd23209, %rd23212;
	add.s64 	%rd4982, %rd4972, %rd4941;
	setp.lt.u64 	%p8326, %rd4982, %rd4972;
	selp.u64 	%rd16725, 1, 0, %p8326;
	add.s64 	%rd16726, %rd16715, %rd16724;
	setp.ge.u64 	%p8327, %rd16726, %rd16715;
	add.s64 	%rd4983, %rd16726, %rd16725;
	setp.ge.u64 	%p8328, %rd4983, %rd16726;
	and.pred  	%p8329, %p8327, %p8328;
	@%p8329 bra 	$L__BB0_1665;
	add.s64 	%rd23225, %rd23225, 1;
	setp.ne.s64 	%p8330, %rd23225, 0;
	@%p8330 bra 	$L__BB0_1665;
	add.s64 	%rd23227, %rd23227, 1;
	setp.eq.s64 	%p8331, %rd23227, 0;
	selp.b64 	%rd16728, 2, 1, %p134;
	selp.b64 	%rd23226, %rd16728, %rd23226, %p8331;
	mov.b64 	%rd23225, 0;
$L__BB0_1665:
	mul.hi.u64 	%rd16729, %rd23209, %rd23211;
	add.s64 	%rd4990, %rd4983, %rd4960;
	setp.lt.u64 	%p8332, %rd4990, %rd4983;
	selp.u64 	%rd16730, 1, 0, %p8332;
	add.s64 	%rd16731, %rd23225, %rd16729;
	setp.ge.u64 	%p8333, %rd16731, %rd23225;
	add.s64 	%rd4991, %rd16731, %rd16730;
	setp.ge.u64 	%p8334, %rd4991, %rd16731;
	and.pred  	%p8335, %p8333, %p8334;
	@%p8335 bra 	$L__BB0_1667;
	add.s64 	%rd23227, %rd23227, 1;
	setp.eq.s64 	%p8336, %rd23227, 0;
	selp.u64 	%rd16732, 1, 0, %p8336;
	add.s64 	%rd23226, %rd23226, %rd16732;
$L__BB0_1667:
	mul.lo.s64 	%rd16733, %rd23212, %rd23212;
	mul.hi.u64 	%rd16734, %rd23209, %rd23210;
	add.s64 	%rd23230, %rd4991, %rd4978;
	setp.lt.u64 	%p8337, %rd23230, %rd4991;
	selp.u64 	%rd16735, 1, 0, %p8337;
	add.s64 	%rd16736, %rd23227, %rd16734;
	setp.lt.u64 	%p8338, %rd16736, %rd23227;
	add.s64 	%rd16737, %rd16736, %rd16735;
	setp.lt.u64 	%p8339, %rd16737, %rd16736;
	or.pred  	%p8340, %p8338, %p8339;
	selp.u64 	%rd16738, 1, 0, %p8340;
	add.s64 	%rd16739, %rd23226, %rd16738;
	mul.hi.u64 	%rd16740, %rd23209, %rd23209;
	mad.lo.s64 	%rd23232, %rd23209, %rd23209, %rd16737;
	setp.lt.u64 	%p8341, %rd23232, %rd16737;
	selp.u64 	%rd16741, 1, 0, %p8341;
	add.s64 	%rd16742, %rd16739, %rd16740;
	add.s64 	%rd23231, %rd16742, %rd16741;
	mul.lo.s64 	%rd16743, %rd2128, %rd16733;
	mul.lo.s64 	%rd16744, %rd2129, %rd16743;
	mul.hi.u64 	%rd16745, %rd16743, %rd2129;
	not.b64 	%rd16746, %rd16733;
	setp.gt.u64 	%p8342, %rd16744, %rd16746;
	selp.u64 	%rd16747, 1, 0, %p8342;
	add.s64 	%rd16748, %rd4945, %rd16745;
	setp.lt.u64 	%p8343, %rd16748, %rd4945;
	add.s64 	%rd16749, %rd16748, %rd16747;
	setp.lt.u64 	%p8344, %rd16749, %rd16748;
	or.pred  	%p8345, %p8343, %p8344;
	selp.u64 	%rd16750, 1, 0, %p8345;
	mul.hi.u64 	%rd16751, %rd16743, %rd2130;
	mad.lo.s64 	%rd16752, %rd2130, %rd16743, %rd16749;
	setp.lt.u64 	%p8346, %rd16752, %rd16749;
	add.s64 	%rd4999, %rd16752, %rd16750;
	setp.lt.u64 	%p8347, %rd4999, %rd16752;
	or.pred  	%p8348, %p8346, %p8347;
	selp.u64 	%rd16753, 1, 0, %p8348;
	add.s64 	%rd16754, %rd4964, %rd16751;
	setp.lt.u64 	%p8349, %rd16754, %rd4964;
	add.s64 	%rd16755, %rd16754, %rd16753;
	setp.lt.u64 	%p8350, %rd16755, %rd16754;
	or.pred  	%p8351, %p8349, %p8350;
	selp.u64 	%rd16756, 1, 0, %p8351;
	mul.hi.u64 	%rd16757, %rd16743, %rd2131;
	mad.lo.s64 	%rd16758, %rd2131, %rd16743, %rd16755;
	setp.lt.u64 	%p8352, %rd16758, %rd16755;
	add.s64 	%rd5000, %rd16758, %rd16756;
	setp.lt.u64 	%p8353, %rd5000, %rd16758;
	or.pred  	%p8354, %p8352, %p8353;
	selp.u64 	%rd16759, 1, 0, %p8354;
	add.s64 	%rd16760, %rd4982, %rd16757;
	setp.lt.u64 	%p8355, %rd16760, %rd4982;
	add.s64 	%rd16761, %rd16760, %rd16759;
	setp.lt.u64 	%p8356, %rd16761, %rd16760;
	or.pred  	%p8357, %p8355, %p8356;
	selp.u64 	%rd16762, 1, 0, %p8357;
	mul.hi.u64 	%rd16763, %rd16743, %rd2132;
	mad.lo.s64 	%rd16764, %rd2132, %rd16743, %rd16761;
	setp.lt.u64 	%p8358, %rd16764, %rd16761;
	add.s64 	%rd5001, %rd16764, %rd16762;
	setp.lt.u64 	%p8359, %rd5001, %rd16764;
	or.pred  	%p8360, %p8358, %p8359;
	selp.u64 	%rd16765, 1, 0, %p8360;
	add.s64 	%rd16766, %rd4990, %rd16763;
	setp.ge.u64 	%p8361, %rd16766, %rd4990;
	add.s64 	%rd5002, %rd16766, %rd16765;
	setp.ge.u64 	%p8362, %rd5002, %rd16766;
	and.pred  	%p8363, %p8361, %p8362;
	@%p8363 bra 	$L__BB0_1670;
	add.s64 	%rd23230, %rd23230, 1;
	setp.ne.s64 	%p8364, %rd23230, 0;
	@%p8364 bra 	$L__BB0_1670;
	add.s64 	%rd23232, %rd23232, 1;
	setp.eq.s64 	%p8365, %rd23232, 0;
	selp.u64 	%rd16768, 1, 0, %p8365;
	add.s64 	%rd23231, %rd23231, %rd16768;
	mov.b64 	%rd23230, 0;
$L__BB0_1670:
	mul.lo.s64 	%rd16769, %rd2128, %rd4999;
	mul.lo.s64 	%rd16770, %rd2129, %rd16769;
	mul.hi.u64 	%rd16771, %rd16769, %rd2129;
	not.b64 	%rd16772, %rd4999;
	setp.gt.u64 	%p8366, %rd16770, %rd16772;
	selp.u64 	%rd16773, 1, 0, %p8366;
	add.s64 	%rd16774, %rd5000, %rd16771;
	setp.lt.u64 	%p8367, %rd16774, %rd5000;
	add.s64 	%rd16775, %rd16774, %rd16773;
	setp.lt.u64 	%p8368, %rd16775, %rd16774;
	or.pred  	%p8369, %p8367, %p8368;
	selp.u64 	%rd16776, 1, 0, %p8369;
	mul.hi.u64 	%rd16777, %rd16769, %rd2130;
	mad.lo.s64 	%rd16778, %rd2130, %rd16769, %rd16775;
	setp.lt.u64 	%p8370, %rd16778, %rd16775;
	add.s64 	%rd5009, %rd16778, %rd16776;
	setp.lt.u64 	%p8371, %rd5009, %rd16778;
	or.pred  	%p8372, %p8370, %p8371;
	selp.u64 	%rd16779, 1, 0, %p8372;
	add.s64 	%rd16780, %rd5001, %rd16777;
	setp.lt.u64 	%p8373, %rd16780, %rd5001;
	add.s64 	%rd16781, %rd16780, %rd16779;
	setp.lt.u64 	%p8374, %rd16781, %rd16780;
	or.pred  	%p8375, %p8373, %p8374;
	selp.u64 	%rd16782, 1, 0, %p8375;
	mul.hi.u64 	%rd16783, %rd16769, %rd2131;
	mad.lo.s64 	%rd16784, %rd2131, %rd16769, %rd16781;
	setp.lt.u64 	%p8376, %rd16784, %rd16781;
	add.s64 	%rd5010, %rd16784, %rd16782;
	setp.lt.u64 	%p8377, %rd5010, %rd16784;
	or.pred  	%p8378, %p8376, %p8377;
	selp.u64 	%rd16785, 1, 0, %p8378;
	add.s64 	%rd16786, %rd5002, %rd16783;
	setp.lt.u64 	%p8379, %rd16786, %rd5002;
	add.s64 	%rd16787, %rd16786, %rd16785;
	setp.lt.u64 	%p8380, %rd16787, %rd16786;
	or.pred  	%p8381, %p8379, %p8380;
	selp.u64 	%rd16788, 1, 0, %p8381;
	mul.hi.u64 	%rd16789, %rd16769, %rd2132;
	mad.lo.s64 	%rd16790, %rd2132, %rd16769, %rd16787;
	setp.lt.u64 	%p8382, %rd16790, %rd16787;
	add.s64 	%rd5011, %rd16790, %rd16788;
	setp.lt.u64 	%p8383, %rd5011, %rd16790;
	or.pred  	%p8384, %p8382, %p8383;
	selp.u64 	%rd16791, 1, 0, %p8384;
	add.s64 	%rd16792, %rd23230, %rd16789;
	setp.ge.u64 	%p8385, %rd16792, %rd23230;
	add.s64 	%rd5012, %rd16792, %rd16791;
	setp.ge.u64 	%p8386, %rd5012, %rd16792;
	and.pred  	%p8387, %p8385, %p8386;
	@%p8387 bra 	$L__BB0_1672;
	add.s64 	%rd23232, %rd23232, 1;
	setp.eq.s64 	%p8388, %rd23232, 0;
	selp.u64 	%rd16793, 1, 0, %p8388;
	add.s64 	%rd23231, %rd23231, %rd16793;
$L__BB0_1672:
	mul.lo.s64 	%rd16794, %rd2128, %rd5009;
	mul.lo.s64 	%rd16795, %rd2129, %rd16794;
	mul.hi.u64 	%rd16796, %rd16794, %rd2129;
	not.b64 	%rd16797, %rd5009;
	setp.gt.u64 	%p8389, %rd16795, %rd16797;
	selp.u64 	%rd16798, 1, 0, %p8389;
	add.s64 	%rd16799, %rd5010, %rd16796;
	setp.lt.u64 	%p8390, %rd16799, %rd5010;
	add.s64 	%rd16800, %rd16799, %rd16798;
	setp.lt.u64 	%p8391, %rd16800, %rd16799;
	or.pred  	%p8392, %p8390, %p8391;
	selp.u64 	%rd16801, 1, 0, %p8392;
	mul.hi.u64 	%rd16802, %rd16794, %rd2130;
	mad.lo.s64 	%rd16803, %rd2130, %rd16794, %rd16800;
	setp.lt.u64 	%p8393, %rd16803, %rd16800;
	add.s64 	%rd16804, %rd16803, %rd16801;
	setp.lt.u64 	%p8394, %rd16804, %rd16803;
	or.pred  	%p8395, %p8393, %p8394;
	selp.u64 	%rd16805, 1, 0, %p8395;
	add.s64 	%rd16806, %rd5011, %rd16802;
	setp.lt.u64 	%p8396, %rd16806, %rd5011;
	add.s64 	%rd16807, %rd16806, %rd16805;
	setp.lt.u64 	%p8397, %rd16807, %rd16806;
	or.pred  	%p8398, %p8396, %p8397;
	selp.u64 	%rd16808, 1, 0, %p8398;
	mul.hi.u64 	%rd16809, %rd16794, %rd2131;
	mad.lo.s64 	%rd16810, %rd2131, %rd16794, %rd16807;
	setp.lt.u64 	%p8399, %rd16810, %rd16807;
	add.s64 	%rd16811, %rd16810, %rd16808;
	setp.lt.u64 	%p8400, %rd16811, %rd16810;
	or.pred  	%p8401, %p8399, %p8400;
	selp.u64 	%rd16812, 1, 0, %p8401;
	add.s64 	%rd16813, %rd5012, %rd16809;
	setp.lt.u64 	%p8402, %rd16813, %rd5012;
	add.s64 	%rd16814, %rd16813, %rd16812;
	setp.lt.u64 	%p8403, %rd16814, %rd16813;
	or.pred  	%p8404, %p8402, %p8403;
	selp.u64 	%rd16815, 1, 0, %p8404;
	mul.hi.u64 	%rd16816, %rd16794, %rd2132;
	mad.lo.s64 	%rd16817, %rd2132, %rd16794, %rd16814;
	setp.lt.u64 	%p8405, %rd16817, %rd16814;
	add.s64 	%rd16818, %rd16817, %rd16815;
	setp.lt.u64 	%p8406, %rd16818, %rd16817;
	or.pred  	%p8407, %p8405, %p8406;
	selp.u64 	%rd16819, 1, 0, %p8407;
	add.s64 	%rd16820, %rd23232, %rd16816;
	setp.lt.u64 	%p8408, %rd16820, %rd23232;
	add.s64 	%rd16821, %rd16820, %rd16819;
	setp.lt.u64 	%p8409, %rd16821, %rd16820;
	or.pred  	%p8410, %p8408, %p8409;
	selp.u64 	%rd16822, 1, 0, %p8410;
	add.s64 	%rd16823, %rd23231, %rd16822;
	mul.lo.s64 	%rd16824, %rd2128, %rd16804;
	mul.lo.s64 	%rd16825, %rd2129, %rd16824;
	mul.hi.u64 	%rd16826, %rd16824, %rd2129;
	not.b64 	%rd16827, %rd16804;
	setp.gt.u64 	%p8411, %rd16825, %rd16827;
	selp.u64 	%rd16828, 1, 0, %p8411;
	add.s64 	%rd16829, %rd16811, %rd16826;
	setp.lt.u64 	%p8412, %rd16829, %rd16811;
	add.s64 	%rd16830, %rd16829, %rd16828;
	setp.lt.u64 	%p8413, %rd16830, %rd16829;
	or.pred  	%p8414, %p8412, %p8413;
	selp.u64 	%rd16831, 1, 0, %p8414;
	mul.hi.u64 	%rd16832, %rd16824, %rd2130;
	mad.lo.s64 	%rd16833, %rd2130, %rd16824, %rd16830;
	setp.lt.u64 	%p8415, %rd16833, %rd16830;
	add.s64 	%rd5017, %rd16833, %rd16831;
	setp.lt.u64 	%p8416, %rd5017, %rd16833;
	or.pred  	%p8417, %p8415, %p8416;
	selp.u64 	%rd16834, 1, 0, %p8417;
	add.s64 	%rd16835, %rd16818, %rd16832;
	setp.lt.u64 	%p8418, %rd16835, %rd16818;
	add.s64 	%rd16836, %rd16835, %rd16834;
	setp.lt.u64 	%p8419, %rd16836, %rd16835;
	or.pred  	%p8420, %p8418, %p8419;
	selp.u64 	%rd16837, 1, 0, %p8420;
	mul.hi.u64 	%rd16838, %rd16824, %rd2131;
	mad.lo.s64 	%rd16839, %rd2131, %rd16824, %rd16836;
	setp.lt.u64 	%p8421, %rd16839, %rd16836;
	add.s64 	%rd5018, %rd16839, %rd16837;
	setp.lt.u64 	%p8422, %rd5018, %rd16839;
	or.pred  	%p8423, %p8421, %p8422;
	selp.u64 	%rd16840, 1, 0, %p8423;
	add.s64 	%rd16841, %rd16821, %rd16838;
	setp.lt.u64 	%p8424, %rd16841, %rd16821;
	add.s64 	%rd16842, %rd16841, %rd16840;
	setp.lt.u64 	%p8425, %rd16842, %rd16841;
	or.pred  	%p8426, %p8424, %p8425;
	selp.u64 	%rd16843, 1, 0, %p8426;
	mul.hi.u64 	%rd16844, %rd16824, %rd2132;
	mad.lo.s64 	%rd16845, %rd2132, %rd16824, %rd16842;
	setp.lt.u64 	%p8427, %rd16845, %rd16842;
	add.s64 	%rd5019, %rd16845, %rd16843;
	setp.lt.u64 	%p8428, %rd5019, %rd16845;
	or.pred  	%p8429, %p8427, %p8428;
	selp.u64 	%rd16846, 1, 0, %p8429;
	add.s64 	%rd16847, %rd16823, %rd16844;
	add.s64 	%rd23233, %rd16847, %rd16846;
	setp.gt.u64 	%p8430, %rd23233, %rd2132;
	@%p8430 bra 	$L__BB0_1678;
	setp.lt.u64 	%p8431, %rd23233, %rd2132;
	mov.u64 	%rd23234, %rd5019;
	mov.u64 	%rd23235, %rd5018;
	mov.u64 	%rd23236, %rd5017;
	@%p8431 bra 	$L__BB0_1679;
	setp.gt.u64 	%p8432, %rd5019, %rd2131;
	@%p8432 bra 	$L__BB0_1678;
	setp.lt.u64 	%p8433, %rd5019, %rd2131;
	mov.u64 	%rd23234, %rd5019;
	mov.u64 	%rd23235, %rd5018;
	mov.u64 	%rd23236, %rd5017;
	@%p8433 bra 	$L__BB0_1679;
	setp.gt.u64 	%p8434, %rd5018, %rd2130;
	@%p8434 bra 	$L__BB0_1678;
	setp.lt.u64 	%p8435, %rd5018, %rd2130;
	setp.lt.u64 	%p8436, %rd5017, %rd2129;
	or.pred  	%p8437, %p8435, %p8436;
	mov.u64 	%rd23234, %rd5019;
	mov.u64 	%rd23235, %rd5018;
	mov.u64 	%rd23236, %rd5017;
	@%p8437 bra 	$L__BB0_1679;
$L__BB0_1678:
	sub.s64 	%rd23236, %rd5017, %rd2129;
	setp.lt.u64 	%p8438, %rd5017, %rd2129;
	selp.u64 	%rd16848, 1, 0, %p8438;
	add.s64 	%rd16849, %rd2130, %rd16848;
	sub.s64 	%rd23235, %rd5018, %rd16849;
	setp.lt.u64 	%p8439, %rd5018, %rd16849;
	selp.u64 	%rd16850, 1, 0, %p8439;
	add.s64 	%rd16851, %rd2131, %rd16850;
	sub.s64 	%rd23234, %rd5019, %rd16851;
	setp.lt.u64 	%p8440, %rd5019, %rd16851;
	selp.u64 	%rd16852, 1, 0, %p8440;
	add.s64 	%rd16853, %rd2132, %rd16852;
	sub.s64 	%rd23233, %rd23233, %rd16853;
$L__BB0_1679:
	shl.b64 	%rd5029, %rd23204, 1;
	mov.b64 	{%r663, %r664}, %rd23204;
	mov.b64 	{%r665, %r666}, %rd23203;
	shf.l.wrap.b32 	%r667, %r664, %r665, 1;
	shf.l.wrap.b32 	%r668, %r665, %r666, 1;
	mov.b64 	%rd5030, {%r667, %r668};
	mov.b64 	{%r669, %r670}, %rd23202;
	shf.l.wrap.b32 	%r671, %r666, %r669, 1;
	shf.l.wrap.b32 	%r672, %r669, %r670, 1;
	mov.b64 	%rd5031, {%r671, %r672};
	mov.b64 	{%r673, %r674}, %rd23201;
	shf.l.wrap.b32 	%r675, %r670, %r673, 1;
	shf.l.wrap.b32 	%r676, %r673, %r674, 1;
	mov.b64 	%rd23237, {%r675, %r676};
	setp.gt.u64 	%p8441, %rd23237, %rd2132;
	@%p8441 bra 	$L__BB0_1685;
	setp.lt.u64 	%p8442, %rd23237, %rd2132;
	mov.u64 	%rd23238, %rd5031;
	mov.u64 	%rd23239, %rd5030;
	mov.u64 	%rd23240, %rd5029;
	@%p8442 bra 	$L__BB0_1686;
	setp.gt.u64 	%p8443, %rd5031, %rd2131;
	@%p8443 bra 	$L__BB0_1685;
	setp.lt.u64 	%p8444, %rd5031, %rd2131;
	mov.u64 	%rd23238, %rd5031;
	mov.u64 	%rd23239, %rd5030;
	mov.u64 	%rd23240, %rd5029;
	@%p8444 bra 	$L__BB0_1686;
	setp.gt.u64 	%p8445, %rd5030, %rd2130;
	@%p8445 bra 	$L__BB0_1685;
	setp.lt.u64 	%p8446, %rd5030, %rd2130;
	setp.lt.u64 	%p8447, %rd5029, %rd2129;
	or.pred  	%p8448, %p8446, %p8447;
	mov.u64 	%rd23238, %rd5031;
	mov.u64 	%rd23239, %rd5030;
	mov.u64 	%rd23240, %rd5029;
	@%p8448 bra 	$L__BB0_1686;
$L__BB0_1685:
	sub.s64 	%rd23240, %rd5029, %rd2129;
	setp.lt.u64 	%p8449, %rd5029, %rd2129;
	selp.u64 	%rd16854, 1, 0, %p8449;
	add.s64 	%rd16855, %rd2130, %rd16854;
	sub.s64 	%rd23239, %rd5030, %rd16855;
	setp.lt.u64 	%p8450, %rd5030, %rd16855;
	selp.u64 	%rd16856, 1, 0, %p8450;
	add.s64 	%rd16857, %rd2131, %rd16856;
	sub.s64 	%rd23238, %rd5031, %rd16857;
	setp.lt.u64 	%p8451, %rd5031, %rd16857;
	selp.u64 	%rd16858, 1, 0, %p8451;
	add.s64 	%rd16859, %rd2132, %rd16858;
	sub.s64 	%rd23237, %rd23237, %rd16859;
$L__BB0_1686:
	sub.s64 	%rd23324, %rd23236, %rd23240;
	setp.lt.u64 	%p8452, %rd23236, %rd23240;
	selp.u64 	%rd16860, 1, 0, %p8452;
	add.s64 	%rd16861, %rd23239, %rd16860;
	sub.s64 	%rd23323, %rd23235, %rd16861;
	setp.lt.u64 	%p8453, %rd23235, %rd16861;
	selp.u64 	%rd16862, 1, 0, %p8453;
	add.s64 	%rd16863, %rd23238, %rd16862;
	sub.s64 	%rd23322, %rd23234, %rd16863;
	setp.lt.u64 	%p8454, %rd23234, %rd16863;
	selp.u64 	%rd16864, 1, 0, %p8454;
	add.s64 	%rd16865, %rd23237, %rd16864;
	sub.s64 	%rd23321, %rd23233, %rd16865;
	setp.ge.u64 	%p8455, %rd23233, %rd16865;
	@%p8455 bra 	$L__BB0_1688;
	add.s64 	%rd23324, %rd2129, %rd23324;
	setp.lt.u64 	%p8456, %rd23324, %rd2129;
	selp.u64 	%rd16866, 1, 0, %p8456;
	add.s64 	%rd16867, %rd2130, %rd23323;
	setp.lt.u64 	%p8457, %rd16867, %rd2130;
	add.s64 	%rd23323, %rd16867, %rd16866;
	setp.lt.u64 	%p8458, %rd23323, %rd16867;
	or.pred  	%p8459, %p8457, %p8458;
	selp.u64 	%rd16868, 1, 0, %p8459;
	add.s64 	%rd16869, %rd2131, %rd23322;
	setp.lt.u64 	%p8460, %rd16869, %rd2131;
	add.s64 	%rd23322, %rd16869, %rd16868;
	setp.lt.u64 	%p8461, %rd23322, %rd16869;
	or.pred  	%p8462, %p8460, %p8461;
	selp.u64 	%rd16870, 1, 0, %p8462;
	add.s64 	%rd16871, %rd2132, %rd23321;
	add.s64 	%rd23321, %rd16871, %rd16870;
$L__BB0_1688:
	sub.s64 	%rd23248, %rd23204, %rd23324;
	setp.lt.u64 	%p8463, %rd23204, %rd23324;
	selp.u64 	%rd16872, 1, 0, %p8463;
	add.s64 	%rd16873, %rd23323, %rd16872;
	sub.s64 	%rd23247, %rd23203, %rd16873;
	setp.lt.u64 	%p8464, %rd23203, %rd16873;
	selp.u64 	%rd16874, 1, 0, %p8464;
	add.s64 	%rd16875, %rd23322, %rd16874;
	sub.s64 	%rd23246, %rd23202, %rd16875;
	setp.lt.u64 	%p8465, %rd23202, %rd16875;
	selp.u64 	%rd16876, 1, 0, %p8465;
	add.s64 	%rd16877, %rd23321, %rd16876;
	sub.s64 	%rd23245, %rd23201, %rd16877;
	setp.ge.u64 	%p8466, %rd23201, %rd16877;
	@%p8466 bra 	$L__BB0_1690;
	add.s64 	%rd23248, %rd2129, %rd23248;
	setp.lt.u64 	%p8467, %rd23248, %rd2129;
	selp.u64 	%rd16878, 1, 0, %p8467;
	add.s64 	%rd16879, %rd2130, %rd23247;
	setp.lt.u64 	%p8468, %rd16879, %rd2130;
	add.s64 	%rd23247, %rd16879, %rd16878;
	setp.lt.u64 	%p8469, %rd23247, %rd16879;
	or.pred  	%p8470, %p8468, %p8469;
	selp.u64 	%rd16880, 1, 0, %p8470;
	add.s64 	%rd16881, %rd2131, %rd23246;
	setp.lt.u64 	%p8471, %rd16881, %rd2131;
	add.s64 	%rd23246, %rd16881, %rd16880;
	setp.lt.u64 	%p8472, %rd23246, %rd16881;
	or.pred  	%p8473, %p8471, %p8472;
	selp.u64 	%rd16882, 1, 0, %p8473;
	add.s64 	%rd16883, %rd2132, %rd23245;
	add.s64 	%rd23245, %rd16883, %rd16882;
$L__BB0_1690:
	shl.b64 	%rd5065, %rd23164, 1;
	mov.b64 	{%r677, %r678}, %rd23164;
	mov.b64 	{%r679, %r680}, %rd23163;
	shf.l.wrap.b32 	%r681, %r678, %r679, 1;
	shf.l.wrap.b32 	%r682, %r679, %r680, 1;
	mov.b64 	%rd5066, {%r681, %r682};
	mov.b64 	{%r683, %r684}, %rd23162;
	shf.l.wrap.b32 	%r685, %r680, %r683, 1;
	shf.l.wrap.b32 	%r686, %r683, %r684, 1;
	mov.b64 	%rd5067, {%r685, %r686};
	mov.b64 	{%r687, %r688}, %rd23161;
	shf.l.wrap.b32 	%r689, %r684, %r687, 1;
	shf.l.wrap.b32 	%r690, %r687, %r688, 1;
	mov.b64 	%rd23249, {%r689, %r690};
	setp.gt.u64 	%p8474, %rd23249, %rd2132;
	@%p8474 bra 	$L__BB0_1696;
	setp.lt.u64 	%p8475, %rd23249, %rd2132;
	mov.u64 	%rd23250, %rd5067;
	mov.u64 	%rd23251, %rd5066;
	mov.u64 	%rd23252, %rd5065;
	@%p8475 bra 	$L__BB0_1697;
	setp.gt.u64 	%p8476, %rd5067, %rd2131;
	@%p8476 bra 	$L__BB0_1696;
	setp.lt.u64 	%p8477, %rd5067, %rd2131;
	mov.u64 	%rd23250, %rd5067;
	mov.u64 	%rd23251, %rd5066;
	mov.u64 	%rd23252, %rd5065;
	@%p8477 bra 	$L__BB0_1697;
	setp.gt.u64 	%p8478, %rd5066, %rd2130;
	@%p8478 bra 	$L__BB0_1696;
	setp.lt.u64 	%p8479, %rd5066, %rd2130;
	setp.lt.u64 	%p8480, %rd5065, %rd2129;
	or.pred  	%p8481, %p8479, %p8480;
	mov.u64 	%rd23250, %rd5067;
	mov.u64 	%rd23251, %rd5066;
	mov.u64 	%rd23252, %rd5065;
	@%p8481 bra 	$L__BB0_1697;
$L__BB0_1696:
	sub.s64 	%rd23252, %rd5065, %rd2129;
	setp.lt.u64 	%p8482, %rd5065, %rd2129;
	selp.u64 	%rd16884, 1, 0, %p8482;
	add.s64 	%rd16885, %rd2130, %rd16884;
	sub.s64 	%rd23251, %rd5066, %rd16885;
	setp.lt.u64 	%p8483, %rd5066, %rd16885;
	selp.u64 	%rd16886, 1, 0, %p8483;
	add.s64 	%rd16887, %rd2131, %rd16886;
	sub.s64 	%rd23250, %rd5067, %rd16887;
	setp.lt.u64 	%p8484, %rd5067, %rd16887;
	selp.u64 	%rd16888, 1, 0, %p8484;
	add.s64 	%rd16889, %rd2132, %rd16888;
	sub.s64 	%rd23249, %rd23249, %rd16889;
$L__BB0_1697:
	shl.b64 	%rd5077, %rd23252, 1;
	mov.b64 	{%r691, %r692}, %rd23252;
	mov.b64 	{%r693, %r694}, %rd23251;
	shf.l.wrap.b32 	%r695, %r692, %r693, 1;
	shf.l.wrap.b32 	%r696, %r693, %r694, 1;
	mov.b64 	%rd5078, {%r695, %r696};
	mov.b64 	{%r697, %r698}, %rd23250;
	shf.l.wrap.b32 	%r699, %r694, %r697, 1;
	shf.l.wrap.b32 	%r700, %r697, %r698, 1;
	mov.b64 	%rd5079, {%r699, %r700};
	mov.b64 	{%r701, %r702}, %rd23249;
	shf.l.wrap.b32 	%r703, %r698, %r701, 1;
	shf.l.wrap.b32 	%r704, %r701, %r702, 1;
	mov.b64 	%rd23253, {%r703, %r704};
	setp.gt.u64 	%p8485, %rd23253, %rd2132;
	@%p8485 bra 	$L__BB0_1703;
	setp.lt.u64 	%p8486, %rd23253, %rd2132;
	mov.u64 	%rd23254, %rd5079;
	mov.u64 	%rd23255, %rd5078;
	mov.u64 	%rd23256, %rd5077;
	@%p8486 bra 	$L__BB0_1704;
	setp.gt.u64 	%p8487, %rd5079, %rd2131;
	@%p8487 bra 	$L__BB0_1703;
	setp.lt.u64 	%p8488, %rd5079, %rd2131;
	mov.u64 	%rd23254, %rd5079;
	mov.u64 	%rd23255, %rd5078;
	mov.u64 	%rd23256, %rd5077;
	@%p8488 bra 	$L__BB0_1704;
	setp.gt.u64 	%p8489, %rd5078, %rd2130;
	@%p8489 bra 	$L__BB0_1703;
	setp.lt.u64 	%p8490, %rd5078, %rd2130;
	setp.lt.u64 	%p8491, %rd5077, %rd2129;
	or.pred  	%p8492, %p8490, %p8491;
	mov.u64 	%rd23254, %rd5079;
	mov.u64 	%rd23255, %rd5078;
	mov.u64 	%rd23256, %rd5077;
	@%p8492 bra 	$L__BB0_1704;
$L__BB0_1703:
	sub.s64 	%rd23256, %rd5077, %rd2129;
	setp.lt.u64 	%p8493, %rd5077, %rd2129;
	selp.u64 	%rd16890, 1, 0, %p8493;
	add.s64 	%rd16891, %rd2130, %rd16890;
	sub.s64 	%rd23255, %rd5078, %rd16891;
	setp.lt.u64 	%p8494, %rd5078, %rd16891;
	selp.u64 	%rd16892, 1, 0, %p8494;
	add.s64 	%rd16893, %rd2131, %rd16892;
	sub.s64 	%rd23254, %rd5079, %rd16893;
	setp.lt.u64 	%p8495, %rd5079, %rd16893;
	selp.u64 	%rd16894, 1, 0, %p8495;
	add.s64 	%rd16895, %rd2132, %rd16894;
	sub.s64 	%rd23253, %rd23253, %rd16895;
$L__BB0_1704:
	shl.b64 	%rd5089, %rd23256, 1;
	mov.b64 	{%r705, %r706}, %rd23256;
	mov.b64 	{%r707, %r708}, %rd23255;
	shf.l.wrap.b32 	%r709, %r706, %r707, 1;
	shf.l.wrap.b32 	%r710, %r707, %r708, 1;
	mov.b64 	%rd5090, {%r709, %r710};
	mov.b64 	{%r711, %r712}, %rd23254;
	shf.l.wrap.b32 	%r713, %r708, %r711, 1;
	shf.l.wrap.b32 	%r714, %r711, %r712, 1;
	mov.b64 	%rd5091, {%r713, %r714};
	mov.b64 	{%r715, %r716}, %rd23253;
	shf.l.wrap.b32 	%r717, %r712, %r715, 1;
	shf.l.wrap.b32 	%r718, %r715, %r716, 1;
	mov.b64 	%rd23257, {%r717, %r718};
	setp.gt.u64 	%p8496, %rd23257, %rd2132;
	@%p8496 bra 	$L__BB0_1710;
	setp.lt.u64 	%p8497, %rd23257, %rd2132;
	mov.u64 	%rd23258, %rd5091;
	mov.u64 	%rd23259, %rd5090;
	mov.u64 	%rd23260, %rd5089;
	@%p8497 bra 	$L__BB0_1711;
	setp.gt.u64 	%p8498, %rd5091, %rd2131;
	@%p8498 bra 	$L__BB0_1710;
	setp.lt.u64 	%p8499, %rd5091, %rd2131;
	mov.u64 	%rd23258, %rd5091;
	mov.u64 	%rd23259, %rd5090;
	mov.u64 	%rd23260, %rd5089;
	@%p8499 bra 	$L__BB0_1711;
	setp.gt.u64 	%p8500, %rd5090, %rd2130;
	@%p8500 bra 	$L__BB0_1710;
	setp.lt.u64 	%p8501, %rd5090, %rd2130;
	setp.lt.u64 	%p8502, %rd5089, %rd2129;
	or.pred  	%p8503, %p8501, %p8502;
	mov.u64 	%rd23258, %rd5091;
	mov.u64 	%rd23259, %rd5090;
	mov.u64 	%rd23260, %rd5089;
	@%p8503 bra 	$L__BB0_1711;
$L__BB0_1710:
	sub.s64 	%rd23260, %rd5089, %rd2129;
	setp.lt.u64 	%p8504, %rd5089, %rd2129;
	selp.u64 	%rd16896, 1, 0, %p8504;
	add.s64 	%rd16897, %rd2130, %rd16896;
	sub.s64 	%rd23259, %rd5090, %rd16897;
	setp.lt.u64 	%p8505, %rd5090, %rd16897;
	selp.u64 	%rd16898, 1, 0, %p8505;
	add.s64 	%rd16899, %rd2131, %rd16898;
	sub.s64 	%rd23258, %rd5091, %rd16899;
	setp.lt.u64 	%p8506, %rd5091, %rd16899;
	selp.u64 	%rd16900, 1, 0, %p8506;
	add.s64 	%rd16901, %rd2132, %rd16900;
	sub.s64 	%rd23257, %rd23257, %rd16901;
$L__BB0_1711:
	mul.hi.u64 	%rd16902, %rd23212, %rd23248;
	mul.hi.u64 	%rd16903, %rd23212, %rd23247;
	mad.lo.s64 	%rd16904, %rd23247, %rd23212, %rd16902;
	setp.lt.u64 	%p8507, %rd16904, %rd16902;
	selp.u64 	%rd16905, 1, 0, %p8507;
	add.s64 	%rd16906, %rd16903, %rd16905;
	setp.lt.u64 	%p8508, %rd16906, %rd16903;
	selp.u64 	%rd16907, 1, 0, %p8508;
	mul.hi.u64 	%rd16908, %rd23212, %rd23246;
	mad.lo.s64 	%rd16909, %rd23246, %rd23212, %rd16906;
	setp.lt.u64 	%p8509, %rd16909, %rd16906;
	selp.u64 	%rd16910, 1, 0, %p8509;
	add.s64 	%rd16911, %rd16908, %rd16907;
	setp.lt.u64 	%p8510, %rd16911, %rd16908;
	add.s64 	%rd16912, %rd16911, %rd16910;
	setp.lt.u64 	%p8511, %rd16912, %rd16911;
	or.pred  	%p8512, %p8510, %p8511;
	selp.u64 	%rd16913, 1, 0, %p8512;
	mul.hi.u64 	%rd16914, %rd23212, %rd23245;
	mad.lo.s64 	%rd23263, %rd23245, %rd23212, %rd16912;
	setp.lt.u64 	%p8513, %rd23263, %rd16912;
	selp.u64 	%rd16915, 1, 0, %p8513;
	add.s64 	%rd16916, %rd16914, %rd16913;
	setp.lt.u64 	%p8514, %rd16916, %rd16914;
	add.s64 	%rd23265, %rd16916, %rd16915;
	setp.lt.u64 	%p8515, %rd23265, %rd16916;
	or.pred  	%p135, %p8514, %p8515;
	selp.u64 	%rd23264, 1, 0, %p135;
	mul.hi.u64 	%rd16917, %rd23211, %rd23248;
	mad.lo.s64 	%rd5104, %rd23248, %rd23211, %rd16904;
	setp.lt.u64 	%p8516, %rd5104, %rd16904;
	selp.u64 	%rd16918, 1, 0, %p8516;
	add.s64 	%rd16919, %rd16909, %rd16917;
	setp.ge.u64 	%p8517, %rd16919, %rd16909;
	add.s64 	%rd5105, %rd16919, %rd16918;
	setp.ge.u64 	%p8518, %rd5105, %rd16919;
	and.pred  	%p8519, %p8517, %p8518;
	@%p8519 bra 	$L__BB0_1714;
	add.s64 	%rd23263, %rd23263, 1;
	setp.ne.s64 	%p8520, %rd23263, 0;
	@%p8520 bra 	$L__BB0_1714;
	add.s64 	%rd23265, %rd23265, 1;
	setp.eq.s64 	%p8521, %rd23265, 0;
	selp.b64 	%rd16921, 2, 1, %p135;
	selp.b64 	%rd23264, %rd16921, %rd23264, %p8521;
	mov.b64 	%rd23263, 0;
$L__BB0_1714:
	mul.hi.u64 	%rd16922, %rd23211, %rd23247;
	mad.lo.s64 	%rd5112, %rd23247, %rd23211, %rd5105;
	setp.lt.u64 	%p8522, %rd5112, %rd5105;
	selp.u64 	%rd16923, 1, 0, %p8522;
	add.s64 	%rd16924, %rd23263, %rd16922;
	setp.ge.u64 	%p8523, %rd16924, %rd23263;
	add.s64 	%rd5113, %rd16924, %rd16923;
	setp.ge.u64 	%p8524, %rd5113, %rd16924;
	and.pred  	%p8525, %p8523, %p8524;
	@%p8525 bra 	$L__BB0_1716;
	add.s64 	%rd23265, %rd23265, 1;
	setp.eq.s64 	%p8526, %rd23265, 0;
	selp.u64 	%rd16925, 1, 0, %p8526;
	add.s64 	%rd23264, %rd23264, %rd16925;
$L__BB0_1716:
	mul.hi.u64 	%rd16926, %rd23211, %rd23246;
	mad.lo.s64 	%rd16927, %rd23246, %rd23211, %rd5113;
	setp.lt.u64 	%p8527, %rd16927, %rd5113;
	selp.u64 	%rd16928, 1, 0, %p8527;
	add.s64 	%rd16929, %rd23265, %rd16926;
	setp.lt.u64 	%p8528, %rd16929, %rd23265;
	add.s64 	%rd16930, %rd16929, %rd16928;
	setp.lt.u64 	%p8529, %rd16930, %rd16929;
	or.pred  	%p8530, %p8528, %p8529;
	selp.u64 	%rd16931, 1, 0, %p8530;
	add.s64 	%rd16932, %rd23264, %rd16931;
	mul.hi.u64 	%rd16933, %rd23211, %rd23245;
	mad.lo.s64 	%rd23268, %rd23245, %rd23211, %rd16930;
	setp.lt.u64 	%p8531, %rd23268, %rd16930;
	selp.u64 	%rd16934, 1, 0, %p8531;
	add.s64 	%rd16935, %rd16932, %rd16933;
	setp.lt.u64 	%p8532, %rd16935, %rd16932;
	add.s64 	%rd23270, %rd16935, %rd16934;
	setp.lt.u64 	%p8533, %rd23270, %rd16935;
	or.pred  	%p136, %p8532, %p8533;
	selp.u64 	%rd23269, 1, 0, %p136;
	mul.hi.u64 	%rd16936, %rd23210, %rd23248;
	mad.lo.s64 	%rd5121, %rd23248, %rd23210, %rd5112;
	setp.lt.u64 	%p8534, %rd5121, %rd5112;
	selp.u64 	%rd16937, 1, 0, %p8534;
	add.s64 	%rd16938, %rd16927, %rd16936;
	setp.ge.u64 	%p8535, %rd16938, %rd16927;
	add.s64 	%rd5122, %rd16938, %rd16937;
	setp.ge.u64 	%p8536, %rd5122, %rd16938;
	and.pred  	%p8537, %p8535, %p8536;
	@%p8537 bra 	$L__BB0_1719;
	add.s64 	%rd23268, %rd23268, 1;
	setp.ne.s64 	%p8538, %rd23268, 0;
	@%p8538 bra 	$L__BB0_1719;
	add.s64 	%rd23270, %rd23270, 1;
	setp.eq.s64 	%p8539, %rd23270, 0;
	selp.b64 	%rd16940, 2, 1, %p136;
	selp.b64 	%rd23269, %rd16940, %rd23269, %p8539;
	mov.b64 	%rd23268, 0;
$L__BB0_1719:
	mul.hi.u64 	%rd16941, %rd23210, %rd23247;
	mad.lo.s64 	%rd5129, %rd23247, %rd23210, %rd5122;
	setp.lt.u64 	%p8540, %rd5129, %rd5122;
	selp.u64 	%rd16942, 1, 0, %p8540;
	add.s64 	%rd16943, %rd23268, %rd16941;
	setp.ge.u64 	%p8541, %rd16943, %rd23268;
	add.s64 	%rd5130, %rd16943, %rd16942;
	setp.ge.u64 	%p8542, %rd5130, %rd16943;
	and.pred  	%p8543, %p8541, %p8542;
	@%p8543 bra 	$L__BB0_1721;
	add.s64 	%rd23270, %rd23270, 1;
	setp.eq.s64 	%p8544, %rd23270, 0;
	selp.u64 	%rd16944, 1, 0, %p8544;
	add.s64 	%rd23269, %rd23269, %rd16944;
$L__BB0_1721:
	mul.hi.u64 	%rd16945, %rd23210, %rd23246;
	mad.lo.s64 	%rd16946, %rd23246, %rd23210, %rd5130;
	setp.lt.u64 	%p8545, %rd16946, %rd5130;
	selp.u64 	%rd16947, 1, 0, %p8545;
	add.s64 	%rd16948, %rd23270, %rd16945;
	setp.lt.u64 	%p8546, %rd16948, %rd23270;
	add.s64 	%rd16949, %rd16948, %rd16947;
	setp.lt.u64 	%p8547, %rd16949, %rd16948;
	or.pred  	%p8548, %p8546, %p8547;
	selp.u64 	%rd16950, 1, 0, %p8548;
	add.s64 	%rd16951, %rd23269, %rd16950;
	mul.hi.u64 	%rd16952, %rd23210, %rd23245;
	mad.lo.s64 	%rd23273, %rd23245, %rd23210, %rd16949;
	setp.lt.u64 	%p8549, %rd23273, %rd16949;
	selp.u64 	%rd16953, 1, 0, %p8549;
	add.s64 	%rd16954, %rd16951, %rd16952;
	setp.lt.u64 	%p8550, %rd16954, %rd16951;
	add.s64 	%rd23275, %rd16954, %rd16953;
	setp.lt.u64 	%p8551, %rd23275, %rd16954;
	or.pred  	%p137, %p8550, %p8551;
	selp.u64 	%rd23274, 1, 0, %p137;
	mul.hi.u64 	%rd16955, %rd23209, %rd23248;
	mad.lo.s64 	%rd5138, %rd23248, %rd23209, %rd5129;
	setp.lt.u64 	%p8552, %rd5138, %rd5129;
	selp.u64 	%rd16956, 1, 0, %p8552;
	add.s64 	%rd16957, %rd16946, %rd16955;
	setp.ge.u64 	%p8553, %rd16957, %rd16946;
	add.s64 	%rd5139, %rd16957, %rd16956;
	setp.ge.u64 	%p8554, %rd5139, %rd16957;
	and.pred  	%p8555, %p8553, %p8554;
	@%p8555 bra 	$L__BB0_1724;
	add.s64 	%rd23273, %rd23273, 1;
	setp.ne.s64 	%p8556, %rd23273, 0;
	@%p8556 bra 	$L__BB0_1724;
	add.s64 	%rd23275, %rd23275, 1;
	setp.eq.s64 	%p8557, %rd23275, 0;
	selp.b64 	%rd16959, 2, 1, %p137;
	selp.b64 	%rd23274, %rd16959, %rd23274, %p8557;
	mov.b64 	%rd23273, 0;
$L__BB0_1724:
	mul.hi.u64 	%rd16960, %rd23209, %rd23247;
	mad.lo.s64 	%rd5146, %rd23247, %rd23209, %rd5139;
	setp.lt.u64 	%p8558, %rd5146, %rd5139;
	selp.u64 	%rd16961, 1, 0, %p8558;
	add.s64 	%rd16962, %rd23273, %rd16960;
	setp.ge.u64 	%p8559, %rd16962, %rd23273;
	add.s64 	%rd5147, %rd16962, %rd16961;
	setp.ge.u64 	%p8560, %rd5147, %rd16962;
	and.pred  	%p8561, %p8559, %p8560;
	@%p8561 bra 	$L__BB0_1726;
	add.s64 	%rd23275, %rd23275, 1;
	setp.eq.s64 	%p8562, %rd23275, 0;
	selp.u64 	%rd16963, 1, 0, %p8562;
	add.s64 	%rd23274, %rd23274, %rd16963;
$L__BB0_1726:
	mul.lo.s64 	%rd16964, %rd23248, %rd23212;
	mul.hi.u64 	%rd16965, %rd23209, %rd23246;
	mad.lo.s64 	%rd23278, %rd23246, %rd23209, %rd5147;
	setp.lt.u64 	%p8563, %rd23278, %rd5147;
	selp.u64 	%rd16966, 1, 0, %p8563;
	add.s64 	%rd16967, %rd23275, %rd16965;
	setp.lt.u64 	%p8564, %rd16967, %rd23275;
	add.s64 	%rd16968, %rd16967, %rd16966;
	setp.lt.u64 	%p8565, %rd16968, %rd16967;
	or.pred  	%p8566, %p8564, %p8565;
	selp.u64 	%rd16969, 1, 0, %p8566;
	add.s64 	%rd16970, %rd23274, %rd16969;
	mul.hi.u64 	%rd16971, %rd23209, %rd23245;
	mad.lo.s64 	%rd23280, %rd23245, %rd23209, %rd16968;
	setp.lt.u64 	%p8567, %rd23280, %rd16968;
	selp.u64 	%rd16972, 1, 0, %p8567;
	add.s64 	%rd16973, %rd16970, %rd16971;
	add.s64 	%rd23279, %rd16973, %rd16972;
	mul.lo.s64 	%rd16974, %rd2128, %rd16964;
	mul.lo.s64 	%rd16975, %rd2129, %rd16974;
	mul.hi.u64 	%rd16976, %rd16974, %rd2129;
	not.b64 	%rd16977, %rd16964;
	setp.gt.u64 	%p8568, %rd16975, %rd16977;
	selp.u64 	%rd16978, 1, 0, %p8568;
	add.s64 	%rd16979, %rd5104, %rd16976;
	setp.lt.u64 	%p8569, %rd16979, %rd5104;
	add.s64 	%rd16980, %rd16979, %rd16978;
	setp.lt.u64 	%p8570, %rd16980, %rd16979;
	or.pred  	%p8571, %p8569, %p8570;
	selp.u64 	%rd16981, 1, 0, %p8571;
	mul.hi.u64 	%rd16982, %rd16974, %rd2130;
	mad.lo.s64 	%rd16983, %rd2130, %rd16974, %rd16980;
	setp.lt.u64 	%p8572, %rd16983, %rd16980;
	add.s64 	%rd5155, %rd16983, %rd16981;
	setp.lt.u64 	%p8573, %rd5155, %rd16983;
	or.pred  	%p8574, %p8572, %p8573;
	selp.u64 	%rd16984, 1, 0, %p8574;
	add.s64 	%rd16985, %rd5121, %rd16982;
	setp.lt.u64 	%p8575, %rd16985, %rd5121;
	add.s64 	%rd16986, %rd16985, %rd16984;
	setp.lt.u64 	%p8576, %rd16986, %rd16985;
	or.pred  	%p8577, %p8575, %p8576;
	selp.u64 	%rd16987, 1, 0, %p8577;
	mul.hi.u64 	%rd16988, %rd16974, %rd2131;
	mad.lo.s64 	%rd16989, %rd2131, %rd16974, %rd16986;
	setp.lt.u64 	%p8578, %rd16989, %rd16986;
	add.s64 	%rd5156, %rd16989, %rd16987;
	setp.lt.u64 	%p8579, %rd5156, %rd16989;
	or.pred  	%p8580, %p8578, %p8579;
	selp.u64 	%rd16990, 1, 0, %p8580;
	add.s64 	%rd16991, %rd5138, %rd16988;
	setp.lt.u64 	%p8581, %rd16991, %rd5138;
	add.s64 	%rd16992, %rd16991, %rd16990;
	setp.lt.u64 	%p8582, %rd16992, %rd16991;
	or.pred  	%p8583, %p8581, %p8582;
	selp.u64 	%rd16993, 1, 0, %p8583;
	mul.hi.u64 	%rd16994, %rd16974, %rd2132;
	mad.lo.s64 	%rd16995, %rd2132, %rd16974, %rd16992;
	setp.lt.u64 	%p8584, %rd16995, %rd16992;
	add.s64 	%rd5157, %rd16995, %rd16993;
	setp.lt.u64 	%p8585, %rd5157, %rd16995;
	or.pred  	%p8586, %p8584, %p8585;
	selp.u64 	%rd16996, 1, 0, %p8586;
	add.s64 	%rd16997, %rd5146, %rd16994;
	setp.ge.u64 	%p8587, %rd16997, %rd5146;
	add.s64 	%rd5158, %rd16997, %rd16996;
	setp.ge.u64 	%p8588, %rd5158, %rd16997;
	and.pred  	%p8589, %p8587, %p8588;
	@%p8589 bra 	$L__BB0_1729;
	add.s64 	%rd23278, %rd23278, 1;
	setp.ne.s64 	%p8590, %rd23278, 0;
	@%p8590 bra 	$L__BB0_1729;
	add.s64 	%rd23280, %rd23280, 1;
	setp.eq.s64 	%p8591, %rd23280, 0;
	selp.u64 	%rd16999, 1, 0, %p8591;
	add.s64 	%rd23279, %rd23279, %rd16999;
	mov.b64 	%rd23278, 0;
$L__BB0_1729:
	mul.lo.s64 	%rd17000, %rd2128, %rd5155;
	mul.lo.s64 	%rd17001, %rd2129, %rd17000;
	mul.hi.u64 	%rd17002, %rd17000, %rd2129;
	not.b64 	%rd17003, %rd5155;
	setp.gt.u64 	%p8592, %rd17001, %rd17003;
	selp.u64 	%rd17004, 1, 0, %p8592;
	add.s64 	%rd17005, %rd5156, %rd17002;
	setp.lt.u64 	%p8593, %rd17005, %rd5156;
	add.s64 	%rd17006, %rd17005, %rd17004;
	setp.lt.u64 	%p8594, %rd17006, %rd17005;
	or.pred  	%p8595, %p8593, %p8594;
	selp.u64 	%rd17007, 1, 0, %p8595;
	mul.hi.u64 	%rd17008, %rd17000, %rd2130;
	mad.lo.s64 	%rd17009, %rd2130, %rd17000, %rd17006;
	setp.lt.u64 	%p8596, %rd17009, %rd17006;
	add.s64 	%rd5165, %rd17009, %rd17007;
	setp.lt.u64 	%p8597, %rd5165, %rd17009;
	or.pred  	%p8598, %p8596, %p8597;
	selp.u64 	%rd17010, 1, 0, %p8598;
	add.s64 	%rd17011, %rd5157, %rd17008;
	setp.lt.u64 	%p8599, %rd17011, %rd5157;
	add.s64 	%rd17012, %rd17011, %rd17010;
	setp.lt.u64 	%p8600, %rd17012, %rd17011;
	or.pred  	%p8601, %p8599, %p8600;
	selp.u64 	%rd17013, 1, 0, %p8601;
	mul.hi.u64 	%rd17014, %rd17000, %rd2131;
	mad.lo.s64 	%rd17015, %rd2131, %rd17000, %rd17012;
	setp.lt.u64 	%p8602, %rd17015, %rd17012;
	add.s64 	%rd5166, %rd17015, %rd17013;
	setp.lt.u64 	%p8603, %rd5166, %rd17015;
	or.pred  	%p8604, %p8602, %p8603;
	selp.u64 	%rd17016, 1, 0, %p8604;
	add.s64 	%rd17017, %rd5158, %rd17014;
	setp.lt.u64 	%p8605, %rd17017, %rd5158;
	add.s64 	%rd17018, %rd17017, %rd17016;
	setp.lt.u64 	%p8606, %rd17018, %rd17017;
	or.pred  	%p8607, %p8605, %p8606;
	selp.u64 	%rd17019, 1, 0, %p8607;
	mul.hi.u64 	%rd17020, %rd17000, %rd2132;
	mad.lo.s64 	%rd17021, %rd2132, %rd17000, %rd17018;
	setp.lt.u64 	%p8608, %rd17021, %rd17018;
	add.s64 	%rd5167, %rd17021, %rd17019;
	setp.lt.u64 	%p8609, %rd5167, %rd17021;
	or.pred  	%p8610, %p8608, %p8609;
	selp.u64 	%rd17022, 1, 0, %p8610;
	add.s64 	%rd17023, %rd23278, %rd17020;
	setp.ge.u64 	%p8611, %rd17023, %rd23278;
	add.s64 	%rd5168, %rd17023, %rd17022;
	setp.ge.u64 	%p8612, %rd5168, %rd17023;
	and.pred  	%p8613, %p8611, %p8612;
	@%p8613 bra 	$L__BB0_1731;
	add.s64 	%rd23280, %rd23280, 1;
	setp.eq.s64 	%p8614, %rd23280, 0;
	selp.u64 	%rd17024, 1, 0, %p8614;
	add.s64 	%rd23279, %rd23279, %rd17024;
$L__BB0_1731:
	mul.lo.s64 	%rd17025, %rd2128, %rd5165;
	mul.lo.s64 	%rd17026, %rd2129, %rd17025;
	mul.hi.u64 	%rd17027, %rd17025, %rd2129;
	not.b64 	%rd17028, %rd5165;
	setp.gt.u64 	%p8615, %rd17026, %rd17028;
	selp.u64 	%rd17029, 1, 0, %p8615;
	add.s64 	%rd17030, %rd5166, %rd17027;
	setp.lt.u64 	%p8616, %rd17030, %rd5166;
	add.s64 	%rd17031, %rd17030, %rd17029;
	setp.lt.u64 	%p8617, %rd17031, %rd17030;
	or.pred  	%p8618, %p8616, %p8617;
	selp.u64 	%rd17032, 1, 0, %p8618;
	mul.hi.u64 	%rd17033, %rd17025, %rd2130;
	mad.lo.s64 	%rd17034, %rd2130, %rd17025, %rd17031;
	setp.lt.u64 	%p8619, %rd17034, %rd17031;
	add.s64 	%rd17035, %rd17034, %rd17032;
	setp.lt.u64 	%p8620, %rd17035, %rd17034;
	or.pred  	%p8621, %p8619, %p8620;
	selp.u64 	%rd17036, 1, 0, %p8621;
	add.s64 	%rd17037, %rd5167, %rd17033;
	setp.lt.u64 	%p8622, %rd17037, %rd5167;
	add.s64 	%rd17038, %rd17037, %rd17036;
	setp.lt.u64 	%p8623, %rd17038, %rd17037;
	or.pred  	%p8624, %p8622, %p8623;
	selp.u64 	%rd17039, 1, 0, %p8624;
	mul.hi.u64 	%rd17040, %rd17025, %rd2131;
	mad.lo.s64 	%rd17041, %rd2131, %rd17025, %rd17038;
	setp.lt.u64 	%p8625, %rd17041, %rd17038;
	add.s64 	%rd17042, %rd17041, %rd17039;
	setp.lt.u64 	%p8626, %rd17042, %rd17041;
	or.pred  	%p8627, %p8625, %p8626;
	selp.u64 	%rd17043, 1, 0, %p8627;
	add.s64 	%rd17044, %rd5168, %rd17040;
	setp.lt.u64 	%p8628, %rd17044, %rd5168;
	add.s64 	%rd17045, %rd17044, %rd17043;
	setp.lt.u64 	%p8629, %rd17045, %rd17044;
	or.pred  	%p8630, %p8628, %p8629;
	selp.u64 	%rd17046, 1, 0, %p8630;
	mul.hi.u64 	%rd17047, %rd17025, %rd2132;
	mad.lo.s64 	%rd17048, %rd2132, %rd17025, %rd17045;
	setp.lt.u64 	%p8631, %rd17048, %rd17045;
	add.s64 	%rd17049, %rd17048, %rd17046;
	setp.lt.u64 	%p8632, %rd17049, %rd17048;
	or.pred  	%p8633, %p8631, %p8632;
	selp.u64 	%rd17050, 1, 0, %p8633;
	add.s64 	%rd17051, %rd23280, %rd17047;
	setp.lt.u64 	%p8634, %rd17051, %rd23280;
	add.s64 	%rd17052, %rd17051, %rd17050;
	setp.lt.u64 	%p8635, %rd17052, %rd17051;
	or.pred  	%p8636, %p8634, %p8635;
	selp.u64 	%rd17053, 1, 0, %p8636;
	add.s64 	%rd17054, %rd23279, %rd17053;
	mul.lo.s64 	%rd17055, %rd2128, %rd17035;
	mul.lo.s64 	%rd17056, %rd2129, %rd17055;
	mul.hi.u64 	%rd17057, %rd17055, %rd2129;
	not.b64 	%rd17058, %rd17035;
	setp.gt.u64 	%p8637, %rd17056, %rd17058;
	selp.u64 	%rd17059, 1, 0, %p8637;
	add.s64 	%rd17060, %rd17042, %rd17057;
	setp.lt.u64 	%p8638, %rd17060, %rd17042;
	add.s64 	%rd17061, %rd17060, %rd17059;
	setp.lt.u64 	%p8639, %rd17061, %rd17060;
	or.pred  	%p8640, %p8638, %p8639;
	selp.u64 	%rd17062, 1, 0, %p8640;
	mul.hi.u64 	%rd17063, %rd17055, %rd2130;
	mad.lo.s64 	%rd17064, %rd2130, %rd17055, %rd17061;
	setp.lt.u64 	%p8641, %rd17064, %rd17061;
	add.s64 	%rd5173, %rd17064, %rd17062;
	setp.lt.u64 	%p8642, %rd5173, %rd17064;
	or.pred  	%p8643, %p8641, %p8642;
	selp.u64 	%rd17065, 1, 0, %p8643;
	add.s64 	%rd17066, %rd17049, %rd17063;
	setp.lt.u64 	%p8644, %rd17066, %rd17049;
	add.s64 	%rd17067, %rd17066, %rd17065;
	setp.lt.u64 	%p8645, %rd17067, %rd17066;
	or.pred  	%p8646, %p8644, %p8645;
	selp.u64 	%rd17068, 1, 0, %p8646;
	mul.hi.u64 	%rd17069, %rd17055, %rd2131;
	mad.lo.s64 	%rd17070, %rd2131, %rd17055, %rd17067;
	setp.lt.u64 	%p8647, %rd17070, %rd17067;
	add.s64 	%rd5174, %rd17070, %rd17068;
	setp.lt.u64 	%p8648, %rd5174, %rd17070;
	or.pred  	%p8649, %p8647, %p8648;
	selp.u64 	%rd17071, 1, 0, %p8649;
	add.s64 	%rd17072, %rd17052, %rd17069;
	setp.lt.u64 	%p8650, %rd17072, %rd17052;
	add.s64 	%rd17073, %rd17072, %rd17071;
	setp.lt.u64 	%p8651, %rd17073, %rd17072;
	or.pred  	%p8652, %p8650, %p8651;
	selp.u64 	%rd17074, 1, 0, %p8652;
	mul.hi.u64 	%rd17075, %rd17055, %rd2132;
	mad.lo.s64 	%rd17076, %rd2132, %rd17055, %rd17073;
	setp.lt.u64 	%p8653, %rd17076, %rd17073;
	add.s64 	%rd5175, %rd17076, %rd17074;
	setp.lt.u64 	%p8654, %rd5175, %rd17076;
	or.pred  	%p8655, %p8653, %p8654;
	selp.u64 	%rd17077, 1, 0, %p8655;
	add.s64 	%rd17078, %rd17054, %rd17075;
	add.s64 	%rd23281, %rd17078, %rd17077;
	setp.gt.u64 	%p8656, %rd23281, %rd2132;
	@%p8656 bra 	$L__BB0_1737;
	setp.lt.u64 	%p8657, %rd23281, %rd2132;
	mov.u64 	%rd23282, %rd5175;
	mov.u64 	%rd23283, %rd5174;
	mov.u64 	%rd23284, %rd5173;
	@%p8657 bra 	$L__BB0_1738;
	setp.gt.u64 	%p8658, %rd5175, %rd2131;
	@%p8658 bra 	$L__BB0_1737;
	setp.lt.u64 	%p8659, %rd5175, %rd2131;
	mov.u64 	%rd23282, %rd5175;
	mov.u64 	%rd23283, %rd5174;
	mov.u64 	%rd23284, %rd5173;
	@%p8659 bra 	$L__BB0_1738;
	setp.gt.u64 	%p8660, %rd5174, %rd2130;
	@%p8660 bra 	$L__BB0_1737;
	setp.lt.u64 	%p8661, %rd5174, %rd2130;
	setp.lt.u64 	%p8662, %rd5173, %rd2129;
	or.pred  	%p8663, %p8661, %p8662;
	mov.u64 	%rd23282, %rd5175;
	mov.u64 	%rd23283, %rd5174;
	mov.u64 	%rd23284, %rd5173;
	@%p8663 bra 	$L__BB0_1738;
$L__BB0_1737:
	sub.s64 	%rd23284, %rd5173, %rd2129;
	setp.lt.u64 	%p8664, %rd5173, %rd2129;
	selp.u64 	%rd17079, 1, 0, %p8664;
	add.s64 	%rd17080, %rd2130, %rd17079;
	sub.s64 	%rd23283, %rd5174, %rd17080;
	setp.lt.u64 	%p8665, %rd5174, %rd17080;
	selp.u64 	%rd17081, 1, 0, %p8665;
	add.s64 	%rd17082, %rd2131, %rd17081;
	sub.s64 	%rd23282, %rd5175, %rd17082;
	setp.lt.u64 	%p8666, %rd5175, %rd17082;
	selp.u64 	%rd17083, 1, 0, %p8666;
	add.s64 	%rd17084, %rd2132, %rd17083;
	sub.s64 	%rd23281, %rd23281, %rd17084;
$L__BB0_1738:
	sub.s64 	%rd23320, %rd23284, %rd23260;
	setp.lt.u64 	%p8667, %rd23284, %rd23260;
	selp.u64 	%rd17085, 1, 0, %p8667;
	add.s64 	%rd17086, %rd23259, %rd17085;
	sub.s64 	%rd23319, %rd23283, %rd17086;
	setp.lt.u64 	%p8668, %rd23283, %rd17086;
	selp.u64 	%rd17087, 1, 0, %p8668;
	add.s64 	%rd17088, %rd23258, %rd17087;
	sub.s64 	%rd23318, %rd23282, %rd17088;
	setp.lt.u64 	%p8669, %rd23282, %rd17088;
	selp.u64 	%rd17089, 1, 0, %p8669;
	add.s64 	%rd17090, %rd23257, %rd17089;
	sub.s64 	%rd23317, %rd23281, %rd17090;
	setp.ge.u64 	%p8670, %rd23281, %rd17090;
	@%p8670 bra 	$L__BB0_1740;
	add.s64 	%rd23320, %rd2129, %rd23320;
	setp.lt.u64 	%p8671, %rd23320, %rd2129;
	selp.u64 	%rd17091, 1, 0, %p8671;
	add.s64 	%rd17092, %rd2130, %rd23319;
	setp.lt.u64 	%p8672, %rd17092, %rd2130;
	add.s64 	%rd23319, %rd17092, %rd17091;
	setp.lt.u64 	%p8673, %rd23319, %rd17092;
	or.pred  	%p8674, %p8672, %p8673;
	selp.u64 	%rd17093, 1, 0, %p8674;
	add.s64 	%rd17094, %rd2131, %rd23318;
	setp.lt.u64 	%p8675, %rd17094, %rd2131;
	add.s64 	%rd23318, %rd17094, %rd17093;
	setp.lt.u64 	%p8676, %rd23318, %rd17094;
	or.pred  	%p8677, %p8675, %p8676;
	selp.u64 	%rd17095, 1, 0, %p8677;
	add.s64 	%rd17096, %rd2132, %rd23317;
	add.s64 	%rd23317, %rd17096, %rd17095;
$L__BB0_1740:
	mul.hi.u64 	%rd17097, %rd23320, %rd23084;
	mul.hi.u64 	%rd17098, %rd23320, %rd23083;
	mad.lo.s64 	%rd17099, %rd23083, %rd23320, %rd17097;
	setp.lt.u64 	%p8678, %rd17099, %rd17097;
	selp.u64 	%rd17100, 1, 0, %p8678;
	add.s64 	%rd17101, %rd17098, %rd17100;
	setp.lt.u64 	%p8679, %rd17101, %rd17098;
	selp.u64 	%rd17102, 1, 0, %p8679;
	mul.hi.u64 	%rd17103, %rd23320, %rd23082;
	mad.lo.s64 	%rd17104, %rd23082, %rd23320, %rd17101;
	setp.lt.u64 	%p8680, %rd17104, %rd17101;
	selp.u64 	%rd17105, 1, 0, %p8680;
	add.s64 	%rd17106, %rd17103, %rd17102;
	setp.lt.u64 	%p8681, %rd17106, %rd17103;
	add.s64 	%rd17107, %rd17106, %rd17105;
	setp.lt.u64 	%p8682, %rd17107, %rd17106;
	or.pred  	%p8683, %p8681, %p8682;
	selp.u64 	%rd17108, 1, 0, %p8683;
	mul.hi.u64 	%rd17109, %rd23320, %rd23081;
	mad.lo.s64 	%rd23291, %rd23081, %rd23320, %rd17107;
	setp.lt.u64 	%p8684, %rd23291, %rd17107;
	selp.u64 	%rd17110, 1, 0, %p8684;
	add.s64 	%rd17111, %rd17109, %rd17108;
	setp.lt.u64 	%p8685, %rd17111, %rd17109;
	add.s64 	%rd23293, %rd17111, %rd17110;
	setp.lt.u64 	%p8686, %rd23293, %rd17111;
	or.pred  	%p138, %p8685, %p8686;
	selp.u64 	%rd23292, 1, 0, %p138;
	mul.hi.u64 	%rd17112, %rd23319, %rd23084;
	mad.lo.s64 	%rd5200, %rd23084, %rd23319, %rd17099;
	setp.lt.u64 	%p8687, %rd5200, %rd17099;
	selp.u64 	%rd17113, 1, 0, %p8687;
	add.s64 	%rd17114, %rd17104, %rd17112;
	setp.ge.u64 	%p8688, %rd17114, %rd17104;
	add.s64 	%rd5201, %rd17114, %rd17113;
	setp.ge.u64 	%p8689, %rd5201, %rd17114;
	and.pred  	%p8690, %p8688, %p8689;
	@%p8690 bra 	$L__BB0_1743;
	add.s64 	%rd23291, %rd23291, 1;
	setp.ne.s64 	%p8691, %rd23291, 0;
	@%p8691 bra 	$L__BB0_1743;
	add.s64 	%rd23293, %rd23293, 1;
	setp.eq.s64 	%p8692, %rd23293, 0;
	selp.b64 	%rd17116, 2, 1, %p138;
	selp.b64 	%rd23292, %rd17116, %rd23292, %p8692;
	mov.b64 	%rd23291, 0;
$L__BB0_1743:
	mul.hi.u64 	%rd17117, %rd23319, %rd23083;
	mad.lo.s64 	%rd5208, %rd23083, %rd23319, %rd5201;
	setp.lt.u64 	%p8693, %rd5208, %rd5201;
	selp.u64 	%rd17118, 1, 0, %p8693;
	add.s64 	%rd17119, %rd23291, %rd17117;
	setp.ge.u64 	%p8694, %rd17119, %rd23291;
	add.s64 	%rd5209, %rd17119, %rd17118;
	setp.ge.u64 	%p8695, %rd5209, %rd17119;
	and.pred  	%p8696, %p8694, %p8695;
	@%p8696 bra 	$L__BB0_1745;
	add.s64 	%rd23293, %rd23293, 1;
	setp.eq.s64 	%p8697, %rd23293, 0;
	selp.u64 	%rd17120, 1, 0, %p8697;
	add.s64 	%rd23292, %rd23292, %rd17120;
$L__BB0_1745:
	mul.hi.u64 	%rd17121, %rd23319, %rd23082;
	mad.lo.s64 	%rd17122, %rd23082, %rd23319, %rd5209;
	setp.lt.u64 	%p8698, %rd17122, %rd5209;
	selp.u64 	%rd17123, 1, 0, %p8698;
	add.s64 	%rd17124, %rd23293, %rd17121;
	setp.lt.u64 	%p8699, %rd17124, %rd23293;
	add.s64 	%rd17125, %rd17124, %rd17123;
	setp.lt.u64 	%p8700, %rd17125, %rd17124;
	or.pred  	%p8701, %p8699, %p8700;
	selp.u64 	%rd17126, 1, 0, %p8701;
	add.s64 	%rd17127, %rd23292, %rd17126;
	mul.hi.u64 	%rd17128, %rd23319, %rd23081;
	mad.lo.s64 	%rd23296, %rd23081, %rd23319, %rd17125;
	setp.lt.u64 	%p8702, %rd23296, %rd17125;
	selp.u64 	%rd17129, 1, 0, %p8702;
	add.s64 	%rd17130, %rd17127, %rd17128;
	setp.lt.u64 	%p8703, %rd17130, %rd17127;
	add.s64 	%rd23298, %rd17130, %rd17129;
	setp.lt.u64 	%p8704, %rd23298, %rd17130;
	or.pred  	%p139, %p8703, %p8704;
	selp.u64 	%rd23297, 1, 0, %p139;
	mul.hi.u64 	%rd17131, %rd23318, %rd23084;
	mad.lo.s64 	%rd5217, %rd23084, %rd23318, %rd5208;
	setp.lt.u64 	%p8705, %rd5217, %rd5208;
	selp.u64 	%rd17132, 1, 0, %p8705;
	add.s64 	%rd17133, %rd17122, %rd17131;
	setp.ge.u64 	%p8706, %rd17133, %rd17122;
	add.s64 	%rd5218, %rd17133, %rd17132;
	setp.ge.u64 	%p8707, %rd5218, %rd17133;
	and.pred  	%p8708, %p8706, %p8707;
	@%p8708 bra 	$L__BB0_1748;
	add.s64 	%rd23296, %rd23296, 1;
	setp.ne.s64 	%p8709, %rd23296, 0;
	@%p8709 bra 	$L__BB0_1748;
	add.s64 	%rd23298, %rd23298, 1;
	setp.eq.s64 	%p8710, %rd23298, 0;
	selp.b64 	%rd17135, 2, 1, %p139;
	selp.b64 	%rd23297, %rd17135, %rd23297, %p8710;
	mov.b64 	%rd23296, 0;
$L__BB0_1748:
	mul.hi.u64 	%rd17136, %rd23318, %rd23083;
	mad.lo.s64 	%rd5225, %rd23083, %rd23318, %rd5218;
	setp.lt.u64 	%p8711, %rd5225, %rd5218;
	selp.u64 	%rd17137, 1, 0, %p8711;
	add.s64 	%rd17138, %rd23296, %rd17136;
	setp.ge.u64 	%p8712, %rd17138, %rd23296;
	add.s64 	%rd5226, %rd17138, %rd17137;
	setp.ge.u64 	%p8713, %rd5226, %rd17138;
	and.pred  	%p8714, %p8712, %p8713;
	@%p8714 bra 	$L__BB0_1750;
	add.s64 	%rd23298, %rd23298, 1;
	setp.eq.s64 	%p8715, %rd23298, 0;
	selp.u64 	%rd17139, 1, 0, %p8715;
	add.s64 	%rd23297, %rd23297, %rd17139;
$L__BB0_1750:
	mul.hi.u64 	%rd17140, %rd23318, %rd23082;
	mad.lo.s64 	%rd17141, %rd23082, %rd23318, %rd5226;
	setp.lt.u64 	%p8716, %rd17141, %rd5226;
	selp.u64 	%rd17142, 1, 0, %p8716;
	add.s64 	%rd17143, %rd23298, %rd17140;
	setp.lt.u64 	%p8717, %rd17143, %rd23298;
	add.s64 	%rd17144, %rd17143, %rd17142;
	setp.lt.u64 	%p8718, %rd17144, %rd17143;
	or.pred  	%p8719, %p8717, %p8718;
	selp.u64 	%rd17145, 1, 0, %p8719;
	add.s64 	%rd17146, %rd23297, %rd17145;
	mul.hi.u64 	%rd17147, %rd23318, %rd23081;
	mad.lo.s64 	%rd23301, %rd23081, %rd23318, %rd17144;
	setp.lt.u64 	%p8720, %rd23301, %rd17144;
	selp.u64 	%rd17148, 1, 0, %p8720;
	add.s64 	%rd17149, %rd17146, %rd17147;
	setp.lt.u64 	%p8721, %rd17149, %rd17146;
	add.s64 	%rd23303, %rd17149, %rd17148;
	setp.lt.u64 	%p8722, %rd23303, %rd17149;
	or.pred  	%p140, %p8721, %p8722;
	selp.u64 	%rd23302, 1, 0, %p140;
	mul.hi.u64 	%rd17150, %rd23317, %rd23084;
	mad.lo.s64 	%rd5234, %rd23084, %rd23317, %rd5225;
	setp.lt.u64 	%p8723, %rd5234, %rd5225;
	selp.u64 	%rd17151, 1, 0, %p8723;
	add.s64 	%rd17152, %rd17141, %rd17150;
	setp.ge.u64 	%p8724, %rd17152, %rd17141;
	add.s64 	%rd5235, %rd17152, %rd17151;
	setp.ge.u64 	%p8725, %rd5235, %rd17152;
	and.pred  	%p8726, %p8724, %p8725;
	@%p8726 bra 	$L__BB0_1753;
	add.s64 	%rd23301, %rd23301, 1;
	setp.ne.s64 	%p8727, %rd23301, 0;
	@%p8727 bra 	$L__BB0_1753;
	add.s64 	%rd23303, %rd23303, 1;
	setp.eq.s64 	%p8728, %rd23303, 0;
	selp.b64 	%rd17154, 2, 1, %p140;
	selp.b64 	%rd23302, %rd17154, %rd23302, %p8728;
	mov.b64 	%rd23301, 0;
$L__BB0_1753:
	mul.hi.u64 	%rd17155, %rd23317, %rd23083;
	mad.lo.s64 	%rd5242, %rd23083, %rd23317, %rd5235;
	setp.lt.u64 	%p8729, %rd5242, %rd5235;
	selp.u64 	%rd17156, 1, 0, %p8729;
	add.s64 	%rd17157, %rd23301, %rd17155;
	setp.ge.u64 	%p8730, %rd17157, %rd23301;
	add.s64 	%rd5243, %rd17157, %rd17156;
	setp.ge.u64 	%p8731, %rd5243, %rd17157;
	and.pred  	%p8732, %p8730, %p8731;
	@%p8732 bra 	$L__BB0_1755;
	add.s64 	%rd23303, %rd23303, 1;
	setp.eq.s64 	%p8733, %rd23303, 0;
	selp.u64 	%rd17158, 1, 0, %p8733;
	add.s64 	%rd23302, %rd23302, %rd17158;
$L__BB0_1755:
	mul.lo.s64 	%rd17159, %rd23084, %rd23320;
	mul.hi.u64 	%rd17160, %rd23317, %rd23082;
	mad.lo.s64 	%rd23306, %rd23082, %rd23317, %rd5243;
	setp.lt.u64 	%p8734, %rd23306, %rd5243;
	selp.u64 	%rd17161, 1, 0, %p8734;
	add.s64 	%rd17162, %rd23303, %rd17160;
	setp.lt.u64 	%p8735, %rd17162, %rd23303;
	add.s64 	%rd17163, %rd17162, %rd17161;
	setp.lt.u64 	%p8736, %rd17163, %rd17162;
	or.pred  	%p8737, %p8735, %p8736;
	selp.u64 	%rd17164, 1, 0, %p8737;
	add.s64 	%rd17165, %rd23302, %rd17164;
	mul.hi.u64 	%rd17166, %rd23317, %rd23081;
	mad.lo.s64 	%rd23308, %rd23081, %rd23317, %rd17163;
	setp.lt.u64 	%p8738, %rd23308, %rd17163;
	selp.u64 	%rd17167, 1, 0, %p8738;
	add.s64 	%rd17168, %rd17165, %rd17166;
	add.s64 	%rd23307, %rd17168, %rd17167;
	mul.lo.s64 	%rd17169, %rd2128, %rd17159;
	mul.lo.s64 	%rd17170, %rd2129, %rd17169;
	mul.hi.u64 	%rd17171, %rd17169, %rd2129;
	not.b64 	%rd17172, %rd17159;
	setp.gt.u64 	%p8739, %rd17170, %rd17172;
	selp.u64 	%rd17173, 1, 0, %p8739;
	add.s64 	%rd17174, %rd5200, %rd17171;
	setp.lt.u64 	%p8740, %rd17174, %rd5200;
	add.s64 	%rd17175, %rd17174, %rd17173;
	setp.lt.u64 	%p8741, %rd17175, %rd17174;
	or.pred  	%p8742, %p8740, %p8741;
	selp.u64 	%rd17176, 1, 0, %p8742;
	mul.hi.u64 	%rd17177, %rd17169, %rd2130;
	mad.lo.s64 	%rd17178, %rd2130, %rd17169, %rd17175;
	setp.lt.u64 	%p8743, %rd17178, %rd17175;
	add.s64 	%rd5251, %rd17178, %rd17176;
	setp.lt.u64 	%p8744, %rd5251, %rd17178;
	or.pred  	%p8745, %p8743, %p8744;
	selp.u64 	%rd17179, 1, 0, %p8745;
	add.s64 	%rd17180, %rd5217, %rd17177;
	setp.lt.u64 	%p8746, %rd17180, %rd5217;
	add.s64 	%rd17181, %rd17180, %rd17179;
	setp.lt.u64 	%p8747, %rd17181, %rd17180;
	or.pred  	%p8748, %p8746, %p8747;
	selp.u64 	%rd17182, 1, 0, %p8748;
	mul.hi.u64 	%rd17183, %rd17169, %rd2131;
	mad.lo.s64 	%rd17184, %rd2131, %rd17169, %rd17181;
	setp.lt.u64 	%p8749, %rd17184, %rd17181;
	add.s64 	%rd5252, %rd17184, %rd17182;
	setp.lt.u64 	%p8750, %rd5252, %rd17184;
	or.pred  	%p8751, %p8749, %p8750;
	selp.u64 	%rd17185, 1, 0, %p8751;
	add.s64 	%rd17186, %rd5234, %rd17183;
	setp.lt.u64 	%p8752, %rd17186, %rd5234;
	add.s64 	%rd17187, %rd17186, %rd17185;
	setp.lt.u64 	%p8753, %rd17187, %rd17186;
	or.pred  	%p8754, %p8752, %p8753;
	selp.u64 	%rd17188, 1, 0, %p8754;
	mul.hi.u64 	%rd17189, %rd17169, %rd2132;
	mad.lo.s64 	%rd17190, %rd2132, %rd17169, %rd17187;
	setp.lt.u64 	%p8755, %rd17190, %rd17187;
	add.s64 	%rd5253, %rd17190, %rd17188;
	setp.lt.u64 	%p8756, %rd5253, %rd17190;
	or.pred  	%p8757, %p8755, %p8756;
	selp.u64 	%rd17191, 1, 0, %p8757;
	add.s64 	%rd17192, %rd5242, %rd17189;
	setp.ge.u64 	%p8758, %rd17192, %rd5242;
	add.s64 	%rd5254, %rd17192, %rd17191;
	setp.ge.u64 	%p8759, %rd5254, %rd17192;
	and.pred  	%p8760, %p8758, %p8759;
	@%p8760 bra 	$L__BB0_1758;
	add.s64 	%rd23306, %rd23306, 1;
	setp.ne.s64 	%p8761, %rd23306, 0;
	@%p8761 bra 	$L__BB0_1758;
	add.s64 	%rd23308, %rd23308, 1;
	setp.eq.s64 	%p8762, %rd23308, 0;
	selp.u64 	%rd17194, 1, 0, %p8762;
	add.s64 	%rd23307, %rd23307, %rd17194;
	mov.b64 	%rd23306, 0;
$L__BB0_1758:
	mul.lo.s64 	%rd17195, %rd2128, %rd5251;
	mul.lo.s64 	%rd17196, %rd2129, %rd17195;
	mul.hi.u64 	%rd17197, %rd17195, %rd2129;
	not.b64 	%rd17198, %rd5251;
	setp.gt.u64 	%p8763, %rd17196, %rd17198;
	selp.u64 	%rd17199, 1, 0, %p8763;
	add.s64 	%rd17200, %rd5252, %rd17197;
	setp.lt.u64 	%p8764, %rd17200, %rd5252;
	add.s64 	%rd17201, %rd17200, %rd17199;
	setp.lt.u64 	%p8765, %rd17201, %rd17200;
	or.pred  	%p8766, %p8764, %p8765;
	selp.u64 	%rd17202, 1, 0, %p8766;
	mul.hi.u64 	%rd17203, %rd17195, %rd2130;
	mad.lo.s64 	%rd17204, %rd2130, %rd17195, %rd17201;
	setp.lt.u64 	%p8767, %rd17204, %rd17201;
	add.s64 	%rd5261, %rd17204, %rd17202;
	setp.lt.u64 	%p8768, %rd5261, %rd17204;
	or.pred  	%p8769, %p8767, %p8768;
	selp.u64 	%rd17205, 1, 0, %p8769;
	add.s64 	%rd17206, %rd5253, %rd17203;
	setp.lt.u64 	%p8770, %rd17206, %rd5253;
	add.s64 	%rd17207, %rd17206, %rd17205;
	setp.lt.u64 	%p8771, %rd17207, %rd17206;
	or.pred  	%p8772, %p8770, %p8771;
	selp.u64 	%rd17208, 1, 0, %p8772;
	mul.hi.u64 	%rd17209, %rd17195, %rd2131;
	mad.lo.s64 	%rd17210, %rd2131, %rd17195, %rd17207;
	setp.lt.u64 	%p8773, %rd17210, %rd17207;
	add.s64 	%rd5262, %rd17210, %rd17208;
	setp.lt.u64 	%p8774, %rd5262, %rd17210;
	or.pred  	%p8775, %p8773, %p8774;
	selp.u64 	%rd17211, 1, 0, %p8775;
	add.s64 	%rd17212, %rd5254, %rd17209;
	setp.lt.u64 	%p8776, %rd17212, %rd5254;
	add.s64 	%rd17213, %rd17212, %rd17211;
	setp.lt.u64 	%p8777, %rd17213, %rd17212;
	or.pred  	%p8778, %p8776, %p8777;
	selp.u64 	%rd17214, 1, 0, %p8778;
	mul.hi.u64 	%rd17215, %rd17195, %rd2132;
	mad.lo.s64 	%rd17216, %rd2132, %rd17195, %rd17213;
	setp.lt.u64 	%p8779, %rd17216, %rd17213;
	add.s64 	%rd5263, %rd17216, %rd17214;
	setp.lt.u64 	%p8780, %rd5263, %rd17216;
	or.pred  	%p8781, %p8779, %p8780;
	selp.u64 	%rd17217, 1, 0, %p8781;
	add.s64 	%rd17218, %rd23306, %rd17215;
	setp.ge.u64 	%p8782, %rd17218, %rd23306;
	add.s64 	%rd5264, %rd17218, %rd17217;
	setp.ge.u64 	%p8783, %rd5264, %rd17218;
	and.pred  	%p8784, %p8782, %p8783;
	@%p8784 bra 	$L__BB0_1760;
	add.s64 	%rd23308, %rd23308, 1;
	setp.eq.s64 	%p8785, %rd23308, 0;
	selp.u64 	%rd17219, 1, 0, %p8785;
	add.s64 	%rd23307, %rd23307, %rd17219;
$L__BB0_1760:
	mul.lo.s64 	%rd17220, %rd2128, %rd5261;
	mul.lo.s64 	%rd17221, %rd2129, %rd17220;
	mul.hi.u64 	%rd17222, %rd17220, %rd2129;
	not.b64 	%rd17223, %rd5261;
	setp.gt.u64 	%p8786, %rd17221, %rd17223;
	selp.u64 	%rd17224, 1, 0, %p8786;
	add.s64 	%rd17225, %rd5262, %rd17222;
	setp.lt.u64 	%p8787, %rd17225, %rd5262;
	add.s64 	%rd17226, %rd17225, %rd17224;
	setp.lt.u64 	%p8788, %rd17226, %rd17225;
	or.pred  	%p8789, %p8787, %p8788;
	selp.u64 	%rd17227, 1, 0, %p8789;
	mul.hi.u64 	%rd17228, %rd17220, %rd2130;
	mad.lo.s64 	%rd17229, %rd2130, %rd17220, %rd17226;
	setp.lt.u64 	%p8790, %rd17229, %rd17226;
	add.s64 	%rd17230, %rd17229, %rd17227;
	setp.lt.u64 	%p8791, %rd17230, %rd17229;
	or.pred  	%p8792, %p8790, %p8791;
	selp.u64 	%rd17231, 1, 0, %p8792;
	add.s64 	%rd17232, %rd5263, %rd17228;
	setp.lt.u64 	%p8793, %rd17232, %rd5263;
	add.s64 	%rd17233, %rd17232, %rd17231;
	setp.lt.u64 	%p8794, %rd17233, %rd17232;
	or.pred  	%p8795, %p8793, %p8794;
	selp.u64 	%rd17234, 1, 0, %p8795;
	mul.hi.u64 	%rd17235, %rd17220, %rd2131;
	mad.lo.s64 	%rd17236, %rd2131, %rd17220, %rd17233;
	setp.lt.u64 	%p8796, %rd17236, %rd17233;
	add.s64 	%rd17237, %rd17236, %rd17234;
	setp.lt.u64 	%p8797, %rd17237, %rd17236;
	or.pred  	%p8798, %p8796, %p8797;
	selp.u64 	%rd17238, 1, 0, %p8798;
	add.s64 	%rd17239, %rd5264, %rd17235;
	setp.lt.u64 	%p8799, %rd17239, %rd5264;
	add.s64 	%rd17240, %rd17239, %rd17238;
	setp.lt.u64 	%p8800, %rd17240, %rd17239;
	or.pred  	%p8801, %p8799, %p8800;
	selp.u64 	%rd17241, 1, 0, %p8801;
	mul.hi.u64 	%rd17242, %rd17220, %rd2132;
	mad.lo.s64 	%rd17243, %rd2132, %rd17220, %rd17240;
	setp.lt.u64 	%p8802, %rd17243, %rd17240;
	add.s64 	%rd17244, %rd17243, %rd17241;
	setp.lt.u64 	%p8803, %rd17244, %rd17243;
	or.pred  	%p8804, %p8802, %p8803;
	selp.u64 	%rd17245, 1, 0, %p8804;
	add.s64 	%rd17246, %rd23308, %rd17242;
	setp.lt.u64 	%p8805, %rd17246, %rd23308;
	add.s64 	%rd17247, %rd17246, %rd17245;
	setp.lt.u64 	%p8806, %rd17247, %rd17246;
	or.pred  	%p8807, %p8805, %p8806;
	selp.u64 	%rd17248, 1, 0, %p8807;
	add.s64 	%rd17249, %rd23307, %rd17248;
	mul.lo.s64 	%rd17250, %rd2128, %rd17230;
	mul.lo.s64 	%rd17251, %rd2129, %rd17250;
	mul.hi.u64 	%rd17252, %rd17250, %rd2129;
	not.b64 	%rd17253, %rd17230;
	setp.gt.u64 	%p8808, %rd17251, %rd17253;
	selp.u64 	%rd17254, 1, 0, %p8808;
	add.s64 	%rd17255, %rd17237, %rd17252;
	setp.lt.u64 	%p8809, %rd17255, %rd17237;
	add.s64 	%rd17256, %rd17255, %rd17254;
	setp.lt.u64 	%p8810, %rd17256, %rd17255;
	or.pred  	%p8811, %p8809, %p8810;
	selp.u64 	%rd17257, 1, 0, %p8811;
	mul.hi.u64 	%rd17258, %rd17250, %rd2130;
	mad.lo.s64 	%rd17259, %rd2130, %rd17250, %rd17256;
	setp.lt.u64 	%p8812, %rd17259, %rd17256;
	add.s64 	%rd5269, %rd17259, %rd17257;
	setp.lt.u64 	%p8813, %rd5269, %rd17259;
	or.pred  	%p8814, %p8812, %p8813;
	selp.u64 	%rd17260, 1, 0, %p8814;
	add.s64 	%rd17261, %rd17244, %rd17258;
	setp.lt.u64 	%p8815, %rd17261, %rd17244;
	add.s64 	%rd17262, %rd17261, %rd17260;
	setp.lt.u64 	%p8816, %rd17262, %rd17261;
	or.pred  	%p8817, %p8815, %p8816;
	selp.u64 	%rd17263, 1, 0, %p8817;
	mul.hi.u64 	%rd17264, %rd17250, %rd2131;
	mad.lo.s64 	%rd17265, %rd2131, %rd17250, %rd17262;
	setp.lt.u64 	%p8818, %rd17265, %rd17262;
	add.s64 	%rd5270, %rd17265, %rd17263;
	setp.lt.u64 	%p8819, %rd5270, %rd17265;
	or.pred  	%p8820, %p8818, %p8819;
	selp.u64 	%rd17266, 1, 0, %p8820;
	add.s64 	%rd17267, %rd17247, %rd17264;
	setp.lt.u64 	%p8821, %rd17267, %rd17247;
	add.s64 	%rd17268, %rd17267, %rd17266;
	setp.lt.u64 	%p8822, %rd17268, %rd17267;
	or.pred  	%p8823, %p8821, %p8822;
	selp.u64 	%rd17269, 1, 0, %p8823;
	mul.hi.u64 	%rd17270, %rd17250, %rd2132;
	mad.lo.s64 	%rd17271, %rd2132, %rd17250, %rd17268;
	setp.lt.u64 	%p8824, %rd17271, %rd17268;
	add.s64 	%rd5271, %rd17271, %rd17269;
	setp.lt.u64 	%p8825, %rd5271, %rd17271;
	or.pred  	%p8826, %p8824, %p8825;
	selp.u64 	%rd17272, 1, 0, %p8826;
	add.s64 	%rd17273, %rd17249, %rd17270;
	add.s64 	%rd23309, %rd17273, %rd17272;
	setp.gt.u64 	%p8827, %rd23309, %rd2132;
	@%p8827 bra 	$L__BB0_1766;
	setp.lt.u64 	%p8828, %rd23309, %rd2132;
	mov.u64 	%rd23310, %rd5271;
	mov.u64 	%rd23311, %rd5270;
	mov.u64 	%rd23312, %rd5269;
	@%p8828 bra 	$L__BB0_1767;
	setp.gt.u64 	%p8829, %rd5271, %rd2131;
	@%p8829 bra 	$L__BB0_1766;
	setp.lt.u64 	%p8830, %rd5271, %rd2131;
	mov.u64 	%rd23310, %rd5271;
	mov.u64 	%rd23311, %rd5270;
	mov.u64 	%rd23312, %rd5269;
	@%p8830 bra 	$L__BB0_1767;
	setp.gt.u64 	%p8831, %rd5270, %rd2130;
	@%p8831 bra 	$L__BB0_1766;
	setp.lt.u64 	%p8832, %rd5270, %rd2130;
	setp.lt.u64 	%p8833, %rd5269, %rd2129;
	or.pred  	%p8834, %p8832, %p8833;
	mov.u64 	%rd23310, %rd5271;
	mov.u64 	%rd23311, %rd5270;
	mov.u64 	%rd23312, %rd5269;
	@%p8834 bra 	$L__BB0_1767;
$L__BB0_1766:
	sub.s64 	%rd23312, %rd5269, %rd2129;
	setp.lt.u64 	%p8835, %rd5269, %rd2129;
	selp.u64 	%rd17274, 1, 0, %p8835;
	add.s64 	%rd17275, %rd2130, %rd17274;
	sub.s64 	%rd23311, %rd5270, %rd17275;
	setp.lt.u64 	%p8836, %rd5270, %rd17275;
	selp.u64 	%rd17276, 1, 0, %p8836;
	add.s64 	%rd17277, %rd2131, %rd17276;
	sub.s64 	%rd23310, %rd5271, %rd17277;
	setp.lt.u64 	%p8837, %rd5271, %rd17277;
	selp.u64 	%rd17278, 1, 0, %p8837;
	add.s64 	%rd17279, %rd2132, %rd17278;
	sub.s64 	%rd23309, %rd23309, %rd17279;
$L__BB0_1767:
	shl.b64 	%rd5281, %rd23312, 1;
	mov.b64 	{%r719, %r720}, %rd23312;
	mov.b64 	{%r721, %r722}, %rd23311;
	shf.l.wrap.b32 	%r723, %r720, %r721, 1;
	shf.l.wrap.b32 	%r724, %r721, %r722, 1;
	mov.b64 	%rd5282, {%r723, %r724};
	mov.b64 	{%r725, %r726}, %rd23310;
	shf.l.wrap.b32 	%r727, %r722, %r725, 1;
	shf.l.wrap.b32 	%r728, %r725, %r726, 1;
	mov.b64 	%rd5283, {%r727, %r728};
	mov.b64 	{%r729, %r730}, %rd23309;
	shf.l.wrap.b32 	%r731, %r726, %r729, 1;
	shf.l.wrap.b32 	%r732, %r729, %r730, 1;
	mov.b64 	%rd23313, {%r731, %r732};
	setp.gt.u64 	%p8838, %rd23313, %rd2132;
	@%p8838 bra 	$L__BB0_1773;
	setp.lt.u64 	%p8839, %rd23313, %rd2132;
	mov.u64 	%rd23314, %rd5283;
	mov.u64 	%rd23315, %rd5282;
	mov.u64 	%rd23316, %rd5281;
	@%p8839 bra 	$L__BB0_1774;
	setp.gt.u64 	%p8840, %rd5283, %rd2131;
	@%p8840 bra 	$L__BB0_1773;
	setp.lt.u64 	%p8841, %rd5283, %rd2131;
	mov.u64 	%rd23314, %rd5283;
	mov.u64 	%rd23315, %rd5282;
	mov.u64 	%rd23316, %rd5281;
	@%p8841 bra 	$L__BB0_1774;
	setp.gt.u64 	%p8842, %rd5282, %rd2130;
	@%p8842 bra 	$L__BB0_1773;
	setp.lt.u64 	%p8843, %rd5282, %rd2130;
	setp.lt.u64 	%p8844, %rd5281, %rd2129;
	or.pred  	%p8845, %p8843, %p8844;
	mov.u64 	%rd23314, %rd5283;
	mov.u64 	%rd23315, %rd5282;
	mov.u64 	%rd23316, %rd5281;
	@%p8845 bra 	$L__BB0_1774;
$L__BB0_1773:
	sub.s64 	%rd23316, %rd5281, %rd2129;
	setp.lt.u64 	%p8846, %rd5281, %rd2129;
	selp.u64 	%rd17280, 1, 0, %p8846;
	add.s64 	%rd17281, %rd2130, %rd17280;
	sub.s64 	%rd23315, %rd5282, %rd17281;
	setp.lt.u64 	%p8847, %rd5282, %rd17281;
	selp.u64 	%rd17282, 1, 0, %p8847;
	add.s64 	%rd17283, %rd2131, %rd17282;
	sub.s64 	%rd23314, %rd5283, %rd17283;
	setp.lt.u64 	%p8848, %rd5283, %rd17283;
	selp.u64 	%rd17284, 1, 0, %p8848;
	add.s64 	%rd17285, %rd2132, %rd17284;
	sub.s64 	%rd23313, %rd23313, %rd17285;
$L__BB0_1774:
	ld.param.u64 	%rd21801, [_Z10msm_kernelP13JacobianPointPK11AffinePointPK12FieldElementm_param_2];
	and.b32  	%r733, %r894, 60;
	shr.u32 	%r734, %r894, 6;
	cvta.to.global.u64 	%rd17286, %rd21801;
	cvt.s64.s32 	%rd5301, %r738;
	mul.wide.s32 	%rd17287, %r738, 32;
	add.s64 	%rd17288, %rd17286, %rd17287;
	mul.wide.u32 	%rd17289, %r734, 8;
	add.s64 	%rd17290, %rd17288, %rd17289;
	ld.global.nc.u64 	%rd17291, [%rd17290];
	shr.u64 	%rd17292, %rd17291, %r733;
	and.b64  	%rd5302, %rd17292, 15;
	setp.eq.s64 	%p8849, %rd5302, 0;
	mov.u64 	%rd23977, %rd23313;
	mov.u64 	%rd23978, %rd23314;
	mov.u64 	%rd23979, %rd23315;
	mov.u64 	%rd23980, %rd23316;
	mov.u64 	%rd23981, %rd23317;
	mov.u64 	%rd23982, %rd23318;
	mov.u64 	%rd23983, %rd23319;
	mov.u64 	%rd23984, %rd23320;
	mov.u64 	%rd23985, %rd23321;
	mov.u64 	%rd23986, %rd23322;
	mov.u64 	%rd23987, %rd23323;
	mov.u64 	%rd23988, %rd23324;
	@%p8849 bra 	$L__BB0_2526;
	or.b64  	%rd17293, %rd23315, %rd23316;
	or.b64  	%rd17294, %rd17293, %rd23314;
	or.b64  	%rd17295, %rd17294, %rd23313;
	setp.ne.s64 	%p8850, %rd17295, 0;
	@%p8850 bra 	$L__BB0_1777;
	mad.lo.s64 	%rd21791, %rd5302, 96, %rd2;
	ld.local.v2.u64 	{%rd23988, %rd23987}, [%rd21791];
	ld.local.v2.u64 	{%rd23986, %rd23985}, [%rd21791+16];
	ld.local.v2.u64 	{%rd23984, %rd23983}, [%rd21791+32];
	ld.local.v2.u64 	{%rd23982, %rd23981}, [%rd21791+48];
	ld.local.v2.u64 	{%rd23980, %rd23979}, [%rd21791+64];
	ld.local.v2.u64 	{%rd23978, %rd23977}, [%rd21791+80];
	bra.uni 	$L__BB0_2526;
$L__BB0_1777:
	mad.lo.s64 	%rd5315, %rd5302, 96, %rd2;
	ld.local.v2.u64 	{%rd5316, %rd5320}, [%rd5315+64];
	or.b64  	%rd17296, %rd5320, %rd5316;
	ld.local.v2.u64 	{%rd5318, %rd5319}, [%rd5315+80];
	or.b64  	%rd17297, %rd17296, %rd5318;
	or.b64  	%rd17298, %rd17297, %rd5319;
	setp.eq.s64 	%p8851, %rd17298, 0;
	mov.u64 	%rd23977, %rd23313;
	mov.u64 	%rd23978, %rd23314;
	mov.u64 	%rd23979, %rd23315;
	mov.u64 	%rd23980, %rd23316;
	mov.u64 	%rd23981, %rd23317;
	mov.u64 	%rd23982, %rd23318;
	mov.u64 	%rd23983, %rd23319;
	mov.u64 	%rd23984, %rd23320;
	mov.u64 	%rd23985, %rd23321;
	mov.u64 	%rd23986, %rd23322;
	mov.u64 	%rd23987, %rd23323;
	mov.u64 	%rd23988, %rd23324;
	@%p8851 bra 	$L__BB0_2526;
	mul.hi.u64 	%rd17299, %rd23316, %rd23316;
	mul.lo.s64 	%rd17300, %rd23315, %rd23316;
	mul.hi.u64 	%rd17301, %rd23316, %rd23315;
	add.s64 	%rd17302, %rd17299, %rd17300;
	setp.lt.u64 	%p8852, %rd17302, %rd17299;
	selp.u64 	%rd17303, 1, 0, %p8852;
	add.s64 	%rd17304, %rd17301, %rd17303;
	setp.lt.u64 	%p8853, %rd17304, %rd17301;
	selp.u64 	%rd17305, 1, 0, %p8853;
	mul.lo.s64 	%rd5321, %rd23314, %rd23316;
	mul.hi.u64 	%rd17306, %rd23316, %rd23314;
	add.s64 	%rd17307, %rd17304, %rd5321;
	setp.lt.u64 	%p8854, %rd17307, %rd17304;
	selp.u64 	%rd17308, 1, 0, %p8854;
	add.s64 	%rd17309, %rd17306, %rd17305;
	setp.lt.u64 	%p8855, %rd17309, %rd17306;
	add.s64 	%rd17310, %rd17309, %rd17308;
	setp.lt.u64 	%p8856, %rd17310, %rd17309;
	or.pred  	%p8857, %p8855, %p8856;
	selp.u64 	%rd17311, 1, 0, %p8857;
	mul.lo.s64 	%rd5322, %rd23313, %rd23316;
	mul.hi.u64 	%rd17312, %rd23316, %rd23313;
	add.s64 	%rd23327, %rd17310, %rd5322;
	setp.lt.u64 	%p8858, %rd23327, %rd17310;
	selp.u64 	%rd17313, 1, 0, %p8858;
	add.s64 	%rd17314, %rd17312, %rd17311;
	setp.lt.u64 	%p8859, %rd17314, %rd17312;
	add.s64 	%rd23329, %rd17314, %rd17313;
	setp.lt.u64 	%p8860, %rd23329, %rd17314;
	or.pred  	%p141, %p8859, %p8860;
	selp.u64 	%rd23328, 1, 0, %p141;
	mul.hi.u64 	%rd17315, %rd23315, %rd23316;
	add.s64 	%rd5326, %rd17302, %rd17300;
	setp.lt.u64 	%p8861, %rd5326, %rd17302;
	selp.u64 	%rd17316, 1, 0, %p8861;
	add.s64 	%rd17317, %rd17307, %rd17315;
	setp.ge.u64 	%p8862, %rd17317, %rd17307;
	add.s64 	%rd5327, %rd17317, %rd17316;
	setp.ge.u64 	%p8863, %rd5327, %rd17317;
	and.pred  	%p8864, %p8862, %p8863;
	@%p8864 bra 	$L__BB0_1781;
	add.s64 	%rd23327, %rd23327, 1;
	setp.ne.s64 	%p8865, %rd23327, 0;
	@%p8865 bra 	$L__BB0_1781;
	add.s64 	%rd23329, %rd23329, 1;
	setp.eq.s64 	%p8866, %rd23329, 0;
	selp.b64 	%rd17319, 2, 1, %p141;
	selp.b64 	%rd23328, %rd17319, %rd23328, %p8866;
	mov.b64 	%rd23327, 0;
$L__BB0_1781:
	mul.hi.u64 	%rd17320, %rd23315, %rd23315;
	mad.lo.s64 	%rd5334, %rd23315, %rd23315, %rd5327;
	setp.lt.u64 	%p8867, %rd5334, %rd5327;
	selp.u64 	%rd17321, 1, 0, %p8867;
	add.s64 	%rd17322, %rd23327, %rd17320;
	setp.ge.u64 	%p8868, %rd17322, %rd23327;
	add.s64 	%rd5335, %rd17322, %rd17321;
	setp.ge.u64 	%p8869, %rd5335, %rd17322;
	and.pred  	%p8870, %p8868, %p8869;
	@%p8870 bra 	$L__BB0_1783;
	add.s64 	%rd23329, %rd23329, 1;
	setp.eq.s64 	%p8871, %rd23329, 0;
	selp.u64 	%rd17323, 1, 0, %p8871;
	add.s64 	%rd23328, %rd23328, %rd17323;
$L__BB0_1783:
	mul.lo.s64 	%rd5340, %rd23314, %rd23315;
	mul.hi.u64 	%rd17324, %rd23315, %rd23314;
	add.s64 	%rd17325, %rd5335, %rd5340;
	setp.lt.u64 	%p8872, %rd17325, %rd5335;
	selp.u64 	%rd17326, 1, 0, %p8872;
	add.s64 	%rd17327, %rd23329, %rd17324;
	setp.lt.u64 	%p8873, %rd17327, %rd23329;
	add.s64 	%rd17328, %rd17327, %rd17326;
	setp.lt.u64 	%p8874, %rd17328, %rd17327;
	or.pred  	%p8875, %p8873, %p8874;
	selp.u64 	%rd17329, 1, 0, %p8875;
	add.s64 	%rd17330, %rd23328, %rd17329;
	mul.lo.s64 	%rd5341, %rd23313, %rd23315;
	mul.hi.u64 	%rd17331, %rd23315, %rd23313;
	add.s64 	%rd23332, %rd17328, %rd5341;
	setp.lt.u64 	%p8876, %rd23332, %rd17328;
	selp.u64 	%rd17332, 1, 0, %p8876;
	add.s64 	%rd17333, %rd17330, %rd17331;
	setp.lt.u64 	%p8877, %rd17333, %rd17330;
	add.s64 	%rd23334, %rd17333, %rd17332;
	setp.lt.u64 	%p8878, %rd23334, %rd17333;
	or.pred  	%p142, %p8877, %p8878;
	selp.u64 	%rd23333, 1, 0, %p142;
	mul.hi.u64 	%rd17334, %rd23314, %rd23316;
	add.s64 	%rd5345, %rd5334, %rd5321;
	setp.lt.u64 	%p8879, %rd5345, %rd5334;
	selp.u64 	%rd17335, 1, 0, %p8879;
	add.s64 	%rd17336, %rd17325, %rd17334;
	setp.ge.u64 	%p8880, %rd17336, %rd17325;
	add.s64 	%rd5346, %rd17336, %rd17335;
	setp.ge.u64 	%p8881, %rd5346, %rd17336;
	and.pred  	%p8882, %p8880, %p8881;
	@%p8882 bra 	$L__BB0_1786;
	add.s64 	%rd23332, %rd23332, 1;
	setp.ne.s64 	%p8883, %rd23332, 0;
	@%p8883 bra 	$L__BB0_1786;
	add.s64 	%rd23334, %rd23334, 1;
	setp.eq.s64 	%p8884, %rd23334, 0;
	selp.b64 	%rd17338, 2, 1, %p142;
	selp.b64 	%rd23333, %rd17338, %rd23333, %p8884;
	mov.b64 	%rd23332, 0;
$L__BB0_1786:
	mul.hi.u64 	%rd17339, %rd23314, %rd23315;
	add.s64 	%rd5353, %rd5346, %rd5340;
	setp.lt.u64 	%p8885, %rd5353, %rd5346;
	selp.u64 	%rd17340, 1, 0, %p8885;
	add.s64 	%rd17341, %rd23332, %rd17339;
	setp.ge.u64 	%p8886, %rd17341, %rd23332;
	add.s64 	%rd5354, %rd17341, %rd17340;
	setp.ge.u64 	%p8887, %rd5354, %rd17341;
	and.pred  	%p8888, %p8886, %p8887;
	@%p8888 bra 	$L__BB0_1788;
	add.s64 	%rd23334, %rd23334, 1;
	setp.eq.s64 	%p8889, %rd23334, 0;
	selp.u64 	%rd17342, 1, 0, %p8889;
	add.s64 	%rd23333, %rd23333, %rd17342;
$L__BB0_1788:
	mul.hi.u64 	%rd17343, %rd23314, %rd23314;
	mad.lo.s64 	%rd17344, %rd23314, %rd23314, %rd5354;
	setp.lt.u64 	%p8890, %rd17344, %rd5354;
	selp.u64 	%rd17345, 1, 0, %p8890;
	add.s64 	%rd17346, %rd23334, %rd17343;
	setp.lt.u64 	%p8891, %rd17346, %rd23334;
	add.s64 	%rd17347, %rd17346, %rd17345;
	setp.lt.u64 	%p8892, %rd17347, %rd17346;
	or.pred  	%p8893, %p8891, %p8892;
	selp.u64 	%rd17348, 1, 0, %p8893;
	add.s64 	%rd17349, %rd23333, %rd17348;
	mul.lo.s64 	%rd5359, %rd23313, %rd23314;
	mul.hi.u64 	%rd17350, %rd23314, %rd23313;
	add.s64 	%rd23337, %rd17347, %rd5359;
	setp.lt.u64 	%p8894, %rd23337, %rd17347;
	selp.u64 	%rd17351, 1, 0, %p8894;
	add.s64 	%rd17352, %rd17349, %rd17350;
	setp.lt.u64 	%p8895, %rd17352, %rd17349;
	add.s64 	%rd23339, %rd17352, %rd17351;
	setp.lt.u64 	%p8896, %rd23339, %rd17352;
	or.pred  	%p143, %p8895, %p8896;
	selp.u64 	%rd23338, 1, 0, %p143;
	mul.hi.u64 	%rd17353, %rd23313, %rd23316;
	add.s64 	%rd5363, %rd5353, %rd5322;
	setp.lt.u64 	%p8897, %rd5363, %rd5353;
	selp.u64 	%rd17354, 1, 0, %p8897;
	add.s64 	%rd17355, %rd17344, %rd17353;
	setp.ge.u64 	%p8898, %rd17355, %rd17344;
	add.s64 	%rd5364, %rd17355, %rd17354;
	setp.ge.u64 	%p8899, %rd5364, %rd17355;
	and.pred  	%p8900, %p8898, %p8899;
	@%p8900 bra 	$L__BB0_1791;
	add.s64 	%rd23337, %rd23337, 1;
	setp.ne.s64 	%p8901, %rd23337, 0;
	@%p8901 bra 	$L__BB0_1791;
	add.s64 	%rd23339, %rd23339, 1;
	setp.eq.s64 	%p8902, %rd23339, 0;
	selp.b64 	%rd17357, 2, 1, %p143;
	selp.b64 	%rd23338, %rd17357, %rd23338, %p8902;
	mov.b64 	%rd23337, 0;
$L__BB0_1791:
	mul.hi.u64 	%rd17358, %rd23313, %rd23315;
	add.s64 	%rd5371, %rd5364, %rd5341;
	setp.lt.u64 	%p8903, %rd5371, %rd5364;
	selp.u64 	%rd17359, 1, 0, %p8903;
	add.s64 	%rd17360, %rd23337, %rd17358;
	setp.ge.u64 	%p8904, %rd17360, %rd23337;
	add.s64 	%rd5372, %rd17360, %rd17359;
	setp.ge.u64 	%p8905, %rd5372, %rd17360;
	and.pred  	%p8906, %p8904, %p8905;
	@%p8906 bra 	$L__BB0_1793;
	add.s64 	%rd23339, %rd23339, 1;
	setp.eq.s64 	%p8907, %rd23339, 0;
	selp.u64 	%rd17361, 1, 0, %p8907;
	add.s64 	%rd23338, %rd23338, %rd17361;
$L__BB0_1793:
	mul.lo.s64 	%rd17362, %rd23316, %rd23316;
	mul.hi.u64 	%rd17363, %rd23313, %rd23314;
	add.s64 	%rd23342, %rd5372, %rd5359;
	setp.lt.u64 	%p8908, %rd23342, %rd5372;
	selp.u64 	%rd17364, 1, 0, %p8908;
	add.s64 	%rd17365, %rd23339, %rd17363;
	setp.lt.u64 	%p8909, %rd17365, %rd23339;
	add.s64 	%rd17366, %rd17365, %rd17364;
	setp.lt.u64 	%p8910, %rd17366, %rd17365;
	or.pred  	%p8911, %p8909, %p8910;
	selp.u64 	%rd17367, 1, 0, %p8911;
	add.s64 	%rd17368, %rd23338, %rd17367;
	mul.hi.u64 	%rd17369, %rd23313, %rd23313;
	mad.lo.s64 	%rd23344, %rd23313, %rd23313, %rd17366;
	setp.lt.u64 	%p8912, %rd23344, %rd17366;
	selp.u64 	%rd17370, 1, 0, %p8912;
	add.s64 	%rd17371, %rd17368, %rd17369;
	add.s64 	%rd23343, %rd17371, %rd17370;
	mul.lo.s64 	%rd17372, %rd2128, %rd17362;
	mul.lo.s64 	%rd17373, %rd2129, %rd17372;
	mul.hi.u64 	%rd17374, %rd17372, %rd2129;
	not.b64 	%rd17375, %rd17362;
	setp.gt.u64 	%p8913, %rd17373, %rd17375;
	selp.u64 	%rd17376, 1, 0, %p8913;
	add.s64 	%rd17377, %rd5326, %rd17374;
	setp.lt.u64 	%p8914, %rd17377, %rd5326;
	add.s64 	%rd17378, %rd17377, %rd17376;
	setp.lt.u64 	%p8915, %rd17378, %rd17377;
	or.pred  	%p8916, %p8914, %p8915;
	selp.u64 	%rd17379, 1, 0, %p8916;
	mul.hi.u64 	%rd17380, %rd17372, %rd2130;
	mad.lo.s64 	%rd17381, %rd2130, %rd17372, %rd17378;
	setp.lt.u64 	%p8917, %rd17381, %rd17378;
	add.s64 	%rd5380, %rd17381, %rd17379;
	setp.lt.u64 	%p8918, %rd5380, %rd17381;
	or.pred  	%p8919, %p8917, %p8918;
	selp.u64 	%rd17382, 1, 0, %p8919;
	add.s64 	%rd17383, %rd5345, %rd17380;
	setp.lt.u64 	%p8920, %rd17383, %rd5345;
	add.s64 	%rd17384, %rd17383, %rd17382;
	setp.lt.u64 	%p8921, %rd17384, %rd17383;
	or.pred  	%p8922, %p8920, %p8921;
	selp.u64 	%rd17385, 1, 0, %p8922;
	mul.hi.u64 	%rd17386, %rd17372, %rd2131;
	mad.lo.s64 	%rd17387, %rd2131, %rd17372, %rd17384;
	setp.lt.u64 	%p8923, %rd17387, %rd17384;
	add.s64 	%rd5381, %rd17387, %rd17385;
	setp.lt.u64 	%p8924, %rd5381, %rd17387;
	or.pred  	%p8925, %p8923, %p8924;
	selp.u64 	%rd17388, 1, 0, %p8925;
	add.s64 	%rd17389, %rd5363, %rd17386;
	setp.lt.u64 	%p8926, %rd17389, %rd5363;
	add.s64 	%rd17390, %rd17389, %rd17388;
	setp.lt.u64 	%p8927, %rd17390, %rd17389;
	or.pred  	%p8928, %p8926, %p8927;
	selp.u64 	%rd17391, 1, 0, %p8928;
	mul.hi.u64 	%rd17392, %rd17372, %rd2132;
	mad.lo.s64 	%rd17393, %rd2132, %rd17372, %rd17390;
	setp.lt.u64 	%p8929, %rd17393, %rd17390;
	add.s64 	%rd5382, %rd17393, %rd17391;
	setp.lt.u64 	%p8930, %rd5382, %rd17393;
	or.pred  	%p8931, %p8929, %p8930;
	selp.u64 	%rd17394, 1, 0, %p8931;
	add.s64 	%rd17395, %rd5371, %rd17392;
	setp.ge.u64 	%p8932, %rd17395, %rd5371;
	add.s64 	%rd5383, %rd17395, %rd17394;
	setp.ge.u64 	%p8933, %rd5383, %rd17395;
	and.pred  	%p8934, %p8932, %p8933;
	@%p8934 bra 	$L__BB0_1796;
	add.s64 	%rd23342, %rd23342, 1;
	setp.ne.s64 	%p8935, %rd23342, 0;
	@%p8935 bra 	$L__BB0_1796;
	add.s64 	%rd23344, %rd23344, 1;
	setp.eq.s64 	%p8936, %rd23344, 0;
	selp.u64 	%rd17397, 1, 0, %p8936;
	add.s64 	%rd23343, %rd23343, %rd17397;
	mov.b64 	%rd23342, 0;
$L__BB0_1796:
	mul.lo.s64 	%rd17398, %rd2128, %rd5380;
	mul.lo.s64 	%rd17399, %rd2129, %rd17398;
	mul.hi.u64 	%rd17400, %rd17398, %rd2129;
	not.b64 	%rd17401, %rd5380;
	setp.gt.u64 	%p8937, %rd17399, %rd17401;
	selp.u64 	%rd17402, 1, 0, %p8937;
	add.s64 	%rd17403, %rd5381, %rd17400;
	setp.lt.u64 	%p8938, %rd17403, %rd5381;
	add.s64 	%rd17404, %rd17403, %rd17402;
	setp.lt.u64 	%p8939, %rd17404, %rd17403;
	or.pred  	%p8940, %p8938, %p8939;
	selp.u64 	%rd17405, 1, 0, %p8940;
	mul.hi.u64 	%rd17406, %rd17398, %rd2130;
	mad.lo.s64 	%rd17407, %rd2130, %rd17398, %rd17404;
	setp.lt.u64 	%p8941, %rd17407, %rd17404;
	add.s64 	%rd5390, %rd17407, %rd17405;
	setp.lt.u64 	%p8942, %rd5390, %rd17407;
	or.pred  	%p8943, %p8941, %p8942;
	selp.u64 	%rd17408, 1, 0, %p8943;
	add.s64 	%rd17409, %rd5382, %rd17406;
	setp.lt.u64 	%p8944, %rd17409, %rd5382;
	add.s64 	%rd17410, %rd17409, %rd17408;
	setp.lt.u64 	%p8945, %rd17410, %rd17409;
	or.pred  	%p8946, %p8944, %p8945;
	selp.u64 	%rd17411, 1, 0, %p8946;
	mul.hi.u64 	%rd17412, %rd17398, %rd2131;
	mad.lo.s64 	%rd17413, %rd2131, %rd17398, %rd17410;
	setp.lt.u64 	%p8947, %rd17413, %rd17410;
	add.s64 	%rd5391, %rd17413, %rd17411;
	setp.lt.u64 	%p8948, %rd5391, %rd17413;
	or.pred  	%p8949, %p8947, %p8948;
	selp.u64 	%rd17414, 1, 0, %p8949;
	add.s64 	%rd17415, %rd5383, %rd17412;
	setp.lt.u64 	%p8950, %rd17415, %rd5383;
	add.s64 	%rd17416, %rd17415, %rd17414;
	setp.lt.u64 	%p8951, %rd17416, %rd17415;
	or.pred  	%p8952, %p8950, %p8951;
	selp.u64 	%rd17417, 1, 0, %p8952;
	mul.hi.u64 	%rd17418, %rd17398, %rd2132;
	mad.lo.s64 	%rd17419, %rd2132, %rd17398, %rd17416;
	setp.lt.u64 	%p8953, %rd17419, %rd17416;
	add.s64 	%rd5392, %rd17419, %rd17417;
	setp.lt.u64 	%p8954, %rd5392, %rd17419;
	or.pred  	%p8955, %p8953, %p8954;
	selp.u64 	%rd17420, 1, 0, %p8955;
	add.s64 	%rd17421, %rd23342, %rd17418;
	setp.ge.u64 	%p8956, %rd17421, %rd23342;
	add.s64 	%rd5393, %rd17421, %rd17420;
	setp.ge.u64 	%p8957, %rd5393, %rd17421;
	and.pred  	%p8958, %p8956, %p8957;
	@%p8958 bra 	$L__BB0_1798;
	add.s64 	%rd23344, %rd23344, 1;
	setp.eq.s64 	%p8959, %rd23344, 0;
	selp.u64 	%rd17422, 1, 0, %p8959;
	add.s64 	%rd23343, %rd23343, %rd17422;
$L__BB0_1798:
	mul.lo.s64 	%rd17423, %rd2128, %rd5390;
	mul.lo.s64 	%rd17424, %rd2129, %rd17423;
	mul.hi.u64 	%rd17425, %rd17423, %rd2129;
	not.b64 	%rd17426, %rd5390;
	setp.gt.u64 	%p8960, %rd17424, %rd17426;
	selp.u64 	%rd17427, 1, 0, %p8960;
	add.s64 	%rd17428, %rd5391, %rd17425;
	setp.lt.u64 	%p8961, %rd17428, %rd5391;
	add.s64 	%rd17429, %rd17428, %rd17427;
	setp.lt.u64 	%p8962, %rd17429, %rd17428;
	or.pred  	%p8963, %p8961, %p8962;
	selp.u64 	%rd17430, 1, 0, %p8963;
	mul.hi.u64 	%rd17431, %rd17423, %rd2130;
	mad.lo.s64 	%rd17432, %rd2130, %rd17423, %rd17429;
	setp.lt.u64 	%p8964, %rd17432, %rd17429;
	add.s64 	%rd17433, %rd17432, %rd17430;
	setp.lt.u64 	%p8965, %rd17433, %rd17432;
	or.pred  	%p8966, %p8964, %p8965;
	selp.u64 	%rd17434, 1, 0, %p8966;
	add.s64 	%rd17435, %rd5392, %rd17431;
	setp.lt.u64 	%p8967, %rd17435, %rd5392;
	add.s64 	%rd17436, %rd17435, %rd17434;
	setp.lt.u64 	%p8968, %rd17436, %rd17435;
	or.pred  	%p8969, %p8967, %p8968;
	selp.u64 	%rd17437, 1, 0, %p8969;
	mul.hi.u64 	%rd17438, %rd17423, %rd2131;
	mad.lo.s64 	%rd17439, %rd2131, %rd17423, %rd17436;
	setp.lt.u64 	%p8970, %rd17439, %rd17436;
	add.s64 	%rd17440, %rd17439, %rd17437;
	setp.lt.u64 	%p8971, %rd17440, %rd17439;
	or.pred  	%p8972, %p8970, %p8971;
	selp.u64 	%rd17441, 1, 0, %p8972;
	add.s64 	%rd17442, %rd5393, %rd17438;
	setp.lt.u64 	%p8973, %rd17442, %rd5393;
	add.s64 	%rd17443, %rd17442, %rd17441;
	setp.lt.u64 	%p8974, %rd17443, %rd17442;
	or.pred  	%p8975, %p8973, %p8974;
	selp.u64 	%rd17444, 1, 0, %p8975;
	mul.hi.u64 	%rd17445, %rd17423, %rd2132;
	mad.lo.s64 	%rd17446, %rd2132, %rd17423, %rd17443;
	setp.lt.u64 	%p8976, %rd17446, %rd17443;
	add.s64 	%rd17447, %rd17446, %rd17444;
	setp.lt.u64 	%p8977, %rd17447, %rd17446;
	or.pred  	%p8978, %p8976, %p8977;
	selp.u64 	%rd17448, 1, 0, %p8978;
	add.s64 	%rd17449, %rd23344, %rd17445;
	setp.lt.u64 	%p8979, %rd17449, %rd23344;
	add.s64 	%rd17450, %rd17449, %rd17448;
	setp.lt.u64 	%p8980, %rd17450, %rd17449;
	or.pred  	%p8981, %p8979, %p8980;
	selp.u64 	%rd17451, 1, 0, %p8981;
	add.s64 	%rd17452, %rd23343, %rd17451;
	mul.lo.s64 	%rd17453, %rd2128, %rd17433;
	mul.lo.s64 	%rd17454, %rd2129, %rd17453;
	mul.hi.u64 	%rd17455, %rd17453, %rd2129;
	not.b64 	%rd17456, %rd17433;
	setp.gt.u64 	%p8982, %rd17454, %rd17456;
	selp.u64 	%rd17457, 1, 0, %p8982;
	add.s64 	%rd17458, %rd17440, %rd17455;
	setp.lt.u64 	%p8983, %rd17458, %rd17440;
	add.s64 	%rd17459, %rd17458, %rd17457;
	setp.lt.u64 	%p8984, %rd17459, %rd17458;
	or.pred  	%p8985, %p8983, %p8984;
	selp.u64 	%rd17460, 1, 0, %p8985;
	mul.hi.u64 	%rd17461, %rd17453, %rd2130;
	mad.lo.s64 	%rd17462, %rd2130, %rd17453, %rd17459;
	setp.lt.u64 	%p8986, %rd17462, %rd17459;
	add.s64 	%rd5398, %rd17462, %rd17460;
	setp.lt.u64 	%p8987, %rd5398, %rd17462;
	or.pred  	%p8988, %p8986, %p8987;
	selp.u64 	%rd17463, 1, 0, %p8988;
	add.s64 	%rd17464, %rd17447, %rd17461;
	setp.lt.u64 	%p8989, %rd17464, %rd17447;
	add.s64 	%rd17465, %rd17464, %rd17463;
	setp.lt.u64 	%p8990, %rd17465, %rd17464;
	or.pred  	%p8991, %p8989, %p8990;
	selp.u64 	%rd17466, 1, 0, %p8991;
	mul.hi.u64 	%rd17467, %rd17453, %rd2131;
	mad.lo.s64 	%rd17468, %rd2131, %rd17453, %rd17465;
	setp.lt.u64 	%p8992, %rd17468, %rd17465;
	add.s64 	%rd5399, %rd17468, %rd17466;
	setp.lt.u64 	%p8993, %rd5399, %rd17468;
	or.pred  	%p8994, %p8992, %p8993;
	selp.u64 	%rd17469, 1, 0, %p8994;
	add.s64 	%rd17470, %rd17450, %rd17467;
	setp.lt.u64 	%p8995, %rd17470, %rd17450;
	add.s64 	%rd17471, %rd17470, %rd17469;
	setp.lt.u64 	%p8996, %rd17471, %rd17470;
	or.pred  	%p8997, %p8995, %p8996;
	selp.u64 	%rd17472, 1, 0, %p8997;
	mul.hi.u64 	%rd17473, %rd17453, %rd2132;
	mad.lo.s64 	%rd17474, %rd2132, %rd17453, %rd17471;
	setp.lt.u64 	%p8998, %rd17474, %rd17471;
	add.s64 	%rd5400, %rd17474, %rd17472;
	setp.lt.u64 	%p8999, %rd5400, %rd17474;
	or.pred  	%p9000, %p8998, %p8999;
	selp.u64 	%rd17475, 1, 0, %p9000;
	add.s64 	%rd17476, %rd17452, %rd17473;
	add.s64 	%rd23345, %rd17476, %rd17475;
	setp.gt.u64 	%p9001, %rd23345, %rd2132;
	@%p9001 bra 	$L__BB0_1804;
	setp.lt.u64 	%p9002, %rd23345, %rd2132;
	mov.u64 	%rd23346, %rd5400;
	mov.u64 	%rd23347, %rd5399;
	mov.u64 	%rd23348, %rd5398;
	@%p9002 bra 	$L__BB0_1805;
	setp.gt.u64 	%p9003, %rd5400, %rd2131;
	@%p9003 bra 	$L__BB0_1804;
	setp.lt.u64 	%p9004, %rd5400, %rd2131;
	mov.u64 	%rd23346, %rd5400;
	mov.u64 	%rd23347, %rd5399;
	mov.u64 	%rd23348, %rd5398;
	@%p9004 bra 	$L__BB0_1805;
	setp.gt.u64 	%p9005, %rd5399, %rd2130;
	@%p9005 bra 	$L__BB0_1804;
	setp.lt.u64 	%p9006, %rd5399, %rd2130;
	setp.lt.u64 	%p9007, %rd5398, %rd2129;
	or.pred  	%p9008, %p9006, %p9007;
	mov.u64 	%rd23346, %rd5400;
	mov.u64 	%rd23347, %rd5399;
	mov.u64 	%rd23348, %rd5398;
	@%p9008 bra 	$L__BB0_1805;
$L__BB0_1804:
	sub.s64 	%rd23348, %rd5398, %rd2129;
	setp.lt.u64 	%p9009, %rd5398, %rd2129;
	selp.u64 	%rd17477, 1, 0, %p9009;
	add.s64 	%rd17478, %rd2130, %rd17477;
	sub.s64 	%rd23347, %rd5399, %rd17478;
	setp.lt.u64 	%p9010, %rd5399, %rd17478;
	selp.u64 	%rd17479, 1, 0, %p9010;
	add.s64 	%rd17480, %rd2131, %rd17479;
	sub.s64 	%rd23346, %rd5400, %rd17480;
	setp.lt.u64 	%p9011, %rd5400, %rd17480;
	selp.u64 	%rd17481, 1, 0, %p9011;
	add.s64 	%rd17482, %rd2132, %rd17481;
	sub.s64 	%rd23345, %rd23345, %rd17482;
$L__BB0_1805:
	mul.hi.u64 	%rd17483, %rd5316, %rd5316;
	mul.lo.s64 	%rd17484, %rd5320, %rd5316;
	mul.hi.u64 	%rd17485, %rd5316, %rd5320;
	add.s64 	%rd17486, %rd17483, %rd17484;
	setp.lt.u64 	%p9012, %rd17486, %rd17483;
	selp.u64 	%rd17487, 1, 0, %p9012;
	add.s64 	%rd17488, %rd17485, %rd17487;
	setp.lt.u64 	%p9013, %rd17488, %rd17485;
	selp.u64 	%rd17489, 1, 0, %p9013;
	mul.lo.s64 	%rd5410, %rd5318, %rd5316;
	mul.hi.u64 	%rd17490, %rd5316, %rd5318;
	add.s64 	%rd17491, %rd17488, %rd5410;
	setp.lt.u64 	%p9014, %rd17491, %rd17488;
	selp.u64 	%rd17492, 1, 0, %p9014;
	add.s64 	%rd17493, %rd17490, %rd17489;
	setp.lt.u64 	%p9015, %rd17493, %rd17490;
	add.s64 	%rd17494, %rd17493, %rd17492;
	setp.lt.u64 	%p9016, %rd17494, %rd17493;
	or.pred  	%p9017, %p9015, %p9016;
	selp.u64 	%rd17495, 1, 0, %p9017;
	mul.lo.s64 	%rd5411, %rd5319, %rd5316;
	mul.hi.u64 	%rd17496, %rd5316, %rd5319;
	add.s64 	%rd23351, %rd17494, %rd5411;
	setp.lt.u64 	%p9018, %rd23351, %rd17494;
	selp.u64 	%rd17497, 1, 0, %p9018;
	add.s64 	%rd17498, %rd17496, %rd17495;
	setp.lt.u64 	%p9019, %rd17498, %rd17496;
	add.s64 	%rd23353, %rd17498, %rd17497;
	setp.lt.u64 	%p9020, %rd23353, %rd17498;
	or.pred  	%p144, %p9019, %p9020;
	selp.u64 	%rd23352, 1, 0, %p144;
	mul.hi.u64 	%rd17499, %rd5320, %rd5316;
	add.s64 	%rd5415, %rd17486, %rd17484;
	setp.lt.u64 	%p9021, %rd5415, %rd17486;
	selp.u64 	%rd17500, 1, 0, %p9021;
	add.s64 	%rd17501, %rd17491, %rd17499;
	setp.ge.u64 	%p9022, %rd17501, %rd17491;
	add.s64 	%rd5416, %rd17501, %rd17500;
	setp.ge.u64 	%p9023, %rd5416, %rd17501;
	and.pred  	%p9024, %p9022, %p9023;
	@%p9024 bra 	$L__BB0_1808;
	add.s64 	%rd23351, %rd23351, 1;
	setp.ne.s64 	%p9025, %rd23351, 0;
	@%p9025 bra 	$L__BB0_1808;
	add.s64 	%rd23353, %rd23353, 1;
	setp.eq.s64 	%p9026, %rd23353, 0;
	selp.b64 	%rd17503, 2, 1, %p144;
	selp.b64 	%rd23352, %rd17503, %rd23352, %p9026;
	mov.b64 	%rd23351, 0;
$L__BB0_1808:
	mul.hi.u64 	%rd17504, %rd5320, %rd5320;
	mad.lo.s64 	%rd5423, %rd5320, %rd5320, %rd5416;
	setp.lt.u64 	%p9027, %rd5423, %rd5416;
	selp.u64 	%rd17505, 1, 0, %p9027;
	add.s64 	%rd17506, %rd23351, %rd17504;
	setp.ge.u64 	%p9028, %rd17506, %rd23351;
	add.s64 	%rd5424, %rd17506, %rd17505;
	setp.ge.u64 	%p9029, %rd5424, %rd17506;
	and.pred  	%p9030, %p9028, %p9029;
	@%p9030 bra 	$L__BB0_1810;
	add.s64 	%rd23353, %rd23353, 1;
	setp.eq.s64 	%p9031, %rd23353, 0;
	selp.u64 	%rd17507, 1, 0, %p9031;
	add.s64 	%rd23352, %rd23352, %rd17507;
$L__BB0_1810:
	mul.lo.s64 	%rd5429, %rd5318, %rd5320;
	mul.hi.u64 	%rd17508, %rd5320, %rd5318;
	add.s64 	%rd17509, %rd5424, %rd5429;
	setp.lt.u64 	%p9032, %rd17509, %rd5424;
	selp.u64 	%rd17510, 1, 0, %p9032;
	add.s64 	%rd17511, %rd23353, %rd17508;
	setp.lt.u64 	%p9033, %rd17511, %rd23353;
	add.s64 	%rd17512, %rd17511, %rd17510;
	setp.lt.u64 	%p9034, %rd17512, %rd17511;
	or.pred  	%p9035, %p9033, %p9034;
	selp.u64 	%rd17513, 1, 0, %p9035;
	add.s64 	%rd17514, %rd23352, %rd17513;
	mul.lo.s64 	%rd5430, %rd5319, %rd5320;
	mul.hi.u64 	%rd17515, %rd5320, %rd5319;
	add.s64 	%rd23356, %rd17512, %rd5430;
	setp.lt.u64 	%p9036, %rd23356, %rd17512;
	selp.u64 	%rd17516, 1, 0, %p9036;
	add.s64 	%rd17517, %rd17514, %rd17515;
	setp.lt.u64 	%p9037, %rd17517, %rd17514;
	add.s64 	%rd23358, %rd17517, %rd17516;
	setp.lt.u64 	%p9038, %rd23358, %rd17517;
	or.pred  	%p145, %p9037, %p9038;
	selp.u64 	%rd23357, 1, 0, %p145;
	mul.hi.u64 	%rd17518, %rd5318, %rd5316;
	add.s64 	%rd5434, %rd5423, %rd5410;
	setp.lt.u64 	%p9039, %rd5434, %rd5423;
	selp.u64 	%rd17519, 1, 0, %p9039;
	add.s64 	%rd17520, %rd17509, %rd17518;
	setp.ge.u64 	%p9040, %rd17520, %rd17509;
	add.s64 	%rd5435, %rd17520, %rd17519;
	setp.ge.u64 	%p9041, %rd5435, %rd17520;
	and.pred  	%p9042, %p9040, %p9041;
	@%p9042 bra 	$L__BB0_1813;
	add.s64 	%rd23356, %rd23356, 1;
	setp.ne.s64 	%p9043, %rd23356, 0;
	@%p9043 bra 	$L__BB0_1813;
	add.s64 	%rd23358, %rd23358, 1;
	setp.eq.s64 	%p9044, %rd23358, 0;
	selp.b64 	%rd17522, 2, 1, %p145;
	selp.b64 	%rd23357, %rd17522, %rd23357, %p9044;
	mov.b64 	%rd23356, 0;
$L__BB0_1813:
	mul.hi.u64 	%rd17523, %rd5318, %rd5320;
	add.s64 	%rd5442, %rd5435, %rd5429;
	setp.lt.u64 	%p9045, %rd5442, %rd5435;
	selp.u64 	%rd17524, 1, 0, %p9045;
	add.s64 	%rd17525, %rd23356, %rd17523;
	setp.ge.u64 	%p9046, %rd17525, %rd23356;
	add.s64 	%rd5443, %rd17525, %rd17524;
	setp.ge.u64 	%p9047, %rd5443, %rd17525;
	and.pred  	%p9048, %p9046, %p9047;
	@%p9048 bra 	$L__BB0_1815;
	add.s64 	%rd23358, %rd23358, 1;
	setp.eq.s64 	%p9049, %rd23358, 0;
	selp.u64 	%rd17526, 1, 0, %p9049;
	add.s64 	%rd23357, %rd23357, %rd17526;
$L__BB0_1815:
	mul.hi.u64 	%rd17527, %rd5318, %rd5318;
	mad.lo.s64 	%rd17528, %rd5318, %rd5318, %rd5443;
	setp.lt.u64 	%p9050, %rd17528, %rd5443;
	selp.u64 	%rd17529, 1, 0, %p9050;
	add.s64 	%rd17530, %rd23358, %rd17527;
	setp.lt.u64 	%p9051, %rd17530, %rd23358;
	add.s64 	%rd17531, %rd17530, %rd17529;
	setp.lt.u64 	%p9052, %rd17531, %rd17530;
	or.pred  	%p9053, %p9051, %p9052;
	selp.u64 	%rd17532, 1, 0, %p9053;
	add.s64 	%rd17533, %rd23357, %rd17532;
	mul.lo.s64 	%rd5448, %rd5319, %rd5318;
	mul.hi.u64 	%rd17534, %rd5318, %rd5319;
	add.s64 	%rd23361, %rd17531, %rd5448;
	setp.lt.u64 	%p9054, %rd23361, %rd17531;
	selp.u64 	%rd17535, 1, 0, %p9054;
	add.s64 	%rd17536, %rd17533, %rd17534;
	setp.lt.u64 	%p9055, %rd17536, %rd17533;
	add.s64 	%rd23363, %rd17536, %rd17535;
	setp.lt.u64 	%p9056, %rd23363, %rd17536;
	or.pred  	%p146, %p9055, %p9056;
	selp.u64 	%rd23362, 1, 0, %p146;
	mul.hi.u64 	%rd17537, %rd5319, %rd5316;
	add.s64 	%rd5452, %rd5442, %rd5411;
	setp.lt.u64 	%p9057, %rd5452, %rd5442;
	selp.u64 	%rd17538, 1, 0, %p9057;
	add.s64 	%rd17539, %rd17528, %rd17537;
	setp.ge.u64 	%p9058, %rd17539, %rd17528;
	add.s64 	%rd5453, %rd17539, %rd17538;
	setp.ge.u64 	%p9059, %rd5453, %rd17539;
	and.pred  	%p9060, %p9058, %p9059;
	@%p9060 bra 	$L__BB0_1818;
	add.s64 	%rd23361, %rd23361, 1;
	setp.ne.s64 	%p9061, %rd23361, 0;
	@%p9061 bra 	$L__BB0_1818;
	add.s64 	%rd23363, %rd23363, 1;
	setp.eq.s64 	%p9062, %rd23363, 0;
	selp.b64 	%rd17541, 2, 1, %p146;
	selp.b64 	%rd23362, %rd17541, %rd23362, %p9062;
	mov.b64 	%rd23361, 0;
$L__BB0_1818:
	mul.hi.u64 	%rd17542, %rd5319, %rd5320;
	add.s64 	%rd5460, %rd5453, %rd5430;
	setp.lt.u64 	%p9063, %rd5460, %rd5453;
	selp.u64 	%rd17543, 1, 0, %p9063;
	add.s64 	%rd17544, %rd23361, %rd17542;
	setp.ge.u64 	%p9064, %rd17544, %rd23361;
	add.s64 	%rd5461, %rd17544, %rd17543;
	setp.ge.u64 	%p9065, %rd5461, %rd17544;
	and.pred  	%p9066, %p9064, %p9065;
	@%p9066 bra 	$L__BB0_1820;
	add.s64 	%rd23363, %rd23363, 1;
	setp.eq.s64 	%p9067, %rd23363, 0;
	selp.u64 	%rd17545, 1, 0, %p9067;
	add.s64 	%rd23362, %rd23362, %rd17545;
$L__BB0_1820:
	mul.lo.s64 	%rd17546, %rd5316, %rd5316;
	mul.hi.u64 	%rd17547, %rd5319, %rd5318;
	add.s64 	%rd23366, %rd5461, %rd5448;
	setp.lt.u64 	%p9068, %rd23366, %rd5461;
	selp.u64 	%rd17548, 1, 0, %p9068;
	add.s64 	%rd17549, %rd23363, %rd17547;
	setp.lt.u64 	%p9069, %rd17549, %rd23363;
	add.s64 	%rd17550, %rd17549, %rd17548;
	setp.lt.u64 	%p9070, %rd17550, %rd17549;
	or.pred  	%p9071, %p9069, %p9070;
	selp.u64 	%rd17551, 1, 0, %p9071;
	add.s64 	%rd17552, %rd23362, %rd17551;
	mul.hi.u64 	%rd17553, %rd5319, %rd5319;
	mad.lo.s64 	%rd23368, %rd5319, %rd5319, %rd17550;
	setp.lt.u64 	%p9072, %rd23368, %rd17550;
	selp.u64 	%rd17554, 1, 0, %p9072;
	add.s64 	%rd17555, %rd17552, %rd17553;
	add.s64 	%rd23367, %rd17555, %rd17554;
	mul.lo.s64 	%rd17556, %rd2128, %rd17546;
	mul.lo.s64 	%rd17557, %rd2129, %rd17556;
	mul.hi.u64 	%rd17558, %rd17556, %rd2129;
	not.b64 	%rd17559, %rd17546;
	setp.gt.u64 	%p9073, %rd17557, %rd17559;
	selp.u64 	%rd17560, 1, 0, %p9073;
	add.s64 	%rd17561, %rd5415, %rd17558;
	setp.lt.u64 	%p9074, %rd17561, %rd5415;
	add.s64 	%rd17562, %rd17561, %rd17560;
	setp.lt.u64 	%p9075, %rd17562, %rd17561;
	or.pred  	%p9076, %p9074, %p9075;
	selp.u64 	%rd17563, 1, 0, %p9076;
	mul.hi.u64 	%rd17564, %rd17556, %rd2130;
	mad.lo.s64 	%rd17565, %rd2130, %rd17556, %rd17562;
	setp.lt.u64 	%p9077, %rd17565, %rd17562;
	add.s64 	%rd5469, %rd17565, %rd17563;
	setp.lt.u64 	%p9078, %rd5469, %rd17565;
	or.pred  	%p9079, %p9077, %p9078;
	selp.u64 	%rd17566, 1, 0, %p9079;
	add.s64 	%rd17567, %rd5434, %rd17564;
	setp.lt.u64 	%p9080, %rd17567, %rd5434;
	add.s64 	%rd17568, %rd17567, %rd17566;
	setp.lt.u64 	%p9081, %rd17568, %rd17567;
	or.pred  	%p9082, %p9080, %p9081;
	selp.u64 	%rd17569, 1, 0, %p9082;
	mul.hi.u64 	%rd17570, %rd17556, %rd2131;
	mad.lo.s64 	%rd17571, %rd2131, %rd17556, %rd17568;
	setp.lt.u64 	%p9083, %rd17571, %rd17568;
	add.s64 	%rd5470, %rd17571, %rd17569;
	setp.lt.u64 	%p9084, %rd5470, %rd17571;
	or.pred  	%p9085, %p9083, %p9084;
	selp.u64 	%rd17572, 1, 0, %p9085;
	add.s64 	%rd17573, %rd5452, %rd17570;
	setp.lt.u64 	%p9086, %rd17573, %rd5452;
	add.s64 	%rd17574, %rd17573, %rd17572;
	setp.lt.u64 	%p9087, %rd17574, %rd17573;
	or.pred  	%p9088, %p9086, %p9087;
	selp.u64 	%rd17575, 1, 0, %p9088;
	mul.hi.u64 	%rd17576, %rd17556, %rd2132;
	mad.lo.s64 	%rd17577, %rd2132, %rd17556, %rd17574;
	setp.lt.u64 	%p9089, %rd17577, %rd17574;
	add.s64 	%rd5471, %rd17577, %rd17575;
	setp.lt.u64 	%p9090, %rd5471, %rd17577;
	or.pred  	%p9091, %p9089, %p9090;
	selp.u64 	%rd17578, 1, 0, %p9091;
	add.s64 	%rd17579, %rd5460, %rd17576;
	setp.ge.u64 	%p9092, %rd17579, %rd5460;
	add.s64 	%rd5472, %rd17579, %rd17578;
	setp.ge.u64 	%p9093, %rd5472, %rd17579;
	and.pred  	%p9094, %p9092, %p9093;
	@%p9094 bra 	$L__BB0_1823;
	add.s64 	%rd23366, %rd23366, 1;
	setp.ne.s64 	%p9095, %rd23366, 0;
	@%p9095 bra 	$L__BB0_1823;
	add.s64 	%rd23368, %rd23368, 1;
	setp.eq.s64 	%p9096, %rd23368, 0;
	selp.u64 	%rd17581, 1, 0, %p9096;
	add.s64 	%rd23367, %rd23367, %rd17581;
	mov.b64 	%rd23366, 0;
$L__BB0_1823:
	mul.lo.s64 	%rd17582, %rd2128, %rd5469;
	mul.lo.s64 	%rd17583, %rd2129, %rd17582;
	mul.hi.u64 	%rd17584, %rd17582, %rd2129;
	not.b64 	%rd17585, %rd5469;
	setp.gt.u64 	%p9097, %rd17583, %rd17585;
	selp.u64 	%rd17586, 1, 0, %p9097;
	add.s64 	%rd17587, %rd5470, %rd17584;
	setp.lt.u64 	%p9098, %rd17587, %rd5470;
	add.s64 	%rd17588, %rd17587, %rd17586;
	setp.lt.u64 	%p9099, %rd17588, %rd17587;
	or.pred  	%p9100, %p9098, %p9099;
	selp.u64 	%rd17589, 1, 0, %p9100;
	mul.hi.u64 	%rd17590, %rd17582, %rd2130;
	mad.lo.s64 	%rd17591, %rd2130, %rd17582, %rd17588;
	setp.lt.u64 	%p9101, %rd17591, %rd17588;
	add.s64 	%rd5479, %rd17591, %rd17589;
	setp.lt.u64 	%p9102, %rd5479, %rd17591;
	or.pred  	%p9103, %p9101, %p9102;
	selp.u64 	%rd17592, 1, 0, %p9103;
	add.s64 	%rd17593, %rd5471, %rd17590;
	setp.lt.u64 	%p9104, %rd17593, %rd5471;
	add.s64 	%rd17594, %rd17593, %rd17592;
	setp.lt.u64 	%p9105, %rd17594, %rd17593;
	or.pred  	%p9106, %p9104, %p9105;
	selp.u64 	%rd17595, 1, 0, %p9106;
	mul.hi.u64 	%rd17596, %rd17582, %rd2131;
	mad.lo.s64 	%rd17597, %rd2131, %rd17582, %rd17594;
	setp.lt.u64 	%p9107, %rd17597, %rd17594;
	add.s64 	%rd5480, %rd17597, %rd17595;
	setp.lt.u64 	%p9108, %rd5480, %rd17597;
	or.pred  	%p9109, %p9107, %p9108;
	selp.u64 	%rd17598, 1, 0, %p9109;
	add.s64 	%rd17599, %rd5472, %rd17596;
	setp.lt.u64 	%p9110, %rd17599, %rd5472;
	add.s64 	%rd17600, %rd17599, %rd17598;
	setp.lt.u64 	%p9111, %rd17600, %rd17599;
	or.pred  	%p9112, %p9110, %p9111;
	selp.u64 	%rd17601, 1, 0, %p9112;
	mul.hi.u64 	%rd17602, %rd17582, %rd2132;
	mad.lo.s64 	%rd17603, %rd2132, %rd17582, %rd17600;
	setp.lt.u64 	%p9113, %rd17603, %rd17600;
	add.s64 	%rd5481, %rd17603, %rd17601;
	setp.lt.u64 	%p9114, %rd5481, %rd17603;
	or.pred  	%p9115, %p9113, %p9114;
	selp.u64 	%rd17604, 1, 0, %p9115;
	add.s64 	%rd17605, %rd23366, %rd17602;
	setp.ge.u64 	%p9116, %rd17605, %rd23366;
	add.s64 	%rd5482, %rd17605, %rd17604;
	setp.ge.u64 	%p9117, %rd5482, %rd17605;
	and.pred  	%p9118, %p9116, %p9117;
	@%p9118 bra 	$L__BB0_1825;
	add.s64 	%rd23368, %rd23368, 1;
	setp.eq.s64 	%p9119, %rd23368, 0;
	selp.u64 	%rd17606, 1, 0, %p9119;
	add.s64 	%rd23367, %rd23367, %rd17606;
$L__BB0_1825:
	mul.lo.s64 	%rd17607, %rd2128, %rd5479;
	mul.lo.s64 	%rd17608, %rd2129, %rd17607;
	mul.hi.u64 	%rd17609, %rd17607, %rd2129;
	not.b64 	%rd17610, %rd5479;
	setp.gt.u64 	%p9120, %rd17608, %rd17610;
	selp.u64 	%rd17611, 1, 0, %p9120;
	add.s64 	%rd17612, %rd5480, %rd17609;
	setp.lt.u64 	%p9121, %rd17612, %rd5480;
	add.s64 	%rd17613, %rd17612, %rd17611;
	setp.lt.u64 	%p9122, %rd17613, %rd17612;
	or.pred  	%p9123, %p9121, %p9122;
	selp.u64 	%rd17614, 1, 0, %p9123;
	mul.hi.u64 	%rd17615, %rd17607, %rd2130;
	mad.lo.s64 	%rd17616, %rd2130, %rd17607, %rd17613;
	setp.lt.u64 	%p9124, %rd17616, %rd17613;
	add.s64 	%rd17617, %rd17616, %rd17614;
	setp.lt.u64 	%p9125, %rd17617, %rd17616;
	or.pred  	%p9126, %p9124, %p9125;
	selp.u64 	%rd17618, 1, 0, %p9126;
	add.s64 	%rd17619, %rd5481, %rd17615;
	setp.lt.u64 	%p9127, %rd17619, %rd5481;
	add.s64 	%rd17620, %rd17619, %rd17618;
	setp.lt.u64 	%p9128, %rd17620, %rd17619;
	or.pred  	%p9129, %p9127, %p9128;
	selp.u64 	%rd17621, 1, 0, %p9129;
	mul.hi.u64 	%rd17622, %rd17607, %rd2131;
	mad.lo.s64 	%rd17623, %rd2131, %rd17607, %rd17620;
	setp.lt.u64 	%p9130, %rd17623, %rd17620;
	add.s64 	%rd17624, %rd17623, %rd17621;
	setp.lt.u64 	%p9131, %rd17624, %rd17623;
	or.pred  	%p9132, %p9130, %p9131;
	selp.u64 	%rd17625, 1, 0, %p9132;
	add.s64 	%rd17626, %rd5482, %rd17622;
	setp.lt.u64 	%p9133, %rd17626, %rd5482;
	add.s64 	%rd17627, %rd17626, %rd17625;
	setp.lt.u64 	%p9134, %rd17627, %rd17626;
	or.pred  	%p9135, %p9133, %p9134;
	selp.u64 	%rd17628, 1, 0, %p9135;
	mul.hi.u64 	%rd17629, %rd17607, %rd2132;
	mad.lo.s64 	%rd17630, %rd2132, %rd17607, %rd17627;
	setp.lt.u64 	%p9136, %rd17630, %rd17627;
	add.s64 	%rd17631, %rd17630, %rd17628;
	setp.lt.u64 	%p9137, %rd17631, %rd17630;
	or.pred  	%p9138, %p9136, %p9137;
	selp.u64 	%rd17632, 1, 0, %p9138;
	add.s64 	%rd17633, %rd23368, %rd17629;
	setp.lt.u64 	%p9139, %rd17633, %rd23368;
	add.s64 	%rd17634, %rd17633, %rd17632;
	setp.lt.u64 	%p9140, %rd17634, %rd17633;
	or.pred  	%p9141, %p9139, %p9140;
	selp.u64 	%rd17635, 1, 0, %p9141;
	add.s64 	%rd17636, %rd23367, %rd17635;
	mul.lo.s64 	%rd17637, %rd2128, %rd17617;
	mul.lo.s64 	%rd17638, %rd2129, %rd17637;
	mul.hi.u64 	%rd17639, %rd17637, %rd2129;
	not.b64 	%rd17640, %rd17617;
	setp.gt.u64 	%p9142, %rd17638, %rd17640;
	selp.u64 	%rd17641, 1, 0, %p9142;
	add.s64 	%rd17642, %rd17624, %rd17639;
	setp.lt.u64 	%p9143, %rd17642, %rd17624;
	add.s64 	%rd17643, %rd17642, %rd17641;
	setp.lt.u64 	%p9144, %rd17643, %rd17642;
	or.pred  	%p9145, %p9143, %p9144;
	selp.u64 	%rd17644, 1, 0, %p9145;
	mul.hi.u64 	%rd17645, %rd17637, %rd2130;
	mad.lo.s64 	%rd17646, %rd2130, %rd17637, %rd17643;
	setp.lt.u64 	%p9146, %rd17646, %rd17643;
	add.s64 	%rd5487, %rd17646, %rd17644;
	setp.lt.u64 	%p9147, %rd5487, %rd17646;
	or.pred  	%p9148, %p9146, %p9147;
	selp.u64 	%rd17647, 1, 0, %p9148;
	add.s64 	%rd17648, %rd17631, %rd17645;
	setp.lt.u64 	%p9149, %rd17648, %rd17631;
	add.s64 	%rd17649, %rd17648, %rd17647;
	setp.lt.u64 	%p9150, %rd17649, %rd17648;
	or.pred  	%p9151, %p9149, %p9150;
	selp.u64 	%rd17650, 1, 0, %p9151;
	mul.hi.u64 	%rd17651, %rd17637, %rd2131;
	mad.lo.s64 	%rd17652, %rd2131, %rd17637, %rd17649;
	setp.lt.u64 	%p9152, %rd17652, %rd17649;
	add.s64 	%rd5488, %rd17652, %rd17650;
	setp.lt.u64 	%p9153, %rd5488, %rd17652;
	or.pred  	%p9154, %p9152, %p9153;
	selp.u64 	%rd17653, 1, 0, %p9154;
	add.s64 	%rd17654, %rd17634, %rd17651;
	setp.lt.u64 	%p9155, %rd17654, %rd17634;
	add.s64 	%rd17655, %rd17654, %rd17653;
	setp.lt.u64 	%p9156, %rd17655, %rd17654;
	or.pred  	%p9157, %p9155, %p9156;
	selp.u64 	%rd17656, 1, 0, %p9157;
	mul.hi.u64 	%rd17657, %rd17637, %rd2132;
	mad.lo.s64 	%rd17658, %rd2132, %rd17637, %rd17655;
	setp.lt.u64 	%p9158, %rd17658, %rd17655;
	add.s64 	%rd5489, %rd17658, %rd17656;
	setp.lt.u64 	%p9159, %rd5489, %rd17658;
	or.pred  	%p9160, %p9158, %p9159;
	selp.u64 	%rd17659, 1, 0, %p9160;
	add.s64 	%rd17660, %rd17636, %rd17657;
	add.s64 	%rd23369, %rd17660, %rd17659;
	setp.gt.u64 	%p9161, %rd23369, %rd2132;
	@%p9161 bra 	$L__BB0_1831;
	setp.lt.u64 	%p9162, %rd23369, %rd2132;
	mov.u64 	%rd23370, %rd5489;
	mov.u64 	%rd23371, %rd5488;
	mov.u64 	%rd23372, %rd5487;
	@%p9162 bra 	$L__BB0_1832;
	setp.gt.u64 	%p9163, %rd5489, %rd2131;
	@%p9163 bra 	$L__BB0_1831;
	setp.lt.u64 	%p9164, %rd5489, %rd2131;
	mov.u64 	%rd23370, %rd5489;
	mov.u64 	%rd23371, %rd5488;
	mov.u64 	%rd23372, %rd5487;
	@%p9164 bra 	$L__BB0_1832;
	setp.gt.u64 	%p9165, %rd5488, %rd2130;
	@%p9165 bra 	$L__BB0_1831;
	setp.lt.u64 	%p9166, %rd5488, %rd2130;
	setp.lt.u64 	%p9167, %rd5487, %rd2129;
	or.pred  	%p9168, %p9166, %p9167;
	mov.u64 	%rd23370, %rd5489;
	mov.u64 	%rd23371, %rd5488;
	mov.u64 	%rd23372, %rd5487;
	@%p9168 bra 	$L__BB0_1832;
$L__BB0_1831:
	sub.s64 	%rd23372, %rd5487, %rd2129;
	setp.lt.u64 	%p9169, %rd5487, %rd2129;
	selp.u64 	%rd17661, 1, 0, %p9169;
	add.s64 	%rd17662, %rd2130, %rd17661;
	sub.s64 	%rd23371, %rd5488, %rd17662;
	setp.lt.u64 	%p9170, %rd5488, %rd17662;
	selp.u64 	%rd17663, 1, 0, %p9170;
	add.s64 	%rd17664, %rd2131, %rd17663;
	sub.s64 	%rd23370, %rd5489, %rd17664;
	setp.lt.u64 	%p9171, %rd5489, %rd17664;
	selp.u64 	%rd17665, 1, 0, %p9171;
	add.s64 	%rd17666, %rd2132, %rd17665;
	sub.s64 	%rd23369, %rd23369, %rd17666;
$L__BB0_1832:
	mul.hi.u64 	%rd17667, %rd23324, %rd23372;
	mul.hi.u64 	%rd17668, %rd23324, %rd23371;
	mad.lo.s64 	%rd17669, %rd23371, %rd23324, %rd17667;
	setp.lt.u64 	%p9172, %rd17669, %rd17667;
	selp.u64 	%rd17670, 1, 0, %p9172;
	add.s64 	%rd17671, %rd17668, %rd17670;
	setp.lt.u64 	%p9173, %rd17671, %rd17668;
	selp.u64 	%rd17672, 1, 0, %p9173;
	mul.hi.u64 	%rd17673, %rd23324, %rd23370;
	mad.lo.s64 	%rd17674, %rd23370, %rd23324, %rd17671;
	setp.lt.u64 	%p9174, %rd17674, %rd17671;
	selp.u64 	%rd17675, 1, 0, %p9174;
	add.s64 	%rd17676, %rd17673, %rd17672;
	setp.lt.u64 	%p9175, %rd17676, %rd17673;
	add.s64 	%rd17677, %rd17676, %rd17675;
	setp.lt.u64 	%p9176, %rd17677, %rd17676;
	or.pred  	%p9177, %p9175, %p9176;
	selp.u64 	%rd17678, 1, 0, %p9177;
	mul.hi.u64 	%rd17679, %rd23324, %rd23369;
	mad.lo.s64 	%rd23375, %rd23369, %rd23324, %rd17677;
	setp.lt.u64 	%p9178, %rd23375, %rd17677;
	selp.u64 	%rd17680, 1, 0, %p9178;
	add.s64 	%rd17681, %rd17679, %rd17678;
	setp.lt.u64 	%p9179, %rd17681, %rd17679;
	add.s64 	%rd23377, %rd17681, %rd17680;
	setp.lt.u64 	%p9180, %rd23377, %rd17681;
	or.pred  	%p147, %p9179, %p9180;
	selp.u64 	%rd23376, 1, 0, %p147;
	mul.hi.u64 	%rd17682, %rd23323, %rd23372;
	mad.lo.s64 	%rd5502, %rd23372, %rd23323, %rd17669;
	setp.lt.u64 	%p9181, %rd5502, %rd17669;
	selp.u64 	%rd17683, 1, 0, %p9181;
	add.s64 	%rd17684, %rd17674, %rd17682;
	setp.ge.u64 	%p9182, %rd17684, %rd17674;
	add.s64 	%rd5503, %rd17684, %rd17683;
	setp.ge.u64 	%p9183, %rd5503, %rd17684;
	and.pred  	%p9184, %p9182, %p9183;
	@%p9184 bra 	$L__BB0_1835;
	add.s64 	%rd23375, %rd23375, 1;
	setp.ne.s64 	%p9185, %rd23375, 0;
	@%p9185 bra 	$L__BB0_1835;
	add.s64 	%rd23377, %rd23377, 1;
	setp.eq.s64 	%p9186, %rd23377, 0;
	selp.b64 	%rd17686, 2, 1, %p147;
	selp.b64 	%rd23376, %rd17686, %rd23376, %p9186;
	mov.b64 	%rd23375, 0;
$L__BB0_1835:
	mul.hi.u64 	%rd17687, %rd23323, %rd23371;
	mad.lo.s64 	%rd5510, %rd23371, %rd23323, %rd5503;
	setp.lt.u64 	%p9187, %rd5510, %rd5503;
	selp.u64 	%rd17688, 1, 0, %p9187;
	add.s64 	%rd17689, %rd23375, %rd17687;
	setp.ge.u64 	%p9188, %rd17689, %rd23375;
	add.s64 	%rd5511, %rd17689, %rd17688;
	setp.ge.u64 	%p9189, %rd5511, %rd17689;
	and.pred  	%p9190, %p9188, %p9189;
	@%p9190 bra 	$L__BB0_1837;
	add.s64 	%rd23377, %rd23377, 1;
	setp.eq.s64 	%p9191, %rd23377, 0;
	selp.u64 	%rd17690, 1, 0, %p9191;
	add.s64 	%rd23376, %rd23376, %rd17690;
$L__BB0_1837:
	mul.hi.u64 	%rd17691, %rd23323, %rd23370;
	mad.lo.s64 	%rd17692, %rd23370, %rd23323, %rd5511;
	setp.lt.u64 	%p9192, %rd17692, %rd5511;
	selp.u64 	%rd17693, 1, 0, %p9192;
	add.s64 	%rd17694, %rd23377, %rd17691;
	setp.lt.u64 	%p9193, %rd17694, %rd23377;
	add.s64 	%rd17695, %rd17694, %rd17693;
	setp.lt.u64 	%p9194, %rd17695, %rd17694;
	or.pred  	%p9195, %p9193, %p9194;
	selp.u64 	%rd17696, 1, 0, %p9195;
	add.s64 	%rd17697, %rd23376, %rd17696;
	mul.hi.u64 	%rd17698, %rd23323, %rd23369;
	mad.lo.s64 	%rd23380, %rd23369, %rd23323, %rd17695;
	setp.lt.u64 	%p9196, %rd23380, %rd17695;
	selp.u64 	%rd17699, 1, 0, %p9196;
	add.s64 	%rd17700, %rd17697, %rd17698;
	setp.lt.u64 	%p9197, %rd17700, %rd17697;
	add.s64 	%rd23382, %rd17700, %rd17699;
	setp.lt.u64 	%p9198, %rd23382, %rd17700;
	or.pred  	%p148, %p9197, %p9198;
	selp.u64 	%rd23381, 1, 0, %p148;
	mul.hi.u64 	%rd17701, %rd23322, %rd23372;
	mad.lo.s64 	%rd5519, %rd23372, %rd23322, %rd5510;
	setp.lt.u64 	%p9199, %rd5519, %rd5510;
	selp.u64 	%rd17702, 1, 0, %p9199;
	add.s64 	%rd17703, %rd17692, %rd17701;
	setp.ge.u64 	%p9200, %rd17703, %rd17692;
	add.s64 	%rd5520, %rd17703, %rd17702;
	setp.ge.u64 	%p9201, %rd5520, %rd17703;
	and.pred  	%p9202, %p9200, %p9201;
	@%p9202 bra 	$L__BB0_1840;
	add.s64 	%rd23380, %rd23380, 1;
	setp.ne.s64 	%p9203, %rd23380, 0;
	@%p9203 bra 	$L__BB0_1840;
	add.s64 	%rd23382, %rd23382, 1;
	setp.eq.s64 	%p9204, %rd23382, 0;
	selp.b64 	%rd17705, 2, 1, %p148;
	selp.b64 	%rd23381, %rd17705, %rd23381, %p9204;
	mov.b64 	%rd23380, 0;
$L__BB0_1840:
	mul.hi.u64 	%rd17706, %rd23322, %rd23371;
	mad.lo.s64 	%rd5527, %rd23371, %rd23322, %rd5520;
	setp.lt.u64 	%p9205, %rd5527, %rd5520;
	selp.u64 	%rd17707, 1, 0, %p9205;
	add.s64 	%rd17708, %rd23380, %rd17706;
	setp.ge.u64 	%p9206, %rd17708, %rd23380;
	add.s64 	%rd5528, %rd17708, %rd17707;
	setp.ge.u64 	%p9207, %rd5528, %rd17708;
	and.pred  	%p9208, %p9206, %p9207;
	@%p9208 bra 	$L__BB0_1842;
	add.s64 	%rd23382, %rd23382, 1;
	setp.eq.s64 	%p9209, %rd23382, 0;
	selp.u64 	%rd17709, 1, 0, %p9209;
	add.s64 	%rd23381, %rd23381, %rd17709;
$L__BB0_1842:
	mul.hi.u64 	%rd17710, %rd23322, %rd23370;
	mad.lo.s64 	%rd17711, %rd23370, %rd23322, %rd5528;
	setp.lt.u64 	%p9210, %rd17711, %rd5528;
	selp.u64 	%rd17712, 1, 0, %p9210;
	add.s64 	%rd17713, %rd23382, %rd17710;
	setp.lt.u64 	%p9211, %rd17713, %rd23382;
	add.s64 	%rd17714, %rd17713, %rd17712;
	setp.lt.u64 	%p9212, %rd17714, %rd17713;
	or.pred  	%p9213, %p9211, %p9212;
	selp.u64 	%rd17715, 1, 0, %p9213;
	add.s64 	%rd17716, %rd23381, %rd17715;
	mul.hi.u64 	%rd17717, %rd23322, %rd23369;
	mad.lo.s64 	%rd23385, %rd23369, %rd23322, %rd17714;
	setp.lt.u64 	%p9214, %rd23385, %rd17714;
	selp.u64 	%rd17718, 1, 0, %p9214;
	add.s64 	%rd17719, %rd17716, %rd17717;
	setp.lt.u64 	%p9215, %rd17719, %rd17716;
	add.s64 	%rd23387, %rd17719, %rd17718;
	setp.lt.u64 	%p9216, %rd23387, %rd17719;
	or.pred  	%p149, %p9215, %p9216;
	selp.u64 	%rd23386, 1, 0, %p149;
	mul.hi.u64 	%rd17720, %rd23321, %rd23372;
	mad.lo.s64 	%rd5536, %rd23372, %rd23321, %rd5527;
	setp.lt.u64 	%p9217, %rd5536, %rd5527;
	selp.u64 	%rd17721, 1, 0, %p9217;
	add.s64 	%rd17722, %rd17711, %rd17720;
	setp.ge.u64 	%p9218, %rd17722, %rd17711;
	add.s64 	%rd5537, %rd17722, %rd17721;
	setp.ge.u64 	%p9219, %rd5537, %rd17722;
	and.pred  	%p9220, %p9218, %p9219;
	@%p9220 bra 	$L__BB0_1845;
	add.s64 	%rd23385, %rd23385, 1;
	setp.ne.s64 	%p9221, %rd23385, 0;
	@%p9221 bra 	$L__BB0_1845;
	add.s64 	%rd23387, %rd23387, 1;
	setp.eq.s64 	%p9222, %rd23387, 0;
	selp.b64 	%rd17724, 2, 1, %p149;
	selp.b64 	%rd23386, %rd17724, %rd23386, %p9222;
	mov.b64 	%rd23385, 0;
$L__BB0_1845:
	mul.hi.u64 	%rd17725, %rd23321, %rd23371;
	mad.lo.s64 	%rd5544, %rd23371, %rd23321, %rd5537;
	setp.lt.u64 	%p9223, %rd5544, %rd5537;
	selp.u64 	%rd17726, 1, 0, %p9223;
	add.s64 	%rd17727, %rd23385, %rd17725;
	setp.ge.u64 	%p9224, %rd17727, %rd23385;
	add.s64 	%rd5545, %rd17727, %rd17726;
	setp.ge.u64 	%p9225, %rd5545, %rd17727;
	and.pred  	%p9226, %p9224, %p9225;
	@%p9226 bra 	$L__BB0_1847;
	add.s64 	%rd23387, %rd23387, 1;
	setp.eq.s64 	%p9227, %rd23387, 0;
	selp.u64 	%rd17728, 1, 0, %p9227;
	add.s64 	%rd23386, %rd23386, %rd17728;
$L__BB0_1847:
	mul.lo.s64 	%rd17729, %rd23372, %rd23324;
	mul.hi.u64 	%rd17730, %rd23321, %rd23370;
	mad.lo.s64 	%rd23390, %rd23370, %rd23321, %rd5545;
	setp.lt.u64 	%p9228, %rd23390, %rd5545;
	selp.u64 	%rd17731, 1, 0, %p9228;
	add.s64 	%rd17732, %rd23387, %rd17730;
	setp.lt.u64 	%p9229, %rd17732, %rd23387;
	add.s64 	%rd17733, %rd17732, %rd17731;
	setp.lt.u64 	%p9230, %rd17733, %rd17732;
	or.pred  	%p9231, %p9229, %p9230;
	selp.u64 	%rd17734, 1, 0, %p9231;
	add.s64 	%rd17735, %rd23386, %rd17734;
	mul.hi.u64 	%rd17736, %rd23321, %rd23369;
	mad.lo.s64 	%rd23392, %rd23369, %rd23321, %rd17733;
	setp.lt.u64 	%p9232, %rd23392, %rd17733;
	selp.u64 	%rd17737, 1, 0, %p9232;
	add.s64 	%rd17738, %rd17735, %rd17736;
	add.s64 	%rd23391, %rd17738, %rd17737;
	mul.lo.s64 	%rd17739, %rd2128, %rd17729;
	mul.lo.s64 	%rd17740, %rd2129, %rd17739;
	mul.hi.u64 	%rd17741, %rd17739, %rd2129;
	not.b64 	%rd17742, %rd17729;
	setp.gt.u64 	%p9233, %rd17740, %rd17742;
	selp.u64 	%rd17743, 1, 0, %p9233;
	add.s64 	%rd17744, %rd5502, %rd17741;
	setp.lt.u64 	%p9234, %rd17744, %rd5502;
	add.s64 	%rd17745, %rd17744, %rd17743;
	setp.lt.u64 	%p9235, %rd17745, %rd17744;
	or.pred  	%p9236, %p9234, %p9235;
	selp.u64 	%rd17746, 1, 0, %p9236;
	mul.hi.u64 	%rd17747, %rd17739, %rd2130;
	mad.lo.s64 	%rd17748, %rd2130, %rd17739, %rd17745;
	setp.lt.u64 	%p9237, %rd17748, %rd17745;
	add.s64 	%rd5553, %rd17748, %rd17746;
	setp.lt.u64 	%p9238, %rd5553, %rd17748;
	or.pred  	%p9239, %p9237, %p9238;
	selp.u64 	%rd17749, 1, 0, %p9239;
	add.s64 	%rd17750, %rd5519, %rd17747;
	setp.lt.u64 	%p9240, %rd17750, %rd5519;
	add.s64 	%rd17751, %rd17750, %rd17749;
	setp.lt.u64 	%p9241, %rd17751, %rd17750;
	or.pred  	%p9242, %p9240, %p9241;
	selp.u64 	%rd17752, 1, 0, %p9242;
	mul.hi.u64 	%rd17753, %rd17739, %rd2131;
	mad.lo.s64 	%rd17754, %rd2131, %rd17739, %rd17751;
	setp.lt.u64 	%p9243, %rd17754, %rd17751;
	add.s64 	%rd5554, %rd17754, %rd17752;
	setp.lt.u64 	%p9244, %rd5554, %rd17754;
	or.pred  	%p9245, %p9243, %p9244;
	selp.u64 	%rd17755, 1, 0, %p9245;
	add.s64 	%rd17756, %rd5536, %rd17753;
	setp.lt.u64 	%p9246, %rd17756, %rd5536;
	add.s64 	%rd17757, %rd17756, %rd17755;
	setp.lt.u64 	%p9247, %rd17757, %rd17756;
	or.pred  	%p9248, %p9246, %p9247;
	selp.u64 	%rd17758, 1, 0, %p9248;
	mul.hi.u64 	%rd17759, %rd17739, %rd2132;
	mad.lo.s64 	%rd17760, %rd2132, %rd17739, %rd17757;
	setp.lt.u64 	%p9249, %rd17760, %rd17757;
	add.s64 	%rd5555, %rd17760, %rd17758;
	setp.lt.u64 	%p9250, %rd5555, %rd17760;
	or.pred  	%p9251, %p9249, %p9250;
	selp.u64 	%rd17761, 1, 0, %p9251;
	add.s64 	%rd17762, %rd5544, %rd17759;
	setp.ge.u64 	%p9252, %rd17762, %rd5544;
	add.s64 	%rd5556, %rd17762, %rd17761;
	setp.ge.u64 	%p9253, %rd5556, %rd17762;
	and.pred  	%p9254, %p9252, %p9253;
	@%p9254 bra 	$L__BB0_1850;
	add.s64 	%rd23390, %rd23390, 1;
	setp.ne.s64 	%p9255, %rd23390, 0;
	@%p9255 bra 	$L__BB0_1850;
	add.s64 	%rd23392, %rd23392, 1;
	setp.eq.s64 	%p9256, %rd23392, 0;
	selp.u64 	%rd17764, 1, 0, %p9256;
	add.s64 	%rd23391, %rd23391, %rd17764;
	mov.b64 	%rd23390, 0;
$L__BB0_1850:
	mul.lo.s64 	%rd17765, %rd2128, %rd5553;
	mul.lo.s64 	%rd17766, %rd2129, %rd17765;
	mul.hi.u64 	%rd17767, %rd17765, %rd2129;
	not.b64 	%rd17768, %rd5553;
	setp.gt.u64 	%p9257, %rd17766, %rd17768;
	selp.u64 	%rd17769, 1, 0, %p9257;
	add.s64 	%rd17770, %rd5554, %rd17767;
	setp.lt.u64 	%p9258, %rd17770, %rd5554;
	add.s64 	%rd17771, %rd17770, %rd17769;
	setp.lt.u64 	%p9259, %rd17771, %rd17770;
	or.pred  	%p9260, %p9258, %p9259;
	selp.u64 	%rd17772, 1, 0, %p9260;
	mul.hi.u64 	%rd17773, %rd17765, %rd2130;
	mad.lo.s64 	%rd17774, %rd2130, %rd17765, %rd17771;
	setp.lt.u64 	%p9261, %rd17774, %rd17771;
	add.s64 	%rd5563, %rd17774, %rd17772;
	setp.lt.u64 	%p9262, %rd5563, %rd17774;
	or.pred  	%p9263, %p9261, %p9262;
	selp.u64 	%rd17775, 1, 0, %p9263;
	add.s64 	%rd17776, %rd5555, %rd17773;
	setp.lt.u64 	%p9264, %rd17776, %rd5555;
	add.s64 	%rd17777, %rd17776, %rd17775;
	setp.lt.u64 	%p9265, %rd17777, %rd17776;
	or.pred  	%p9266, %p9264, %p9265;
	selp.u64 	%rd17778, 1, 0, %p9266;
	mul.hi.u64 	%rd17779, %rd17765, %rd2131;
	mad.lo.s64 	%rd17780, %rd2131, %rd17765, %rd17777;
	setp.lt.u64 	%p9267, %rd17780, %rd17777;
	add.s64 	%rd5564, %rd17780, %rd17778;
	setp.lt.u64 	%p9268, %rd5564, %rd17780;
	or.pred  	%p9269, %p9267, %p9268;
	selp.u64 	%rd17781, 1, 0, %p9269;
	add.s64 	%rd17782, %rd5556, %rd17779;
	setp.lt.u64 	%p9270, %rd17782, %rd5556;
	add.s64 	%rd17783, %rd17782, %rd17781;
	setp.lt.u64 	%p9271, %rd17783, %rd17782;
	or.pred  	%p9272, %p9270, %p9271;
	selp.u64 	%rd17784, 1, 0, %p9272;
	mul.hi.u64 	%rd17785, %rd17765, %rd2132;
	mad.lo.s64 	%rd17786, %rd2132, %rd17765, %rd17783;
	setp.lt.u64 	%p9273, %rd17786, %rd17783;
	add.s64 	%rd5565, %rd17786, %rd17784;
	setp.lt.u64 	%p9274, %rd5565, %rd17786;
	or.pred  	%p9275, %p9273, %p9274;
	selp.u64 	%rd17787, 1, 0, %p9275;
	add.s64 	%rd17788, %rd23390, %rd17785;
	setp.ge.u64 	%p9276, %rd17788, %rd23390;
	add.s64 	%rd5566, %rd17788, %rd17787;
	setp.ge.u64 	%p9277, %rd5566, %rd17788;
	and.pred  	%p9278, %p9276, %p9277;
	@%p9278 bra 	$L__BB0_1852;
	add.s64 	%rd23392, %rd23392, 1;
	setp.eq.s64 	%p9279, %rd23392, 0;
	selp.u64 	%rd17789, 1, 0, %p9279;
	add.s64 	%rd23391, %rd23391, %rd17789;
$L__BB0_1852:
	mul.lo.s64 	%rd17790, %rd2128, %rd5563;
	mul.lo.s64 	%rd17791, %rd2129, %rd17790;
	mul.hi.u64 	%rd17792, %rd17790, %rd2129;
	not.b64 	%rd17793, %rd5563;
	setp.gt.u64 	%p9280, %rd17791, %rd17793;
	selp.u64 	%rd17794, 1, 0, %p9280;
	add.s64 	%rd17795, %rd5564, %rd17792;
	setp.lt.u64 	%p9281, %rd17795, %rd5564;
	add.s64 	%rd17796, %rd17795, %rd17794;
	setp.lt.u64 	%p9282, %rd17796, %rd17795;
	or.pred  	%p9283, %p9281, %p9282;
	selp.u64 	%rd17797, 1, 0, %p9283;
	mul.hi.u64 	%rd17798, %rd17790, %rd2130;
	mad.lo.s64 	%rd17799, %rd2130, %rd17790, %rd17796;
	setp.lt.u64 	%p9284, %rd17799, %rd17796;
	add.s64 	%rd17800, %rd17799, %rd17797;
	setp.lt.u64 	%p9285, %rd17800, %rd17799;
	or.pred  	%p9286, %p9284, %p9285;
	selp.u64 	%rd17801, 1, 0, %p9286;
	add.s64 	%rd17802, %rd5565, %rd17798;
	setp.lt.u64 	%p9287, %rd17802, %rd5565;
	add.s64 	%rd17803, %rd17802, %rd17801;
	setp.lt.u64 	%p9288, %rd17803, %rd17802;
	or.pred  	%p9289, %p9287, %p9288;
	selp.u64 	%rd17804, 1, 0, %p9289;
	mul.hi.u64 	%rd17805, %rd17790, %rd2131;
	mad.lo.s64 	%rd17806, %rd2131, %rd17790, %rd17803;
	setp.lt.u64 	%p9290, %rd17806, %rd17803;
	add.s64 	%rd17807, %rd17806, %rd17804;
	setp.lt.u64 	%p9291, %rd17807, %rd17806;
	or.pred  	%p9292, %p9290, %p9291;
	selp.u64 	%rd17808, 1, 0, %p9292;
	add.s64 	%rd17809, %rd5566, %rd17805;
	setp.lt.u64 	%p9293, %rd17809, %rd5566;
	add.s64 	%rd17810, %rd17809, %rd17808;
	setp.lt.u64 	%p9294, %rd17810, %rd17809;
	or.pred  	%p9295, %p9293, %p9294;
	selp.u64 	%rd17811, 1, 0, %p9295;
	mul.hi.u64 	%rd17812, %rd17790, %rd2132;
	mad.lo.s64 	%rd17813, %rd2132, %rd17790, %rd17810;
	setp.lt.u64 	%p9296, %rd17813, %rd17810;
	add.s64 	%rd17814, %rd17813, %rd17811;
	setp.lt.u64 	%p9297, %rd17814, %rd17813;
	or.pred  	%p9298, %p9296, %p9297;
	selp.u64 	%rd17815, 1, 0, %p9298;
	add.s64 	%rd17816, %rd23392, %rd17812;
	setp.lt.u64 	%p9299, %rd17816, %rd23392;
	add.s64 	%rd17817, %rd17816, %rd17815;
	setp.lt.u64 	%p9300, %rd17817, %rd17816;
	or.pred  	%p9301, %p9299, %p9300;
	selp.u64 	%rd17818, 1, 0, %p9301;
	add.s64 	%rd17819, %rd23391, %rd17818;
	mul.lo.s64 	%rd17820, %rd2128, %rd17800;
	mul.lo.s64 	%rd17821, %rd2129, %rd17820;
	mul.hi.u64 	%rd17822, %rd17820, %rd2129;
	not.b64 	%rd17823, %rd17800;
	setp.gt.u64 	%p9302, %rd17821, %rd17823;
	selp.u64 	%rd17824, 1, 0, %p9302;
	add.s64 	%rd17825, %rd17807, %rd17822;
	setp.lt.u64 	%p9303, %rd17825, %rd17807;
	add.s64 	%rd17826, %rd17825, %rd17824;
	setp.lt.u64 	%p9304, %rd17826, %rd17825;
	or.pred  	%p9305, %p9303, %p9304;
	selp.u64 	%rd17827, 1, 0, %p9305;
	mul.hi.u64 	%rd17828, %rd17820, %rd2130;
	mad.lo.s64 	%rd17829, %rd2130, %rd17820, %rd17826;
	setp.lt.u64 	%p9306, %rd17829, %rd17826;
	add.s64 	%rd5571, %rd17829, %rd17827;
	setp.lt.u64 	%p9307, %rd5571, %rd17829;
	or.pred  	%p9308, %p9306, %p9307;
	selp.u64 	%rd17830, 1, 0, %p9308;
	add.s64 	%rd17831, %rd17814, %rd17828;
	setp.lt.u64 	%p9309, %rd17831, %rd17814;
	add.s64 	%rd17832, %rd17831, %rd17830;
	setp.lt.u64 	%p9310, %rd17832, %rd17831;
	or.pred  	%p9311, %p9309, %p9310;
	selp.u64 	%rd17833, 1, 0, %p9311;
	mul.hi.u64 	%rd17834, %rd17820, %rd2131;
	mad.lo.s64 	%rd17835, %rd2131, %rd17820, %rd17832;
	setp.lt.u64 	%p9312, %rd17835, %rd17832;
	add.s64 	%rd5572, %rd17835, %rd17833;
	setp.lt.u64 	%p9313, %rd5572, %rd17835;
	or.pred  	%p9314, %p9312, %p9313;
	selp.u64 	%rd17836, 1, 0, %p9314;
	add.s64 	%rd17837, %rd17817, %rd17834;
	setp.lt.u64 	%p9315, %rd17837, %rd17817;
	add.s64 	%rd17838, %rd17837, %rd17836;
	setp.lt.u64 	%p9316, %rd17838, %rd17837;
	or.pred  	%p9317, %p9315, %p9316;
	selp.u64 	%rd17839, 1, 0, %p9317;
	mul.hi.u64 	%rd17840, %rd17820, %rd2132;
	mad.lo.s64 	%rd17841, %rd2132, %rd17820, %rd17838;
	setp.lt.u64 	%p9318, %rd17841, %rd17838;
	add.s64 	%rd5573, %rd17841, %rd17839;
	setp.lt.u64 	%p9319, %rd5573, %rd17841;
	or.pred  	%p9320, %p9318, %p9319;
	selp.u64 	%rd17842, 1, 0, %p9320;
	add.s64 	%rd17843, %rd17819, %rd17840;
	add.s64 	%rd23393, %rd17843, %rd17842;
	setp.gt.u64 	%p9321, %rd23393, %rd2132;
	@%p9321 bra 	$L__BB0_1858;
	setp.lt.u64 	%p9322, %rd23393, %rd2132;
	mov.u64 	%rd23394, %rd5573;
	mov.u64 	%rd23395, %rd5572;
	mov.u64 	%rd23396, %rd5571;
	@%p9322 bra 	$L__BB0_1859;
	setp.gt.u64 	%p9323, %rd5573, %rd2131;
	@%p9323 bra 	$L__BB0_1858;
	setp.lt.u64 	%p9324, %rd5573, %rd2131;
	mov.u64 	%rd23394, %rd5573;
	mov.u64 	%rd23395, %rd5572;
	mov.u64 	%rd23396, %rd5571;
	@%p9324 bra 	$L__BB0_1859;
	setp.gt.u64 	%p9325, %rd5572, %rd2130;
	@%p9325 bra 	$L__BB0_1858;
	setp.lt.u64 	%p9326, %rd5572, %rd2130;
	setp.lt.u64 	%p9327, %rd5571, %rd2129;
	or.pred  	%p9328, %p9326, %p9327;
	mov.u64 	%rd23394, %rd5573;
	mov.u64 	%rd23395, %rd5572;
	mov.u64 	%rd23396, %rd5571;
	@%p9328 bra 	$L__BB0_1859;
$L__BB0_1858:
	sub.s64 	%rd23396, %rd5571, %rd2129;
	setp.lt.u64 	%p9329, %rd5571, %rd2129;
	selp.u64 	%rd17844, 1, 0, %p9329;
	add.s64 	%rd17845, %rd2130, %rd17844;
	sub.s64 	%rd23395, %rd5572, %rd17845;
	setp.lt.u64 	%p9330, %rd5572, %rd17845;
	selp.u64 	%rd17846, 1, 0, %p9330;
	add.s64 	%rd17847, %rd2131, %rd17846;
	sub.s64 	%rd23394, %rd5573, %rd17847;
	setp.lt.u64 	%p9331, %rd5573, %rd17847;
	selp.u64 	%rd17848, 1, 0, %p9331;
	add.s64 	%rd17849, %rd2132, %rd17848;
	sub.s64 	%rd23393, %rd23393, %rd17849;
$L__BB0_1859:
	ld.local.v2.u64 	{%rd5583, %rd5584}, [%rd5315];
	mul.hi.u64 	%rd17850, %rd5583, %rd23348;
	mul.hi.u64 	%rd17851, %rd5583, %rd23347;
	mad.lo.s64 	%rd17852, %rd23347, %rd5583, %rd17850;
	setp.lt.u64 	%p9332, %rd17852, %rd17850;
	selp.u64 	%rd17853, 1, 0, %p9332;
	add.s64 	%rd17854, %rd17851, %rd17853;
	setp.lt.u64 	%p9333, %rd17854, %rd17851;
	selp.u64 	%rd17855, 1, 0, %p9333;
	mul.hi.u64 	%rd17856, %rd5583, %rd23346;
	mad.lo.s64 	%rd17857, %rd23346, %rd5583, %rd17854;
	setp.lt.u64 	%p9334, %rd17857, %rd17854;
	selp.u64 	%rd17858, 1, 0, %p9334;
	add.s64 	%rd17859, %rd17856, %rd17855;
	setp.lt.u64 	%p9335, %rd17859, %rd17856;
	add.s64 	%rd17860, %rd17859, %rd17858;
	setp.lt.u64 	%p9336, %rd17860, %rd17859;
	or.pred  	%p9337, %p9335, %p9336;
	selp.u64 	%rd17861, 1, 0, %p9337;
	mul.hi.u64 	%rd17862, %rd5583, %rd23345;
	mad.lo.s64 	%rd23399, %rd23345, %rd5583, %rd17860;
	setp.lt.u64 	%p9338, %rd23399, %rd17860;
	selp.u64 	%rd17863, 1, 0, %p9338;
	add.s64 	%rd17864, %rd17862, %rd17861;
	setp.lt.u64 	%p9339, %rd17864, %rd17862;
	add.s64 	%rd23401, %rd17864, %rd17863;
	setp.lt.u64 	%p9340, %rd23401, %rd17864;
	or.pred  	%p150, %p9339, %p9340;
	selp.u64 	%rd23400, 1, 0, %p150;
	mul.hi.u64 	%rd17865, %rd5584, %rd23348;
	mad.lo.s64 	%rd5588, %rd23348, %rd5584, %rd17852;
	setp.lt.u64 	%p9341, %rd5588, %rd17852;
	selp.u64 	%rd17866, 1, 0, %p9341;
	add.s64 	%rd17867, %rd17857, %rd17865;
	setp.ge.u64 	%p9342, %rd17867, %rd17857;
	add.s64 	%rd5589, %rd17867, %rd17866;
	setp.ge.u64 	%p9343, %rd5589, %rd17867;
	and.pred  	%p9344, %p9342, %p9343;
	@%p9344 bra 	$L__BB0_1862;
	add.s64 	%rd23399, %rd23399, 1;
	setp.ne.s64 	%p9345, %rd23399, 0;
	@%p9345 bra 	$L__BB0_1862;
	add.s64 	%rd23401, %rd23401, 1;
	setp.eq.s64 	%p9346, %rd23401, 0;
	selp.b64 	%rd17869, 2, 1, %p150;
	selp.b64 	%rd23400, %rd17869, %rd23400, %p9346;
	mov.b64 	%rd23399, 0;
$L__BB0_1862:
	mul.hi.u64 	%rd17870, %rd5584, %rd23347;
	mad.lo.s64 	%rd5596, %rd23347, %rd5584, %rd5589;
	setp.lt.u64 	%p9347, %rd5596, %rd5589;
	selp.u64 	%rd17871, 1, 0, %p9347;
	add.s64 	%rd17872, %rd23399, %rd17870;
	setp.ge.u64 	%p9348, %rd17872, %rd23399;
	add.s64 	%rd5597, %rd17872, %rd17871;
	setp.ge.u64 	%p9349, %rd5597, %rd17872;
	and.pred  	%p9350, %p9348, %p9349;
	@%p9350 bra 	$L__BB0_1864;
	add.s64 	%rd23401, %rd23401, 1;
	setp.eq.s64 	%p9351, %rd23401, 0;
	selp.u64 	%rd17873, 1, 0, %p9351;
	add.s64 	%rd23400, %rd23400, %rd17873;
$L__BB0_1864:
	mul.hi.u64 	%rd17874, %rd5584, %rd23346;
	mad.lo.s64 	%rd17875, %rd23346, %rd5584, %rd5597;
	setp.lt.u64 	%p9352, %rd17875, %rd5597;
	selp.u64 	%rd17876, 1, 0, %p9352;
	add.s64 	%rd17877, %rd23401, %rd17874;
	setp.lt.u64 	%p9353, %rd17877, %rd23401;
	add.s64 	%rd17878, %rd17877, %rd17876;
	setp.lt.u64 	%p9354, %rd17878, %rd17877;
	or.pred  	%p9355, %p9353, %p9354;
	selp.u64 	%rd17879, 1, 0, %p9355;
	add.s64 	%rd17880, %rd23400, %rd17879;
	mul.hi.u64 	%rd17881, %rd5584, %rd23345;
	mad.lo.s64 	%rd23404, %rd23345, %rd5584, %rd17878;
	setp.lt.u64 	%p9356, %rd23404, %rd17878;
	selp.u64 	%rd17882, 1, 0, %p9356;
	add.s64 	%rd17883, %rd17880, %rd17881;
	setp.lt.u64 	%p9357, %rd17883, %rd17880;
	add.s64 	%rd23406, %rd17883, %rd17882;
	setp.lt.u64 	%p9358, %rd23406, %rd17883;
	or.pred  	%p151, %p9357, %p9358;
	selp.u64 	%rd23405, 1, 0, %p151;
	ld.local.u64 	%rd5605, [%rd5315+16];
	mul.hi.u64 	%rd17884, %rd5605, %rd23348;
	mad.lo.s64 	%rd5606, %rd23348, %rd5605, %rd5596;
	setp.lt.u64 	%p9359, %rd5606, %rd5596;
	selp.u64 	%rd17885, 1, 0, %p9359;
	add.s64 	%rd17886, %rd17875, %rd17884;
	setp.ge.u64 	%p9360, %rd17886, %rd17875;
	add.s64 	%rd5607, %rd17886, %rd17885;
	setp.ge.u64 	%p9361, %rd5607, %rd17886;
	and.pred  	%p9362, %p9360, %p9361;
	@%p9362 bra 	$L__BB0_1867;
	add.s64 	%rd23404, %rd23404, 1;
	setp.ne.s64 	%p9363, %rd23404, 0;
	@%p9363 bra 	$L__BB0_1867;
	add.s64 	%rd23406, %rd23406, 1;
	setp.eq.s64 	%p9364, %rd23406, 0;
	selp.b64 	%rd17888, 2, 1, %p151;
	selp.b64 	%rd23405, %rd17888, %rd23405, %p9364;
	mov.b64 	%rd23404, 0;
$L__BB0_1867:
	mul.hi.u64 	%rd17889, %rd5605, %rd23347;
	mad.lo.s64 	%rd5614, %rd23347, %rd5605, %rd5607;
	setp.lt.u64 	%p9365, %rd5614, %rd5607;
	selp.u64 	%rd17890, 1, 0, %p9365;
	add.s64 	%rd17891, %rd23404, %rd17889;
	setp.ge.u64 	%p9366, %rd17891, %rd23404;
	add.s64 	%rd5615, %rd17891, %rd17890;
	setp.ge.u64 	%p9367, %rd5615, %rd17891;
	and.pred  	%p9368, %p9366, %p9367;
	@%p9368 bra 	$L__BB0_1869;
	add.s64 	%rd23406, %rd23406, 1;
	setp.eq.s64 	%p9369, %rd23406, 0;
	selp.u64 	%rd17892, 1, 0, %p9369;
	add.s64 	%rd23405, %rd23405, %rd17892;
$L__BB0_1869:
	mul.hi.u64 	%rd17893, %rd5605, %rd23346;
	mad.lo.s64 	%rd17894, %rd23346, %rd5605, %rd5615;
	setp.lt.u64 	%p9370, %rd17894, %rd5615;
	selp.u64 	%rd17895, 1, 0, %p9370;
	add.s64 	%rd17896, %rd23406, %rd17893;
	setp.lt.u64 	%p9371, %rd17896, %rd23406;
	add.s64 	%rd17897, %rd17896, %rd17895;
	setp.lt.u64 	%p9372, %rd17897, %rd17896;
	or.pred  	%p9373, %p9371, %p9372;
	selp.u64 	%rd17898, 1, 0, %p9373;
	add.s64 	%rd17899, %rd23405, %rd17898;
	mul.hi.u64 	%rd17900, %rd5605, %rd23345;
	mad.lo.s64 	%rd23409, %rd23345, %rd5605, %rd17897;
	setp.lt.u64 	%p9374, %rd23409, %rd17897;
	selp.u64 	%rd17901, 1, 0, %p9374;
	add.s64 	%rd17902, %rd17899, %rd17900;
	setp.lt.u64 	%p9375, %rd17902, %rd17899;
	add.s64 	%rd23411, %rd17902, %rd17901;
	setp.lt.u64 	%p9376, %rd23411, %rd17902;
	or.pred  	%p152, %p9375, %p9376;
	selp.u64 	%rd23410, 1, 0, %p152;
	ld.local.u64 	%rd5623, [%rd5315+24];
	mul.hi.u64 	%rd17903, %rd5623, %rd23348;
	mad.lo.s64 	%rd5624, %rd23348, %rd5623, %rd5614;
	setp.lt.u64 	%p9377, %rd5624, %rd5614;
	selp.u64 	%rd17904, 1, 0, %p9377;
	add.s64 	%rd17905, %rd17894, %rd17903;
	setp.ge.u64 	%p9378, %rd17905, %rd17894;
	add.s64 	%rd5625, %rd17905, %rd17904;
	setp.ge.u64 	%p9379, %rd5625, %rd17905;
	and.pred  	%p9380, %p9378, %p9379;
	@%p9380 bra 	$L__BB0_1872;
	add.s64 	%rd23409, %rd23409, 1;
	setp.ne.s64 	%p9381, %rd23409, 0;
	@%p9381 bra 	$L__BB0_1872;
	add.s64 	%rd23411, %rd23411, 1;
	setp.eq.s64 	%p9382, %rd23411, 0;
	selp.b64 	%rd17907, 2, 1, %p152;
	selp.b64 	%rd23410, %rd17907, %rd23410, %p9382;
	mov.b64 	%rd23409, 0;
$L__BB0_1872:
	mul.hi.u64 	%rd17908, %rd5623, %rd23347;
	mad.lo.s64 	%rd5632, %rd23347, %rd5623, %rd5625;
	setp.lt.u64 	%p9383, %rd5632, %rd5625;
	selp.u64 	%rd17909, 1, 0, %p9383;
	add.s64 	%rd17910, %rd23409, %rd17908;
	setp.ge.u64 	%p9384, %rd17910, %rd23409;
	add.s64 	%rd5633, %rd17910, %rd17909;
	setp.ge.u64 	%p9385, %rd5633, %rd17910;
	and.pred  	%p9386, %p9384, %p9385;
	@%p9386 bra 	$L__BB0_1874;
	add.s64 	%rd23411, %rd23411, 1;
	setp.eq.s64 	%p9387, %rd23411, 0;
	selp.u64 	%rd17911, 1, 0, %p9387;
	add.s64 	%rd23410, %rd23410, %rd17911;
$L__BB0_1874:
	mul.lo.s64 	%rd17912, %rd23348, %rd5583;
	mul.hi.u64 	%rd17913, %rd5623, %rd23346;
	mad.lo.s64 	%rd23414, %rd23346, %rd5623, %rd5633;
	setp.lt.u64 	%p9388, %rd23414, %rd5633;
	selp.u64 	%rd17914, 1, 0, %p9388;
	add.s64 	%rd17915, %rd23411, %rd17913;
	setp.lt.u64 	%p9389, %rd17915, %rd23411;
	add.s64 	%rd17916, %rd17915, %rd17914;
	setp.lt.u64 	%p9390, %rd17916, %rd17915;
	or.pred  	%p9391, %p9389, %p9390;
	selp.u64 	%rd17917, 1, 0, %p9391;
	add.s64 	%rd17918, %rd23410, %rd17917;
	mul.hi.u64 	%rd17919, %rd5623, %rd23345;
	mad.lo.s64 	%rd23416, %rd23345, %rd5623, %rd17916;
	setp.lt.u64 	%p9392, %rd23416, %rd17916;
	selp.u64 	%rd17920, 1, 0, %p9392;
	add.s64 	%rd17921, %rd17918, %rd17919;
	add.s64 	%rd23415, %rd17921, %rd17920;
	mul.lo.s64 	%rd17922, %rd2128, %rd17912;
	mul.lo.s64 	%rd17923, %rd2129, %rd17922;
	mul.hi.u64 	%rd17924, %rd17922, %rd2129;
	not.b64 	%rd17925, %rd17912;
	setp.gt.u64 	%p9393, %rd17923, %rd17925;
	selp.u64 	%rd17926, 1, 0, %p9393;
	add.s64 	%rd17927, %rd5588, %rd17924;
	setp.lt.u64 	%p9394, %rd17927, %rd5588;
	add.s64 	%rd17928, %rd17927, %rd17926;
	setp.lt.u64 	%p9395, %rd17928, %rd17927;
	or.pred  	%p9396, %p9394, %p9395;
	selp.u64 	%rd17929, 1, 0, %p9396;
	mul.hi.u64 	%rd17930, %rd17922, %rd2130;
	mad.lo.s64 	%rd17931, %rd2130, %rd17922, %rd17928;
	setp.lt.u64 	%p9397, %rd17931, %rd17928;
	add.s64 	%rd5641, %rd17931, %rd17929;
	setp.lt.u64 	%p9398, %rd5641, %rd17931;
	or.pred  	%p9399, %p9397, %p9398;
	selp.u64 	%rd17932, 1, 0, %p9399;
	add.s64 	%rd17933, %rd5606, %rd17930;
	setp.lt.u64 	%p9400, %rd17933, %rd5606;
	add.s64 	%rd17934, %rd17933, %rd17932;
	setp.lt.u64 	%p9401, %rd17934, %rd17933;
	or.pred  	%p9402, %p9400, %p9401;
	selp.u64 	%rd17935, 1, 0, %p9402;
	mul.hi.u64 	%rd17936, %rd17922, %rd2131;
	mad.lo.s64 	%rd17937, %rd2131, %rd17922, %rd17934;
	setp.lt.u64 	%p9403, %rd17937, %rd17934;
	add.s64 	%rd5642, %rd17937, %rd17935;
	setp.lt.u64 	%p9404, %rd5642, %rd17937;
	or.pred  	%p9405, %p9403, %p9404;
	selp.u64 	%rd17938, 1, 0, %p9405;
	add.s64 	%rd17939, %rd5624, %rd17936;
	setp.lt.u64 	%p9406, %rd17939, %rd5624;
	add.s64 	%rd17940, %rd17939, %rd17938;
	setp.lt.u64 	%p9407, %rd17940, %rd17939;
	or.pred  	%p9408, %p9406, %p9407;
	selp.u64 	%rd17941, 1, 0, %p9408;
	mul.hi.u64 	%rd17942, %rd17922, %rd2132;
	mad.lo.s64 	%rd17943, %rd2132, %rd17922, %rd17940;
	setp.lt.u64 	%p9409, %rd17943, %rd17940;
	add.s64 	%rd5643, %rd17943, %rd17941;
	setp.lt.u64 	%p9410, %rd5643, %rd17943;
	or.pred  	%p9411, %p9409, %p9410;
	selp.u64 	%rd17944, 1, 0, %p9411;
	add.s64 	%rd17945, %rd5632, %rd17942;
	setp.ge.u64 	%p9412, %rd17945, %rd5632;
	add.s64 	%rd5644, %rd17945, %rd17944;
	setp.ge.u64 	%p9413, %rd5644, %rd17945;
	and.pred  	%p9414, %p9412, %p9413;
	@%p9414 bra 	$L__BB0_1877;
	add.s64 	%rd23414, %rd23414, 1;
	setp.ne.s64 	%p9415, %rd23414, 0;
	@%p9415 bra 	$L__BB0_1877;
	add.s64 	%rd23416, %rd23416, 1;
	setp.eq.s64 	%p9416, %rd23416, 0;
	selp.u64 	%rd17947, 1, 0, %p9416;
	add.s64 	%rd23415, %rd23415, %rd17947;
	mov.b64 	%rd23414, 0;
$L__BB0_1877:
	mul.lo.s64 	%rd17948, %rd2128, %rd5641;
	mul.lo.s64 	%rd17949, %rd2129, %rd17948;
	mul.hi.u64 	%rd17950, %rd17948, %rd2129;
	not.b64 	%rd17951, %rd5641;
	setp.gt.u64 	%p9417, %rd17949, %rd17951;
	selp.u64 	%rd17952, 1, 0, %p9417;
	add.s64 	%rd17953, %rd5642, %rd17950;
	setp.lt.u64 	%p9418, %rd17953, %rd5642;
	add.s64 	%rd17954, %rd17953, %rd17952;
	setp.lt.u64 	%p9419, %rd17954, %rd17953;
	or.pred  	%p9420, %p9418, %p9419;
	selp.u64 	%rd17955, 1, 0, %p9420;
	mul.hi.u64 	%rd17956, %rd17948, %rd2130;
	mad.lo.s64 	%rd17957, %rd2130, %rd17948, %rd17954;
	setp.lt.u64 	%p9421, %rd17957, %rd17954;
	add.s64 	%rd5651, %rd17957, %rd17955;
	setp.lt.u64 	%p9422, %rd5651, %rd17957;
	or.pred  	%p9423, %p9421, %p9422;
	selp.u64 	%rd17958, 1, 0, %p9423;
	add.s64 	%rd17959, %rd5643, %rd17956;
	setp.lt.u64 	%p9424, %rd17959, %rd5643;
	add.s64 	%rd17960, %rd17959, %rd17958;
	setp.lt.u64 	%p9425, %rd17960, %rd17959;
	or.pred  	%p9426, %p9424, %p9425;
	selp.u64 	%rd17961, 1, 0, %p9426;
	mul.hi.u64 	%rd17962, %rd17948, %rd2131;
	mad.lo.s64 	%rd17963, %rd2131, %rd17948, %rd17960;
	setp.lt.u64 	%p9427, %rd17963, %rd17960;
	add.s64 	%rd5652, %rd17963, %rd17961;
	setp.lt.u64 	%p9428, %rd5652, %rd17963;
	or.pred  	%p9429, %p9427, %p9428;
	selp.u64 	%rd17964, 1, 0, %p9429;
	add.s64 	%rd17965, %rd5644, %rd17962;
	setp.lt.u64 	%p9430, %rd17965, %rd5644;
	add.s64 	%rd17966, %rd17965, %rd17964;
	setp.lt.u64 	%p9431, %rd17966, %rd17965;
	or.pred  	%p9432, %p9430, %p9431;
	selp.u64 	%rd17967, 1, 0, %p9432;
	mul.hi.u64 	%rd17968, %rd17948, %rd2132;
	mad.lo.s64 	%rd17969, %rd2132, %rd17948, %rd17966;
	setp.lt.u64 	%p9433, %rd17969, %rd17966;
	add.s64 	%rd5653, %rd17969, %rd17967;
	setp.lt.u64 	%p9434, %rd5653, %rd17969;
	or.pred  	%p9435, %p9433, %p9434;
	selp.u64 	%rd17970, 1, 0, %p9435;
	add.s64 	%rd17971, %rd23414, %rd17968;
	setp.ge.u64 	%p9436, %rd17971, %rd23414;
	add.s64 	%rd5654, %rd17971, %rd17970;
	setp.ge.u64 	%p9437, %rd5654, %rd17971;
	and.pred  	%p9438, %p9436, %p9437;
	@%p9438 bra 	$L__BB0_1879;
	add.s64 	%rd23416, %rd23416, 1;
	setp.eq.s64 	%p9439, %rd23416, 0;
	selp.u64 	%rd17972, 1, 0, %p9439;
	add.s64 	%rd23415, %rd23415, %rd17972;
$L__BB0_1879:
	mul.lo.s64 	%rd17973, %rd2128, %rd5651;
	mul.lo.s64 	%rd17974, %rd2129, %rd17973;
	mul.hi.u64 	%rd17975, %rd17973, %rd2129;
	not.b64 	%rd17976, %rd5651;
	setp.gt.u64 	%p9440, %rd17974, %rd17976;
	selp.u64 	%rd17977, 1, 0, %p9440;
	add.s64 	%rd17978, %rd5652, %rd17975;
	setp.lt.u64 	%p9441, %rd17978, %rd5652;
	add.s64 	%rd17979, %rd17978, %rd17977;
	setp.lt.u64 	%p9442, %rd17979, %rd17978;
	or.pred  	%p9443, %p9441, %p9442;
	selp.u64 	%rd17980, 1, 0, %p9443;
	mul.hi.u64 	%rd17981, %rd17973, %rd2130;
	mad.lo.s64 	%rd17982, %rd2130, %rd17973, %rd17979;
	setp.lt.u64 	%p9444, %rd17982, %rd17979;
	add.s64 	%rd17983, %rd17982, %rd17980;
	setp.lt.u64 	%p9445, %rd17983, %rd17982;
	or.pred  	%p9446, %p9444, %p9445;
	selp.u64 	%rd17984, 1, 0, %p9446;
	add.s64 	%rd17985, %rd5653, %rd17981;
	setp.lt.u64 	%p9447, %rd17985, %rd5653;
	add.s64 	%rd17986, %rd17985, %rd17984;
	setp.lt.u64 	%p9448, %rd17986, %rd17985;
	or.pred  	%p9449, %p9447, %p9448;
	selp.u64 	%rd17987, 1, 0, %p9449;
	mul.hi.u64 	%rd17988, %rd17973, %rd2131;
	mad.lo.s64 	%rd17989, %rd2131, %rd17973, %rd17986;
	setp.lt.u64 	%p9450, %rd17989, %rd17986;
	add.s64 	%rd17990, %rd17989, %rd17987;
	setp.lt.u64 	%p9451, %rd17990, %rd17989;
	or.pred  	%p9452, %p9450, %p9451;
	selp.u64 	%rd17991, 1, 0, %p9452;
	add.s64 	%rd17992, %rd5654, %rd17988;
	setp.lt.u64 	%p9453, %rd17992, %rd5654;
	add.s64 	%rd17993, %rd17992, %rd17991;
	setp.lt.u64 	%p9454, %rd17993, %rd17992;
	or.pred  	%p9455, %p9453, %p9454;
	selp.u64 	%rd17994, 1, 0, %p9455;
	mul.hi.u64 	%rd17995, %rd17973, %rd2132;
	mad.lo.s64 	%rd17996, %rd2132, %rd17973, %rd17993;
	setp.lt.u64 	%p9456, %rd17996, %rd17993;
	add.s64 	%rd17997, %rd17996, %rd17994;
	setp.lt.u64 	%p9457, %rd17997, %rd17996;
	or.pred  	%p9458, %p9456, %p9457;
	selp.u64 	%rd17998, 1, 0, %p9458;
	add.s64 	%rd17999, %rd23416, %rd17995;
	setp.lt.u64 	%p9459, %rd17999, %rd23416;
	add.s64 	%rd18000, %rd17999, %rd17998;
	setp.lt.u64 	%p9460, %rd18000, %rd17999;
	or.pred  	%p9461, %p9459, %p9460;
	selp.u64 	%rd18001, 1, 0, %p9461;
	add.s64 	%rd18002, %rd23415, %rd18001;
	mul.lo.s64 	%rd18003, %rd2128, %rd17983;
	mul.lo.s64 	%rd18004, %rd2129, %rd18003;
	mul.hi.u64 	%rd18005, %rd18003, %rd2129;
	not.b64 	%rd18006, %rd17983;
	setp.gt.u64 	%p9462, %rd18004, %rd18006;
	selp.u64 	%rd18007, 1, 0, %p9462;
	add.s64 	%rd18008, %rd17990, %rd18005;
	setp.lt.u64 	%p9463, %rd18008, %rd17990;
	add.s64 	%rd18009, %rd18008, %rd18007;
	setp.lt.u64 	%p9464, %rd18009, %rd18008;
	or.pred  	%p9465, %p9463, %p9464;
	selp.u64 	%rd18010, 1, 0, %p9465;
	mul.hi.u64 	%rd18011, %rd18003, %rd2130;
	mad.lo.s64 	%rd18012, %rd2130, %rd18003, %rd18009;
	setp.lt.u64 	%p9466, %rd18012, %rd18009;
	add.s64 	%rd5659, %rd18012, %rd18010;
	setp.lt.u64 	%p9467, %rd5659, %rd18012;
	or.pred  	%p9468, %p9466, %p9467;
	selp.u64 	%rd18013, 1, 0, %p9468;
	add.s64 	%rd18014, %rd17997, %rd18011;
	setp.lt.u64 	%p9469, %rd18014, %rd17997;
	add.s64 	%rd18015, %rd18014, %rd18013;
	setp.lt.u64 	%p9470, %rd18015, %rd18014;
	or.pred  	%p9471, %p9469, %p9470;
	selp.u64 	%rd18016, 1, 0, %p9471;
	mul.hi.u64 	%rd18017, %rd18003, %rd2131;
	mad.lo.s64 	%rd18018, %rd2131, %rd18003, %rd18015;
	setp.lt.u64 	%p9472, %rd18018, %rd18015;
	add.s64 	%rd5660, %rd18018, %rd18016;
	setp.lt.u64 	%p9473, %rd5660, %rd18018;
	or.pred  	%p9474, %p9472, %p9473;
	selp.u64 	%rd18019, 1, 0, %p9474;
	add.s64 	%rd18020, %rd18000, %rd18017;
	setp.lt.u64 	%p9475, %rd18020, %rd18000;
	add.s64 	%rd18021, %rd18020, %rd18019;
	setp.lt.u64 	%p9476, %rd18021, %rd18020;
	or.pred  	%p9477, %p9475, %p9476;
	selp.u64 	%rd18022, 1, 0, %p9477;
	mul.hi.u64 	%rd18023, %rd18003, %rd2132;
	mad.lo.s64 	%rd18024, %rd2132, %rd18003, %rd18021;
	setp.lt.u64 	%p9478, %rd18024, %rd18021;
	add.s64 	%rd5661, %rd18024, %rd18022;
	setp.lt.u64 	%p9479, %rd5661, %rd18024;
	or.pred  	%p9480, %p9478, %p9479;
	selp.u64 	%rd18025, 1, 0, %p9480;
	add.s64 	%rd18026, %rd18002, %rd18023;
	add.s64 	%rd23417, %rd18026, %rd18025;
	setp.gt.u64 	%p9481, %rd23417, %rd2132;
	@%p9481 bra 	$L__BB0_1885;
	setp.lt.u64 	%p9482, %rd23417, %rd2132;
	mov.u64 	%rd23418, %rd5661;
	mov.u64 	%rd23419, %rd5660;
	mov.u64 	%rd23420, %rd5659;
	@%p9482 bra 	$L__BB0_1886;
	setp.gt.u64 	%p9483, %rd5661, %rd2131;
	@%p9483 bra 	$L__BB0_1885;
	setp.lt.u64 	%p9484, %rd5661, %rd2131;
	mov.u64 	%rd23418, %rd5661;
	mov.u64 	%rd23419, %rd5660;
	mov.u64 	%rd23420, %rd5659;
	@%p9484 bra 	$L__BB0_1886;
	setp.gt.u64 	%p9485, %rd5660, %rd2130;
	@%p9485 bra 	$L__BB0_1885;
	setp.lt.u64 	%p9486, %rd5660, %rd2130;
	setp.lt.u64 	%p9487, %rd5659, %rd2129;
	or.pred  	%p9488, %p9486, %p9487;
	mov.u64 	%rd23418, %rd5661;
	mov.u64 	%rd23419, %rd5660;
	mov.u64 	%rd23420, %rd5659;
	@%p9488 bra 	$L__BB0_1886;
$L__BB0_1885:
	sub.s64 	%rd23420, %rd5659, %rd2129;
	setp.lt.u64 	%p9489, %rd5659, %rd2129;
	selp.u64 	%rd18027, 1, 0, %p9489;
	add.s64 	%rd18028, %rd2130, %rd18027;
	sub.s64 	%rd23419, %rd5660, %rd18028;
	setp.lt.u64 	%p9490, %rd5660, %rd18028;
	selp.u64 	%rd18029, 1, 0, %p9490;
	add.s64 	%rd18030, %rd2131, %rd18029;
	sub.s64 	%rd23418, %rd5661, %rd18030;
	setp.lt.u64 	%p9491, %rd5661, %rd18030;
	selp.u64 	%rd18031, 1, 0, %p9491;
	add.s64 	%rd18032, %rd2132, %rd18031;
	sub.s64 	%rd23417, %rd23417, %rd18032;
$L__BB0_1886:
	mul.hi.u64 	%rd18033, %rd23372, %rd5316;
	mul.hi.u64 	%rd18034, %rd23372, %rd5320;
	mad.lo.s64 	%rd18035, %rd5320, %rd23372, %rd18033;
	setp.lt.u64 	%p9492, %rd18035, %rd18033;
	selp.u64 	%rd18036, 1, 0, %p9492;
	add.s64 	%rd18037, %rd18034, %rd18036;
	setp.lt.u64 	%p9493, %rd18037, %rd18034;
	selp.u64 	%rd18038, 1, 0, %p9493;
	mul.hi.u64 	%rd18039, %rd23372, %rd5318;
	mad.lo.s64 	%rd18040, %rd5318, %rd23372, %rd18037;
	setp.lt.u64 	%p9494, %rd18040, %rd18037;
	selp.u64 	%rd18041, 1, 0, %p9494;
	add.s64 	%rd18042, %rd18039, %rd18038;
	setp.lt.u64 	%p9495, %rd18042, %rd18039;
	add.s64 	%rd18043, %rd18042, %rd18041;
	setp.lt.u64 	%p9496, %rd18043, %rd18042;
	or.pred  	%p9497, %p9495, %p9496;
	selp.u64 	%rd18044, 1, 0, %p9497;
	mul.hi.u64 	%rd18045, %rd23372, %rd5319;
	mad.lo.s64 	%rd23423, %rd5319, %rd23372, %rd18043;
	setp.lt.u64 	%p9498, %rd23423, %rd18043;
	selp.u64 	%rd18046, 1, 0, %p9498;
	add.s64 	%rd18047, %rd18045, %rd18044;
	setp.lt.u64 	%p9499, %rd18047, %rd18045;
	add.s64 	%rd23425, %rd18047, %rd18046;
	setp.lt.u64 	%p9500, %rd23425, %rd18047;
	or.pred  	%p153, %p9499, %p9500;
	selp.u64 	%rd23424, 1, 0, %p153;
	mul.hi.u64 	%rd18048, %rd23371, %rd5316;
	mad.lo.s64 	%rd5674, %rd5316, %rd23371, %rd18035;
	setp.lt.u64 	%p9501, %rd5674, %rd18035;
	selp.u64 	%rd18049, 1, 0, %p9501;
	add.s64 	%rd18050, %rd18040, %rd18048;
	setp.ge.u64 	%p9502, %rd18050, %rd18040;
	add.s64 	%rd5675, %rd18050, %rd18049;
	setp.ge.u64 	%p9503, %rd5675, %rd18050;
	and.pred  	%p9504, %p9502, %p9503;
	@%p9504 bra 	$L__BB0_1889;
	add.s64 	%rd23423, %rd23423, 1;
	setp.ne.s64 	%p9505, %rd23423, 0;
	@%p9505 bra 	$L__BB0_1889;
	add.s64 	%rd23425, %rd23425, 1;
	setp.eq.s64 	%p9506, %rd23425, 0;
	selp.b64 	%rd18052, 2, 1, %p153;
	selp.b64 	%rd23424, %rd18052, %rd23424, %p9506;
	mov.b64 	%rd23423, 0;
$L__BB0_1889:
	mul.hi.u64 	%rd18053, %rd23371, %rd5320;
	mad.lo.s64 	%rd5682, %rd5320, %rd23371, %rd5675;
	setp.lt.u64 	%p9507, %rd5682, %rd5675;
	selp.u64 	%rd18054, 1, 0, %p9507;
	add.s64 	%rd18055, %rd23423, %rd18053;
	setp.ge.u64 	%p9508, %rd18055, %rd23423;
	add.s64 	%rd5683, %rd18055, %rd18054;
	setp.ge.u64 	%p9509, %rd5683, %rd18055;
	and.pred  	%p9510, %p9508, %p9509;
	@%p9510 bra 	$L__BB0_1891;
	add.s64 	%rd23425, %rd23425, 1;
	setp.eq.s64 	%p9511, %rd23425, 0;
	selp.u64 	%rd18056, 1, 0, %p9511;
	add.s64 	%rd23424, %rd23424, %rd18056;
$L__BB0_1891:
	mul.hi.u64 	%rd18057, %rd23371, %rd5318;
	mad.lo.s64 	%rd18058, %rd5318, %rd23371, %rd5683;
	setp.lt.u64 	%p9512, %rd18058, %rd5683;
	selp.u64 	%rd18059, 1, 0, %p9512;
	add.s64 	%rd18060, %rd23425, %rd18057;
	setp.lt.u64 	%p9513, %rd18060, %rd23425;
	add.s64 	%rd18061, %rd18060, %rd18059;
	setp.lt.u64 	%p9514, %rd18061, %rd18060;
	or.pred  	%p9515, %p9513, %p9514;
	selp.u64 	%rd18062, 1, 0, %p9515;
	add.s64 	%rd18063, %rd23424, %rd18062;
	mul.hi.u64 	%rd18064, %rd23371, %rd5319;
	mad.lo.s64 	%rd23428, %rd5319, %rd23371, %rd18061;
	setp.lt.u64 	%p9516, %rd23428, %rd18061;
	selp.u64 	%rd18065, 1, 0, %p9516;
	add.s64 	%rd18066, %rd18063, %rd18064;
	setp.lt.u64 	%p9517, %rd18066, %rd18063;
	add.s64 	%rd23430, %rd18066, %rd18065;
	setp.lt.u64 	%p9518, %rd23430, %rd18066;
	or.pred  	%p154, %p9517, %p9518;
	selp.u64 	%rd23429, 1, 0, %p154;
	mul.hi.u64 	%rd18067, %rd23370, %rd5316;
	mad.lo.s64 	%rd5691, %rd5316, %rd23370, %rd5682;
	setp.lt.u64 	%p9519, %rd5691, %rd5682;
	selp.u64 	%rd18068, 1, 0, %p9519;
	add.s64 	%rd18069, %rd18058, %rd18067;
	setp.ge.u64 	%p9520, %rd18069, %rd18058;
	add.s64 	%rd5692, %rd18069, %rd18068;
	setp.ge.u64 	%p9521, %rd5692, %rd18069;
	and.pred  	%p9522, %p9520, %p9521;
	@%p9522 bra 	$L__BB0_1894;
	add.s64 	%rd23428, %rd23428, 1;
	setp.ne.s64 	%p9523, %rd23428, 0;
	@%p9523 bra 	$L__BB0_1894;
	add.s64 	%rd23430, %rd23430, 1;
	setp.eq.s64 	%p9524, %rd23430, 0;
	selp.b64 	%rd18071, 2, 1, %p154;
	selp.b64 	%rd23429, %rd18071, %rd23429, %p9524;
	mov.b64 	%rd23428, 0;
$L__BB0_1894:
	mul.hi.u64 	%rd18072, %rd23370, %rd5320;
	mad.lo.s64 	%rd5699, %rd5320, %rd23370, %rd5692;
	setp.lt.u64 	%p9525, %rd5699, %rd5692;
	selp.u64 	%rd18073, 1, 0, %p9525;
	add.s64 	%rd18074, %rd23428, %rd18072;
	setp.ge.u64 	%p9526, %rd18074, %rd23428;
	add.s64 	%rd5700, %rd18074, %rd18073;
	setp.ge.u64 	%p9527, %rd5700, %rd18074;
	and.pred  	%p9528, %p9526, %p9527;
	@%p9528 bra 	$L__BB0_1896;
	add.s64 	%rd23430, %rd23430, 1;
	setp.eq.s64 	%p9529, %rd23430, 0;
	selp.u64 	%rd18075, 1, 0, %p9529;
	add.s64 	%rd23429, %rd23429, %rd18075;
$L__BB0_1896:
	mul.hi.u64 	%rd18076, %rd23370, %rd5318;
	mad.lo.s64 	%rd18077, %rd5318, %rd23370, %rd5700;
	setp.lt.u64 	%p9530, %rd18077, %rd5700;
	selp.u64 	%rd18078, 1, 0, %p9530;
	add.s64 	%rd18079, %rd23430, %rd18076;
	setp.lt.u64 	%p9531, %rd18079, %rd23430;
	add.s64 	%rd18080, %rd18079, %rd18078;
	setp.lt.u64 	%p9532, %rd18080, %rd18079;
	or.pred  	%p9533, %p9531, %p9532;
	selp.u64 	%rd18081, 1, 0, %p9533;
	add.s64 	%rd18082, %rd23429, %rd18081;
	mul.hi.u64 	%rd18083, %rd23370, %rd5319;
	mad.lo.s64 	%rd23433, %rd5319, %rd23370, %rd18080;
	setp.lt.u64 	%p9534, %rd23433, %rd18080;
	selp.u64 	%rd18084, 1, 0, %p9534;
	add.s64 	%rd18085, %rd18082, %rd18083;
	setp.lt.u64 	%p9535, %rd18085, %rd18082;
	add.s64 	%rd23435, %rd18085, %rd18084;
	setp.lt.u64 	%p9536, %rd23435, %rd18085;
	or.pred  	%p155, %p9535, %p9536;
	selp.u64 	%rd23434, 1, 0, %p155;
	mul.hi.u64 	%rd18086, %rd23369, %rd5316;
	mad.lo.s64 	%rd5708, %rd5316, %rd23369, %rd5699;
	setp.lt.u64 	%p9537, %rd5708, %rd5699;
	selp.u64 	%rd18087, 1, 0, %p9537;
	add.s64 	%rd18088, %rd18077, %rd18086;
	setp.ge.u64 	%p9538, %rd18088, %rd18077;
	add.s64 	%rd5709, %rd18088, %rd18087;
	setp.ge.u64 	%p9539, %rd5709, %rd18088;
	and.pred  	%p9540, %p9538, %p9539;
	@%p9540 bra 	$L__BB0_1899;
	add.s64 	%rd23433, %rd23433, 1;
	setp.ne.s64 	%p9541, %rd23433, 0;
	@%p9541 bra 	$L__BB0_1899;
	add.s64 	%rd23435, %rd23435, 1;
	setp.eq.s64 	%p9542, %rd23435, 0;
	selp.b64 	%rd18090, 2, 1, %p155;
	selp.b64 	%rd23434, %rd18090, %rd23434, %p9542;
	mov.b64 	%rd23433, 0;
$L__BB0_1899:
	mul.hi.u64 	%rd18091, %rd23369, %rd5320;
	mad.lo.s64 	%rd5716, %rd5320, %rd23369, %rd5709;
	setp.lt.u64 	%p9543, %rd5716, %rd5709;
	selp.u64 	%rd18092, 1, 0, %p9543;
	add.s64 	%rd18093, %rd23433, %rd18091;
	setp.ge.u64 	%p9544, %rd18093, %rd23433;
	add.s64 	%rd5717, %rd18093, %rd18092;
	setp.ge.u64 	%p9545, %rd5717, %rd18093;
	and.pred  	%p9546, %p9544, %p9545;
	@%p9546 bra 	$L__BB0_1901;
	add.s64 	%rd23435, %rd23435, 1;
	setp.eq.s64 	%p9547, %rd23435, 0;
	selp.u64 	%rd18094, 1, 0, %p9547;
	add.s64 	%rd23434, %rd23434, %rd18094;
$L__BB0_1901:
	mul.lo.s64 	%rd18095, %rd5316, %rd23372;
	mul.hi.u64 	%rd18096, %rd23369, %rd5318;
	mad.lo.s64 	%rd23438, %rd5318, %rd23369, %rd5717;
	setp.lt.u64 	%p9548, %rd23438, %rd5717;
	selp.u64 	%rd18097, 1, 0, %p9548;
	add.s64 	%rd18098, %rd23435, %rd18096;
	setp.lt.u64 	%p9549, %rd18098, %rd23435;
	add.s64 	%rd18099, %rd18098, %rd18097;
	setp.lt.u64 	%p9550, %rd18099, %rd18098;
	or.pred  	%p9551, %p9549, %p9550;
	selp.u64 	%rd18100, 1, 0, %p9551;
	add.s64 	%rd18101, %rd23434, %rd18100;
	mul.hi.u64 	%rd18102, %rd23369, %rd5319;
	mad.lo.s64 	%rd23440, %rd5319, %rd23369, %rd18099;
	setp.lt.u64 	%p9552, %rd23440, %rd18099;
	selp.u64 	%rd18103, 1, 0, %p9552;
	add.s64 	%rd18104, %rd18101, %rd18102;
	add.s64 	%rd23439, %rd18104, %rd18103;
	mul.lo.s64 	%rd18105, %rd2128, %rd18095;
	mul.lo.s64 	%rd18106, %rd2129, %rd18105;
	mul.hi.u64 	%rd18107, %rd18105, %rd2129;
	not.b64 	%rd18108, %rd18095;
	setp.gt.u64 	%p9553, %rd18106, %rd18108;
	selp.u64 	%rd18109, 1, 0, %p9553;
	add.s64 	%rd18110, %rd5674, %rd18107;
	setp.lt.u64 	%p9554, %rd18110, %rd5674;
	add.s64 	%rd18111, %rd18110, %rd18109;
	setp.lt.u64 	%p9555, %rd18111, %rd18110;
	or.pred  	%p9556, %p9554, %p9555;
	selp.u64 	%rd18112, 1, 0, %p9556;
	mul.hi.u64 	%rd18113, %rd18105, %rd2130;
	mad.lo.s64 	%rd18114, %rd2130, %rd18105, %rd18111;
	setp.lt.u64 	%p9557, %rd18114, %rd18111;
	add.s64 	%rd5725, %rd18114, %rd18112;
	setp.lt.u64 	%p9558, %rd5725, %rd18114;
	or.pred  	%p9559, %p9557, %p9558;
	selp.u64 	%rd18115, 1, 0, %p9559;
	add.s64 	%rd18116, %rd5691, %rd18113;
	setp.lt.u64 	%p9560, %rd18116, %rd5691;
	add.s64 	%rd18117, %rd18116, %rd18115;
	setp.lt.u64 	%p9561, %rd18117, %rd18116;
	or.pred  	%p9562, %p9560, %p9561;
	selp.u64 	%rd18118, 1, 0, %p9562;
	mul.hi.u64 	%rd18119, %rd18105, %rd2131;
	mad.lo.s64 	%rd18120, %rd2131, %rd18105, %rd18117;
	setp.lt.u64 	%p9563, %rd18120, %rd18117;
	add.s64 	%rd5726, %rd18120, %rd18118;
	setp.lt.u64 	%p9564, %rd5726, %rd18120;
	or.pred  	%p9565, %p9563, %p9564;
	selp.u64 	%rd18121, 1, 0, %p9565;
	add.s64 	%rd18122, %rd5708, %rd18119;
	setp.lt.u64 	%p9566, %rd18122, %rd5708;
	add.s64 	%rd18123, %rd18122, %rd18121;
	setp.lt.u64 	%p9567, %rd18123, %rd18122;
	or.pred  	%p9568, %p9566, %p9567;
	selp.u64 	%rd18124, 1, 0, %p9568;
	mul.hi.u64 	%rd18125, %rd18105, %rd2132;
	mad.lo.s64 	%rd18126, %rd2132, %rd18105, %rd18123;
	setp.lt.u64 	%p9569, %rd18126, %rd18123;
	add.s64 	%rd5727, %rd18126, %rd18124;
	setp.lt.u64 	%p9570, %rd5727, %rd18126;
	or.pred  	%p9571, %p9569, %p9570;
	selp.u64 	%rd18127, 1, 0, %p9571;
	add.s64 	%rd18128, %rd5716, %rd18125;
	setp.ge.u64 	%p9572, %rd18128, %rd5716;
	add.s64 	%rd5728, %rd18128, %rd18127;
	setp.ge.u64 	%p9573, %rd5728, %rd18128;
	and.pred  	%p9574, %p9572, %p9573;
	@%p9574 bra 	$L__BB0_1904;
	add.s64 	%rd23438, %rd23438, 1;
	setp.ne.s64 	%p9575, %rd23438, 0;
	@%p9575 bra 	$L__BB0_1904;
	add.s64 	%rd23440, %rd23440, 1;
	setp.eq.s64 	%p9576, %rd23440, 0;
	selp.u64 	%rd18130, 1, 0, %p9576;
	add.s64 	%rd23439, %rd23439, %rd18130;
	mov.b64 	%rd23438, 0;
$L__BB0_1904:
	mul.lo.s64 	%rd18131, %rd2128, %rd5725;
	mul.lo.s64 	%rd18132, %rd2129, %rd18131;
	mul.hi.u64 	%rd18133, %rd18131, %rd2129;
	not.b64 	%rd18134, %rd5725;
	setp.gt.u64 	%p9577, %rd18132, %rd18134;
	selp.u64 	%rd18135, 1, 0, %p9577;
	add.s64 	%rd18136, %rd5726, %rd18133;
	setp.lt.u64 	%p9578, %rd18136, %rd5726;
	add.s64 	%rd18137, %rd18136, %rd18135;
	setp.lt.u64 	%p9579, %rd18137, %rd18136;
	or.pred  	%p9580, %p9578, %p9579;
	selp.u64 	%rd18138, 1, 0, %p9580;
	mul.hi.u64 	%rd18139, %rd18131, %rd2130;
	mad.lo.s64 	%rd18140, %rd2130, %rd18131, %rd18137;
	setp.lt.u64 	%p9581, %rd18140, %rd18137;
	add.s64 	%rd5735, %rd18140, %rd18138;
	setp.lt.u64 	%p9582, %rd5735, %rd18140;
	or.pred  	%p9583, %p9581, %p9582;
	selp.u64 	%rd18141, 1, 0, %p9583;
	add.s64 	%rd18142, %rd5727, %rd18139;
	setp.lt.u64 	%p9584, %rd18142, %rd5727;
	add.s64 	%rd18143, %rd18142, %rd18141;
	setp.lt.u64 	%p9585, %rd18143, %rd18142;
	or.pred  	%p9586, %p9584, %p9585;
	selp.u64 	%rd18144, 1, 0, %p9586;
	mul.hi.u64 	%rd18145, %rd18131, %rd2131;
	mad.lo.s64 	%rd18146, %rd2131, %rd18131, %rd18143;
	setp.lt.u64 	%p9587, %rd18146, %rd18143;
	add.s64 	%rd5736, %rd18146, %rd18144;
	setp.lt.u64 	%p9588, %rd5736, %rd18146;
	or.pred  	%p9589, %p9587, %p9588;
	selp.u64 	%rd18147, 1, 0, %p9589;
	add.s64 	%rd18148, %rd5728, %rd18145;
	setp.lt.u64 	%p9590, %rd18148, %rd5728;
	add.s64 	%rd18149, %rd18148, %rd18147;
	setp.lt.u64 	%p9591, %rd18149, %rd18148;
	or.pred  	%p9592, %p9590, %p9591;
	selp.u64 	%rd18150, 1, 0, %p9592;
	mul.hi.u64 	%rd18151, %rd18131, %rd2132;
	mad.lo.s64 	%rd18152, %rd2132, %rd18131, %rd18149;
	setp.lt.u64 	%p9593, %rd18152, %rd18149;
	add.s64 	%rd5737, %rd18152, %rd18150;
	setp.lt.u64 	%p9594, %rd5737, %rd18152;
	or.pred  	%p9595, %p9593, %p9594;
	selp.u64 	%rd18153, 1, 0, %p9595;
	add.s64 	%rd18154, %rd23438, %rd18151;
	setp.ge.u64 	%p9596, %rd18154, %rd23438;
	add.s64 	%rd5738, %rd18154, %rd18153;
	setp.ge.u64 	%p9597, %rd5738, %rd18154;
	and.pred  	%p9598, %p9596, %p9597;
	@%p9598 bra 	$L__BB0_1906;
	add.s64 	%rd23440, %rd23440, 1;
	setp.eq.s64 	%p9599, %rd23440, 0;
	selp.u64 	%rd18155, 1, 0, %p9599;
	add.s64 	%rd23439, %rd23439, %rd18155;
$L__BB0_1906:
	mul.lo.s64 	%rd18156, %rd2128, %rd5735;
	mul.lo.s64 	%rd18157, %rd2129, %rd18156;
	mul.hi.u64 	%rd18158, %rd18156, %rd2129;
	not.b64 	%rd18159, %rd5735;
	setp.gt.u64 	%p9600, %rd18157, %rd18159;
	selp.u64 	%rd18160, 1, 0, %p9600;
	add.s64 	%rd18161, %rd5736, %rd18158;
	setp.lt.u64 	%p9601, %rd18161, %rd5736;
	add.s64 	%rd18162, %rd18161, %rd18160;
	setp.lt.u64 	%p9602, %rd18162, %rd18161;
	or.pred  	%p9603, %p9601, %p9602;
	selp.u64 	%rd18163, 1, 0, %p9603;
	mul.hi.u64 	%rd18164, %rd18156, %rd2130;
	mad.lo.s64 	%rd18165, %rd2130, %rd18156, %rd18162;
	setp.lt.u64 	%p9604, %rd18165, %rd18162;
	add.s64 	%rd18166, %rd18165, %rd18163;
	setp.lt.u64 	%p9605, %rd18166, %rd18165;
	or.pred  	%p9606, %p9604, %p9605;
	selp.u64 	%rd18167, 1, 0, %p9606;
	add.s64 	%rd18168, %rd5737, %rd18164;
	setp.lt.u64 	%p9607, %rd18168, %rd5737;
	add.s64 	%rd18169, %rd18168, %rd18167;
	setp.lt.u64 	%p9608, %rd18169, %rd18168;
	or.pred  	%p9609, %p9607, %p9608;
	selp.u64 	%rd18170, 1, 0, %p9609;
	mul.hi.u64 	%rd18171, %rd18156, %rd2131;
	mad.lo.s64 	%rd18172, %rd2131, %rd18156, %rd18169;
	setp.lt.u64 	%p9610, %rd18172, %rd18169;
	add.s64 	%rd18173, %rd18172, %rd18170;
	setp.lt.u64 	%p9611, %rd18173, %rd18172;
	or.pred  	%p9612, %p9610, %p9611;
	selp.u64 	%rd18174, 1, 0, %p9612;
	add.s64 	%rd18175, %rd5738, %rd18171;
	setp.lt.u64 	%p9613, %rd18175, %rd5738;
	add.s64 	%rd18176, %rd18175, %rd18174;
	setp.lt.u64 	%p9614, %rd18176, %rd18175;
	or.pred  	%p9615, %p9613, %p9614;
	selp.u64 	%rd18177, 1, 0, %p9615;
	mul.hi.u64 	%rd18178, %rd18156, %rd2132;
	mad.lo.s64 	%rd18179, %rd2132, %rd18156, %rd18176;
	setp.lt.u64 	%p9616, %rd18179, %rd18176;
	add.s64 	%rd18180, %rd18179, %rd18177;
	setp.lt.u64 	%p9617, %rd18180, %rd18179;
	or.pred  	%p9618, %p9616, %p9617;
	selp.u64 	%rd18181, 1, 0, %p9618;
	add.s64 	%rd18182, %rd23440, %rd18178;
	setp.lt.u64 	%p9619, %rd18182, %rd23440;
	add.s64 	%rd18183, %rd18182, %rd18181;
	setp.lt.u64 	%p9620, %rd18183, %rd18182;
	or.pred  	%p9621, %p9619, %p9620;
	selp.u64 	%rd18184, 1, 0, %p9621;
	add.s64 	%rd18185, %rd23439, %rd18184;
	mul.lo.s64 	%rd18186, %rd2128, %rd18166;
	mul.lo.s64 	%rd18187, %rd2129, %rd18186;
	mul.hi.u64 	%rd18188, %rd18186, %rd2129;
	not.b64 	%rd18189, %rd18166;
	setp.gt.u64 	%p9622, %rd18187, %rd18189;
	selp.u64 	%rd18190, 1, 0, %p9622;
	add.s64 	%rd18191, %rd18173, %rd18188;
	setp.lt.u64 	%p9623, %rd18191, %rd18173;
	add.s64 	%rd18192, %rd18191, %rd18190;
	setp.lt.u64 	%p9624, %rd18192, %rd18191;
	or.pred  	%p9625, %p9623, %p9624;
	selp.u64 	%rd18193, 1, 0, %p9625;
	mul.hi.u64 	%rd18194, %rd18186, %rd2130;
	mad.lo.s64 	%rd18195, %rd2130, %rd18186, %rd18192;
	setp.lt.u64 	%p9626, %rd18195, %rd18192;
	add.s64 	%rd5743, %rd18195, %rd18193;
	setp.lt.u64 	%p9627, %rd5743, %rd18195;
	or.pred  	%p9628, %p9626, %p9627;
	selp.u64 	%rd18196, 1, 0, %p9628;
	add.s64 	%rd18197, %rd18180, %rd18194;
	setp.lt.u64 	%p9629, %rd18197, %rd18180;
	add.s64 	%rd18198, %rd18197, %rd18196;
	setp.lt.u64 	%p9630, %rd18198, %rd18197;
	or.pred  	%p9631, %p9629, %p9630;
	selp.u64 	%rd18199, 1, 0, %p9631;
	mul.hi.u64 	%rd18200, %rd18186, %rd2131;
	mad.lo.s64 	%rd18201, %rd2131, %rd18186, %rd18198;
	setp.lt.u64 	%p9632, %rd18201, %rd18198;
	add.s64 	%rd5744, %rd18201, %rd18199;
	setp.lt.u64 	%p9633, %rd5744, %rd18201;
	or.pred  	%p9634, %p9632, %p9633;
	selp.u64 	%rd18202, 1, 0, %p9634;
	add.s64 	%rd18203, %rd18183, %rd18200;
	setp.lt.u64 	%p9635, %rd18203, %rd18183;
	add.s64 	%rd18204, %rd18203, %rd18202;
	setp.lt.u64 	%p9636, %rd18204, %rd18203;
	or.pred  	%p9637, %p9635, %p9636;
	selp.u64 	%rd18205, 1, 0, %p9637;
	mul.hi.u64 	%rd18206, %rd18186, %rd2132;
	mad.lo.s64 	%rd18207, %rd2132, %rd18186, %rd18204;
	setp.lt.u64 	%p9638, %rd18207, %rd18204;
	add.s64 	%rd5745, %rd18207, %rd18205;
	setp.lt.u64 	%p9639, %rd5745, %rd18207;
	or.pred  	%p9640, %p9638, %p9639;
	selp.u64 	%rd18208, 1, 0, %p9640;
	add.s64 	%rd18209, %rd18185, %rd18206;
	add.s64 	%rd23441, %rd18209, %rd18208;
	setp.gt.u64 	%p9641, %rd23441, %rd2132;
	@%p9641 bra 	$L__BB0_1912;
	setp.lt.u64 	%p9642, %rd23441, %rd2132;
	mov.u64 	%rd23442, %rd5745;
	mov.u64 	%rd23443, %rd5744;
	mov.u64 	%rd23444, %rd5743;
	@%p9642 bra 	$L__BB0_1913;
	setp.gt.u64 	%p9643, %rd5745, %rd2131;
	@%p9643 bra 	$L__BB0_1912;
	setp.lt.u64 	%p9644, %rd5745, %rd2131;
	mov.u64 	%rd23442, %rd5745;
	mov.u64 	%rd23443, %rd5744;
	mov.u64 	%rd23444, %rd5743;
	@%p9644 bra 	$L__BB0_1913;
	setp.gt.u64 	%p9645, %rd5744, %rd2130;
	@%p9645 bra 	$L__BB0_1912;
	setp.lt.u64 	%p9646, %rd5744, %rd2130;
	setp.lt.u64 	%p9647, %rd5743, %rd2129;
	or.pred  	%p9648, %p9646, %p9647;
	mov.u64 	%rd23442, %rd5745;
	mov.u64 	%rd23443, %rd5744;
	mov.u64 	%rd23444, %rd5743;
	@%p9648 bra 	$L__BB0_1913;
$L__BB0_1912:
	sub.s64 	%rd23444, %rd5743, %rd2129;
	setp.lt.u64 	%p9649, %rd5743, %rd2129;
	selp.u64 	%rd18210, 1, 0, %p9649;
	add.s64 	%rd18211, %rd2130, %rd18210;
	sub.s64 	%rd23443, %rd5744, %rd18211;
	setp.lt.u64 	%p9650, %rd5744, %rd18211;
	selp.u64 	%rd18212, 1, 0, %p9650;
	add.s64 	%rd18213, %rd2131, %rd18212;
	sub.s64 	%rd23442, %rd5745, %rd18213;
	setp.lt.u64 	%p9651, %rd5745, %rd18213;
	selp.u64 	%rd18214, 1, 0, %p9651;
	add.s64 	%rd18215, %rd2132, %rd18214;
	sub.s64 	%rd23441, %rd23441, %rd18215;
$L__BB0_1913:
	mul.hi.u64 	%rd18216, %rd23348, %rd23316;
	mul.hi.u64 	%rd18217, %rd23348, %rd23315;
	mad.lo.s64 	%rd18218, %rd23315, %rd23348, %rd18216;
	setp.lt.u64 	%p9652, %rd18218, %rd18216;
	selp.u64 	%rd18219, 1, 0, %p9652;
	add.s64 	%rd18220, %rd18217, %rd18219;
	setp.lt.u64 	%p9653, %rd18220, %rd18217;
	selp.u64 	%rd18221, 1, 0, %p9653;
	mul.hi.u64 	%rd18222, %rd23348, %rd23314;
	mad.lo.s64 	%rd18223, %rd23314, %rd23348, %rd18220;
	setp.lt.u64 	%p9654, %rd18223, %rd18220;
	selp.u64 	%rd18224, 1, 0, %p9654;
	add.s64 	%rd18225, %rd18222, %rd18221;
	setp.lt.u64 	%p9655, %rd18225, %rd18222;
	add.s64 	%rd18226, %rd18225, %rd18224;
	setp.lt.u64 	%p9656, %rd18226, %rd18225;
	or.pred  	%p9657, %p9655, %p9656;
	selp.u64 	%rd18227, 1, 0, %p9657;
	mul.hi.u64 	%rd18228, %rd23348, %rd23313;
	mad.lo.s64 	%rd23447, %rd23313, %rd23348, %rd18226;
	setp.lt.u64 	%p9658, %rd23447, %rd18226;
	selp.u64 	%rd18229, 1, 0, %p9658;
	add.s64 	%rd18230, %rd18228, %rd18227;
	setp.lt.u64 	%p9659, %rd18230, %rd18228;
	add.s64 	%rd23449, %rd18230, %rd18229;
	setp.lt.u64 	%p9660, %rd23449, %rd18230;
	or.pred  	%p156, %p9659, %p9660;
	selp.u64 	%rd23448, 1, 0, %p156;
	mul.hi.u64 	%rd18231, %rd23347, %rd23316;
	mad.lo.s64 	%rd5758, %rd23316, %rd23347, %rd18218;
	setp.lt.u64 	%p9661, %rd5758, %rd18218;
	selp.u64 	%rd18232, 1, 0, %p9661;
	add.s64 	%rd18233, %rd18223, %rd18231;
	setp.ge.u64 	%p9662, %rd18233, %rd18223;
	add.s64 	%rd5759, %rd18233, %rd18232;
	setp.ge.u64 	%p9663, %rd5759, %rd18233;
	and.pred  	%p9664, %p9662, %p9663;
	@%p9664 bra 	$L__BB0_1916;
	add.s64 	%rd23447, %rd23447, 1;
	setp.ne.s64 	%p9665, %rd23447, 0;
	@%p9665 bra 	$L__BB0_1916;
	add.s64 	%rd23449, %rd23449, 1;
	setp.eq.s64 	%p9666, %rd23449, 0;
	selp.b64 	%rd18235, 2, 1, %p156;
	selp.b64 	%rd23448, %rd18235, %rd23448, %p9666;
	mov.b64 	%rd23447, 0;
$L__BB0_1916:
	mul.hi.u64 	%rd18236, %rd23347, %rd23315;
	mad.lo.s64 	%rd5766, %rd23315, %rd23347, %rd5759;
	setp.lt.u64 	%p9667, %rd5766, %rd5759;
	selp.u64 	%rd18237, 1, 0, %p9667;
	add.s64 	%rd18238, %rd23447, %rd18236;
	setp.ge.u64 	%p9668, %rd18238, %rd23447;
	add.s64 	%rd5767, %rd18238, %rd18237;
	setp.ge.u64 	%p9669, %rd5767, %rd18238;
	and.pred  	%p9670, %p9668, %p9669;
	@%p9670 bra 	$L__BB0_1918;
	add.s64 	%rd23449, %rd23449, 1;
	setp.eq.s64 	%p9671, %rd23449, 0;
	selp.u64 	%rd18239, 1, 0, %p9671;
	add.s64 	%rd23448, %rd23448, %rd18239;
$L__BB0_1918:
	mul.hi.u64 	%rd18240, %rd23347, %rd23314;
	mad.lo.s64 	%rd18241, %rd23314, %rd23347, %rd5767;
	setp.lt.u64 	%p9672, %rd18241, %rd5767;
	selp.u64 	%rd18242, 1, 0, %p9672;
	add.s64 	%rd18243, %rd23449, %rd18240;
	setp.lt.u64 	%p9673, %rd18243, %rd23449;
	add.s64 	%rd18244, %rd18243, %rd18242;
	setp.lt.u64 	%p9674, %rd18244, %rd18243;
	or.pred  	%p9675, %p9673, %p9674;
	selp.u64 	%rd18245, 1, 0, %p9675;
	add.s64 	%rd18246, %rd23448, %rd18245;
	mul.hi.u64 	%rd18247, %rd23347, %rd23313;
	mad.lo.s64 	%rd23452, %rd23313, %rd23347, %rd18244;
	setp.lt.u64 	%p9676, %rd23452, %rd18244;
	selp.u64 	%rd18248, 1, 0, %p9676;
	add.s64 	%rd18249, %rd18246, %rd18247;
	setp.lt.u64 	%p9677, %rd18249, %rd18246;
	add.s64 	%rd23454, %rd18249, %rd18248;
	setp.lt.u64 	%p9678, %rd23454, %rd18249;
	or.pred  	%p157, %p9677, %p9678;
	selp.u64 	%rd23453, 1, 0, %p157;
	mul.hi.u64 	%rd18250, %rd23346, %rd23316;
	mad.lo.s64 	%rd5775, %rd23316, %rd23346, %rd5766;
	setp.lt.u64 	%p9679, %rd5775, %rd5766;
	selp.u64 	%rd18251, 1, 0, %p9679;
	add.s64 	%rd18252, %rd18241, %rd18250;
	setp.ge.u64 	%p9680, %rd18252, %rd18241;
	add.s64 	%rd5776, %rd18252, %rd18251;
	setp.ge.u64 	%p9681, %rd5776, %rd18252;
	and.pred  	%p9682, %p9680, %p9681;
	@%p9682 bra 	$L__BB0_1921;
	add.s64 	%rd23452, %rd23452, 1;
	setp.ne.s64 	%p9683, %rd23452, 0;
	@%p9683 bra 	$L__BB0_1921;
	add.s64 	%rd23454, %rd23454, 1;
	setp.eq.s64 	%p9684, %rd23454, 0;
	selp.b64 	%rd18254, 2, 1, %p157;
	selp.b64 	%rd23453, %rd18254, %rd23453, %p9684;
	mov.b64 	%rd23452, 0;
$L__BB0_1921:
	mul.hi.u64 	%rd18255, %rd23346, %rd23315;
	mad.lo.s64 	%rd5783, %rd23315, %rd23346, %rd5776;
	setp.lt.u64 	%p9685, %rd5783, %rd5776;
	selp.u64 	%rd18256, 1, 0, %p9685;
	add.s64 	%rd18257, %rd23452, %rd18255;
	setp.ge.u64 	%p9686, %rd18257, %rd23452;
	add.s64 	%rd5784, %rd18257, %rd18256;
	setp.ge.u64 	%p9687, %rd5784, %rd18257;
	and.pred  	%p9688, %p9686, %p9687;
	@%p9688 bra 	$L__BB0_1923;
	add.s64 	%rd23454, %rd23454, 1;
	setp.eq.s64 	%p9689, %rd23454, 0;
	selp.u64 	%rd18258, 1, 0, %p9689;
	add.s64 	%rd23453, %rd23453, %rd18258;
$L__BB0_1923:
	mul.hi.u64 	%rd18259, %rd23346, %rd23314;
	mad.lo.s64 	%rd18260, %rd23314, %rd23346, %rd5784;
	setp.lt.u64 	%p9690, %rd18260, %rd5784;
	selp.u64 	%rd18261, 1, 0, %p9690;
	add.s64 	%rd18262, %rd23454, %rd18259;
	setp.lt.u64 	%p9691, %rd18262, %rd23454;
	add.s64 	%rd18263, %rd18262, %rd18261;
	setp.lt.u64 	%p9692, %rd18263, %rd18262;
	or.pred  	%p9693, %p9691, %p9692;
	selp.u64 	%rd18264, 1, 0, %p9693;
	add.s64 	%rd18265, %rd23453, %rd18264;
	mul.hi.u64 	%rd18266, %rd23346, %rd23313;
	mad.lo.s64 	%rd23457, %rd23313, %rd23346, %rd18263;
	setp.lt.u64 	%p9694, %rd23457, %rd18263;
	selp.u64 	%rd18267, 1, 0, %p9694;
	add.s64 	%rd18268, %rd18265, %rd18266;
	setp.lt.u64 	%p9695, %rd18268, %rd18265;
	add.s64 	%rd23459, %rd18268, %rd18267;
	setp.lt.u64 	%p9696, %rd23459, %rd18268;
	or.pred  	%p158, %p9695, %p9696;
	selp.u64 	%rd23458, 1, 0, %p158;
	mul.hi.u64 	%rd18269, %rd23345, %rd23316;
	mad.lo.s64 	%rd5792, %rd23316, %rd23345, %rd5783;
	setp.lt.u64 	%p9697, %rd5792, %rd5783;
	selp.u64 	%rd18270, 1, 0, %p9697;
	add.s64 	%rd18271, %rd18260, %rd18269;
	setp.ge.u64 	%p9698, %rd18271, %rd18260;
	add.s64 	%rd5793, %rd18271, %rd18270;
	setp.ge.u64 	%p9699, %rd5793, %rd18271;
	and.pred  	%p9700, %p9698, %p9699;
	@%p9700 bra 	$L__BB0_1926;
	add.s64 	%rd23457, %rd23457, 1;
	setp.ne.s64 	%p9701, %rd23457, 0;
	@%p9701 bra 	$L__BB0_1926;
	add.s64 	%rd23459, %rd23459, 1;
	setp.eq.s64 	%p9702, %rd23459, 0;
	selp.b64 	%rd18273, 2, 1, %p158;
	selp.b64 	%rd23458, %rd18273, %rd23458, %p9702;
	mov.b64 	%rd23457, 0;
$L__BB0_1926:
	mul.hi.u64 	%rd18274, %rd23345, %rd23315;
	mad.lo.s64 	%rd5800, %rd23315, %rd23345, %rd5793;
	setp.lt.u64 	%p9703, %rd5800, %rd5793;
	selp.u64 	%rd18275, 1, 0, %p9703;
	add.s64 	%rd18276, %rd23457, %rd18274;
	setp.ge.u64 	%p9704, %rd18276, %rd23457;
	add.s64 	%rd5801, %rd18276, %rd18275;
	setp.ge.u64 	%p9705, %rd5801, %rd18276;
	and.pred  	%p9706, %p9704, %p9705;
	@%p9706 bra 	$L__BB0_1928;
	add.s64 	%rd23459, %rd23459, 1;
	setp.eq.s64 	%p9707, %rd23459, 0;
	selp.u64 	%rd18277, 1, 0, %p9707;
	add.s64 	%rd23458, %rd23458, %rd18277;
$L__BB0_1928:
	mul.lo.s64 	%rd18278, %rd23316, %rd23348;
	mul.hi.u64 	%rd18279, %rd23345, %rd23314;
	mad.lo.s64 	%rd23462, %rd23314, %rd23345, %rd5801;
	setp.lt.u64 	%p9708, %rd23462, %rd5801;
	selp.u64 	%rd18280, 1, 0, %p9708;
	add.s64 	%rd18281, %rd23459, %rd18279;
	setp.lt.u64 	%p9709, %rd18281, %rd23459;
	add.s64 	%rd18282, %rd18281, %rd18280;
	setp.lt.u64 	%p9710, %rd18282, %rd18281;
	or.pred  	%p9711, %p9709, %p9710;
	selp.u64 	%rd18283, 1, 0, %p9711;
	add.s64 	%rd18284, %rd23458, %rd18283;
	mul.hi.u64 	%rd18285, %rd23345, %rd23313;
	mad.lo.s64 	%rd23464, %rd23313, %rd23345, %rd18282;
	setp.lt.u64 	%p9712, %rd23464, %rd18282;
	selp.u64 	%rd18286, 1, 0, %p9712;
	add.s64 	%rd18287, %rd18284, %rd18285;
	add.s64 	%rd23463, %rd18287, %rd18286;
	mul.lo.s64 	%rd18288, %rd2128, %rd18278;
	mul.lo.s64 	%rd18289, %rd2129, %rd18288;
	mul.hi.u64 	%rd18290, %rd18288, %rd2129;
	not.b64 	%rd18291, %rd18278;
	setp.gt.u64 	%p9713, %rd18289, %rd18291;
	selp.u64 	%rd18292, 1, 0, %p9713;
	add.s64 	%rd18293, %rd5758, %rd18290;
	setp.lt.u64 	%p9714, %rd18293, %rd5758;
	add.s64 	%rd18294, %rd18293, %rd18292;
	setp.lt.u64 	%p9715, %rd18294, %rd18293;
	or.pred  	%p9716, %p9714, %p9715;
	selp.u64 	%rd18295, 1, 0, %p9716;
	mul.hi.u64 	%rd18296, %rd18288, %rd2130;
	mad.lo.s64 	%rd18297, %rd2130, %rd18288, %rd18294;
	setp.lt.u64 	%p9717, %rd18297, %rd18294;
	add.s64 	%rd5809, %rd18297, %rd18295;
	setp.lt.u64 	%p9718, %rd5809, %rd18297;
	or.pred  	%p9719, %p9717, %p9718;
	selp.u64 	%rd18298, 1, 0, %p9719;
	add.s64 	%rd18299, %rd5775, %rd18296;
	setp.lt.u64 	%p9720, %rd18299, %rd5775;
	add.s64 	%rd18300, %rd18299, %rd18298;
	setp.lt.u64 	%p9721, %rd18300, %rd18299;
	or.pred  	%p9722, %p9720, %p9721;
	selp.u64 	%rd18301, 1, 0, %p9722;
	mul.hi.u64 	%rd18302, %rd18288, %rd2131;
	mad.lo.s64 	%rd18303, %rd2131, %rd18288, %rd18300;
	setp.lt.u64 	%p9723, %rd18303, %rd18300;
	add.s64 	%rd5810, %rd18303, %rd18301;
	setp.lt.u64 	%p9724, %rd5810, %rd18303;
	or.pred  	%p9725, %p9723, %p9724;
	selp.u64 	%rd18304, 1, 0, %p9725;
	add.s64 	%rd18305, %rd5792, %rd18302;
	setp.lt.u64 	%p9726, %rd18305, %rd5792;
	add.s64 	%rd18306, %rd18305, %rd18304;
	setp.lt.u64 	%p9727, %rd18306, %rd18305;
	or.pred  	%p9728, %p9726, %p9727;
	selp.u64 	%rd18307, 1, 0, %p9728;
	mul.hi.u64 	%rd18308, %rd18288, %rd2132;
	mad.lo.s64 	%rd18309, %rd2132, %rd18288, %rd18306;
	setp.lt.u64 	%p9729, %rd18309, %rd18306;
	add.s64 	%rd5811, %rd18309, %rd18307;
	setp.lt.u64 	%p9730, %rd5811, %rd18309;
	or.pred  	%p9731, %p9729, %p9730;
	selp.u64 	%rd18310, 1, 0, %p9731;
	add.s64 	%rd18311, %rd5800, %rd18308;
	setp.ge.u64 	%p9732, %rd18311, %rd5800;
	add.s64 	%rd5812, %rd18311, %rd18310;
	setp.ge.u64 	%p9733, %rd5812, %rd18311;
	and.pred  	%p9734, %p9732, %p9733;
	@%p9734 bra 	$L__BB0_1931;
	add.s64 	%rd23462, %rd23462, 1;
	setp.ne.s64 	%p9735, %rd23462, 0;
	@%p9735 bra 	$L__BB0_1931;
	add.s64 	%rd23464, %rd23464, 1;
	setp.eq.s64 	%p9736, %rd23464, 0;
	selp.u64 	%rd18313, 1, 0, %p9736;
	add.s64 	%rd23463, %rd23463, %rd18313;
	mov.b64 	%rd23462, 0;
$L__BB0_1931:
	mul.lo.s64 	%rd18314, %rd2128, %rd5809;
	mul.lo.s64 	%rd18315, %rd2129, %rd18314;
	mul.hi.u64 	%rd18316, %rd18314, %rd2129;
	not.b64 	%rd18317, %rd5809;
	setp.gt.u64 	%p9737, %rd18315, %rd18317;
	selp.u64 	%rd18318, 1, 0, %p9737;
	add.s64 	%rd18319, %rd5810, %rd18316;
	setp.lt.u64 	%p9738, %rd18319, %rd5810;
	add.s64 	%rd18320, %rd18319, %rd18318;
	setp.lt.u64 	%p9739, %rd18320, %rd18319;
	or.pred  	%p9740, %p9738, %p9739;
	selp.u64 	%rd18321, 1, 0, %p9740;
	mul.hi.u64 	%rd18322, %rd18314, %rd2130;
	mad.lo.s64 	%rd18323, %rd2130, %rd18314, %rd18320;
	setp.lt.u64 	%p9741, %rd18323, %rd18320;
	add.s64 	%rd5819, %rd18323, %rd18321;
	setp.lt.u64 	%p9742, %rd5819, %rd18323;
	or.pred  	%p9743, %p9741, %p9742;
	selp.u64 	%rd18324, 1, 0, %p9743;
	add.s64 	%rd18325, %rd5811, %rd18322;
	setp.lt.u64 	%p9744, %rd18325, %rd5811;
	add.s64 	%rd18326, %rd18325, %rd18324;
	setp.lt.u64 	%p9745, %rd18326, %rd18325;
	or.pred  	%p9746, %p9744, %p9745;
	selp.u64 	%rd18327, 1, 0, %p9746;
	mul.hi.u64 	%rd18328, %rd18314, %rd2131;
	mad.lo.s64 	%rd18329, %rd2131, %rd18314, %rd18326;
	setp.lt.u64 	%p9747, %rd18329, %rd18326;
	add.s64 	%rd5820, %rd18329, %rd18327;
	setp.lt.u64 	%p9748, %rd5820, %rd18329;
	or.pred  	%p9749, %p9747, %p9748;
	selp.u64 	%rd18330, 1, 0, %p9749;
	add.s64 	%rd18331, %rd5812, %rd18328;
	setp.lt.u64 	%p9750, %rd18331, %rd5812;
	add.s64 	%rd18332, %rd18331, %rd18330;
	setp.lt.u64 	%p9751, %rd18332, %rd18331;
	or.pred  	%p9752, %p9750, %p9751;
	selp.u64 	%rd18333, 1, 0, %p9752;
	mul.hi.u64 	%rd18334, %rd18314, %rd2132;
	mad.lo.s64 	%rd18335, %rd2132, %rd18314, %rd18332;
	setp.lt.u64 	%p9753, %rd18335, %rd18332;
	add.s64 	%rd5821, %rd18335, %rd18333;
	setp.lt.u64 	%p9754, %rd5821, %rd18335;
	or.pred  	%p9755, %p9753, %p9754;
	selp.u64 	%rd18336, 1, 0, %p9755;
	add.s64 	%rd18337, %rd23462, %rd18334;
	setp.ge.u64 	%p9756, %rd18337, %rd23462;
	add.s64 	%rd5822, %rd18337, %rd18336;
	setp.ge.u64 	%p9757, %rd5822, %rd18337;
	and.pred  	%p9758, %p9756, %p9757;
	@%p9758 bra 	$L__BB0_1933;
	add.s64 	%rd23464, %rd23464, 1;
	setp.eq.s64 	%p9759, %rd23464, 0;
	selp.u64 	%rd18338, 1, 0, %p9759;
	add.s64 	%rd23463, %rd23463, %rd18338;
$L__BB0_1933:
	mul.lo.s64 	%rd18339, %rd2128, %rd5819;
	mul.lo.s64 	%rd18340, %rd2129, %rd18339;
	mul.hi.u64 	%rd18341, %rd18339, %rd2129;
	not.b64 	%rd18342, %rd5819;
	setp.gt.u64 	%p9760, %rd18340, %rd18342;
	selp.u64 	%rd18343, 1, 0, %p9760;
	add.s64 	%rd18344, %rd5820, %rd18341;
	setp.lt.u64 	%p9761, %rd18344, %rd5820;
	add.s64 	%rd18345, %rd18344, %rd18343;
	setp.lt.u64 	%p9762, %rd18345, %rd18344;
	or.pred  	%p9763, %p9761, %p9762;
	selp.u64 	%rd18346, 1, 0, %p9763;
	mul.hi.u64 	%rd18347, %rd18339, %rd2130;
	mad.lo.s64 	%rd18348, %rd2130, %rd18339, %rd18345;
	setp.lt.u64 	%p9764, %rd18348, %rd18345;
	add.s64 	%rd18349, %rd18348, %rd18346;
	setp.lt.u64 	%p9765, %rd18349, %rd18348;
	or.pred  	%p9766, %p9764, %p9765;
	selp.u64 	%rd18350, 1, 0, %p9766;
	add.s64 	%rd18351, %rd5821, %rd18347;
	setp.lt.u64 	%p9767, %rd18351, %rd5821;
	add.s64 	%rd18352, %rd18351, %rd18350;
	setp.lt.u64 	%p9768, %rd18352, %rd18351;
	or.pred  	%p9769, %p9767, %p9768;
	selp.u64 	%rd18353, 1, 0, %p9769;
	mul.hi.u64 	%rd18354, %rd18339, %rd2131;
	mad.lo.s64 	%rd18355, %rd2131, %rd18339, %rd18352;
	setp.lt.u64 	%p9770, %rd18355, %rd18352;
	add.s64 	%rd18356, %rd18355, %rd18353;
	setp.lt.u64 	%p9771, %rd18356, %rd18355;
	or.pred  	%p9772, %p9770, %p9771;
	selp.u64 	%rd18357, 1, 0, %p9772;
	add.s64 	%rd18358, %rd5822, %rd18354;
	setp.lt.u64 	%p9773, %rd18358, %rd5822;
	add.s64 	%rd18359, %rd18358, %rd18357;
	setp.lt.u64 	%p9774, %rd18359, %rd18358;
	or.pred  	%p9775, %p9773, %p9774;
	selp.u64 	%rd18360, 1, 0, %p9775;
	mul.hi.u64 	%rd18361, %rd18339, %rd2132;
	mad.lo.s64 	%rd18362, %rd2132, %rd18339, %rd18359;
	setp.lt.u64 	%p9776, %rd18362, %rd18359;
	add.s64 	%rd18363, %rd18362, %rd18360;
	setp.lt.u64 	%p9777, %rd18363, %rd18362;
	or.pred  	%p9778, %p9776, %p9777;
	selp.u64 	%rd18364, 1, 0, %p9778;
	add.s64 	%rd18365, %rd23464, %rd18361;
	setp.lt.u64 	%p9779, %rd18365, %rd23464;
	add.s64 	%rd18366, %rd18365, %rd18364;
	setp.lt.u64 	%p9780, %rd18366, %rd18365;
	or.pred  	%p9781, %p9779, %p9780;
	selp.u64 	%rd18367, 1, 0, %p9781;
	add.s64 	%rd18368, %rd23463, %rd18367;
	mul.lo.s64 	%rd18369, %rd2128, %rd18349;
	mul.lo.s64 	%rd18370, %rd2129, %rd18369;
	mul.hi.u64 	%rd18371, %rd18369, %rd2129;
	not.b64 	%rd18372, %rd18349;
	setp.gt.u64 	%p9782, %rd18370, %rd18372;
	selp.u64 	%rd18373, 1, 0, %p9782;
	add.s64 	%rd18374, %rd18356, %rd18371;
	setp.lt.u64 	%p9783, %rd18374, %rd18356;
	add.s64 	%rd18375, %rd18374, %rd18373;
	setp.lt.u64 	%p9784, %rd18375, %rd18374;
	or.pred  	%p9785, %p9783, %p9784;
	selp.u64 	%rd18376, 1, 0, %p9785;
	mul.hi.u64 	%rd18377, %rd18369, %rd2130;
	mad.lo.s64 	%rd18378, %rd2130, %rd18369, %rd18375;
	setp.lt.u64 	%p9786, %rd18378, %rd18375;
	add.s64 	%rd5827, %rd18378, %rd18376;
	setp.lt.u64 	%p9787, %rd5827, %rd18378;
	or.pred  	%p9788, %p9786, %p9787;
	selp.u64 	%rd18379, 1, 0, %p9788;
	add.s64 	%rd18380, %rd18363, %rd18377;
	setp.lt.u64 	%p9789, %rd18380, %rd18363;
	add.s64 	%rd18381, %rd18380, %rd18379;
	setp.lt.u64 	%p9790, %rd18381, %rd18380;
	or.pred  	%p9791, %p9789, %p9790;
	selp.u64 	%rd18382, 1, 0, %p9791;
	mul.hi.u64 	%rd18383, %rd18369, %rd2131;
	mad.lo.s64 	%rd18384, %rd2131, %rd18369, %rd18381;
	setp.lt.u64 	%p9792, %rd18384, %rd18381;
	add.s64 	%rd5828, %rd18384, %rd18382;
	setp.lt.u64 	%p9793, %rd5828, %rd18384;
	or.pred  	%p9794, %p9792, %p9793;
	selp.u64 	%rd18385, 1, 0, %p9794;
	add.s64 	%rd18386, %rd18366, %rd18383;
	setp.lt.u64 	%p9795, %rd18386, %rd18366;
	add.s64 	%rd18387, %rd18386, %rd18385;
	setp.lt.u64 	%p9796, %rd18387, %rd18386;
	or.pred  	%p9797, %p9795, %p9796;
	selp.u64 	%rd18388, 1, 0, %p9797;
	mul.hi.u64 	%rd18389, %rd18369, %rd2132;
	mad.lo.s64 	%rd18390, %rd2132, %rd18369, %rd18387;
	setp.lt.u64 	%p9798, %rd18390, %rd18387;
	add.s64 	%rd5829, %rd18390, %rd18388;
	setp.lt.u64 	%p9799, %rd5829, %rd18390;
	or.pred  	%p9800, %p9798, %p9799;
	selp.u64 	%rd18391, 1, 0, %p9800;
	add.s64 	%rd18392, %rd18368, %rd18389;
	add.s64 	%rd23465, %rd18392, %rd18391;
	setp.gt.u64 	%p9801, %rd23465, %rd2132;
	@%p9801 bra 	$L__BB0_1939;
	setp.lt.u64 	%p9802, %rd23465, %rd2132;
	mov.u64 	%rd23466, %rd5829;
	mov.u64 	%rd23467, %rd5828;
	mov.u64 	%rd23468, %rd5827;
	@%p9802 bra 	$L__BB0_1940;
	setp.gt.u64 	%p9803, %rd5829, %rd2131;
	@%p9803 bra 	$L__BB0_1939;
	setp.lt.u64 	%p9804, %rd5829, %rd2131;
	mov.u64 	%rd23466, %rd5829;
	mov.u64 	%rd23467, %rd5828;
	mov.u64 	%rd23468, %rd5827;
	@%p9804 bra 	$L__BB0_1940;
	setp.gt.u64 	%p9805, %rd5828, %rd2130;
	@%p9805 bra 	$L__BB0_1939;
	setp.lt.u64 	%p9806, %rd5828, %rd2130;
	setp.lt.u64 	%p9807, %rd5827, %rd2129;
	or.pred  	%p9808, %p9806, %p9807;
	mov.u64 	%rd23466, %rd5829;
	mov.u64 	%rd23467, %rd5828;
	mov.u64 	%rd23468, %rd5827;
	@%p9808 bra 	$L__BB0_1940;
$L__BB0_1939:
	sub.s64 	%rd23468, %rd5827, %rd2129;
	setp.lt.u64 	%p9809, %rd5827, %rd2129;
	selp.u64 	%rd18393, 1, 0, %p9809;
	add.s64 	%rd18394, %rd2130, %rd18393;
	sub.s64 	%rd23467, %rd5828, %rd18394;
	setp.lt.u64 	%p9810, %rd5828, %rd18394;
	selp.u64 	%rd18395, 1, 0, %p9810;
	add.s64 	%rd18396, %rd2131, %rd18395;
	sub.s64 	%rd23466, %rd5829, %rd18396;
	setp.lt.u64 	%p9811, %rd5829, %rd18396;
	selp.u64 	%rd18397, 1, 0, %p9811;
	add.s64 	%rd18398, %rd2132, %rd18397;
	sub.s64 	%rd23465, %rd23465, %rd18398;
$L__BB0_1940:
	mul.hi.u64 	%rd18399, %rd23320, %rd23444;
	mul.hi.u64 	%rd18400, %rd23320, %rd23443;
	mad.lo.s64 	%rd18401, %rd23443, %rd23320, %rd18399;
	setp.lt.u64 	%p9812, %rd18401, %rd18399;
	selp.u64 	%rd18402, 1, 0, %p9812;
	add.s64 	%rd18403, %rd18400, %rd18402;
	setp.lt.u64 	%p9813, %rd18403, %rd18400;
	selp.u64 	%rd18404, 1, 0, %p9813;
	mul.hi.u64 	%rd18405, %rd23320, %rd23442;
	mad.lo.s64 	%rd18406, %rd23442, %rd23320, %rd18403;
	setp.lt.u64 	%p9814, %rd18406, %rd18403;
	selp.u64 	%rd18407, 1, 0, %p9814;
	add.s64 	%rd18408, %rd18405, %rd18404;
	setp.lt.u64 	%p9815, %rd18408, %rd18405;
	add.s64 	%rd18409, %rd18408, %rd18407;
	setp.lt.u64 	%p9816, %rd18409, %rd18408;
	or.pred  	%p9817, %p9815, %p9816;
	selp.u64 	%rd18410, 1, 0, %p9817;
	mul.hi.u64 	%rd18411, %rd23320, %rd23441;
	mad.lo.s64 	%rd23471, %rd23441, %rd23320, %rd18409;
	setp.lt.u64 	%p9818, %rd23471, %rd18409;
	selp.u64 	%rd18412, 1, 0, %p9818;
	add.s64 	%rd18413, %rd18411, %rd18410;
	setp.lt.u64 	%p9819, %rd18413, %rd18411;
	add.s64 	%rd23473, %rd18413, %rd18412;
	setp.lt.u64 	%p9820, %rd23473, %rd18413;
	or.pred  	%p159, %p9819, %p9820;
	selp.u64 	%rd23472, 1, 0, %p159;
	mul.hi.u64 	%rd18414, %rd23319, %rd23444;
	mad.lo.s64 	%rd5842, %rd23444, %rd23319, %rd18401;
	setp.lt.u64 	%p9821, %rd5842, %rd18401;
	selp.u64 	%rd18415, 1, 0, %p9821;
	add.s64 	%rd18416, %rd18406, %rd18414;
	setp.ge.u64 	%p9822, %rd18416, %rd18406;
	add.s64 	%rd5843, %rd18416, %rd18415;
	setp.ge.u64 	%p9823, %rd5843, %rd18416;
	and.pred  	%p9824, %p9822, %p9823;
	@%p9824 bra 	$L__BB0_1943;
	add.s64 	%rd23471, %rd23471, 1;
	setp.ne.s64 	%p9825, %rd23471, 0;
	@%p9825 bra 	$L__BB0_1943;
	add.s64 	%rd23473, %rd23473, 1;
	setp.eq.s64 	%p9826, %rd23473, 0;
	selp.b64 	%rd18418, 2, 1, %p159;
	selp.b64 	%rd23472, %rd18418, %rd23472, %p9826;
	mov.b64 	%rd23471, 0;
$L__BB0_1943:
	mul.hi.u64 	%rd18419, %rd23319, %rd23443;
	mad.lo.s64 	%rd5850, %rd23443, %rd23319, %rd5843;
	setp.lt.u64 	%p9827, %rd5850, %rd5843;
	selp.u64 	%rd18420, 1, 0, %p9827;
	add.s64 	%rd18421, %rd23471, %rd18419;
	setp.ge.u64 	%p9828, %rd18421, %rd23471;
	add.s64 	%rd5851, %rd18421, %rd18420;
	setp.ge.u64 	%p9829, %rd5851, %rd18421;
	and.pred  	%p9830, %p9828, %p9829;
	@%p9830 bra 	$L__BB0_1945;
	add.s64 	%rd23473, %rd23473, 1;
	setp.eq.s64 	%p9831, %rd23473, 0;
	selp.u64 	%rd18422, 1, 0, %p9831;
	add.s64 	%rd23472, %rd23472, %rd18422;
$L__BB0_1945:
	mul.hi.u64 	%rd18423, %rd23319, %rd23442;
	mad.lo.s64 	%rd18424, %rd23442, %rd23319, %rd5851;
	setp.lt.u64 	%p9832, %rd18424, %rd5851;
	selp.u64 	%rd18425, 1, 0, %p9832;
	add.s64 	%rd18426, %rd23473, %rd18423;
	setp.lt.u64 	%p9833, %rd18426, %rd23473;
	add.s64 	%rd18427, %rd18426, %rd18425;
	setp.lt.u64 	%p9834, %rd18427, %rd18426;
	or.pred  	%p9835, %p9833, %p9834;
	selp.u64 	%rd18428, 1, 0, %p9835;
	add.s64 	%rd18429, %rd23472, %rd18428;
	mul.hi.u64 	%rd18430, %rd23319, %rd23441;
	mad.lo.s64 	%rd23476, %rd23441, %rd23319, %rd18427;
	setp.lt.u64 	%p9836, %rd23476, %rd18427;
	selp.u64 	%rd18431, 1, 0, %p9836;
	add.s64 	%rd18432, %rd18429, %rd18430;
	setp.lt.u64 	%p9837, %rd18432, %rd18429;
	add.s64 	%rd23478, %rd18432, %rd18431;
	setp.lt.u64 	%p9838, %rd23478, %rd18432;
	or.pred  	%p160, %p9837, %p9838;
	selp.u64 	%rd23477, 1, 0, %p160;
	mul.hi.u64 	%rd18433, %rd23318, %rd23444;
	mad.lo.s64 	%rd5859, %rd23444, %rd23318, %rd5850;
	setp.lt.u64 	%p9839, %rd5859, %rd5850;
	selp.u64 	%rd18434, 1, 0, %p9839;
	add.s64 	%rd18435, %rd18424, %rd18433;
	setp.ge.u64 	%p9840, %rd18435, %rd18424;
	add.s64 	%rd5860, %rd18435, %rd18434;
	setp.ge.u64 	%p9841, %rd5860, %rd18435;
	and.pred  	%p9842, %p9840, %p9841;
	@%p9842 bra 	$L__BB0_1948;
	add.s64 	%rd23476, %rd23476, 1;
	setp.ne.s64 	%p9843, %rd23476, 0;
	@%p9843 bra 	$L__BB0_1948;
	add.s64 	%rd23478, %rd23478, 1;
	setp.eq.s64 	%p9844, %rd23478, 0;
	selp.b64 	%rd18437, 2, 1, %p160;
	selp.b64 	%rd23477, %rd18437, %rd23477, %p9844;
	mov.b64 	%rd23476, 0;
$L__BB0_1948:
	mul.hi.u64 	%rd18438, %rd23318, %rd23443;
	mad.lo.s64 	%rd5867, %rd23443, %rd23318, %rd5860;
	setp.lt.u64 	%p9845, %rd5867, %rd5860;
	selp.u64 	%rd18439, 1, 0, %p9845;
	add.s64 	%rd18440, %rd23476, %rd18438;
	setp.ge.u64 	%p9846, %rd18440, %rd23476;
	add.s64 	%rd5868, %rd18440, %rd18439;
	setp.ge.u64 	%p9847, %rd5868, %rd18440;
	and.pred  	%p9848, %p9846, %p9847;
	@%p9848 bra 	$L__BB0_1950;
	add.s64 	%rd23478, %rd23478, 1;
	setp.eq.s64 	%p9849, %rd23478, 0;
	selp.u64 	%rd18441, 1, 0, %p9849;
	add.s64 	%rd23477, %rd23477, %rd18441;
$L__BB0_1950:
	mul.hi.u64 	%rd18442, %rd23318, %rd23442;
	mad.lo.s64 	%rd18443, %rd23442, %rd23318, %rd5868;
	setp.lt.u64 	%p9850, %rd18443, %rd5868;
	selp.u64 	%rd18444, 1, 0, %p9850;
	add.s64 	%rd18445, %rd23478, %rd18442;
	setp.lt.u64 	%p9851, %rd18445, %rd23478;
	add.s64 	%rd18446, %rd18445, %rd18444;
	setp.lt.u64 	%p9852, %rd18446, %rd18445;
	or.pred  	%p9853, %p9851, %p9852;
	selp.u64 	%rd18447, 1, 0, %p9853;
	add.s64 	%rd18448, %rd23477, %rd18447;
	mul.hi.u64 	%rd18449, %rd23318, %rd23441;
	mad.lo.s64 	%rd23481, %rd23441, %rd23318, %rd18446;
	setp.lt.u64 	%p9854, %rd23481, %rd18446;
	selp.u64 	%rd18450, 1, 0, %p9854;
	add.s64 	%rd18451, %rd18448, %rd18449;
	setp.lt.u64 	%p9855, %rd18451, %rd18448;
	add.s64 	%rd23483, %rd18451, %rd18450;
	setp.lt.u64 	%p9856, %rd23483, %rd18451;
	or.pred  	%p161, %p9855, %p9856;
	selp.u64 	%rd23482, 1, 0, %p161;
	mul.hi.u64 	%rd18452, %rd23317, %rd23444;
	mad.lo.s64 	%rd5876, %rd23444, %rd23317, %rd5867;
	setp.lt.u64 	%p9857, %rd5876, %rd5867;
	selp.u64 	%rd18453, 1, 0, %p9857;
	add.s64 	%rd18454, %rd18443, %rd18452;
	setp.ge.u64 	%p9858, %rd18454, %rd18443;
	add.s64 	%rd5877, %rd18454, %rd18453;
	setp.ge.u64 	%p9859, %rd5877, %rd18454;
	and.pred  	%p9860, %p9858, %p9859;
	@%p9860 bra 	$L__BB0_1953;
	add.s64 	%rd23481, %rd23481, 1;
	setp.ne.s64 	%p9861, %rd23481, 0;
	@%p9861 bra 	$L__BB0_1953;
	add.s64 	%rd23483, %rd23483, 1;
	setp.eq.s64 	%p9862, %rd23483, 0;
	selp.b64 	%rd18456, 2, 1, %p161;
	selp.b64 	%rd23482, %rd18456, %rd23482, %p9862;
	mov.b64 	%rd23481, 0;
$L__BB0_1953:
	mul.hi.u64 	%rd18457, %rd23317, %rd23443;
	mad.lo.s64 	%rd5884, %rd23443, %rd23317, %rd5877;
	setp.lt.u64 	%p9863, %rd5884, %rd5877;
	selp.u64 	%rd18458, 1, 0, %p9863;
	add.s64 	%rd18459, %rd23481, %rd18457;
	setp.ge.u64 	%p9864, %rd18459, %rd23481;
	add.s64 	%rd5885, %rd18459, %rd18458;
	setp.ge.u64 	%p9865, %rd5885, %rd18459;
	and.pred  	%p9866, %p9864, %p9865;
	@%p9866 bra 	$L__BB0_1955;
	add.s64 	%rd23483, %rd23483, 1;
	setp.eq.s64 	%p9867, %rd23483, 0;
	selp.u64 	%rd18460, 1, 0, %p9867;
	add.s64 	%rd23482, %rd23482, %rd18460;
$L__BB0_1955:
	mul.lo.s64 	%rd18461, %rd23444, %rd23320;
	mul.hi.u64 	%rd18462, %rd23317, %rd23442;
	mad.lo.s64 	%rd23486, %rd23442, %rd23317, %rd5885;
	setp.lt.u64 	%p9868, %rd23486, %rd5885;
	selp.u64 	%rd18463, 1, 0, %p9868;
	add.s64 	%rd18464, %rd23483, %rd18462;
	setp.lt.u64 	%p9869, %rd18464, %rd23483;
	add.s64 	%rd18465, %rd18464, %rd18463;
	setp.lt.u64 	%p9870, %rd18465, %rd18464;
	or.pred  	%p9871, %p9869, %p9870;
	selp.u64 	%rd18466, 1, 0, %p9871;
	add.s64 	%rd18467, %rd23482, %rd18466;
	mul.hi.u64 	%rd18468, %rd23317, %rd23441;
	mad.lo.s64 	%rd23488, %rd23441, %rd23317, %rd18465;
	setp.lt.u64 	%p9872, %rd23488, %rd18465;
	selp.u64 	%rd18469, 1, 0, %p9872;
	add.s64 	%rd18470, %rd18467, %rd18468;
	add.s64 	%rd23487, %rd18470, %rd18469;
	mul.lo.s64 	%rd18471, %rd2128, %rd18461;
	mul.lo.s64 	%rd18472, %rd2129, %rd18471;
	mul.hi.u64 	%rd18473, %rd18471, %rd2129;
	not.b64 	%rd18474, %rd18461;
	setp.gt.u64 	%p9873, %rd18472, %rd18474;
	selp.u64 	%rd18475, 1, 0, %p9873;
	add.s64 	%rd18476, %rd5842, %rd18473;
	setp.lt.u64 	%p9874, %rd18476, %rd5842;
	add.s64 	%rd18477, %rd18476, %rd18475;
	setp.lt.u64 	%p9875, %rd18477, %rd18476;
	or.pred  	%p9876, %p9874, %p9875;
	selp.u64 	%rd18478, 1, 0, %p9876;
	mul.hi.u64 	%rd18479, %rd18471, %rd2130;
	mad.lo.s64 	%rd18480, %rd2130, %rd18471, %rd18477;
	setp.lt.u64 	%p9877, %rd18480, %rd18477;
	add.s64 	%rd5893, %rd18480, %rd18478;
	setp.lt.u64 	%p9878, %rd5893, %rd18480;
	or.pred  	%p9879, %p9877, %p9878;
	selp.u64 	%rd18481, 1, 0, %p9879;
	add.s64 	%rd18482, %rd5859, %rd18479;
	setp.lt.u64 	%p9880, %rd18482, %rd5859;
	add.s64 	%rd18483, %rd18482, %rd18481;
	setp.lt.u64 	%p9881, %rd18483, %rd18482;
	or.pred  	%p9882, %p9880, %p9881;
	selp.u64 	%rd18484, 1, 0, %p9882;
	mul.hi.u64 	%rd18485, %rd18471, %rd2131;
	mad.lo.s64 	%rd18486, %rd2131, %rd18471, %rd18483;
	setp.lt.u64 	%p9883, %rd18486, %rd18483;
	add.s64 	%rd5894, %rd18486, %rd18484;
	setp.lt.u64 	%p9884, %rd5894, %rd18486;
	or.pred  	%p9885, %p9883, %p9884;
	selp.u64 	%rd18487, 1, 0, %p9885;
	add.s64 	%rd18488, %rd5876, %rd18485;
	setp.lt.u64 	%p9886, %rd18488, %rd5876;
	add.s64 	%rd18489, %rd18488, %rd18487;
	setp.lt.u64 	%p9887, %rd18489, %rd18488;
	or.pred  	%p9888, %p9886, %p9887;
	selp.u64 	%rd18490, 1, 0, %p9888;
	mul.hi.u64 	%rd18491, %rd18471, %rd2132;
	mad.lo.s64 	%rd18492, %rd2132, %rd18471, %rd18489;
	setp.lt.u64 	%p9889, %rd18492, %rd18489;
	add.s64 	%rd5895, %rd18492, %rd18490;
	setp.lt.u64 	%p9890, %rd5895, %rd18492;
	or.pred  	%p9891, %p9889, %p9890;
	selp.u64 	%rd18493, 1, 0, %p9891;
	add.s64 	%rd18494, %rd5884, %rd18491;
	setp.ge.u64 	%p9892, %rd18494, %rd5884;
	add.s64 	%rd5896, %rd18494, %rd18493;
	setp.ge.u64 	%p9893, %rd5896, %rd18494;
	and.pred  	%p9894, %p9892, %p9893;
	@%p9894 bra 	$L__BB0_1958;
	add.s64 	%rd23486, %rd23486, 1;
	setp.ne.s64 	%p9895, %rd23486, 0;
	@%p9895 bra 	$L__BB0_1958;
	add.s64 	%rd23488, %rd23488, 1;
	setp.eq.s64 	%p9896, %rd23488, 0;
	selp.u64 	%rd18496, 1, 0, %p9896;
	add.s64 	%rd23487, %rd23487, %rd18496;
	mov.b64 	%rd23486, 0;
$L__BB0_1958:
	mul.lo.s64 	%rd18497, %rd2128, %rd5893;
	mul.lo.s64 	%rd18498, %rd2129, %rd18497;
	mul.hi.u64 	%rd18499, %rd18497, %rd2129;
	not.b64 	%rd18500, %rd5893;
	setp.gt.u64 	%p9897, %rd18498, %rd18500;
	selp.u64 	%rd18501, 1, 0, %p9897;
	add.s64 	%rd18502, %rd5894, %rd18499;
	setp.lt.u64 	%p9898, %rd18502, %rd5894;
	add.s64 	%rd18503, %rd18502, %rd18501;
	setp.lt.u64 	%p9899, %rd18503, %rd18502;
	or.pred  	%p9900, %p9898, %p9899;
	selp.u64 	%rd18504, 1, 0, %p9900;
	mul.hi.u64 	%rd18505, %rd18497, %rd2130;
	mad.lo.s64 	%rd18506, %rd2130, %rd18497, %rd18503;
	setp.lt.u64 	%p9901, %rd18506, %rd18503;
	add.s64 	%rd5903, %rd18506, %rd18504;
	setp.lt.u64 	%p9902, %rd5903, %rd18506;
	or.pred  	%p9903, %p9901, %p9902;
	selp.u64 	%rd18507, 1, 0, %p9903;
	add.s64 	%rd18508, %rd5895, %rd18505;
	setp.lt.u64 	%p9904, %rd18508, %rd5895;
	add.s64 	%rd18509, %rd18508, %rd18507;
	setp.lt.u64 	%p9905, %rd18509, %rd18508;
	or.pred  	%p9906, %p9904, %p9905;
	selp.u64 	%rd18510, 1, 0, %p9906;
	mul.hi.u64 	%rd18511, %rd18497, %rd2131;
	mad.lo.s64 	%rd18512, %rd2131, %rd18497, %rd18509;
	setp.lt.u64 	%p9907, %rd18512, %rd18509;
	add.s64 	%rd5904, %rd18512, %rd18510;
	setp.lt.u64 	%p9908, %rd5904, %rd18512;
	or.pred  	%p9909, %p9907, %p9908;
	selp.u64 	%rd18513, 1, 0, %p9909;
	add.s64 	%rd18514, %rd5896, %rd18511;
	setp.lt.u64 	%p9910, %rd18514, %rd5896;
	add.s64 	%rd18515, %rd18514, %rd18513;
	setp.lt.u64 	%p9911, %rd18515, %rd18514;
	or.pred  	%p9912, %p9910, %p9911;
	selp.u64 	%rd18516, 1, 0, %p9912;
	mul.hi.u64 	%rd18517, %rd18497, %rd2132;
	mad.lo.s64 	%rd18518, %rd2132, %rd18497, %rd18515;
	setp.lt.u64 	%p9913, %rd18518, %rd18515;
	add.s64 	%rd5905, %rd18518, %rd18516;
	setp.lt.u64 	%p9914, %rd5905, %rd18518;
	or.pred  	%p9915, %p9913, %p9914;
	selp.u64 	%rd18519, 1, 0, %p9915;
	add.s64 	%rd18520, %rd23486, %rd18517;
	setp.ge.u64 	%p9916, %rd18520, %rd23486;
	add.s64 	%rd5906, %rd18520, %rd18519;
	setp.ge.u64 	%p9917, %rd5906, %rd18520;
	and.pred  	%p9918, %p9916, %p9917;
	@%p9918 bra 	$L__BB0_1960;
	add.s64 	%rd23488, %rd23488, 1;
	setp.eq.s64 	%p9919, %rd23488, 0;
	selp.u64 	%rd18521, 1, 0, %p9919;
	add.s64 	%rd23487, %rd23487, %rd18521;
$L__BB0_1960:
	mul.lo.s64 	%rd18522, %rd2128, %rd5903;
	mul.lo.s64 	%rd18523, %rd2129, %rd18522;
	mul.hi.u64 	%rd18524, %rd18522, %rd2129;
	not.b64 	%rd18525, %rd5903;
	setp.gt.u64 	%p9920, %rd18523, %rd18525;
	selp.u64 	%rd18526, 1, 0, %p9920;
	add.s64 	%rd18527, %rd5904, %rd18524;
	setp.lt.u64 	%p9921, %rd18527, %rd5904;
	add.s64 	%rd18528, %rd18527, %rd18526;
	setp.lt.u64 	%p9922, %rd18528, %rd18527;
	or.pred  	%p9923, %p9921, %p9922;
	selp.u64 	%rd18529, 1, 0, %p9923;
	mul.hi.u64 	%rd18530, %rd18522, %rd2130;
	mad.lo.s64 	%rd18531, %rd2130, %rd18522, %rd18528;
	setp.lt.u64 	%p9924, %rd18531, %rd18528;
	add.s64 	%rd18532, %rd18531, %rd18529;
	setp.lt.u64 	%p9925, %rd18532, %rd18531;
	or.pred  	%p9926, %p9924, %p9925;
	selp.u64 	%rd18533, 1, 0, %p9926;
	add.s64 	%rd18534, %rd5905, %rd18530;
	setp.lt.u64 	%p9927, %rd18534, %rd5905;
	add.s64 	%rd18535, %rd18534, %rd18533;
	setp.lt.u64 	%p9928, %rd18535, %rd18534;
	or.pred  	%p9929, %p9927, %p9928;
	selp.u64 	%rd18536, 1, 0, %p9929;
	mul.hi.u64 	%rd18537, %rd18522, %rd2131;
	mad.lo.s64 	%rd18538, %rd2131, %rd18522, %rd18535;
	setp.lt.u64 	%p9930, %rd18538, %rd18535;
	add.s64 	%rd18539, %rd18538, %rd18536;
	setp.lt.u64 	%p9931, %rd18539, %rd18538;
	or.pred  	%p9932, %p9930, %p9931;
	selp.u64 	%rd18540, 1, 0, %p9932;
	add.s64 	%rd18541, %rd5906, %rd18537;
	setp.lt.u64 	%p9933, %rd18541, %rd5906;
	add.s64 	%rd18542, %rd18541, %rd18540;
	setp.lt.u64 	%p9934, %rd18542, %rd18541;
	or.pred  	%p9935, %p9933, %p9934;
	selp.u64 	%rd18543, 1, 0, %p9935;
	mul.hi.u64 	%rd18544, %rd18522, %rd2132;
	mad.lo.s64 	%rd18545, %rd2132, %rd18522, %rd18542;
	setp.lt.u64 	%p9936, %rd18545, %rd18542;
	add.s64 	%rd18546, %rd18545, %rd18543;
	setp.lt.u64 	%p9937, %rd18546, %rd18545;
	or.pred  	%p9938, %p9936, %p9937;
	selp.u64 	%rd18547, 1, 0, %p9938;
	add.s64 	%rd18548, %rd23488, %rd18544;
	setp.lt.u64 	%p9939, %rd18548, %rd23488;
	add.s64 	%rd18549, %rd18548, %rd18547;
	setp.lt.u64 	%p9940, %rd18549, %rd18548;
	or.pred  	%p9941, %p9939, %p9940;
	selp.u64 	%rd18550, 1, 0, %p9941;
	add.s64 	%rd18551, %rd23487, %rd18550;
	mul.lo.s64 	%rd18552, %rd2128, %rd18532;
	mul.lo.s64 	%rd18553, %rd2129, %rd18552;
	mul.hi.u64 	%rd18554, %rd18552, %rd2129;
	not.b64 	%rd18555, %rd18532;
	setp.gt.u64 	%p9942, %rd18553, %rd18555;
	selp.u64 	%rd18556, 1, 0, %p9942;
	add.s64 	%rd18557, %rd18539, %rd18554;
	setp.lt.u64 	%p9943, %rd18557, %rd18539;
	add.s64 	%rd18558, %rd18557, %rd18556;
	setp.lt.u64 	%p9944, %rd18558, %rd18557;
	or.pred  	%p9945, %p9943, %p9944;
	selp.u64 	%rd18559, 1, 0, %p9945;
	mul.hi.u64 	%rd18560, %rd18552, %rd2130;
	mad.lo.s64 	%rd18561, %rd2130, %rd18552, %rd18558;
	setp.lt.u64 	%p9946, %rd18561, %rd18558;
	add.s64 	%rd5911, %rd18561, %rd18559;
	setp.lt.u64 	%p9947, %rd5911, %rd18561;
	or.pred  	%p9948, %p9946, %p9947;
	selp.u64 	%rd18562, 1, 0, %p9948;
	add.s64 	%rd18563, %rd18546, %rd18560;
	setp.lt.u64 	%p9949, %rd18563, %rd18546;
	add.s64 	%rd18564, %rd18563, %rd18562;
	setp.lt.u64 	%p9950, %rd18564, %rd18563;
	or.pred  	%p9951, %p9949, %p9950;
	selp.u64 	%rd18565, 1, 0, %p9951;
	mul.hi.u64 	%rd18566, %rd18552, %rd2131;
	mad.lo.s64 	%rd18567, %rd2131, %rd18552, %rd18564;
	setp.lt.u64 	%p9952, %rd18567, %rd18564;
	add.s64 	%rd5912, %rd18567, %rd18565;
	setp.lt.u64 	%p9953, %rd5912, %rd18567;
	or.pred  	%p9954, %p9952, %p9953;
	selp.u64 	%rd18568, 1, 0, %p9954;
	add.s64 	%rd18569, %rd18549, %rd18566;
	setp.lt.u64 	%p9955, %rd18569, %rd18549;
	add.s64 	%rd18570, %rd18569, %rd18568;
	setp.lt.u64 	%p9956, %rd18570, %rd18569;
	or.pred  	%p9957, %p9955, %p9956;
	selp.u64 	%rd18571, 1, 0, %p9957;
	mul.hi.u64 	%rd18572, %rd18552, %rd2132;
	mad.lo.s64 	%rd18573, %rd2132, %rd18552, %rd18570;
	setp.lt.u64 	%p9958, %rd18573, %rd18570;
	add.s64 	%rd5913, %rd18573, %rd18571;
	setp.lt.u64 	%p9959, %rd5913, %rd18573;
	or.pred  	%p9960, %p9958, %p9959;
	selp.u64 	%rd18574, 1, 0, %p9960;
	add.s64 	%rd18575, %rd18551, %rd18572;
	add.s64 	%rd23489, %rd18575, %rd18574;
	setp.gt.u64 	%p9961, %rd23489, %rd2132;
	@%p9961 bra 	$L__BB0_1966;
	setp.lt.u64 	%p9962, %rd23489, %rd2132;
	mov.u64 	%rd23490, %rd5913;
	mov.u64 	%rd23491, %rd5912;
	mov.u64 	%rd23492, %rd5911;
	@%p9962 bra 	$L__BB0_1967;
	setp.gt.u64 	%p9963, %rd5913, %rd2131;
	@%p9963 bra 	$L__BB0_1966;
	setp.lt.u64 	%p9964, %rd5913, %rd2131;
	mov.u64 	%rd23490, %rd5913;
	mov.u64 	%rd23491, %rd5912;
	mov.u64 	%rd23492, %rd5911;
	@%p9964 bra 	$L__BB0_1967;
	setp.gt.u64 	%p9965, %rd5912, %rd2130;
	@%p9965 bra 	$L__BB0_1966;
	setp.lt.u64 	%p9966, %rd5912, %rd2130;
	setp.lt.u64 	%p9967, %rd5911, %rd2129;
	or.pred  	%p9968, %p9966, %p9967;
	mov.u64 	%rd23490, %rd5913;
	mov.u64 	%rd23491, %rd5912;
	mov.u64 	%rd23492, %rd5911;
	@%p9968 bra 	$L__BB0_1967;
$L__BB0_1966:
	sub.s64 	%rd23492, %rd5911, %rd2129;
	setp.lt.u64 	%p9969, %rd5911, %rd2129;
	selp.u64 	%rd18576, 1, 0, %p9969;
	add.s64 	%rd18577, %rd2130, %rd18576;
	sub.s64 	%rd23491, %rd5912, %rd18577;
	setp.lt.u64 	%p9970, %rd5912, %rd18577;
	selp.u64 	%rd18578, 1, 0, %p9970;
	add.s64 	%rd18579, %rd2131, %rd18578;
	sub.s64 	%rd23490, %rd5913, %rd18579;
	setp.lt.u64 	%p9971, %rd5913, %rd18579;
	selp.u64 	%rd18580, 1, 0, %p9971;
	add.s64 	%rd18581, %rd2132, %rd18580;
	sub.s64 	%rd23489, %rd23489, %rd18581;
$L__BB0_1967:
	ld.local.v2.u64 	{%rd5923, %rd5924}, [%rd5315+32];
	mul.hi.u64 	%rd18582, %rd5923, %rd23468;
	mul.hi.u64 	%rd18583, %rd5923, %rd23467;
	mad.lo.s64 	%rd18584, %rd23467, %rd5923, %rd18582;
	setp.lt.u64 	%p9972, %rd18584, %rd18582;
	selp.u64 	%rd18585, 1, 0, %p9972;
	add.s64 	%rd18586, %rd18583, %rd18585;
	setp.lt.u64 	%p9973, %rd18586, %rd18583;
	selp.u64 	%rd18587, 1, 0, %p9973;
	mul.hi.u64 	%rd18588, %rd5923, %rd23466;
	mad.lo.s64 	%rd18589, %rd23466, %rd5923, %rd18586;
	setp.lt.u64 	%p9974, %rd18589, %rd18586;
	selp.u64 	%rd18590, 1, 0, %p9974;
	add.s64 	%rd18591, %rd18588, %rd18587;
	setp.lt.u64 	%p9975, %rd18591, %rd18588;
	add.s64 	%rd18592, %rd18591, %rd18590;
	setp.lt.u64 	%p9976, %rd18592, %rd18591;
	or.pred  	%p9977, %p9975, %p9976;
	selp.u64 	%rd18593, 1, 0, %p9977;
	mul.hi.u64 	%rd18594, %rd5923, %rd23465;
	mad.lo.s64 	%rd23495, %rd23465, %rd5923, %rd18592;
	setp.lt.u64 	%p9978, %rd23495, %rd18592;
	selp.u64 	%rd18595, 1, 0, %p9978;
	add.s64 	%rd18596, %rd18594, %rd18593;
	setp.lt.u64 	%p9979, %rd18596, %rd18594;
	add.s64 	%rd23497, %rd18596, %rd18595;
	setp.lt.u64 	%p9980, %rd23497, %rd18596;
	or.pred  	%p162, %p9979, %p9980;
	selp.u64 	%rd23496, 1, 0, %p162;
	mul.hi.u64 	%rd18597, %rd5924, %rd23468;
	mad.lo.s64 	%rd5928, %rd23468, %rd5924, %rd18584;
	setp.lt.u64 	%p9981, %rd5928, %rd18584;
	selp.u64 	%rd18598, 1, 0, %p9981;
	add.s64 	%rd18599, %rd18589, %rd18597;
	setp.ge.u64 	%p9982, %rd18599, %rd18589;
	add.s64 	%rd5929, %rd18599, %rd18598;
	setp.ge.u64 	%p9983, %rd5929, %rd18599;
	and.pred  	%p9984, %p9982, %p9983;
	@%p9984 bra 	$L__BB0_1970;
	add.s64 	%rd23495, %rd23495, 1;
	setp.ne.s64 	%p9985, %rd23495, 0;
	@%p9985 bra 	$L__BB0_1970;
	add.s64 	%rd23497, %rd23497, 1;
	setp.eq.s64 	%p9986, %rd23497, 0;
	selp.b64 	%rd18601, 2, 1, %p162;
	selp.b64 	%rd23496, %rd18601, %rd23496, %p9986;
	mov.b64 	%rd23495, 0;
$L__BB0_1970:
	mul.hi.u64 	%rd18602, %rd5924, %rd23467;
	mad.lo.s64 	%rd5936, %rd23467, %rd5924, %rd5929;
	setp.lt.u64 	%p9987, %rd5936, %rd5929;
	selp.u64 	%rd18603, 1, 0, %p9987;
	add.s64 	%rd18604, %rd23495, %rd18602;
	setp.ge.u64 	%p9988, %rd18604, %rd23495;
	add.s64 	%rd5937, %rd18604, %rd18603;
	setp.ge.u64 	%p9989, %rd5937, %rd18604;
	and.pred  	%p9990, %p9988, %p9989;
	@%p9990 bra 	$L__BB0_1972;
	add.s64 	%rd23497, %rd23497, 1;
	setp.eq.s64 	%p9991, %rd23497, 0;
	selp.u64 	%rd18605, 1, 0, %p9991;
	add.s64 	%rd23496, %rd23496, %rd18605;
$L__BB0_1972:
	mul.hi.u64 	%rd18606, %rd5924, %rd23466;
	mad.lo.s64 	%rd18607, %rd23466, %rd5924, %rd5937;
	setp.lt.u64 	%p9992, %rd18607, %rd5937;
	selp.u64 	%rd18608, 1, 0, %p9992;
	add.s64 	%rd18609, %rd23497, %rd18606;
	setp.lt.u64 	%p9993, %rd18609, %rd23497;
	add.s64 	%rd18610, %rd18609, %rd18608;
	setp.lt.u64 	%p9994, %rd18610, %rd18609;
	or.pred  	%p9995, %p9993, %p9994;
	selp.u64 	%rd18611, 1, 0, %p9995;
	add.s64 	%rd18612, %rd23496, %rd18611;
	mul.hi.u64 	%rd18613, %rd5924, %rd23465;
	mad.lo.s64 	%rd23500, %rd23465, %rd5924, %rd18610;
	setp.lt.u64 	%p9996, %rd23500, %rd18610;
	selp.u64 	%rd18614, 1, 0, %p9996;
	add.s64 	%rd18615, %rd18612, %rd18613;
	setp.lt.u64 	%p9997, %rd18615, %rd18612;
	add.s64 	%rd23502, %rd18615, %rd18614;
	setp.lt.u64 	%p9998, %rd23502, %rd18615;
	or.pred  	%p163, %p9997, %p9998;
	selp.u64 	%rd23501, 1, 0, %p163;
	ld.local.u64 	%rd5945, [%rd5315+48];
	mul.hi.u64 	%rd18616, %rd5945, %rd23468;
	mad.lo.s64 	%rd5946, %rd23468, %rd5945, %rd5936;
	setp.lt.u64 	%p9999, %rd5946, %rd5936;
	selp.u64 	%rd18617, 1, 0, %p9999;
	add.s64 	%rd18618, %rd18607, %rd18616;
	setp.ge.u64 	%p10000, %rd18618, %rd18607;
	add.s64 	%rd5947, %rd18618, %rd18617;
	setp.ge.u64 	%p10001, %rd5947, %rd18618;
	and.pred  	%p10002, %p10000, %p10001;
	@%p10002 bra 	$L__BB0_1975;
	add.s64 	%rd23500, %rd23500, 1;
	setp.ne.s64 	%p10003, %rd23500, 0;
	@%p10003 bra 	$L__BB0_1975;
	add.s64 	%rd23502, %rd23502, 1;
	setp.eq.s64 	%p10004, %rd23502, 0;
	selp.b64 	%rd18620, 2, 1, %p163;
	selp.b64 	%rd23501, %rd18620, %rd23501, %p10004;
	mov.b64 	%rd23500, 0;
$L__BB0_1975:
	mul.hi.u64 	%rd18621, %rd5945, %rd23467;
	mad.lo.s64 	%rd5954, %rd23467, %rd5945, %rd5947;
	setp.lt.u64 	%p10005, %rd5954, %rd5947;
	selp.u64 	%rd18622, 1, 0, %p10005;
	add.s64 	%rd18623, %rd23500, %rd18621;
	setp.ge.u64 	%p10006, %rd18623, %rd23500;
	add.s64 	%rd5955, %rd18623, %rd18622;
	setp.ge.u64 	%p10007, %rd5955, %rd18623;
	and.pred  	%p10008, %p10006, %p10007;
	@%p10008 bra 	$L__BB0_1977;
	add.s64 	%rd23502, %rd23502, 1;
	setp.eq.s64 	%p10009, %rd23502, 0;
	selp.u64 	%rd18624, 1, 0, %p10009;
	add.s64 	%rd23501, %rd23501, %rd18624;
$L__BB0_1977:
	mul.hi.u64 	%rd18625, %rd5945, %rd23466;
	mad.lo.s64 	%rd18626, %rd23466, %rd5945, %rd5955;
	setp.lt.u64 	%p10010, %rd18626, %rd5955;
	selp.u64 	%rd18627, 1, 0, %p10010;
	add.s64 	%rd18628, %rd23502, %rd18625;
	setp.lt.u64 	%p10011, %rd18628, %rd23502;
	add.s64 	%rd18629, %rd18628, %rd18627;
	setp.lt.u64 	%p10012, %rd18629, %rd18628;
	or.pred  	%p10013, %p10011, %p10012;
	selp.u64 	%rd18630, 1, 0, %p10013;
	add.s64 	%rd18631, %rd23501, %rd18630;
	mul.hi.u64 	%rd18632, %rd5945, %rd23465;
	mad.lo.s64 	%rd23505, %rd23465, %rd5945, %rd18629;
	setp.lt.u64 	%p10014, %rd23505, %rd18629;
	selp.u64 	%rd18633, 1, 0, %p10014;
	add.s64 	%rd18634, %rd18631, %rd18632;
	setp.lt.u64 	%p10015, %rd18634, %rd18631;
	add.s64 	%rd23507, %rd18634, %rd18633;
	setp.lt.u64 	%p10016, %rd23507, %rd18634;
	or.pred  	%p164, %p10015, %p10016;
	selp.u64 	%rd23506, 1, 0, %p164;
	ld.local.u64 	%rd5963, [%rd5315+56];
	mul.hi.u64 	%rd18635, %rd5963, %rd23468;
	mad.lo.s64 	%rd5964, %rd23468, %rd5963, %rd5954;
	setp.lt.u64 	%p10017, %rd5964, %rd5954;
	selp.u64 	%rd18636, 1, 0, %p10017;
	add.s64 	%rd18637, %rd18626, %rd18635;
	setp.ge.u64 	%p10018, %rd18637, %rd18626;
	add.s64 	%rd5965, %rd18637, %rd18636;
	setp.ge.u64 	%p10019, %rd5965, %rd18637;
	and.pred  	%p10020, %p10018, %p10019;
	@%p10020 bra 	$L__BB0_1980;
	add.s64 	%rd23505, %rd23505, 1;
	setp.ne.s64 	%p10021, %rd23505, 0;
	@%p10021 bra 	$L__BB0_1980;
	add.s64 	%rd23507, %rd23507, 1;
	setp.eq.s64 	%p10022, %rd23507, 0;
	selp.b64 	%rd18639, 2, 1, %p164;
	selp.b64 	%rd23506, %rd18639, %rd23506, %p10022;
	mov.b64 	%rd23505, 0;
$L__BB0_1980:
	mul.hi.u64 	%rd18640, %rd5963, %rd23467;
	mad.lo.s64 	%rd5972, %rd23467, %rd5963, %rd5965;
	setp.lt.u64 	%p10023, %rd5972, %rd5965;
	selp.u64 	%rd18641, 1, 0, %p10023;
	add.s64 	%rd18642, %rd23505, %rd18640;
	setp.ge.u64 	%p10024, %rd18642, %rd23505;
	add.s64 	%rd5973, %rd18642, %rd18641;
	setp.ge.u64 	%p10025, %rd5973, %rd18642;
	and.pred  	%p10026, %p10024, %p10025;
	@%p10026 bra 	$L__BB0_1982;
	add.s64 	%rd23507, %rd23507, 1;
	setp.eq.s64 	%p10027, %rd23507, 0;
	selp.u64 	%rd18643, 1, 0, %p10027;
	add.s64 	%rd23506, %rd23506, %rd18643;
$L__BB0_1982:
	mul.lo.s64 	%rd18644, %rd23468, %rd5923;
	mul.hi.u64 	%rd18645, %rd5963, %rd23466;
	mad.lo.s64 	%rd23510, %rd23466, %rd5963, %rd5973;
	setp.lt.u64 	%p10028, %rd23510, %rd5973;
	selp.u64 	%rd18646, 1, 0, %p10028;
	add.s64 	%rd18647, %rd23507, %rd18645;
	setp.lt.u64 	%p10029, %rd18647, %rd23507;
	add.s64 	%rd18648, %rd18647, %rd18646;
	setp.lt.u64 	%p10030, %rd18648, %rd18647;
	or.pred  	%p10031, %p10029, %p10030;
	selp.u64 	%rd18649, 1, 0, %p10031;
	add.s64 	%rd18650, %rd23506, %rd18649;
	mul.hi.u64 	%rd18651, %rd5963, %rd23465;
	mad.lo.s64 	%rd23512, %rd23465, %rd5963, %rd18648;
	setp.lt.u64 	%p10032, %rd23512, %rd18648;
	selp.u64 	%rd18652, 1, 0, %p10032;
	add.s64 	%rd18653, %rd18650, %rd18651;
	add.s64 	%rd23511, %rd18653, %rd18652;
	mul.lo.s64 	%rd18654, %rd2128, %rd18644;
	mul.lo.s64 	%rd18655, %rd2129, %rd18654;
	mul.hi.u64 	%rd18656, %rd18654, %rd2129;
	not.b64 	%rd18657, %rd18644;
	setp.gt.u64 	%p10033, %rd18655, %rd18657;
	selp.u64 	%rd18658, 1, 0, %p10033;
	add.s64 	%rd18659, %rd5928, %rd18656;
	setp.lt.u64 	%p10034, %rd18659, %rd5928;
	add.s64 	%rd18660, %rd18659, %rd18658;
	setp.lt.u64 	%p10035, %rd18660, %rd18659;
	or.pred  	%p10036, %p10034, %p10035;
	selp.u64 	%rd18661, 1, 0, %p10036;
	mul.hi.u64 	%rd18662, %rd18654, %rd2130;
	mad.lo.s64 	%rd18663, %rd2130, %rd18654, %rd18660;
	setp.lt.u64 	%p10037, %rd18663, %rd18660;
	add.s64 	%rd5981, %rd18663, %rd18661;
	setp.lt.u64 	%p10038, %rd5981, %rd18663;
	or.pred  	%p10039, %p10037, %p10038;
	selp.u64 	%rd18664, 1, 0, %p10039;
	add.s64 	%rd18665, %rd5946, %rd18662;
	setp.lt.u64 	%p10040, %rd18665, %rd5946;
	add.s64 	%rd18666, %rd18665, %rd18664;
	setp.lt.u64 	%p10041, %rd18666, %rd18665;
	or.pred  	%p10042, %p10040, %p10041;
	selp.u64 	%rd18667, 1, 0, %p10042;
	mul.hi.u64 	%rd18668, %rd18654, %rd2131;
	mad.lo.s64 	%rd18669, %rd2131, %rd18654, %rd18666;
	setp.lt.u64 	%p10043, %rd18669, %rd18666;
	add.s64 	%rd5982, %rd18669, %rd18667;
	setp.lt.u64 	%p10044, %rd5982, %rd18669;
	or.pred  	%p10045, %p10043, %p10044;
	selp.u64 	%rd18670, 1, 0, %p10045;
	add.s64 	%rd18671, %rd5964, %rd18668;
	setp.lt.u64 	%p10046, %rd18671, %rd5964;
	add.s64 	%rd18672, %rd18671, %rd18670;
	setp.lt.u64 	%p10047, %rd18672, %rd18671;
	or.pred  	%p10048, %p10046, %p10047;
	selp.u64 	%rd18673, 1, 0, %p10048;
	mul.hi.u64 	%rd18674, %rd18654, %rd2132;
	mad.lo.s64 	%rd18675, %rd2132, %rd18654, %rd18672;
	setp.lt.u64 	%p10049, %rd18675, %rd18672;
	add.s64 	%rd5983, %rd18675, %rd18673;
	setp.lt.u64 	%p10050, %rd5983, %rd18675;
	or.pred  	%p10051, %p10049, %p10050;
	selp.u64 	%rd18676, 1, 0, %p10051;
	add.s64 	%rd18677, %rd5972, %rd18674;
	setp.ge.u64 	%p10052, %rd18677, %rd5972;
	add.s64 	%rd5984, %rd18677, %rd18676;
	setp.ge.u64 	%p10053, %rd5984, %rd18677;
	and.pred  	%p10054, %p10052, %p10053;
	@%p10054 bra 	$L__BB0_1985;
	add.s64 	%rd23510, %rd23510, 1;
	setp.ne.s64 	%p10055, %rd23510, 0;
	@%p10055 bra 	$L__BB0_1985;
	add.s64 	%rd23512, %rd23512, 1;
	setp.eq.s64 	%p10056, %rd23512, 0;
	selp.u64 	%rd18679, 1, 0, %p10056;
	add.s64 	%rd23511, %rd23511, %rd18679;
	mov.b64 	%rd23510, 0;
$L__BB0_1985:
	mul.lo.s64 	%rd18680, %rd2128, %rd5981;
	mul.lo.s64 	%rd18681, %rd2129, %rd18680;
	mul.hi.u64 	%rd18682, %rd18680, %rd2129;
	not.b64 	%rd18683, %rd5981;
	setp.gt.u64 	%p10057, %rd18681, %rd18683;
	selp.u64 	%rd18684, 1, 0, %p10057;
	add.s64 	%rd18685, %rd5982, %rd18682;
	setp.lt.u64 	%p10058, %rd18685, %rd5982;
	add.s64 	%rd18686, %rd18685, %rd18684;
	setp.lt.u64 	%p10059, %rd18686, %rd18685;
	or.pred  	%p10060, %p10058, %p10059;
	selp.u64 	%rd18687, 1, 0, %p10060;
	mul.hi.u64 	%rd18688, %rd18680, %rd2130;
	mad.lo.s64 	%rd18689, %rd2130, %rd18680, %rd18686;
	setp.lt.u64 	%p10061, %rd18689, %rd18686;
	add.s64 	%rd5991, %rd18689, %rd18687;
	setp.lt.u64 	%p10062, %rd5991, %rd18689;
	or.pred  	%p10063, %p10061, %p10062;
	selp.u64 	%rd18690, 1, 0, %p10063;
	add.s64 	%rd18691, %rd5983, %rd18688;
	setp.lt.u64 	%p10064, %rd18691, %rd5983;
	add.s64 	%rd18692, %rd18691, %rd18690;
	setp.lt.u64 	%p10065, %rd18692, %rd18691;
	or.pred  	%p10066, %p10064, %p10065;
	selp.u64 	%rd18693, 1, 0, %p10066;
	mul.hi.u64 	%rd18694, %rd18680, %rd2131;
	mad.lo.s64 	%rd18695, %rd2131, %rd18680, %rd18692;
	setp.lt.u64 	%p10067, %rd18695, %rd18692;
	add.s64 	%rd5992, %rd18695, %rd18693;
	setp.lt.u64 	%p10068, %rd5992, %rd18695;
	or.pred  	%p10069, %p10067, %p10068;
	selp.u64 	%rd18696, 1, 0, %p10069;
	add.s64 	%rd18697, %rd5984, %rd18694;
	setp.lt.u64 	%p10070, %rd18697, %rd5984;
	add.s64 	%rd18698, %rd18697, %rd18696;
	setp.lt.u64 	%p10071, %rd18698, %rd18697;
	or.pred  	%p10072, %p10070, %p10071;
	selp.u64 	%rd18699, 1, 0, %p10072;
	mul.hi.u64 	%rd18700, %rd18680, %rd2132;
	mad.lo.s64 	%rd18701, %rd2132, %rd18680, %rd18698;
	setp.lt.u64 	%p10073, %rd18701, %rd18698;
	add.s64 	%rd5993, %rd18701, %rd18699;
	setp.lt.u64 	%p10074, %rd5993, %rd18701;
	or.pred  	%p10075, %p10073, %p10074;
	selp.u64 	%rd18702, 1, 0, %p10075;
	add.s64 	%rd18703, %rd23510, %rd18700;
	setp.ge.u64 	%p10076, %rd18703, %rd23510;
	add.s64 	%rd5994, %rd18703, %rd18702;
	setp.ge.u64 	%p10077, %rd5994, %rd18703;
	and.pred  	%p10078, %p10076, %p10077;
	@%p10078 bra 	$L__BB0_1987;
	add.s64 	%rd23512, %rd23512, 1;
	setp.eq.s64 	%p10079, %rd23512, 0;
	selp.u64 	%rd18704, 1, 0, %p10079;
	add.s64 	%rd23511, %rd23511, %rd18704;
$L__BB0_1987:
	mul.lo.s64 	%rd18705, %rd2128, %rd5991;
	mul.lo.s64 	%rd18706, %rd2129, %rd18705;
	mul.hi.u64 	%rd18707, %rd18705, %rd2129;
	not.b64 	%rd18708, %rd5991;
	setp.gt.u64 	%p10080, %rd18706, %rd18708;
	selp.u64 	%rd18709, 1, 0, %p10080;
	add.s64 	%rd18710, %rd5992, %rd18707;
	setp.lt.u64 	%p10081, %rd18710, %rd5992;
	add.s64 	%rd18711, %rd18710, %rd18709;
	setp.lt.u64 	%p10082, %rd18711, %rd18710;
	or.pred  	%p10083, %p10081, %p10082;
	selp.u64 	%rd18712, 1, 0, %p10083;
	mul.hi.u64 	%rd18713, %rd18705, %rd2130;
	mad.lo.s64 	%rd18714, %rd2130, %rd18705, %rd18711;
	setp.lt.u64 	%p10084, %rd18714, %rd18711;
	add.s64 	%rd18715, %rd18714, %rd18712;
	setp.lt.u64 	%p10085, %rd18715, %rd18714;
	or.pred  	%p10086, %p10084, %p10085;
	selp.u64 	%rd18716, 1, 0, %p10086;
	add.s64 	%rd18717, %rd5993, %rd18713;
	setp.lt.u64 	%p10087, %rd18717, %rd5993;
	add.s64 	%rd18718, %rd18717, %rd18716;
	setp.lt.u64 	%p10088, %rd18718, %rd18717;
	or.pred  	%p10089, %p10087, %p10088;
	selp.u64 	%rd18719, 1, 0, %p10089;
	mul.hi.u64 	%rd18720, %rd18705, %rd2131;
	mad.lo.s64 	%rd18721, %rd2131, %rd18705, %rd18718;
	setp.lt.u64 	%p10090, %rd18721, %rd18718;
	add.s64 	%rd18722, %rd18721, %rd18719;
	setp.lt.u64 	%p10091, %rd18722, %rd18721;
	or.pred  	%p10092, %p10090, %p10091;
	selp.u64 	%rd18723, 1, 0, %p10092;
	add.s64 	%rd18724, %rd5994, %rd18720;
	setp.lt.u64 	%p10093, %rd18724, %rd5994;
	add.s64 	%rd18725, %rd18724, %rd18723;
	setp.lt.u64 	%p10094, %rd18725, %rd18724;
	or.pred  	%p10095, %p10093, %p10094;
	selp.u64 	%rd18726, 1, 0, %p10095;
	mul.hi.u64 	%rd18727, %rd18705, %rd2132;
	mad.lo.s64 	%rd18728, %rd2132, %rd18705, %rd18725;
	setp.lt.u64 	%p10096, %rd18728, %rd18725;
	add.s64 	%rd18729, %rd18728, %rd18726;
	setp.lt.u64 	%p10097, %rd18729, %rd18728;
	or.pred  	%p10098, %p10096, %p10097;
	selp.u64 	%rd18730, 1, 0, %p10098;
	add.s64 	%rd18731, %rd23512, %rd18727;
	setp.lt.u64 	%p10099, %rd18731, %rd23512;
	add.s64 	%rd18732, %rd18731, %rd18730;
	setp.lt.u64 	%p10100, %rd18732, %rd18731;
	or.pred  	%p10101, %p10099, %p10100;
	selp.u64 	%rd18733, 1, 0, %p10101;
	add.s64 	%rd18734, %rd23511, %rd18733;
	mul.lo.s64 	%rd18735, %rd2128, %rd18715;
	mul.lo.s64 	%rd18736, %rd2129, %rd18735;
	mul.hi.u64 	%rd18737, %rd18735, %rd2129;
	not.b64 	%rd18738, %rd18715;
	setp.gt.u64 	%p10102, %rd18736, %rd18738;
	selp.u64 	%rd18739, 1, 0, %p10102;
	add.s64 	%rd18740, %rd18722, %rd18737;
	setp.lt.u64 	%p10103, %rd18740, %rd18722;
	add.s64 	%rd18741, %rd18740, %rd18739;
	setp.lt.u64 	%p10104, %rd18741, %rd18740;
	or.pred  	%p10105, %p10103, %p10104;
	selp.u64 	%rd18742, 1, 0, %p10105;
	mul.hi.u64 	%rd18743, %rd18735, %rd2130;
	mad.lo.s64 	%rd18744, %rd2130, %rd18735, %rd18741;
	setp.lt.u64 	%p10106, %rd18744, %rd18741;
	add.s64 	%rd5999, %rd18744, %rd18742;
	setp.lt.u64 	%p10107, %rd5999, %rd18744;
	or.pred  	%p10108, %p10106, %p10107;
	selp.u64 	%rd18745, 1, 0, %p10108;
	add.s64 	%rd18746, %rd18729, %rd18743;
	setp.lt.u64 	%p10109, %rd18746, %rd18729;
	add.s64 	%rd18747, %rd18746, %rd18745;
	setp.lt.u64 	%p10110, %rd18747, %rd18746;
	or.pred  	%p10111, %p10109, %p10110;
	selp.u64 	%rd18748, 1, 0, %p10111;
	mul.hi.u64 	%rd18749, %rd18735, %rd2131;
	mad.lo.s64 	%rd18750, %rd2131, %rd18735, %rd18747;
	setp.lt.u64 	%p10112, %rd18750, %rd18747;
	add.s64 	%rd6000, %rd18750, %rd18748;
	setp.lt.u64 	%p10113, %rd6000, %rd18750;
	or.pred  	%p10114, %p10112, %p10113;
	selp.u64 	%rd18751, 1, 0, %p10114;
	add.s64 	%rd18752, %rd18732, %rd18749;
	setp.lt.u64 	%p10115, %rd18752, %rd18732;
	add.s64 	%rd18753, %rd18752, %rd18751;
	setp.lt.u64 	%p10116, %rd18753, %rd18752;
	or.pred  	%p10117, %p10115, %p10116;
	selp.u64 	%rd18754, 1, 0, %p10117;
	mul.hi.u64 	%rd18755, %rd18735, %rd2132;
	mad.lo.s64 	%rd18756, %rd2132, %rd18735, %rd18753;
	setp.lt.u64 	%p10118, %rd18756, %rd18753;
	add.s64 	%rd6001, %rd18756, %rd18754;
	setp.lt.u64 	%p10119, %rd6001, %rd18756;
	or.pred  	%p10120, %p10118, %p10119;
	selp.u64 	%rd18757, 1, 0, %p10120;
	add.s64 	%rd18758, %rd18734, %rd18755;
	add.s64 	%rd23513, %rd18758, %rd18757;
	setp.gt.u64 	%p10121, %rd23513, %rd2132;
	@%p10121 bra 	$L__BB0_1993;
	setp.lt.u64 	%p10122, %rd23513, %rd2132;
	mov.u64 	%rd23514, %rd6001;
	mov.u64 	%rd23515, %rd6000;
	mov.u64 	%rd23516, %rd5999;
	@%p10122 bra 	$L__BB0_1994;
	setp.gt.u64 	%p10123, %rd6001, %rd2131;
	@%p10123 bra 	$L__BB0_1993;
	setp.lt.u64 	%p10124, %rd6001, %rd2131;
	mov.u64 	%rd23514, %rd6001;
	mov.u64 	%rd23515, %rd6000;
	mov.u64 	%rd23516, %rd5999;
	@%p10124 bra 	$L__BB0_1994;
	setp.gt.u64 	%p10125, %rd6000, %rd2130;
	@%p10125 bra 	$L__BB0_1993;
	setp.lt.u64 	%p10126, %rd6000, %rd2130;
	setp.lt.u64 	%p10127, %rd5999, %rd2129;
	or.pred  	%p10128, %p10126, %p10127;
	mov.u64 	%rd23514, %rd6001;
	mov.u64 	%rd23515, %rd6000;
	mov.u64 	%rd23516, %rd5999;
	@%p10128 bra 	$L__BB0_1994;
$L__BB0_1993:
	sub.s64 	%rd23516, %rd5999, %rd2129;
	setp.lt.u64 	%p10129, %rd5999, %rd2129;
	selp.u64 	%rd18759, 1, 0, %p10129;
	add.s64 	%rd18760, %rd2130, %rd18759;
	sub.s64 	%rd23515, %rd6000, %rd18760;
	setp.lt.u64 	%p10130, %rd6000, %rd18760;
	selp.u64 	%rd18761, 1, 0, %p10130;
	add.s64 	%rd18762, %rd2131, %rd18761;
	sub.s64 	%rd23514, %rd6001, %rd18762;
	setp.lt.u64 	%p10131, %rd6001, %rd18762;
	selp.u64 	%rd18763, 1, 0, %p10131;
	add.s64 	%rd18764, %rd2132, %rd18763;
	sub.s64 	%rd23513, %rd23513, %rd18764;
$L__BB0_1994:
	sub.s64 	%rd23520, %rd23420, %rd23396;
	setp.lt.u64 	%p10132, %rd23420, %rd23396;
	selp.u64 	%rd18765, 1, 0, %p10132;
	add.s64 	%rd18766, %rd23395, %rd18765;
	sub.s64 	%rd23519, %rd23419, %rd18766;
	setp.lt.u64 	%p10133, %rd23419, %rd18766;
	selp.u64 	%rd18767, 1, 0, %p10133;
	add.s64 	%rd18768, %rd23394, %rd18767;
	sub.s64 	%rd23518, %rd23418, %rd18768;
	setp.lt.u64 	%p10134, %rd23418, %rd18768;
	selp.u64 	%rd18769, 1, 0, %p10134;
	add.s64 	%rd18770, %rd23393, %rd18769;
	sub.s64 	%rd23517, %rd23417, %rd18770;
	setp.ge.u64 	%p10135, %rd23417, %rd18770;
	@%p10135 bra 	$L__BB0_1996;
	add.s64 	%rd23520, %rd2129, %rd23520;
	setp.lt.u64 	%p10136, %rd23520, %rd2129;
	selp.u64 	%rd18771, 1, 0, %p10136;
	add.s64 	%rd18772, %rd2130, %rd23519;
	setp.lt.u64 	%p10137, %rd18772, %rd2130;
	add.s64 	%rd23519, %rd18772, %rd18771;
	setp.lt.u64 	%p10138, %rd23519, %rd18772;
	or.pred  	%p10139, %p10137, %p10138;
	selp.u64 	%rd18773, 1, 0, %p10139;
	add.s64 	%rd18774, %rd2131, %rd23518;
	setp.lt.u64 	%p10140, %rd18774, %rd2131;
	add.s64 	%rd23518, %rd18774, %rd18773;
	setp.lt.u64 	%p10141, %rd23518, %rd18774;
	or.pred  	%p10142, %p10140, %p10141;
	selp.u64 	%rd18775, 1, 0, %p10142;
	add.s64 	%rd18776, %rd2132, %rd23517;
	add.s64 	%rd23517, %rd18776, %rd18775;
$L__BB0_1996:
	sub.s64 	%rd23524, %rd23516, %rd23492;
	setp.lt.u64 	%p10143, %rd23516, %rd23492;
	selp.u64 	%rd18777, 1, 0, %p10143;
	add.s64 	%rd18778, %rd23491, %rd18777;
	sub.s64 	%rd23523, %rd23515, %rd18778;
	setp.lt.u64 	%p10144, %rd23515, %rd18778;
	selp.u64 	%rd18779, 1, 0, %p10144;
	add.s64 	%rd18780, %rd23490, %rd18779;
	sub.s64 	%rd23522, %rd23514, %rd18780;
	setp.lt.u64 	%p10145, %rd23514, %rd18780;
	selp.u64 	%rd18781, 1, 0, %p10145;
	add.s64 	%rd18782, %rd23489, %rd18781;
	sub.s64 	%rd23521, %rd23513, %rd18782;
	setp.ge.u64 	%p10146, %rd23513, %rd18782;
	@%p10146 bra 	$L__BB0_1998;
	add.s64 	%rd23524, %rd2129, %rd23524;
	setp.lt.u64 	%p10147, %rd23524, %rd2129;
	selp.u64 	%rd18783, 1, 0, %p10147;
	add.s64 	%rd18784, %rd2130, %rd23523;
	setp.lt.u64 	%p10148, %rd18784, %rd2130;
	add.s64 	%rd23523, %rd18784, %rd18783;
	setp.lt.u64 	%p10149, %rd23523, %rd18784;
	or.pred  	%p10150, %p10148, %p10149;
	selp.u64 	%rd18785, 1, 0, %p10150;
	add.s64 	%rd18786, %rd2131, %rd23522;
	setp.lt.u64 	%p10151, %rd18786, %rd2131;
	add.s64 	%rd23522, %rd18786, %rd18785;
	setp.lt.u64 	%p10152, %rd23522, %rd18786;
	or.pred  	%p10153, %p10151, %p10152;
	selp.u64 	%rd18787, 1, 0, %p10153;
	add.s64 	%rd18788, %rd2132, %rd23521;
	add.s64 	%rd23521, %rd18788, %rd18787;
$L__BB0_1998:
	shl.b64 	%rd6035, %rd23524, 1;
	mov.b64 	{%r739, %r740}, %rd23524;
	mov.b64 	{%r741, %r742}, %rd23523;
	shf.l.wrap.b32 	%r743, %r740, %r741, 1;
	shf.l.wrap.b32 	%r744, %r741, %r742, 1;
	mov.b64 	%rd6036, {%r743, %r744};
	mov.b64 	{%r745, %r746}, %rd23522;
	shf.l.wrap.b32 	%r747, %r742, %r745, 1;
	shf.l.wrap.b32 	%r748, %r745, %r746, 1;
	mov.b64 	%rd6037, {%r747, %r748};
	mov.b64 	{%r749, %r750}, %rd23521;
	shf.l.wrap.b32 	%r751, %r746, %r749, 1;
	shf.l.wrap.b32 	%r752, %r749, %r750, 1;
	mov.b64 	%rd23525, {%r751, %r752};
	setp.gt.u64 	%p10154, %rd23525, %rd2132;
	@%p10154 bra 	$L__BB0_2004;
	setp.lt.u64 	%p10155, %rd23525, %rd2132;
	mov.u64 	%rd23526, %rd6037;
	mov.u64 	%rd23527, %rd6036;
	mov.u64 	%rd23528, %rd6035;
	@%p10155 bra 	$L__BB0_2005;
	setp.gt.u64 	%p10156, %rd6037, %rd2131;
	@%p10156 bra 	$L__BB0_2004;
	setp.lt.u64 	%p10157, %rd6037, %rd2131;
	mov.u64 	%rd23526, %rd6037;
	mov.u64 	%rd23527, %rd6036;
	mov.u64 	%rd23528, %rd6035;
	@%p10157 bra 	$L__BB0_2005;
	setp.gt.u64 	%p10158, %rd6036, %rd2130;
	@%p10158 bra 	$L__BB0_2004;
	setp.lt.u64 	%p10159, %rd6036, %rd2130;
	setp.lt.u64 	%p10160, %rd6035, %rd2129;
	or.pred  	%p10161, %p10159, %p10160;
	mov.u64 	%rd23526, %rd6037;
	mov.u64 	%rd23527, %rd6036;
	mov.u64 	%rd23528, %rd6035;
	@%p10161 bra 	$L__BB0_2005;
$L__BB0_2004:
	sub.s64 	%rd23528, %rd6035, %rd2129;
	setp.lt.u64 	%p10162, %rd6035, %rd2129;
	selp.u64 	%rd18789, 1, 0, %p10162;
	add.s64 	%rd18790, %rd2130, %rd18789;
	sub.s64 	%rd23527, %rd6036, %rd18790;
	setp.lt.u64 	%p10163, %rd6036, %rd18790;
	selp.u64 	%rd18791, 1, 0, %p10163;
	add.s64 	%rd18792, %rd2131, %rd18791;
	sub.s64 	%rd23526, %rd6037, %rd18792;
	setp.lt.u64 	%p10164, %rd6037, %rd18792;
	selp.u64 	%rd18793, 1, 0, %p10164;
	add.s64 	%rd18794, %rd2132, %rd18793;
	sub.s64 	%rd23525, %rd23525, %rd18794;
$L__BB0_2005:
	or.b64  	%rd18795, %rd23519, %rd23520;
	or.b64  	%rd18796, %rd18795, %rd23518;
	or.b64  	%rd18797, %rd18796, %rd23517;
	setp.ne.s64 	%p10165, %rd18797, 0;
	@%p10165 bra 	$L__BB0_2275;
	or.b64  	%rd20372, %rd23523, %rd23524;
	or.b64  	%rd20373, %rd20372, %rd23522;
	or.b64  	%rd20374, %rd20373, %rd23521;
	setp.ne.s64 	%p11563, %rd20374, 0;
	mov.b64 	%rd23977, 0;
	mov.u64 	%rd23978, %rd23977;
	mov.u64 	%rd23979, %rd23977;
	mov.u64 	%rd23980, %rd23977;
	mov.u64 	%rd23981, %rd23977;
	mov.u64 	%rd23982, %rd23977;
	mov.u64 	%rd23983, %rd23977;
	mov.u64 	%rd23984, %rd23977;
	mov.u64 	%rd23985, %rd23977;
	mov.u64 	%rd23986, %rd23977;
	mov.u64 	%rd23987, %rd23977;
	mov.u64 	%rd23988, %rd23977;
	@%p11563 bra 	$L__BB0_2526;
	or.b64  	%rd20376, %rd23319, %rd23320;
	or.b64  	%rd20377, %rd20376, %rd23318;
	or.b64  	%rd20378, %rd20377, %rd23317;
	setp.eq.s64 	%p11564, %rd20378, 0;
	@%p11564 bra 	$L__BB0_2526;
	mul.hi.u64 	%rd20379, %rd23324, %rd23324;
	mul.lo.s64 	%rd20380, %rd23323, %rd23324;
	mul.hi.u64 	%rd20381, %rd23324, %rd23323;
	add.s64 	%rd20382, %rd20379, %rd20380;
	setp.lt.u64 	%p11565, %rd20382, %rd20379;
	selp.u64 	%rd20383, 1, 0, %p11565;
	add.s64 	%rd20384, %rd20381, %rd20383;
	setp.lt.u64 	%p11566, %rd20384, %rd20381;
	selp.u64 	%rd20385, 1, 0, %p11566;
	mul.lo.s64 	%rd6047, %rd23322, %rd23324;
	mul.hi.u64 	%rd20386, %rd23324, %rd23322;
	add.s64 	%rd20387, %rd20384, %rd6047;
	setp.lt.u64 	%p11567, %rd20387, %rd20384;
	selp.u64 	%rd20388, 1, 0, %p11567;
	add.s64 	%rd20389, %rd20386, %rd20385;
	setp.lt.u64 	%p11568, %rd20389, %rd20386;
	add.s64 	%rd20390, %rd20389, %rd20388;
	setp.lt.u64 	%p11569, %rd20390, %rd20389;
	or.pred  	%p11570, %p11568, %p11569;
	selp.u64 	%rd20391, 1, 0, %p11570;
	mul.lo.s64 	%rd6048, %rd23321, %rd23324;
	mul.hi.u64 	%rd20392, %rd23324, %rd23321;
	add.s64 	%rd23531, %rd20390, %rd6048;
	setp.lt.u64 	%p11571, %rd23531, %rd20390;
	selp.u64 	%rd20393, 1, 0, %p11571;
	add.s64 	%rd20394, %rd20392, %rd20391;
	setp.lt.u64 	%p11572, %rd20394, %rd20392;
	add.s64 	%rd23533, %rd20394, %rd20393;
	setp.lt.u64 	%p11573, %rd23533, %rd20394;
	or.pred  	%p165, %p11572, %p11573;
	selp.u64 	%rd23532, 1, 0, %p165;
	mul.hi.u64 	%rd20395, %rd23323, %rd23324;
	add.s64 	%rd6052, %rd20382, %rd20380;
	setp.lt.u64 	%p11574, %rd6052, %rd20382;
	selp.u64 	%rd20396, 1, 0, %p11574;
	add.s64 	%rd20397, %rd20387, %rd20395;
	setp.ge.u64 	%p11575, %rd20397, %rd20387;
	add.s64 	%rd6053, %rd20397, %rd20396;
	setp.ge.u64 	%p11576, %rd6053, %rd20397;
	and.pred  	%p11577, %p11575, %p11576;
	@%p11577 bra 	$L__BB0_2011;
	add.s64 	%rd23531, %rd23531, 1;
	setp.ne.s64 	%p11578, %rd23531, 0;
	@%p11578 bra 	$L__BB0_2011;
	add.s64 	%rd23533, %rd23533, 1;
	setp.eq.s64 	%p11579, %rd23533, 0;
	selp.b64 	%rd20399, 2, 1, %p165;
	selp.b64 	%rd23532, %rd20399, %rd23532, %p11579;
	mov.b64 	%rd23531, 0;
$L__BB0_2011:
	mul.hi.u64 	%rd20400, %rd23323, %rd23323;
	mad.lo.s64 	%rd6060, %rd23323, %rd23323, %rd6053;
	setp.lt.u64 	%p11580, %rd6060, %rd6053;
	selp.u64 	%rd20401, 1, 0, %p11580;
	add.s64 	%rd20402, %rd23531, %rd20400;
	setp.ge.u64 	%p11581, %rd20402, %rd23531;
	add.s64 	%rd6061, %rd20402, %rd20401;
	setp.ge.u64 	%p11582, %rd6061, %rd20402;
	and.pred  	%p11583, %p11581, %p11582;
	@%p11583 bra 	$L__BB0_2013;
	add.s64 	%rd23533, %rd23533, 1;
	setp.eq.s64 	%p11584, %rd23533, 0;
	selp.u64 	%rd20403, 1, 0, %p11584;
	add.s64 	%rd23532, %rd23532, %rd20403;
$L__BB0_2013:
	mul.lo.s64 	%rd6066, %rd23322, %rd23323;
	mul.hi.u64 	%rd20404, %rd23323, %rd23322;
	add.s64 	%rd20405, %rd6061, %rd6066;
	setp.lt.u64 	%p11585, %rd20405, %rd6061;
	selp.u64 	%rd20406, 1, 0, %p11585;
	add.s64 	%rd20407, %rd23533, %rd20404;
	setp.lt.u64 	%p11586, %rd20407, %rd23533;
	add.s64 	%rd20408, %rd20407, %rd20406;
	setp.lt.u64 	%p11587, %rd20408, %rd20407;
	or.pred  	%p11588, %p11586, %p11587;
	selp.u64 	%rd20409, 1, 0, %p11588;
	add.s64 	%rd20410, %rd23532, %rd20409;
	mul.lo.s64 	%rd6067, %rd23321, %rd23323;
	mul.hi.u64 	%rd20411, %rd23323, %rd23321;
	add.s64 	%rd23536, %rd20408, %rd6067;
	setp.lt.u64 	%p11589, %rd23536, %rd20408;
	selp.u64 	%rd20412, 1, 0, %p11589;
	add.s64 	%rd20413, %rd20410, %rd20411;
	setp.lt.u64 	%p11590, %rd20413, %rd20410;
	add.s64 	%rd23538, %rd20413, %rd20412;
	setp.lt.u64 	%p11591, %rd23538, %rd20413;
	or.pred  	%p166, %p11590, %p11591;
	selp.u64 	%rd23537, 1, 0, %p166;
	mul.hi.u64 	%rd20414, %rd23322, %rd23324;
	add.s64 	%rd6071, %rd6060, %rd6047;
	setp.lt.u64 	%p11592, %rd6071, %rd6060;
	selp.u64 	%rd20415, 1, 0, %p11592;
	add.s64 	%rd20416, %rd20405, %rd20414;
	setp.ge.u64 	%p11593, %rd20416, %rd20405;
	add.s64 	%rd6072, %rd20416, %rd20415;
	setp.ge.u64 	%p11594, %rd6072, %rd20416;
	and.pred  	%p11595, %p11593, %p11594;
	@%p11595 bra 	$L__BB0_2016;
	add.s64 	%rd23536, %rd23536, 1;
	setp.ne.s64 	%p11596, %rd23536, 0;
	@%p11596 bra 	$L__BB0_2016;
	add.s64 	%rd23538, %rd23538, 1;
	setp.eq.s64 	%p11597, %rd23538, 0;
	selp.b64 	%rd20418, 2, 1, %p166;
	selp.b64 	%rd23537, %rd20418, %rd23537, %p11597;
	mov.b64 	%rd23536, 0;
$L__BB0_2016:
	mul.hi.u64 	%rd20419, %rd23322, %rd23323;
	add.s64 	%rd6079, %rd6072, %rd6066;
	setp.lt.u64 	%p11598, %rd6079, %rd6072;
	selp.u64 	%rd20420, 1, 0, %p11598;
	add.s64 	%rd20421, %rd23536, %rd20419;
	setp.ge.u64 	%p11599, %rd20421, %rd23536;
	add.s64 	%rd6080, %rd20421, %rd20420;
	setp.ge.u64 	%p11600, %rd6080, %rd20421;
	and.pred  	%p11601, %p11599, %p11600;
	@%p11601 bra 	$L__BB0_2018;
	add.s64 	%rd23538, %rd23538, 1;
	setp.eq.s64 	%p11602, %rd23538, 0;
	selp.u64 	%rd20422, 1, 0, %p11602;
	add.s64 	%rd23537, %rd23537, %rd20422;
$L__BB0_2018:
	mul.hi.u64 	%rd20423, %rd23322, %rd23322;
	mad.lo.s64 	%rd20424, %rd23322, %rd23322, %rd6080;
	setp.lt.u64 	%p11603, %rd20424, %rd6080;
	selp.u64 	%rd20425, 1, 0, %p11603;
	add.s64 	%rd20426, %rd23538, %rd20423;
	setp.lt.u64 	%p11604, %rd20426, %rd23538;
	add.s64 	%rd20427, %rd20426, %rd20425;
	setp.lt.u64 	%p11605, %rd20427, %rd20426;
	or.pred  	%p11606, %p11604, %p11605;
	selp.u64 	%rd20428, 1, 0, %p11606;
	add.s64 	%rd20429, %rd23537, %rd20428;
	mul.lo.s64 	%rd6085, %rd23321, %rd23322;
	mul.hi.u64 	%rd20430, %rd23322, %rd23321;
	add.s64 	%rd23541, %rd20427, %rd6085;
	setp.lt.u64 	%p11607, %rd23541, %rd20427;
	selp.u64 	%rd20431, 1, 0, %p11607;
	add.s64 	%rd20432, %rd20429, %rd20430;
	setp.lt.u64 	%p11608, %rd20432, %rd20429;
	add.s64 	%rd23543, %rd20432, %rd20431;
	setp.lt.u64 	%p11609, %rd23543, %rd20432;
	or.pred  	%p167, %p11608, %p11609;
	selp.u64 	%rd23542, 1, 0, %p167;
	mul.hi.u64 	%rd20433, %rd23321, %rd23324;
	add.s64 	%rd6089, %rd6079, %rd6048;
	setp.lt.u64 	%p11610, %rd6089, %rd6079;
	selp.u64 	%rd20434, 1, 0, %p11610;
	add.s64 	%rd20435, %rd20424, %rd20433;
	setp.ge.u64 	%p11611, %rd20435, %rd20424;
	add.s64 	%rd6090, %rd20435, %rd20434;
	setp.ge.u64 	%p11612, %rd6090, %rd20435;
	and.pred  	%p11613, %p11611, %p11612;
	@%p11613 bra 	$L__BB0_2021;
	add.s64 	%rd23541, %rd23541, 1;
	setp.ne.s64 	%p11614, %rd23541, 0;
	@%p11614 bra 	$L__BB0_2021;
	add.s64 	%rd23543, %rd23543, 1;
	setp.eq.s64 	%p11615, %rd23543, 0;
	selp.b64 	%rd20437, 2, 1, %p167;
	selp.b64 	%rd23542, %rd20437, %rd23542, %p11615;
	mov.b64 	%rd23541, 0;
$L__BB0_2021:
	mul.hi.u64 	%rd20438, %rd23321, %rd23323;
	add.s64 	%rd6097, %rd6090, %rd6067;
	setp.lt.u64 	%p11616, %rd6097, %rd6090;
	selp.u64 	%rd20439, 1, 0, %p11616;
	add.s64 	%rd20440, %rd23541, %rd20438;
	setp.ge.u64 	%p11617, %rd20440, %rd23541;
	add.s64 	%rd6098, %rd20440, %rd20439;
	setp.ge.u64 	%p11618, %rd6098, %rd20440;
	and.pred  	%p11619, %p11617, %p11618;
	@%p11619 bra 	$L__BB0_2023;
	add.s64 	%rd23543, %rd23543, 1;
	setp.eq.s64 	%p11620, %rd23543, 0;
	selp.u64 	%rd20441, 1, 0, %p11620;
	add.s64 	%rd23542, %rd23542, %rd20441;
$L__BB0_2023:
	mul.lo.s64 	%rd20442, %rd23324, %rd23324;
	mul.hi.u64 	%rd20443, %rd23321, %rd23322;
	add.s64 	%rd23546, %rd6098, %rd6085;
	setp.lt.u64 	%p11621, %rd23546, %rd6098;
	selp.u64 	%rd20444, 1, 0, %p11621;
	add.s64 	%rd20445, %rd23543, %rd20443;
	setp.lt.u64 	%p11622, %rd20445, %rd23543;
	add.s64 	%rd20446, %rd20445, %rd20444;
	setp.lt.u64 	%p11623, %rd20446, %rd20445;
	or.pred  	%p11624, %p11622, %p11623;
	selp.u64 	%rd20447, 1, 0, %p11624;
	add.s64 	%rd20448, %rd23542, %rd20447;
	mul.hi.u64 	%rd20449, %rd23321, %rd23321;
	mad.lo.s64 	%rd23548, %rd23321, %rd23321, %rd20446;
	setp.lt.u64 	%p11625, %rd23548, %rd20446;
	selp.u64 	%rd20450, 1, 0, %p11625;
	add.s64 	%rd20451, %rd20448, %rd20449;
	add.s64 	%rd23547, %rd20451, %rd20450;
	mul.lo.s64 	%rd20452, %rd2128, %rd20442;
	mul.lo.s64 	%rd20453, %rd2129, %rd20452;
	mul.hi.u64 	%rd20454, %rd20452, %rd2129;
	not.b64 	%rd20455, %rd20442;
	setp.gt.u64 	%p11626, %rd20453, %rd20455;
	selp.u64 	%rd20456, 1, 0, %p11626;
	add.s64 	%rd20457, %rd6052, %rd20454;
	setp.lt.u64 	%p11627, %rd20457, %rd6052;
	add.s64 	%rd20458, %rd20457, %rd20456;
	setp.lt.u64 	%p11628, %rd20458, %rd20457;
	or.pred  	%p11629, %p11627, %p11628;
	selp.u64 	%rd20459, 1, 0, %p11629;
	mul.hi.u64 	%rd20460, %rd20452, %rd2130;
	mad.lo.s64 	%rd20461, %rd2130, %rd20452, %rd20458;
	setp.lt.u64 	%p11630, %rd20461, %rd20458;
	add.s64 	%rd6106, %rd20461, %rd20459;
	setp.lt.u64 	%p11631, %rd6106, %rd20461;
	or.pred  	%p11632, %p11630, %p11631;
	selp.u64 	%rd20462, 1, 0, %p11632;
	add.s64 	%rd20463, %rd6071, %rd20460;
	setp.lt.u64 	%p11633, %rd20463, %rd6071;
	add.s64 	%rd20464, %rd20463, %rd20462;
	setp.lt.u64 	%p11634, %rd20464, %rd20463;
	or.pred  	%p11635, %p11633, %p11634;
	selp.u64 	%rd20465, 1, 0, %p11635;
	mul.hi.u64 	%rd20466, %rd20452, %rd2131;
	mad.lo.s64 	%rd20467, %rd2131, %rd20452, %rd20464;
	setp.lt.u64 	%p11636, %rd20467, %rd20464;
	add.s64 	%rd6107, %rd20467, %rd20465;
	setp.lt.u64 	%p11637, %rd6107, %rd20467;
	or.pred  	%p11638, %p11636, %p11637;
	selp.u64 	%rd20468, 1, 0, %p11638;
	add.s64 	%rd20469, %rd6089, %rd20466;
	setp.lt.u64 	%p11639, %rd20469, %rd6089;
	add.s64 	%rd20470, %rd20469, %rd20468;
	setp.lt.u64 	%p11640, %rd20470, %rd20469;
	or.pred  	%p11641, %p11639, %p11640;
	selp.u64 	%rd20471, 1, 0, %p11641;
	mul.hi.u64 	%rd20472, %rd20452, %rd2132;
	mad.lo.s64 	%rd20473, %rd2132, %rd20452, %rd20470;
	setp.lt.u64 	%p11642, %rd20473, %rd20470;
	add.s64 	%rd6108, %rd20473, %rd20471;
	setp.lt.u64 	%p11643, %rd6108, %rd20473;
	or.pred  	%p11644, %p11642, %p11643;
	selp.u64 	%rd20474, 1, 0, %p11644;
	add.s64 	%rd20475, %rd6097, %rd20472;
	setp.ge.u64 	%p11645, %rd20475, %rd6097;
	add.s64 	%rd6109, %rd20475, %rd20474;
	setp.ge.u64 	%p11646, %rd6109, %rd20475;
	and.pred  	%p11647, %p11645, %p11646;
	@%p11647 bra 	$L__BB0_2026;
	add.s64 	%rd23546, %rd23546, 1;
	setp.ne.s64 	%p11648, %rd23546, 0;
	@%p11648 bra 	$L__BB0_2026;
	add.s64 	%rd23548, %rd23548, 1;
	setp.eq.s64 	%p11649, %rd23548, 0;
	selp.u64 	%rd20477, 1, 0, %p11649;
	add.s64 	%rd23547, %rd23547, %rd20477;
	mov.b64 	%rd23546, 0;
$L__BB0_2026:
	mul.lo.s64 	%rd20478, %rd2128, %rd6106;
	mul.lo.s64 	%rd20479, %rd2129, %rd20478;
	mul.hi.u64 	%rd20480, %rd20478, %rd2129;
	not.b64 	%rd20481, %rd6106;
	setp.gt.u64 	%p11650, %rd20479, %rd20481;
	selp.u64 	%rd20482, 1, 0, %p11650;
	add.s64 	%rd20483, %rd6107, %rd20480;
	setp.lt.u64 	%p11651, %rd20483, %rd6107;
	add.s64 	%rd20484, %rd20483, %rd20482;
	setp.lt.u64 	%p11652, %rd20484, %rd20483;
	or.pred  	%p11653, %p11651, %p11652;
	selp.u64 	%rd20485, 1, 0, %p11653;
	mul.hi.u64 	%rd20486, %rd20478, %rd2130;
	mad.lo.s64 	%rd20487, %rd2130, %rd20478, %rd20484;
	setp.lt.u64 	%p11654, %rd20487, %rd20484;
	add.s64 	%rd6116, %rd20487, %rd20485;
	setp.lt.u64 	%p11655, %rd6116, %rd20487;
	or.pred  	%p11656, %p11654, %p11655;
	selp.u64 	%rd20488, 1, 0, %p11656;
	add.s64 	%rd20489, %rd6108, %rd20486;
	setp.lt.u64 	%p11657, %rd20489, %rd6108;
	add.s64 	%rd20490, %rd20489, %rd20488;
	setp.lt.u64 	%p11658, %rd20490, %rd20489;
	or.pred  	%p11659, %p11657, %p11658;
	selp.u64 	%rd20491, 1, 0, %p11659;
	mul.hi.u64 	%rd20492, %rd20478, %rd2131;
	mad.lo.s64 	%rd20493, %rd2131, %rd20478, %rd20490;
	setp.lt.u64 	%p11660, %rd20493, %rd20490;
	add.s64 	%rd6117, %rd20493, %rd20491;
	setp.lt.u64 	%p11661, %rd6117, %rd20493;
	or.pred  	%p11662, %p11660, %p11661;
	selp.u64 	%rd20494, 1, 0, %p11662;
	add.s64 	%rd20495, %rd6109, %rd20492;
	setp.lt.u64 	%p11663, %rd20495, %rd6109;
	add.s64 	%rd20496, %rd20495, %rd20494;
	setp.lt.u64 	%p11664, %rd20496, %rd20495;
	or.pred  	%p11665, %p11663, %p11664;
	selp.u64 	%rd20497, 1, 0, %p11665;
	mul.hi.u64 	%rd20498, %rd20478, %rd2132;
	mad.lo.s64 	%rd20499, %rd2132, %rd20478, %rd20496;
	setp.lt.u64 	%p11666, %rd20499, %rd20496;
	add.s64 	%rd6118, %rd20499, %rd20497;
	setp.lt.u64 	%p11667, %rd6118, %rd20499;
	or.pred  	%p11668, %p11666, %p11667;
	selp.u64 	%rd20500, 1, 0, %p11668;
	add.s64 	%rd20501, %rd23546, %rd20498;
	setp.ge.u64 	%p11669, %rd20501, %rd23546;
	add.s64 	%rd6119, %rd20501, %rd20500;
	setp.ge.u64 	%p11670, %rd6119, %rd20501;
	and.pred  	%p11671, %p11669, %p11670;
	@%p11671 bra 	$L__BB0_2028;
	add.s64 	%rd23548, %rd23548, 1;
	setp.eq.s64 	%p11672, %rd23548, 0;
	selp.u64 	%rd20502, 1, 0, %p11672;
	add.s64 	%rd23547, %rd23547, %rd20502;
$L__BB0_2028:
	mul.lo.s64 	%rd20503, %rd2128, %rd6116;
	mul.lo.s64 	%rd20504, %rd2129, %rd20503;
	mul.hi.u64 	%rd20505, %rd20503, %rd2129;
	not.b64 	%rd20506, %rd6116;
	setp.gt.u64 	%p11673, %rd20504, %rd20506;
	selp.u64 	%rd20507, 1, 0, %p11673;
	add.s64 	%rd20508, %rd6117, %rd20505;
	setp.lt.u64 	%p11674, %rd20508, %rd6117;
	add.s64 	%rd20509, %rd20508, %rd20507;
	setp.lt.u64 	%p11675, %rd20509, %rd20508;
	or.pred  	%p11676, %p11674, %p11675;
	selp.u64 	%rd20510, 1, 0, %p11676;
	mul.hi.u64 	%rd20511, %rd20503, %rd2130;
	mad.lo.s64 	%rd20512, %rd2130, %rd20503, %rd20509;
	setp.lt.u64 	%p11677, %rd20512, %rd20509;
	add.s64 	%rd20513, %rd20512, %rd20510;
	setp.lt.u64 	%p11678, %rd20513, %rd20512;
	or.pred  	%p11679, %p11677, %p11678;
	selp.u64 	%rd20514, 1, 0, %p11679;
	add.s64 	%rd20515, %rd6118, %rd20511;
	setp.lt.u64 	%p11680, %rd20515, %rd6118;
	add.s64 	%rd20516, %rd20515, %rd20514;
	setp.lt.u64 	%p11681, %rd20516, %rd20515;
	or.pred  	%p11682, %p11680, %p11681;
	selp.u64 	%rd20517, 1, 0, %p11682;
	mul.hi.u64 	%rd20518, %rd20503, %rd2131;
	mad.lo.s64 	%rd20519, %rd2131, %rd20503, %rd20516;
	setp.lt.u64 	%p11683, %rd20519, %rd20516;
	add.s64 	%rd20520, %rd20519, %rd20517;
	setp.lt.u64 	%p11684, %rd20520, %rd20519;
	or.pred  	%p11685, %p11683, %p11684;
	selp.u64 	%rd20521, 1, 0, %p11685;
	add.s64 	%rd20522, %rd6119, %rd20518;
	setp.lt.u64 	%p11686, %rd20522, %rd6119;
	add.s64 	%rd20523, %rd20522, %rd20521;
	setp.lt.u64 	%p11687, %rd20523, %rd20522;
	or.pred  	%p11688, %p11686, %p11687;
	selp.u64 	%rd20524, 1, 0, %p11688;
	mul.hi.u64 	%rd20525, %rd20503, %rd2132;
	mad.lo.s64 	%rd20526, %rd2132, %rd20503, %rd20523;
	setp.lt.u64 	%p11689, %rd20526, %rd20523;
	add.s64 	%rd20527, %rd20526, %rd20524;
	setp.lt.u64 	%p11690, %rd20527, %rd20526;
	or.pred  	%p11691, %p11689, %p11690;
	selp.u64 	%rd20528, 1, 0, %p11691;
	add.s64 	%rd20529, %rd23548, %rd20525;
	setp.lt.u64 	%p11692, %rd20529, %rd23548;
	add.s64 	%rd20530, %rd20529, %rd20528;
	setp.lt.u64 	%p11693, %rd20530, %rd20529;
	or.pred  	%p11694, %p11692, %p11693;
	selp.u64 	%rd20531, 1, 0, %p11694;
	add.s64 	%rd20532, %rd23547, %rd20531;
	mul.lo.s64 	%rd20533, %rd2128, %rd20513;
	mul.lo.s64 	%rd20534, %rd2129, %rd20533;
	mul.hi.u64 	%rd20535, %rd20533, %rd2129;
	not.b64 	%rd20536, %rd20513;
	setp.gt.u64 	%p11695, %rd20534, %rd20536;
	selp.u64 	%rd20537, 1, 0, %p11695;
	add.s64 	%rd20538, %rd20520, %rd20535;
	setp.lt.u64 	%p11696, %rd20538, %rd20520;
	add.s64 	%rd20539, %rd20538, %rd20537;
	setp.lt.u64 	%p11697, %rd20539, %rd20538;
	or.pred  	%p11698, %p11696, %p11697;
	selp.u64 	%rd20540, 1, 0, %p11698;
	mul.hi.u64 	%rd20541, %rd20533, %rd2130;
	mad.lo.s64 	%rd20542, %rd2130, %rd20533, %rd20539;
	setp.lt.u64 	%p11699, %rd20542, %rd20539;
	add.s64 	%rd6124, %rd20542, %rd20540;
	setp.lt.u64 	%p11700, %rd6124, %rd20542;
	or.pred  	%p11701, %p11699, %p11700;
	selp.u64 	%rd20543, 1, 0, %p11701;
	add.s64 	%rd20544, %rd20527, %rd20541;
	setp.lt.u64 	%p11702, %rd20544, %rd20527;
	add.s64 	%rd20545, %rd20544, %rd20543;
	setp.lt.u64 	%p11703, %rd20545, %rd20544;
	or.pred  	%p11704, %p11702, %p11703;
	selp.u64 	%rd20546, 1, 0, %p11704;
	mul.hi.u64 	%rd20547, %rd20533, %rd2131;
	mad.lo.s64 	%rd20548, %rd2131, %rd20533, %rd20545;
	setp.lt.u64 	%p11705, %rd20548, %rd20545;
	add.s64 	%rd6125, %rd20548, %rd20546;
	setp.lt.u64 	%p11706, %rd6125, %rd20548;
	or.pred  	%p11707, %p11705, %p11706;
	selp.u64 	%rd20549, 1, 0, %p11707;
	add.s64 	%rd20550, %rd20530, %rd20547;
	setp.lt.u64 	%p11708, %rd20550, %rd20530;
	add.s64 	%rd20551, %rd20550, %rd20549;
	setp.lt.u64 	%p11709, %rd20551, %rd20550;
	or.pred  	%p11710, %p11708, %p11709;
	selp.u64 	%rd20552, 1, 0, %p11710;
	mul.hi.u64 	%rd20553, %rd20533, %rd2132;
	mad.lo.s64 	%rd20554, %rd2132, %rd20533, %rd20551;
	setp.lt.u64 	%p11711, %rd20554, %rd20551;
	add.s64 	%rd6126, %rd20554, %rd20552;
	setp.lt.u64 	%p11712, %rd6126, %rd20554;
	or.pred  	%p11713, %p11711, %p11712;
	selp.u64 	%rd20555, 1, 0, %p11713;
	add.s64 	%rd20556, %rd20532, %rd20553;
	add.s64 	%rd23549, %rd20556, %rd20555;
	setp.gt.u64 	%p11714, %rd23549, %rd2132;
	@%p11714 bra 	$L__BB0_2034;
	setp.lt.u64 	%p11715, %rd23549, %rd2132;
	mov.u64 	%rd23550, %rd6126;
	mov.u64 	%rd23551, %rd6125;
	mov.u64 	%rd23552, %rd6124;
	@%p11715 bra 	$L__BB0_2035;
	setp.gt.u64 	%p11716, %rd6126, %rd2131;
	@%p11716 bra 	$L__BB0_2034;
	setp.lt.u64 	%p11717, %rd6126, %rd2131;
	mov.u64 	%rd23550, %rd6126;
	mov.u64 	%rd23551, %rd6125;
	mov.u64 	%rd23552, %rd6124;
	@%p11717 bra 	$L__BB0_2035;
	setp.gt.u64 	%p11718, %rd6125, %rd2130;
	@%p11718 bra 	$L__BB0_2034;
	setp.lt.u64 	%p11719, %rd6125, %rd2130;
	setp.lt.u64 	%p11720, %rd6124, %rd2129;
	or.pred  	%p11721, %p11719, %p11720;
	mov.u64 	%rd23550, %rd6126;
	mov.u64 	%rd23551, %rd6125;
	mov.u64 	%rd23552, %rd6124;
	@%p11721 bra 	$L__BB0_2035;
$L__BB0_2034:
	sub.s64 	%rd23552, %rd6124, %rd2129;
	setp.lt.u64 	%p11722, %rd6124, %rd2129;
	selp.u64 	%rd20557, 1, 0, %p11722;
	add.s64 	%rd20558, %rd2130, %rd20557;
	sub.s64 	%rd23551, %rd6125, %rd20558;
	setp.lt.u64 	%p11723, %rd6125, %rd20558;
	selp.u64 	%rd20559, 1, 0, %p11723;
	add.s64 	%rd20560, %rd2131, %rd20559;
	sub.s64 	%rd23550, %rd6126, %rd20560;
	setp.lt.u64 	%p11724, %rd6126, %rd20560;
	selp.u64 	%rd20561, 1, 0, %p11724;
	add.s64 	%rd20562, %rd2132, %rd20561;
	sub.s64 	%rd23549, %rd23549, %rd20562;
$L__BB0_2035:
	mul.hi.u64 	%rd20563, %rd23320, %rd23320;
	mul.lo.s64 	%rd20564, %rd23319, %rd23320;
	mul.hi.u64 	%rd20565, %rd23320, %rd23319;
	add.s64 	%rd20566, %rd20563, %rd20564;
	setp.lt.u64 	%p11725, %rd20566, %rd20563;
	selp.u64 	%rd20567, 1, 0, %p11725;
	add.s64 	%rd20568, %rd20565, %rd20567;
	setp.lt.u64 	%p11726, %rd20568, %rd20565;
	selp.u64 	%rd20569, 1, 0, %p11726;
	mul.lo.s64 	%rd6136, %rd23318, %rd23320;
	mul.hi.u64 	%rd20570, %rd23320, %rd23318;
	add.s64 	%rd20571, %rd20568, %rd6136;
	setp.lt.u64 	%p11727, %rd20571, %rd20568;
	selp.u64 	%rd20572, 1, 0, %p11727;
	add.s64 	%rd20573, %rd20570, %rd20569;
	setp.lt.u64 	%p11728, %rd20573, %rd20570;
	add.s64 	%rd20574, %rd20573, %rd20572;
	setp.lt.u64 	%p11729, %rd20574, %rd20573;
	or.pred  	%p11730, %p11728, %p11729;
	selp.u64 	%rd20575, 1, 0, %p11730;
	mul.lo.s64 	%rd6137, %rd23317, %rd23320;
	mul.hi.u64 	%rd20576, %rd23320, %rd23317;
	add.s64 	%rd23555, %rd20574, %rd6137;
	setp.lt.u64 	%p11731, %rd23555, %rd20574;
	selp.u64 	%rd20577, 1, 0, %p11731;
	add.s64 	%rd20578, %rd20576, %rd20575;
	setp.lt.u64 	%p11732, %rd20578, %rd20576;
	add.s64 	%rd23557, %rd20578, %rd20577;
	setp.lt.u64 	%p11733, %rd23557, %rd20578;
	or.pred  	%p168, %p11732, %p11733;
	selp.u64 	%rd23556, 1, 0, %p168;
	mul.hi.u64 	%rd20579, %rd23319, %rd23320;
	add.s64 	%rd6141, %rd20566, %rd20564;
	setp.lt.u64 	%p11734, %rd6141, %rd20566;
	selp.u64 	%rd20580, 1, 0, %p11734;
	add.s64 	%rd20581, %rd20571, %rd20579;
	setp.ge.u64 	%p11735, %rd20581, %rd20571;
	add.s64 	%rd6142, %rd20581, %rd20580;
	setp.ge.u64 	%p11736, %rd6142, %rd20581;
	and.pred  	%p11737, %p11735, %p11736;
	@%p11737 bra 	$L__BB0_2038;
	add.s64 	%rd23555, %rd23555, 1;
	setp.ne.s64 	%p11738, %rd23555, 0;
	@%p11738 bra 	$L__BB0_2038;
	add.s64 	%rd23557, %rd23557, 1;
	setp.eq.s64 	%p11739, %rd23557, 0;
	selp.b64 	%rd20583, 2, 1, %p168;
	selp.b64 	%rd23556, %rd20583, %rd23556, %p11739;
	mov.b64 	%rd23555, 0;
$L__BB0_2038:
	mul.hi.u64 	%rd20584, %rd23319, %rd23319;
	mad.lo.s64 	%rd6149, %rd23319, %rd23319, %rd6142;
	setp.lt.u64 	%p11740, %rd6149, %rd6142;
	selp.u64 	%rd20585, 1, 0, %p11740;
	add.s64 	%rd20586, %rd23555, %rd20584;
	setp.ge.u64 	%p11741, %rd20586, %rd23555;
	add.s64 	%rd6150, %rd20586, %rd20585;
	setp.ge.u64 	%p11742, %rd6150, %rd20586;
	and.pred  	%p11743, %p11741, %p11742;
	@%p11743 bra 	$L__BB0_2040;
	add.s64 	%rd23557, %rd23557, 1;
	setp.eq.s64 	%p11744, %rd23557, 0;
	selp.u64 	%rd20587, 1, 0, %p11744;
	add.s64 	%rd23556, %rd23556, %rd20587;
$L__BB0_2040:
	mul.lo.s64 	%rd6155, %rd23318, %rd23319;
	mul.hi.u64 	%rd20588, %rd23319, %rd23318;
	add.s64 	%rd20589, %rd6150, %rd6155;
	setp.lt.u64 	%p11745, %rd20589, %rd6150;
	selp.u64 	%rd20590, 1, 0, %p11745;
	add.s64 	%rd20591, %rd23557, %rd20588;
	setp.lt.u64 	%p11746, %rd20591, %rd23557;
	add.s64 	%rd20592, %rd20591, %rd20590;
	setp.lt.u64 	%p11747, %rd20592, %rd20591;
	or.pred  	%p11748, %p11746, %p11747;
	selp.u64 	%rd20593, 1, 0, %p11748;
	add.s64 	%rd20594, %rd23556, %rd20593;
	mul.lo.s64 	%rd6156, %rd23317, %rd23319;
	mul.hi.u64 	%rd20595, %rd23319, %rd23317;
	add.s64 	%rd23560, %rd20592, %rd6156;
	setp.lt.u64 	%p11749, %rd23560, %rd20592;
	selp.u64 	%rd20596, 1, 0, %p11749;
	add.s64 	%rd20597, %rd20594, %rd20595;
	setp.lt.u64 	%p11750, %rd20597, %rd20594;
	add.s64 	%rd23562, %rd20597, %rd20596;
	setp.lt.u64 	%p11751, %rd23562, %rd20597;
	or.pred  	%p169, %p11750, %p11751;
	selp.u64 	%rd23561, 1, 0, %p169;
	mul.hi.u64 	%rd20598, %rd23318, %rd23320;
	add.s64 	%rd6160, %rd6149, %rd6136;
	setp.lt.u64 	%p11752, %rd6160, %rd6149;
	selp.u64 	%rd20599, 1, 0, %p11752;
	add.s64 	%rd20600, %rd20589, %rd20598;
	setp.ge.u64 	%p11753, %rd20600, %rd20589;
	add.s64 	%rd6161, %rd20600, %rd20599;
	setp.ge.u64 	%p11754, %rd6161, %rd20600;
	and.pred  	%p11755, %p11753, %p11754;
	@%p11755 bra 	$L__BB0_2043;
	add.s64 	%rd23560, %rd23560, 1;
	setp.ne.s64 	%p11756, %rd23560, 0;
	@%p11756 bra 	$L__BB0_2043;
	add.s64 	%rd23562, %rd23562, 1;
	setp.eq.s64 	%p11757, %rd23562, 0;
	selp.b64 	%rd20602, 2, 1, %p169;
	selp.b64 	%rd23561, %rd20602, %rd23561, %p11757;
	mov.b64 	%rd23560, 0;
$L__BB0_2043:
	mul.hi.u64 	%rd20603, %rd23318, %rd23319;
	add.s64 	%rd6168, %rd6161, %rd6155;
	setp.lt.u64 	%p11758, %rd6168, %rd6161;
	selp.u64 	%rd20604, 1, 0, %p11758;
	add.s64 	%rd20605, %rd23560, %rd20603;
	setp.ge.u64 	%p11759, %rd20605, %rd23560;
	add.s64 	%rd6169, %rd20605, %rd20604;
	setp.ge.u64 	%p11760, %rd6169, %rd20605;
	and.pred  	%p11761, %p11759, %p11760;
	@%p11761 bra 	$L__BB0_2045;
	add.s64 	%rd23562, %rd23562, 1;
	setp.eq.s64 	%p11762, %rd23562, 0;
	selp.u64 	%rd20606, 1, 0, %p11762;
	add.s64 	%rd23561, %rd23561, %rd20606;
$L__BB0_2045:
	mul.hi.u64 	%rd20607, %rd23318, %rd23318;
	mad.lo.s64 	%rd20608, %rd23318, %rd23318, %rd6169;
	setp.lt.u64 	%p11763, %rd20608, %rd6169;
	selp.u64 	%rd20609, 1, 0, %p11763;
	add.s64 	%rd20610, %rd23562, %rd20607;
	setp.lt.u64 	%p11764, %rd20610, %rd23562;
	add.s64 	%rd20611, %rd20610, %rd20609;
	setp.lt.u64 	%p11765, %rd20611, %rd20610;
	or.pred  	%p11766, %p11764, %p11765;
	selp.u64 	%rd20612, 1, 0, %p11766;
	add.s64 	%rd20613, %rd23561, %rd20612;
	mul.lo.s64 	%rd6174, %rd23317, %rd23318;
	mul.hi.u64 	%rd20614, %rd23318, %rd23317;
	add.s64 	%rd23565, %rd20611, %rd6174;
	setp.lt.u64 	%p11767, %rd23565, %rd20611;
	selp.u64 	%rd20615, 1, 0, %p11767;
	add.s64 	%rd20616, %rd20613, %rd20614;
	setp.lt.u64 	%p11768, %rd20616, %rd20613;
	add.s64 	%rd23567, %rd20616, %rd20615;
	setp.lt.u64 	%p11769, %rd23567, %rd20616;
	or.pred  	%p170, %p11768, %p11769;
	selp.u64 	%rd23566, 1, 0, %p170;
	mul.hi.u64 	%rd20617, %rd23317, %rd23320;
	add.s64 	%rd6178, %rd6168, %rd6137;
	setp.lt.u64 	%p11770, %rd6178, %rd6168;
	selp.u64 	%rd20618, 1, 0, %p11770;
	add.s64 	%rd20619, %rd20608, %rd20617;
	setp.ge.u64 	%p11771, %rd20619, %rd20608;
	add.s64 	%rd6179, %rd20619, %rd20618;
	setp.ge.u64 	%p11772, %rd6179, %rd20619;
	and.pred  	%p11773, %p11771, %p11772;
	@%p11773 bra 	$L__BB0_2048;
	add.s64 	%rd23565, %rd23565, 1;
	setp.ne.s64 	%p11774, %rd23565, 0;
	@%p11774 bra 	$L__BB0_2048;
	add.s64 	%rd23567, %rd23567, 1;
	setp.eq.s64 	%p11775, %rd23567, 0;
	selp.b64 	%rd20621, 2, 1, %p170;
	selp.b64 	%rd23566, %rd20621, %rd23566, %p11775;
	mov.b64 	%rd23565, 0;
$L__BB0_2048:
	mul.hi.u64 	%rd20622, %rd23317, %rd23319;
	add.s64 	%rd6186, %rd6179, %rd6156;
	setp.lt.u64 	%p11776, %rd6186, %rd6179;
	selp.u64 	%rd20623, 1, 0, %p11776;
	add.s64 	%rd20624, %rd23565, %rd20622;
	setp.ge.u64 	%p11777, %rd20624, %rd23565;
	add.s64 	%rd6187, %rd20624, %rd20623;
	setp.ge.u64 	%p11778, %rd6187, %rd20624;
	and.pred  	%p11779, %p11777, %p11778;
	@%p11779 bra 	$L__BB0_2050;
	add.s64 	%rd23567, %rd23567, 1;
	setp.eq.s64 	%p11780, %rd23567, 0;
	selp.u64 	%rd20625, 1, 0, %p11780;
	add.s64 	%rd23566, %rd23566, %rd20625;
$L__BB0_2050:
	mul.lo.s64 	%rd20626, %rd23320, %rd23320;
	mul.hi.u64 	%rd20627, %rd23317, %rd23318;
	add.s64 	%rd23570, %rd6187, %rd6174;
	setp.lt.u64 	%p11781, %rd23570, %rd6187;
	selp.u64 	%rd20628, 1, 0, %p11781;
	add.s64 	%rd20629, %rd23567, %rd20627;
	setp.lt.u64 	%p11782, %rd20629, %rd23567;
	add.s64 	%rd20630, %rd20629, %rd20628;
	setp.lt.u64 	%p11783, %rd20630, %rd20629;
	or.pred  	%p11784, %p11782, %p11783;
	selp.u64 	%rd20631, 1, 0, %p11784;
	add.s64 	%rd20632, %rd23566, %rd20631;
	mul.hi.u64 	%rd20633, %rd23317, %rd23317;
	mad.lo.s64 	%rd23572, %rd23317, %rd23317, %rd20630;
	setp.lt.u64 	%p11785, %rd23572, %rd20630;
	selp.u64 	%rd20634, 1, 0, %p11785;
	add.s64 	%rd20635, %rd20632, %rd20633;
	add.s64 	%rd23571, %rd20635, %rd20634;
	mul.lo.s64 	%rd20636, %rd2128, %rd20626;
	mul.lo.s64 	%rd20637, %rd2129, %rd20636;
	mul.hi.u64 	%rd20638, %rd20636, %rd2129;
	not.b64 	%rd20639, %rd20626;
	setp.gt.u64 	%p11786, %rd20637, %rd20639;
	selp.u64 	%rd20640, 1, 0, %p11786;
	add.s64 	%rd20641, %rd6141, %rd20638;
	setp.lt.u64 	%p11787, %rd20641, %rd6141;
	add.s64 	%rd20642, %rd20641, %rd20640;
	setp.lt.u64 	%p11788, %rd20642, %rd20641;
	or.pred  	%p11789, %p11787, %p11788;
	selp.u64 	%rd20643, 1, 0, %p11789;
	mul.hi.u64 	%rd20644, %rd20636, %rd2130;
	mad.lo.s64 	%rd20645, %rd2130, %rd20636, %rd20642;
	setp.lt.u64 	%p11790, %rd20645, %rd20642;
	add.s64 	%rd6195, %rd20645, %rd20643;
	setp.lt.u64 	%p11791, %rd6195, %rd20645;
	or.pred  	%p11792, %p11790, %p11791;
	selp.u64 	%rd20646, 1, 0, %p11792;
	add.s64 	%rd20647, %rd6160, %rd20644;
	setp.lt.u64 	%p11793, %rd20647, %rd6160;
	add.s64 	%rd20648, %rd20647, %rd20646;
	setp.lt.u64 	%p11794, %rd20648, %rd20647;
	or.pred  	%p11795, %p11793, %p11794;
	selp.u64 	%rd20649, 1, 0, %p11795;
	mul.hi.u64 	%rd20650, %rd20636, %rd2131;
	mad.lo.s64 	%rd20651, %rd2131, %rd20636, %rd20648;
	setp.lt.u64 	%p11796, %rd20651, %rd20648;
	add.s64 	%rd6196, %rd20651, %rd20649;
	setp.lt.u64 	%p11797, %rd6196, %rd20651;
	or.pred  	%p11798, %p11796, %p11797;
	selp.u64 	%rd20652, 1, 0, %p11798;
	add.s64 	%rd20653, %rd6178, %rd20650;
	setp.lt.u64 	%p11799, %rd20653, %rd6178;
	add.s64 	%rd20654, %rd20653, %rd20652;
	setp.lt.u64 	%p11800, %rd20654, %rd20653;
	or.pred  	%p11801, %p11799, %p11800;
	selp.u64 	%rd20655, 1, 0, %p11801;
	mul.hi.u64 	%rd20656, %rd20636, %rd2132;
	mad.lo.s64 	%rd20657, %rd2132, %rd20636, %rd20654;
	setp.lt.u64 	%p11802, %rd20657, %rd20654;
	add.s64 	%rd6197, %rd20657, %rd20655;
	setp.lt.u64 	%p11803, %rd6197, %rd20657;
	or.pred  	%p11804, %p11802, %p11803;
	selp.u64 	%rd20658, 1, 0, %p11804;
	add.s64 	%rd20659, %rd6186, %rd20656;
	setp.ge.u64 	%p11805, %rd20659, %rd6186;
	add.s64 	%rd6198, %rd20659, %rd20658;
	setp.ge.u64 	%p11806, %rd6198, %rd20659;
	and.pred  	%p11807, %p11805, %p11806;
	@%p11807 bra 	$L__BB0_2053;
	add.s64 	%rd23570, %rd23570, 1;
	setp.ne.s64 	%p11808, %rd23570, 0;
	@%p11808 bra 	$L__BB0_2053;
	add.s64 	%rd23572, %rd23572, 1;
	setp.eq.s64 	%p11809, %rd23572, 0;
	selp.u64 	%rd20661, 1, 0, %p11809;
	add.s64 	%rd23571, %rd23571, %rd20661;
	mov.b64 	%rd23570, 0;
$L__BB0_2053:
	mul.lo.s64 	%rd20662, %rd2128, %rd6195;
	mul.lo.s64 	%rd20663, %rd2129, %rd20662;
	mul.hi.u64 	%rd20664, %rd20662, %rd2129;
	not.b64 	%rd20665, %rd6195;
	setp.gt.u64 	%p11810, %rd20663, %rd20665;
	selp.u64 	%rd20666, 1, 0, %p11810;
	add.s64 	%rd20667, %rd6196, %rd20664;
	setp.lt.u64 	%p11811, %rd20667, %rd6196;
	add.s64 	%rd20668, %rd20667, %rd20666;
	setp.lt.u64 	%p11812, %rd20668, %rd20667;
	or.pred  	%p11813, %p11811, %p11812;
	selp.u64 	%rd20669, 1, 0, %p11813;
	mul.hi.u64 	%rd20670, %rd20662, %rd2130;
	mad.lo.s64 	%rd20671, %rd2130, %rd20662, %rd20668;
	setp.lt.u64 	%p11814, %rd20671, %rd20668;
	add.s64 	%rd6205, %rd20671, %rd20669;
	setp.lt.u64 	%p11815, %rd6205, %rd20671;
	or.pred  	%p11816, %p11814, %p11815;
	selp.u64 	%rd20672, 1, 0, %p11816;
	add.s64 	%rd20673, %rd6197, %rd20670;
	setp.lt.u64 	%p11817, %rd20673, %rd6197;
	add.s64 	%rd20674, %rd20673, %rd20672;
	setp.lt.u64 	%p11818, %rd20674, %rd20673;
	or.pred  	%p11819, %p11817, %p11818;
	selp.u64 	%rd20675, 1, 0, %p11819;
	mul.hi.u64 	%rd20676, %rd20662, %rd2131;
	mad.lo.s64 	%rd20677, %rd2131, %rd20662, %rd20674;
	setp.lt.u64 	%p11820, %rd20677, %rd20674;
	add.s64 	%rd6206, %rd20677, %rd20675;
	setp.lt.u64 	%p11821, %rd6206, %rd20677;
	or.pred  	%p11822, %p11820, %p11821;
	selp.u64 	%rd20678, 1, 0, %p11822;
	add.s64 	%rd20679, %rd6198, %rd20676;
	setp.lt.u64 	%p11823, %rd20679, %rd6198;
	add.s64 	%rd20680, %rd20679, %rd20678;
	setp.lt.u64 	%p11824, %rd20680, %rd20679;
	or.pred  	%p11825, %p11823, %p11824;
	selp.u64 	%rd20681, 1, 0, %p11825;
	mul.hi.u64 	%rd20682, %rd20662, %rd2132;
	mad.lo.s64 	%rd20683, %rd2132, %rd20662, %rd20680;
	setp.lt.u64 	%p11826, %rd20683, %rd20680;
	add.s64 	%rd6207, %rd20683, %rd20681;
	setp.lt.u64 	%p11827, %rd6207, %rd20683;
	or.pred  	%p11828, %p11826, %p11827;
	selp.u64 	%rd20684, 1, 0, %p11828;
	add.s64 	%rd20685, %rd23570, %rd20682;
	setp.ge.u64 	%p11829, %rd20685, %rd23570;
	add.s64 	%rd6208, %rd20685, %rd20684;
	setp.ge.u64 	%p11830, %rd6208, %rd20685;
	and.pred  	%p11831, %p11829, %p11830;
	@%p11831 bra 	$L__BB0_2055;
	add.s64 	%rd23572, %rd23572, 1;
	setp.eq.s64 	%p11832, %rd23572, 0;
	selp.u64 	%rd20686, 1, 0, %p11832;
	add.s64 	%rd23571, %rd23571, %rd20686;
$L__BB0_2055:
	mul.lo.s64 	%rd20687, %rd2128, %rd6205;
	mul.lo.s64 	%rd20688, %rd2129, %rd20687;
	mul.hi.u64 	%rd20689, %rd20687, %rd2129;
	not.b64 	%rd20690, %rd6205;
	setp.gt.u64 	%p11833, %rd20688, %rd20690;
	selp.u64 	%rd20691, 1, 0, %p11833;
	add.s64 	%rd20692, %rd6206, %rd20689;
	setp.lt.u64 	%p11834, %rd20692, %rd6206;
	add.s64 	%rd20693, %rd20692, %rd20691;
	setp.lt.u64 	%p11835, %rd20693, %rd20692;
	or.pred  	%p11836, %p11834, %p11835;
	selp.u64 	%rd20694, 1, 0, %p11836;
	mul.hi.u64 	%rd20695, %rd20687, %rd2130;
	mad.lo.s64 	%rd20696, %rd2130, %rd20687, %rd20693;
	setp.lt.u64 	%p11837, %rd20696, %rd20693;
	add.s64 	%rd20697, %rd20696, %rd20694;
	setp.lt.u64 	%p11838, %rd20697, %rd20696;
	or.pred  	%p11839, %p11837, %p11838;
	selp.u64 	%rd20698, 1, 0, %p11839;
	add.s64 	%rd20699, %rd6207, %rd20695;
	setp.lt.u64 	%p11840, %rd20699, %rd6207;
	add.s64 	%rd20700, %rd20699, %rd20698;
	setp.lt.u64 	%p11841, %rd20700, %rd20699;
	or.pred  	%p11842, %p11840, %p11841;
	selp.u64 	%rd20701, 1, 0, %p11842;
	mul.hi.u64 	%rd20702, %rd20687, %rd2131;
	mad.lo.s64 	%rd20703, %rd2131, %rd20687, %rd20700;
	setp.lt.u64 	%p11843, %rd20703, %rd20700;
	add.s64 	%rd20704, %rd20703, %rd20701;
	setp.lt.u64 	%p11844, %rd20704, %rd20703;
	or.pred  	%p11845, %p11843, %p11844;
	selp.u64 	%rd20705, 1, 0, %p11845;
	add.s64 	%rd20706, %rd6208, %rd20702;
	setp.lt.u64 	%p11846, %rd20706, %rd6208;
	add.s64 	%rd20707, %rd20706, %rd20705;
	setp.lt.u64 	%p11847, %rd20707, %rd20706;
	or.pred  	%p11848, %p11846, %p11847;
	selp.u64 	%rd20708, 1, 0, %p11848;
	mul.hi.u64 	%rd20709, %rd20687, %rd2132;
	mad.lo.s64 	%rd20710, %rd2132, %rd20687, %rd20707;
	setp.lt.u64 	%p11849, %rd20710, %rd20707;
	add.s64 	%rd20711, %rd20710, %rd20708;
	setp.lt.u64 	%p11850, %rd20711, %rd20710;
	or.pred  	%p11851, %p11849, %p11850;
	selp.u64 	%rd20712, 1, 0, %p11851;
	add.s64 	%rd20713, %rd23572, %rd20709;
	setp.lt.u64 	%p11852, %rd20713, %rd23572;
	add.s64 	%rd20714, %rd20713, %rd20712;
	setp.lt.u64 	%p11853, %rd20714, %rd20713;
	or.pred  	%p11854, %p11852, %p11853;
	selp.u64 	%rd20715, 1, 0, %p11854;
	add.s64 	%rd20716, %rd23571, %rd20715;
	mul.lo.s64 	%rd20717, %rd2128, %rd20697;
	mul.lo.s64 	%rd20718, %rd2129, %rd20717;
	mul.hi.u64 	%rd20719, %rd20717, %rd2129;
	not.b64 	%rd20720, %rd20697;
	setp.gt.u64 	%p11855, %rd20718, %rd20720;
	selp.u64 	%rd20721, 1, 0, %p11855;
	add.s64 	%rd20722, %rd20704, %rd20719;
	setp.lt.u64 	%p11856, %rd20722, %rd20704;
	add.s64 	%rd20723, %rd20722, %rd20721;
	setp.lt.u64 	%p11857, %rd20723, %rd20722;
	or.pred  	%p11858, %p11856, %p11857;
	selp.u64 	%rd20724, 1, 0, %p11858;
	mul.hi.u64 	%rd20725, %rd20717, %rd2130;
	mad.lo.s64 	%rd20726, %rd2130, %rd20717, %rd20723;
	setp.lt.u64 	%p11859, %rd20726, %rd20723;
	add.s64 	%rd6213, %rd20726, %rd20724;
	setp.lt.u64 	%p11860, %rd6213, %rd20726;
	or.pred  	%p11861, %p11859, %p11860;
	selp.u64 	%rd20727, 1, 0, %p11861;
	add.s64 	%rd20728, %rd20711, %rd20725;
	setp.lt.u64 	%p11862, %rd20728, %rd20711;
	add.s64 	%rd20729, %rd20728, %rd20727;
	setp.lt.u64 	%p11863, %rd20729, %rd20728;
	or.pred  	%p11864, %p11862, %p11863;
	selp.u64 	%rd20730, 1, 0, %p11864;
	mul.hi.u64 	%rd20731, %rd20717, %rd2131;
	mad.lo.s64 	%rd20732, %rd2131, %rd20717, %rd20729;
	setp.lt.u64 	%p11865, %rd20732, %rd20729;
	add.s64 	%rd6214, %rd20732, %rd20730;
	setp.lt.u64 	%p11866, %rd6214, %rd20732;
	or.pred  	%p11867, %p11865, %p11866;
	selp.u64 	%rd20733, 1, 0, %p11867;
	add.s64 	%rd20734, %rd20714, %rd20731;
	setp.lt.u64 	%p11868, %rd20734, %rd20714;
	add.s64 	%rd20735, %rd20734, %rd20733;
	setp.lt.u64 	%p11869, %rd20735, %rd20734;
	or.pred  	%p11870, %p11868, %p11869;
	selp.u64 	%rd20736, 1, 0, %p11870;
	mul.hi.u64 	%rd20737, %rd20717, %rd2132;
	mad.lo.s64 	%rd20738, %rd2132, %rd20717, %rd20735;
	setp.lt.u64 	%p11871, %rd20738, %rd20735;
	add.s64 	%rd6215, %rd20738, %rd20736;
	setp.lt.u64 	%p11872, %rd6215, %rd20738;
	or.pred  	%p11873, %p11871, %p11872;
	selp.u64 	%rd20739, 1, 0, %p11873;
	add.s64 	%rd20740, %rd20716, %rd20737;
	add.s64 	%rd23573, %rd20740, %rd20739;
	setp.gt.u64 	%p11874, %rd23573, %rd2132;
	@%p11874 bra 	$L__BB0_2061;
	setp.lt.u64 	%p11875, %rd23573, %rd2132;
	mov.u64 	%rd23574, %rd6215;
	mov.u64 	%rd23575, %rd6214;
	mov.u64 	%rd23576, %rd6213;
	@%p11875 bra 	$L__BB0_2062;
	setp.gt.u64 	%p11876, %rd6215, %rd2131;
	@%p11876 bra 	$L__BB0_2061;
	setp.lt.u64 	%p11877, %rd6215, %rd2131;
	mov.u64 	%rd23574, %rd6215;
	mov.u64 	%rd23575, %rd6214;
	mov.u64 	%rd23576, %rd6213;
	@%p11877 bra 	$L__BB0_2062;
	setp.gt.u64 	%p11878, %rd6214, %rd2130;
	@%p11878 bra 	$L__BB0_2061;
	setp.lt.u64 	%p11879, %rd6214, %rd2130;
	setp.lt.u64 	%p11880, %rd6213, %rd2129;
	or.pred  	%p11881, %p11879, %p11880;
	mov.u64 	%rd23574, %rd6215;
	mov.u64 	%rd23575, %rd6214;
	mov.u64 	%rd23576, %rd6213;
	@%p11881 bra 	$L__BB0_2062;
$L__BB0_2061:
	sub.s64 	%rd23576, %rd6213, %rd2129;
	setp.lt.u64 	%p11882, %rd6213, %rd2129;
	selp.u64 	%rd20741, 1, 0, %p11882;
	add.s64 	%rd20742, %rd2130, %rd20741;
	sub.s64 	%rd23575, %rd6214, %rd20742;
	setp.lt.u64 	%p11883, %rd6214, %rd20742;
	selp.u64 	%rd20743, 1, 0, %p11883;
	add.s64 	%rd20744, %rd2131, %rd20743;
	sub.s64 	%rd23574, %rd6215, %rd20744;
	setp.lt.u64 	%p11884, %rd6215, %rd20744;
	selp.u64 	%rd20745, 1, 0, %p11884;
	add.s64 	%rd20746, %rd2132, %rd20745;
	sub.s64 	%rd23573, %rd23573, %rd20746;
$L__BB0_2062:
	mul.hi.u64 	%rd20747, %rd23576, %rd23576;
	mul.lo.s64 	%rd20748, %rd23575, %rd23576;
	mul.hi.u64 	%rd20749, %rd23576, %rd23575;
	add.s64 	%rd20750, %rd20747, %rd20748;
	setp.lt.u64 	%p11885, %rd20750, %rd20747;
	selp.u64 	%rd20751, 1, 0, %p11885;
	add.s64 	%rd20752, %rd20749, %rd20751;
	setp.lt.u64 	%p11886, %rd20752, %rd20749;
	selp.u64 	%rd20753, 1, 0, %p11886;
	mul.lo.s64 	%rd6225, %rd23574, %rd23576;
	mul.hi.u64 	%rd20754, %rd23576, %rd23574;
	add.s64 	%rd20755, %rd20752, %rd6225;
	setp.lt.u64 	%p11887, %rd20755, %rd20752;
	selp.u64 	%rd20756, 1, 0, %p11887;
	add.s64 	%rd20757, %rd20754, %rd20753;
	setp.lt.u64 	%p11888, %rd20757, %rd20754;
	add.s64 	%rd20758, %rd20757, %rd20756;
	setp.lt.u64 	%p11889, %rd20758, %rd20757;
	or.pred  	%p11890, %p11888, %p11889;
	selp.u64 	%rd20759, 1, 0, %p11890;
	mul.lo.s64 	%rd6226, %rd23573, %rd23576;
	mul.hi.u64 	%rd20760, %rd23576, %rd23573;
	add.s64 	%rd23579, %rd20758, %rd6226;
	setp.lt.u64 	%p11891, %rd23579, %rd20758;
	selp.u64 	%rd20761, 1, 0, %p11891;
	add.s64 	%rd20762, %rd20760, %rd20759;
	setp.lt.u64 	%p11892, %rd20762, %rd20760;
	add.s64 	%rd23581, %rd20762, %rd20761;
	setp.lt.u64 	%p11893, %rd23581, %rd20762;
	or.pred  	%p171, %p11892, %p11893;
	selp.u64 	%rd23580, 1, 0, %p171;
	mul.hi.u64 	%rd20763, %rd23575, %rd23576;
	add.s64 	%rd6230, %rd20750, %rd20748;
	setp.lt.u64 	%p11894, %rd6230, %rd20750;
	selp.u64 	%rd20764, 1, 0, %p11894;
	add.s64 	%rd20765, %rd20755, %rd20763;
	setp.ge.u64 	%p11895, %rd20765, %rd20755;
	add.s64 	%rd6231, %rd20765, %rd20764;
	setp.ge.u64 	%p11896, %rd6231, %rd20765;
	and.pred  	%p11897, %p11895, %p11896;
	@%p11897 bra 	$L__BB0_2065;
	add.s64 	%rd23579, %rd23579, 1;
	setp.ne.s64 	%p11898, %rd23579, 0;
	@%p11898 bra 	$L__BB0_2065;
	add.s64 	%rd23581, %rd23581, 1;
	setp.eq.s64 	%p11899, %rd23581, 0;
	selp.b64 	%rd20767, 2, 1, %p171;
	selp.b64 	%rd23580, %rd20767, %rd23580, %p11899;
	mov.b64 	%rd23579, 0;
$L__BB0_2065:
	mul.hi.u64 	%rd20768, %rd23575, %rd23575;
	mad.lo.s64 	%rd6238, %rd23575, %rd23575, %rd6231;
	setp.lt.u64 	%p11900, %rd6238, %rd6231;
	selp.u64 	%rd20769, 1, 0, %p11900;
	add.s64 	%rd20770, %rd23579, %rd20768;
	setp.ge.u64 	%p11901, %rd20770, %rd23579;
	add.s64 	%rd6239, %rd20770, %rd20769;
	setp.ge.u64 	%p11902, %rd6239, %rd20770;
	and.pred  	%p11903, %p11901, %p11902;
	@%p11903 bra 	$L__BB0_2067;
	add.s64 	%rd23581, %rd23581, 1;
	setp.eq.s64 	%p11904, %rd23581, 0;
	selp.u64 	%rd20771, 1, 0, %p11904;
	add.s64 	%rd23580, %rd23580, %rd20771;
$L__BB0_2067:
	mul.lo.s64 	%rd6244, %rd23574, %rd23575;
	mul.hi.u64 	%rd20772, %rd23575, %rd23574;
	add.s64 	%rd20773, %rd6239, %rd6244;
	setp.lt.u64 	%p11905, %rd20773, %rd6239;
	selp.u64 	%rd20774, 1, 0, %p11905;
	add.s64 	%rd20775, %rd23581, %rd20772;
	setp.lt.u64 	%p11906, %rd20775, %rd23581;
	add.s64 	%rd20776, %rd20775, %rd20774;
	setp.lt.u64 	%p11907, %rd20776, %rd20775;
	or.pred  	%p11908, %p11906, %p11907;
	selp.u64 	%rd20777, 1, 0, %p11908;
	add.s64 	%rd20778, %rd23580, %rd20777;
	mul.lo.s64 	%rd6245, %rd23573, %rd23575;
	mul.hi.u64 	%rd20779, %rd23575, %rd23573;
	add.s64 	%rd23584, %rd20776, %rd6245;
	setp.lt.u64 	%p11909, %rd23584, %rd20776;
	selp.u64 	%rd20780, 1, 0, %p11909;
	add.s64 	%rd20781, %rd20778, %rd20779;
	setp.lt.u64 	%p11910, %rd20781, %rd20778;
	add.s64 	%rd23586, %rd20781, %rd20780;
	setp.lt.u64 	%p11911, %rd23586, %rd20781;
	or.pred  	%p172, %p11910, %p11911;
	selp.u64 	%rd23585, 1, 0, %p172;
	mul.hi.u64 	%rd20782, %rd23574, %rd23576;
	add.s64 	%rd6249, %rd6238, %rd6225;
	setp.lt.u64 	%p11912, %rd6249, %rd6238;
	selp.u64 	%rd20783, 1, 0, %p11912;
	add.s64 	%rd20784, %rd20773, %rd20782;
	setp.ge.u64 	%p11913, %rd20784, %rd20773;
	add.s64 	%rd6250, %rd20784, %rd20783;
	setp.ge.u64 	%p11914, %rd6250, %rd20784;
	and.pred  	%p11915, %p11913, %p11914;
	@%p11915 bra 	$L__BB0_2070;
	add.s64 	%rd23584, %rd23584, 1;
	setp.ne.s64 	%p11916, %rd23584, 0;
	@%p11916 bra 	$L__BB0_2070;
	add.s64 	%rd23586, %rd23586, 1;
	setp.eq.s64 	%p11917, %rd23586, 0;
	selp.b64 	%rd20786, 2, 1, %p172;
	selp.b64 	%rd23585, %rd20786, %rd23585, %p11917;
	mov.b64 	%rd23584, 0;
$L__BB0_2070:
	mul.hi.u64 	%rd20787, %rd23574, %rd23575;
	add.s64 	%rd6257, %rd6250, %rd6244;
	setp.lt.u64 	%p11918, %rd6257, %rd6250;
	selp.u64 	%rd20788, 1, 0, %p11918;
	add.s64 	%rd20789, %rd23584, %rd20787;
	setp.ge.u64 	%p11919, %rd20789, %rd23584;
	add.s64 	%rd6258, %rd20789, %rd20788;
	setp.ge.u64 	%p11920, %rd6258, %rd20789;
	and.pred  	%p11921, %p11919, %p11920;
	@%p11921 bra 	$L__BB0_2072;
	add.s64 	%rd23586, %rd23586, 1;
	setp.eq.s64 	%p11922, %rd23586, 0;
	selp.u64 	%rd20790, 1, 0, %p11922;
	add.s64 	%rd23585, %rd23585, %rd20790;
$L__BB0_2072:
	mul.hi.u64 	%rd20791, %rd23574, %rd23574;
	mad.lo.s64 	%rd20792, %rd23574, %rd23574, %rd6258;
	setp.lt.u64 	%p11923, %rd20792, %rd6258;
	selp.u64 	%rd20793, 1, 0, %p11923;
	add.s64 	%rd20794, %rd23586, %rd20791;
	setp.lt.u64 	%p11924, %rd20794, %rd23586;
	add.s64 	%rd20795, %rd20794, %rd20793;
	setp.lt.u64 	%p11925, %rd20795, %rd20794;
	or.pred  	%p11926, %p11924, %p11925;
	selp.u64 	%rd20796, 1, 0, %p11926;
	add.s64 	%rd20797, %rd23585, %rd20796;
	mul.lo.s64 	%rd6263, %rd23573, %rd23574;
	mul.hi.u64 	%rd20798, %rd23574, %rd23573;
	add.s64 	%rd23589, %rd20795, %rd6263;
	setp.lt.u64 	%p11927, %rd23589, %rd20795;
	selp.u64 	%rd20799, 1, 0, %p11927;
	add.s64 	%rd20800, %rd20797, %rd20798;
	setp.lt.u64 	%p11928, %rd20800, %rd20797;
	add.s64 	%rd23591, %rd20800, %rd20799;
	setp.lt.u64 	%p11929, %rd23591, %rd20800;
	or.pred  	%p173, %p11928, %p11929;
	selp.u64 	%rd23590, 1, 0, %p173;
	mul.hi.u64 	%rd20801, %rd23573, %rd23576;
	add.s64 	%rd6267, %rd6257, %rd6226;
	setp.lt.u64 	%p11930, %rd6267, %rd6257;
	selp.u64 	%rd20802, 1, 0, %p11930;
	add.s64 	%rd20803, %rd20792, %rd20801;
	setp.ge.u64 	%p11931, %rd20803, %rd20792;
	add.s64 	%rd6268, %rd20803, %rd20802;
	setp.ge.u64 	%p11932, %rd6268, %rd20803;
	and.pred  	%p11933, %p11931, %p11932;
	@%p11933 bra 	$L__BB0_2075;
	add.s64 	%rd23589, %rd23589, 1;
	setp.ne.s64 	%p11934, %rd23589, 0;
	@%p11934 bra 	$L__BB0_2075;
	add.s64 	%rd23591, %rd23591, 1;
	setp.eq.s64 	%p11935, %rd23591, 0;
	selp.b64 	%rd20805, 2, 1, %p173;
	selp.b64 	%rd23590, %rd20805, %rd23590, %p11935;
	mov.b64 	%rd23589, 0;
$L__BB0_2075:
	mul.hi.u64 	%rd20806, %rd23573, %rd23575;
	add.s64 	%rd6275, %rd6268, %rd6245;
	setp.lt.u64 	%p11936, %rd6275, %rd6268;
	selp.u64 	%rd20807, 1, 0, %p11936;
	add.s64 	%rd20808, %rd23589, %rd20806;
	setp.ge.u64 	%p11937, %rd20808, %rd23589;
	add.s64 	%rd6276, %rd20808, %rd20807;
	setp.ge.u64 	%p11938, %rd6276, %rd20808;
	and.pred  	%p11939, %p11937, %p11938;
	@%p11939 bra 	$L__BB0_2077;
	add.s64 	%rd23591, %rd23591, 1;
	setp.eq.s64 	%p11940, %rd23591, 0;
	selp.u64 	%rd20809, 1, 0, %p11940;
	add.s64 	%rd23590, %rd23590, %rd20809;
$L__BB0_2077:
	mul.lo.s64 	%rd20810, %rd23576, %rd23576;
	mul.hi.u64 	%rd20811, %rd23573, %rd23574;
	add.s64 	%rd23594, %rd6276, %rd6263;
	setp.lt.u64 	%p11941, %rd23594, %rd6276;
	selp.u64 	%rd20812, 1, 0, %p11941;
	add.s64 	%rd20813, %rd23591, %rd20811;
	setp.lt.u64 	%p11942, %rd20813, %rd23591;
	add.s64 	%rd20814, %rd20813, %rd20812;
	setp.lt.u64 	%p11943, %rd20814, %rd20813;
	or.pred  	%p11944, %p11942, %p11943;
	selp.u64 	%rd20815, 1, 0, %p11944;
	add.s64 	%rd20816, %rd23590, %rd20815;
	mul.hi.u64 	%rd20817, %rd23573, %rd23573;
	mad.lo.s64 	%rd23596, %rd23573, %rd23573, %rd20814;
	setp.lt.u64 	%p11945, %rd23596, %rd20814;
	selp.u64 	%rd20818, 1, 0, %p11945;
	add.s64 	%rd20819, %rd20816, %rd20817;
	add.s64 	%rd23595, %rd20819, %rd20818;
	mul.lo.s64 	%rd20820, %rd2128, %rd20810;
	mul.lo.s64 	%rd20821, %rd2129, %rd20820;
	mul.hi.u64 	%rd20822, %rd20820, %rd2129;
	not.b64 	%rd20823, %rd20810;
	setp.gt.u64 	%p11946, %rd20821, %rd20823;
	selp.u64 	%rd20824, 1, 0, %p11946;
	add.s64 	%rd20825, %rd6230, %rd20822;
	setp.lt.u64 	%p11947, %rd20825, %rd6230;
	add.s64 	%rd20826, %rd20825, %rd20824;
	setp.lt.u64 	%p11948, %rd20826, %rd20825;
	or.pred  	%p11949, %p11947, %p11948;
	selp.u64 	%rd20827, 1, 0, %p11949;
	mul.hi.u64 	%rd20828, %rd20820, %rd2130;
	mad.lo.s64 	%rd20829, %rd2130, %rd20820, %rd20826;
	setp.lt.u64 	%p11950, %rd20829, %rd20826;
	add.s64 	%rd6284, %rd20829, %rd20827;
	setp.lt.u64 	%p11951, %rd6284, %rd20829;
	or.pred  	%p11952, %p11950, %p11951;
	selp.u64 	%rd20830, 1, 0, %p11952;
	add.s64 	%rd20831, %rd6249, %rd20828;
	setp.lt.u64 	%p11953, %rd20831, %rd6249;
	add.s64 	%rd20832, %rd20831, %rd20830;
	setp.lt.u64 	%p11954, %rd20832, %rd20831;
	or.pred  	%p11955, %p11953, %p11954;
	selp.u64 	%rd20833, 1, 0, %p11955;
	mul.hi.u64 	%rd20834, %rd20820, %rd2131;
	mad.lo.s64 	%rd20835, %rd2131, %rd20820, %rd20832;
	setp.lt.u64 	%p11956, %rd20835, %rd20832;
	add.s64 	%rd6285, %rd20835, %rd20833;
	setp.lt.u64 	%p11957, %rd6285, %rd20835;
	or.pred  	%p11958, %p11956, %p11957;
	selp.u64 	%rd20836, 1, 0, %p11958;
	add.s64 	%rd20837, %rd6267, %rd20834;
	setp.lt.u64 	%p11959, %rd20837, %rd6267;
	add.s64 	%rd20838, %rd20837, %rd20836;
	setp.lt.u64 	%p11960, %rd20838, %rd20837;
	or.pred  	%p11961, %p11959, %p11960;
	selp.u64 	%rd20839, 1, 0, %p11961;
	mul.hi.u64 	%rd20840, %rd20820, %rd2132;
	mad.lo.s64 	%rd20841, %rd2132, %rd20820, %rd20838;
	setp.lt.u64 	%p11962, %rd20841, %rd20838;
	add.s64 	%rd6286, %rd20841, %rd20839;
	setp.lt.u64 	%p11963, %rd6286, %rd20841;
	or.pred  	%p11964, %p11962, %p11963;
	selp.u64 	%rd20842, 1, 0, %p11964;
	add.s64 	%rd20843, %rd6275, %rd20840;
	setp.ge.u64 	%p11965, %rd20843, %rd6275;
	add.s64 	%rd6287, %rd20843, %rd20842;
	setp.ge.u64 	%p11966, %rd6287, %rd20843;
	and.pred  	%p11967, %p11965, %p11966;
	@%p11967 bra 	$L__BB0_2080;
	add.s64 	%rd23594, %rd23594, 1;
	setp.ne.s64 	%p11968, %rd23594, 0;
	@%p11968 bra 	$L__BB0_2080;
	add.s64 	%rd23596, %rd23596, 1;
	setp.eq.s64 	%p11969, %rd23596, 0;
	selp.u64 	%rd20845, 1, 0, %p11969;
	add.s64 	%rd23595, %rd23595, %rd20845;
	mov.b64 	%rd23594, 0;
$L__BB0_2080:
	mul.lo.s64 	%rd20846, %rd2128, %rd6284;
	mul.lo.s64 	%rd20847, %rd2129, %rd20846;
	mul.hi.u64 	%rd20848, %rd20846, %rd2129;
	not.b64 	%rd20849, %rd6284;
	setp.gt.u64 	%p11970, %rd20847, %rd20849;
	selp.u64 	%rd20850, 1, 0, %p11970;
	add.s64 	%rd20851, %rd6285, %rd20848;
	setp.lt.u64 	%p11971, %rd20851, %rd6285;
	add.s64 	%rd20852, %rd20851, %rd20850;
	setp.lt.u64 	%p11972, %rd20852, %rd20851;
	or.pred  	%p11973, %p11971, %p11972;
	selp.u64 	%rd20853, 1, 0, %p11973;
	mul.hi.u64 	%rd20854, %rd20846, %rd2130;
	mad.lo.s64 	%rd20855, %rd2130, %rd20846, %rd20852;
	setp.lt.u64 	%p11974, %rd20855, %rd20852;
	add.s64 	%rd6294, %rd20855, %rd20853;
	setp.lt.u64 	%p11975, %rd6294, %rd20855;
	or.pred  	%p11976, %p11974, %p11975;
	selp.u64 	%rd20856, 1, 0, %p11976;
	add.s64 	%rd20857, %rd6286, %rd20854;
	setp.lt.u64 	%p11977, %rd20857, %rd6286;
	add.s64 	%rd20858, %rd20857, %rd20856;
	setp.lt.u64 	%p11978, %rd20858, %rd20857;
	or.pred  	%p11979, %p11977, %p11978;
	selp.u64 	%rd20859, 1, 0, %p11979;
	mul.hi.u64 	%rd20860, %rd20846, %rd2131;
	mad.lo.s64 	%rd20861, %rd2131, %rd20846, %rd20858;
	setp.lt.u64 	%p11980, %rd20861, %rd20858;
	add.s64 	%rd6295, %rd20861, %rd20859;
	setp.lt.u64 	%p11981, %rd6295, %rd20861;
	or.pred  	%p11982, %p11980, %p11981;
	selp.u64 	%rd20862, 1, 0, %p11982;
	add.s64 	%rd20863, %rd6287, %rd20860;
	setp.lt.u64 	%p11983, %rd20863, %rd6287;
	add.s64 	%rd20864, %rd20863, %rd20862;
	setp.lt.u64 	%p11984, %rd20864, %rd20863;
	or.pred  	%p11985, %p11983, %p11984;
	selp.u64 	%rd20865, 1, 0, %p11985;
	mul.hi.u64 	%rd20866, %rd20846, %rd2132;
	mad.lo.s64 	%rd20867, %rd2132, %rd20846, %rd20864;
	setp.lt.u64 	%p11986, %rd20867, %rd20864;
	add.s64 	%rd6296, %rd20867, %rd20865;
	setp.lt.u64 	%p11987, %rd6296, %rd20867;
	or.pred  	%p11988, %p11986, %p11987;
	selp.u64 	%rd20868, 1, 0, %p11988;
	add.s64 	%rd20869, %rd23594, %rd20866;
	setp.ge.u64 	%p11989, %rd20869, %rd23594;
	add.s64 	%rd6297, %rd20869, %rd20868;
	setp.ge.u64 	%p11990, %rd6297, %rd20869;
	and.pred  	%p11991, %p11989, %p11990;
	@%p11991 bra 	$L__BB0_2082;
	add.s64 	%rd23596, %rd23596, 1;
	setp.eq.s64 	%p11992, %rd23596, 0;
	selp.u64 	%rd20870, 1, 0, %p11992;
	add.s64 	%rd23595, %rd23595, %rd20870;
$L__BB0_2082:
	mul.lo.s64 	%rd20871, %rd2128, %rd6294;
	mul.lo.s64 	%rd20872, %rd2129, %rd20871;
	mul.hi.u64 	%rd20873, %rd20871, %rd2129;
	not.b64 	%rd20874, %rd6294;
	setp.gt.u64 	%p11993, %rd20872, %rd20874;
	selp.u64 	%rd20875, 1, 0, %p11993;
	add.s64 	%rd20876, %rd6295, %rd20873;
	setp.lt.u64 	%p11994, %rd20876, %rd6295;
	add.s64 	%rd20877, %rd20876, %rd20875;
	setp.lt.u64 	%p11995, %rd20877, %rd20876;
	or.pred  	%p11996, %p11994, %p11995;
	selp.u64 	%rd20878, 1, 0, %p11996;
	mul.hi.u64 	%rd20879, %rd20871, %rd2130;
	mad.lo.s64 	%rd20880, %rd2130, %rd20871, %rd20877;
	setp.lt.u64 	%p11997, %rd20880, %rd20877;
	add.s64 	%rd20881, %rd20880, %rd20878;
	setp.lt.u64 	%p11998, %rd20881, %rd20880;
	or.pred  	%p11999, %p11997, %p11998;
	selp.u64 	%rd20882, 1, 0, %p11999;
	add.s64 	%rd20883, %rd6296, %rd20879;
	setp.lt.u64 	%p12000, %rd20883, %rd6296;
	add.s64 	%rd20884, %rd20883, %rd20882;
	setp.lt.u64 	%p12001, %rd20884, %rd20883;
	or.pred  	%p12002, %p12000, %p12001;
	selp.u64 	%rd20885, 1, 0, %p12002;
	mul.hi.u64 	%rd20886, %rd20871, %rd2131;
	mad.lo.s64 	%rd20887, %rd2131, %rd20871, %rd20884;
	setp.lt.u64 	%p12003, %rd20887, %rd20884;
	add.s64 	%rd20888, %rd20887, %rd20885;
	setp.lt.u64 	%p12004, %rd20888, %rd20887;
	or.pred  	%p12005, %p12003, %p12004;
	selp.u64 	%rd20889, 1, 0, %p12005;
	add.s64 	%rd20890, %rd6297, %rd20886;
	setp.lt.u64 	%p12006, %rd20890, %rd6297;
	add.s64 	%rd20891, %rd20890, %rd20889;
	setp.lt.u64 	%p12007, %rd20891, %rd20890;
	or.pred  	%p12008, %p12006, %p12007;
	selp.u64 	%rd20892, 1, 0, %p12008;
	mul.hi.u64 	%rd20893, %rd20871, %rd2132;
	mad.lo.s64 	%rd20894, %rd2132, %rd20871, %rd20891;
	setp.lt.u64 	%p12009, %rd20894, %rd20891;
	add.s64 	%rd20895, %rd20894, %rd20892;
	setp.lt.u64 	%p12010, %rd20895, %rd20894;
	or.pred  	%p12011, %p12009, %p12010;
	selp.u64 	%rd20896, 1, 0, %p12011;
	add.s64 	%rd20897, %rd23596, %rd20893;
	setp.lt.u64 	%p12012, %rd20897, %rd23596;
	add.s64 	%rd20898, %rd20897, %rd20896;
	setp.lt.u64 	%p12013, %rd20898, %rd20897;
	or.pred  	%p12014, %p12012, %p12013;
	selp.u64 	%rd20899, 1, 0, %p12014;
	add.s64 	%rd20900, %rd23595, %rd20899;
	mul.lo.s64 	%rd20901, %rd2128, %rd20881;
	mul.lo.s64 	%rd20902, %rd2129, %rd20901;
	mul.hi.u64 	%rd20903, %rd20901, %rd2129;
	not.b64 	%rd20904, %rd20881;
	setp.gt.u64 	%p12015, %rd20902, %rd20904;
	selp.u64 	%rd20905, 1, 0, %p12015;
	add.s64 	%rd20906, %rd20888, %rd20903;
	setp.lt.u64 	%p12016, %rd20906, %rd20888;
	add.s64 	%rd20907, %rd20906, %rd20905;
	setp.lt.u64 	%p12017, %rd20907, %rd20906;
	or.pred  	%p12018, %p12016, %p12017;
	selp.u64 	%rd20908, 1, 0, %p12018;
	mul.hi.u64 	%rd20909, %rd20901, %rd2130;
	mad.lo.s64 	%rd20910, %rd2130, %rd20901, %rd20907;
	setp.lt.u64 	%p12019, %rd20910, %rd20907;
	add.s64 	%rd6302, %rd20910, %rd20908;
	setp.lt.u64 	%p12020, %rd6302, %rd20910;
	or.pred  	%p12021, %p12019, %p12020;
	selp.u64 	%rd20911, 1, 0, %p12021;
	add.s64 	%rd20912, %rd20895, %rd20909;
	setp.lt.u64 	%p12022, %rd20912, %rd20895;
	add.s64 	%rd20913, %rd20912, %rd20911;
	setp.lt.u64 	%p12023, %rd20913, %rd20912;
	or.pred  	%p12024, %p12022, %p12023;
	selp.u64 	%rd20914, 1, 0, %p12024;
	mul.hi.u64 	%rd20915, %rd20901, %rd2131;
	mad.lo.s64 	%rd20916, %rd2131, %rd20901, %rd20913;
	setp.lt.u64 	%p12025, %rd20916, %rd20913;
	add.s64 	%rd6303, %rd20916, %rd20914;
	setp.lt.u64 	%p12026, %rd6303, %rd20916;
	or.pred  	%p12027, %p12025, %p12026;
	selp.u64 	%rd20917, 1, 0, %p12027;
	add.s64 	%rd20918, %rd20898, %rd20915;
	setp.lt.u64 	%p12028, %rd20918, %rd20898;
	add.s64 	%rd20919, %rd20918, %rd20917;
	setp.lt.u64 	%p12029, %rd20919, %rd20918;
	or.pred  	%p12030, %p12028, %p12029;
	selp.u64 	%rd20920, 1, 0, %p12030;
	mul.hi.u64 	%rd20921, %rd20901, %rd2132;
	mad.lo.s64 	%rd20922, %rd2132, %rd20901, %rd20919;
	setp.lt.u64 	%p12031, %rd20922, %rd20919;
	add.s64 	%rd6304, %rd20922, %rd20920;
	setp.lt.u64 	%p12032, %rd6304, %rd20922;
	or.pred  	%p12033, %p12031, %p12032;
	selp.u64 	%rd20923, 1, 0, %p12033;
	add.s64 	%rd20924, %rd20900, %rd20921;
	add.s64 	%rd23597, %rd20924, %rd20923;
	setp.gt.u64 	%p12034, %rd23597, %rd2132;
	@%p12034 bra 	$L__BB0_2088;
	setp.lt.u64 	%p12035, %rd23597, %rd2132;
	mov.u64 	%rd23598, %rd6304;
	mov.u64 	%rd23599, %rd6303;
	mov.u64 	%rd23600, %rd6302;
	@%p12035 bra 	$L__BB0_2089;
	setp.gt.u64 	%p12036, %rd6304, %rd2131;
	@%p12036 bra 	$L__BB0_2088;
	setp.lt.u64 	%p12037, %rd6304, %rd2131;
	mov.u64 	%rd23598, %rd6304;
	mov.u64 	%rd23599, %rd6303;
	mov.u64 	%rd23600, %rd6302;
	@%p12037 bra 	$L__BB0_2089;
	setp.gt.u64 	%p12038, %rd6303, %rd2130;
	@%p12038 bra 	$L__BB0_2088;
	setp.lt.u64 	%p12039, %rd6303, %rd2130;
	setp.lt.u64 	%p12040, %rd6302, %rd2129;
	or.pred  	%p12041, %p12039, %p12040;
	mov.u64 	%rd23598, %rd6304;
	mov.u64 	%rd23599, %rd6303;
	mov.u64 	%rd23600, %rd6302;
	@%p12041 bra 	$L__BB0_2089;
$L__BB0_2088:
	sub.s64 	%rd23600, %rd6302, %rd2129;
	setp.lt.u64 	%p12042, %rd6302, %rd2129;
	selp.u64 	%rd20925, 1, 0, %p12042;
	add.s64 	%rd20926, %rd2130, %rd20925;
	sub.s64 	%rd23599, %rd6303, %rd20926;
	setp.lt.u64 	%p12043, %rd6303, %rd20926;
	selp.u64 	%rd20927, 1, 0, %p12043;
	add.s64 	%rd20928, %rd2131, %rd20927;
	sub.s64 	%rd23598, %rd6304, %rd20928;
	setp.lt.u64 	%p12044, %rd6304, %rd20928;
	selp.u64 	%rd20929, 1, 0, %p12044;
	add.s64 	%rd20930, %rd2132, %rd20929;
	sub.s64 	%rd23597, %rd23597, %rd20930;
$L__BB0_2089:
	add.s64 	%rd6314, %rd23576, %rd23324;
	setp.lt.u64 	%p12045, %rd6314, %rd23576;
	selp.u64 	%rd20931, 1, 0, %p12045;
	add.s64 	%rd20932, %rd23575, %rd23323;
	setp.lt.u64 	%p12046, %rd20932, %rd23575;
	add.s64 	%rd6315, %rd20932, %rd20931;
	setp.lt.u64 	%p12047, %rd6315, %rd20932;
	or.pred  	%p12048, %p12046, %p12047;
	selp.u64 	%rd20933, 1, 0, %p12048;
	add.s64 	%rd20934, %rd23574, %rd23322;
	setp.lt.u64 	%p12049, %rd20934, %rd23574;
	add.s64 	%rd6316, %rd20934, %rd20933;
	setp.lt.u64 	%p12050, %rd6316, %rd20934;
	or.pred  	%p12051, %p12049, %p12050;
	selp.u64 	%rd20935, 1, 0, %p12051;
	add.s64 	%rd20936, %rd23573, %rd23321;
	add.s64 	%rd23601, %rd20936, %rd20935;
	setp.gt.u64 	%p12052, %rd23601, %rd2132;
	@%p12052 bra 	$L__BB0_2095;
	setp.lt.u64 	%p12053, %rd23601, %rd2132;
	mov.u64 	%rd23602, %rd6316;
	mov.u64 	%rd23603, %rd6315;
	mov.u64 	%rd23604, %rd6314;
	@%p12053 bra 	$L__BB0_2096;
	setp.gt.u64 	%p12054, %rd6316, %rd2131;
	@%p12054 bra 	$L__BB0_2095;
	setp.lt.u64 	%p12055, %rd6316, %rd2131;
	mov.u64 	%rd23602, %rd6316;
	mov.u64 	%rd23603, %rd6315;
	mov.u64 	%rd23604, %rd6314;
	@%p12055 bra 	$L__BB0_2096;
	setp.gt.u64 	%p12056, %rd6315, %rd2130;
	@%p12056 bra 	$L__BB0_2095;
	setp.lt.u64 	%p12057, %rd6315, %rd2130;
	setp.lt.u64 	%p12058, %rd6314, %rd2129;
	or.pred  	%p12059, %p12057, %p12058;
	mov.u64 	%rd23602, %rd6316;
	mov.u64 	%rd23603, %rd6315;
	mov.u64 	%rd23604, %rd6314;
	@%p12059 bra 	$L__BB0_2096;
$L__BB0_2095:
	sub.s64 	%rd23604, %rd6314, %rd2129;
	setp.lt.u64 	%p12060, %rd6314, %rd2129;
	selp.u64 	%rd20937, 1, 0, %p12060;
	add.s64 	%rd20938, %rd2130, %rd20937;
	sub.s64 	%rd23603, %rd6315, %rd20938;
	setp.lt.u64 	%p12061, %rd6315, %rd20938;
	selp.u64 	%rd20939, 1, 0, %p12061;
	add.s64 	%rd20940, %rd2131, %rd20939;
	sub.s64 	%rd23602, %rd6316, %rd20940;
	setp.lt.u64 	%p12062, %rd6316, %rd20940;
	selp.u64 	%rd20941, 1, 0, %p12062;
	add.s64 	%rd20942, %rd2132, %rd20941;
	sub.s64 	%rd23601, %rd23601, %rd20942;
$L__BB0_2096:
	mul.hi.u64 	%rd20943, %rd23604, %rd23604;
	mul.lo.s64 	%rd20944, %rd23603, %rd23604;
	mul.hi.u64 	%rd20945, %rd23604, %rd23603;
	add.s64 	%rd20946, %rd20943, %rd20944;
	setp.lt.u64 	%p12063, %rd20946, %rd20943;
	selp.u64 	%rd20947, 1, 0, %p12063;
	add.s64 	%rd20948, %rd20945, %rd20947;
	setp.lt.u64 	%p12064, %rd20948, %rd20945;
	selp.u64 	%rd20949, 1, 0, %p12064;
	mul.lo.s64 	%rd6326, %rd23602, %rd23604;
	mul.hi.u64 	%rd20950, %rd23604, %rd23602;
	add.s64 	%rd20951, %rd20948, %rd6326;
	setp.lt.u64 	%p12065, %rd20951, %rd20948;
	selp.u64 	%rd20952, 1, 0, %p12065;
	add.s64 	%rd20953, %rd20950, %rd20949;
	setp.lt.u64 	%p12066, %rd20953, %rd20950;
	add.s64 	%rd20954, %rd20953, %rd20952;
	setp.lt.u64 	%p12067, %rd20954, %rd20953;
	or.pred  	%p12068, %p12066, %p12067;
	selp.u64 	%rd20955, 1, 0, %p12068;
	mul.lo.s64 	%rd6327, %rd23601, %rd23604;
	mul.hi.u64 	%rd20956, %rd23604, %rd23601;
	add.s64 	%rd23607, %rd20954, %rd6327;
	setp.lt.u64 	%p12069, %rd23607, %rd20954;
	selp.u64 	%rd20957, 1, 0, %p12069;
	add.s64 	%rd20958, %rd20956, %rd20955;
	setp.lt.u64 	%p12070, %rd20958, %rd20956;
	add.s64 	%rd23609, %rd20958, %rd20957;
	setp.lt.u64 	%p12071, %rd23609, %rd20958;
	or.pred  	%p174, %p12070, %p12071;
	selp.u64 	%rd23608, 1, 0, %p174;
	mul.hi.u64 	%rd20959, %rd23603, %rd23604;
	add.s64 	%rd6331, %rd20946, %rd20944;
	setp.lt.u64 	%p12072, %rd6331, %rd20946;
	selp.u64 	%rd20960, 1, 0, %p12072;
	add.s64 	%rd20961, %rd20951, %rd20959;
	setp.ge.u64 	%p12073, %rd20961, %rd20951;
	add.s64 	%rd6332, %rd20961, %rd20960;
	setp.ge.u64 	%p12074, %rd6332, %rd20961;
	and.pred  	%p12075, %p12073, %p12074;
	@%p12075 bra 	$L__BB0_2099;
	add.s64 	%rd23607, %rd23607, 1;
	setp.ne.s64 	%p12076, %rd23607, 0;
	@%p12076 bra 	$L__BB0_2099;
	add.s64 	%rd23609, %rd23609, 1;
	setp.eq.s64 	%p12077, %rd23609, 0;
	selp.b64 	%rd20963, 2, 1, %p174;
	selp.b64 	%rd23608, %rd20963, %rd23608, %p12077;
	mov.b64 	%rd23607, 0;
$L__BB0_2099:
	mul.hi.u64 	%rd20964, %rd23603, %rd23603;
	mad.lo.s64 	%rd6339, %rd23603, %rd23603, %rd6332;
	setp.lt.u64 	%p12078, %rd6339, %rd6332;
	selp.u64 	%rd20965, 1, 0, %p12078;
	add.s64 	%rd20966, %rd23607, %rd20964;
	setp.ge.u64 	%p12079, %rd20966, %rd23607;
	add.s64 	%rd6340, %rd20966, %rd20965;
	setp.ge.u64 	%p12080, %rd6340, %rd20966;
	and.pred  	%p12081, %p12079, %p12080;
	@%p12081 bra 	$L__BB0_2101;
	add.s64 	%rd23609, %rd23609, 1;
	setp.eq.s64 	%p12082, %rd23609, 0;
	selp.u64 	%rd20967, 1, 0, %p12082;
	add.s64 	%rd23608, %rd23608, %rd20967;
$L__BB0_2101:
	mul.lo.s64 	%rd6345, %rd23602, %rd23603;
	mul.hi.u64 	%rd20968, %rd23603, %rd23602;
	add.s64 	%rd20969, %rd6340, %rd6345;
	setp.lt.u64 	%p12083, %rd20969, %rd6340;
	selp.u64 	%rd20970, 1, 0, %p12083;
	add.s64 	%rd20971, %rd23609, %rd20968;
	setp.lt.u64 	%p12084, %rd20971, %rd23609;
	add.s64 	%rd20972, %rd20971, %rd20970;
	setp.lt.u64 	%p12085, %rd20972, %rd20971;
	or.pred  	%p12086, %p12084, %p12085;
	selp.u64 	%rd20973, 1, 0, %p12086;
	add.s64 	%rd20974, %rd23608, %rd20973;
	mul.lo.s64 	%rd6346, %rd23601, %rd23603;
	mul.hi.u64 	%rd20975, %rd23603, %rd23601;
	add.s64 	%rd23612, %rd20972, %rd6346;
	setp.lt.u64 	%p12087, %rd23612, %rd20972;
	selp.u64 	%rd20976, 1, 0, %p12087;
	add.s64 	%rd20977, %rd20974, %rd20975;
	setp.lt.u64 	%p12088, %rd20977, %rd20974;
	add.s64 	%rd23614, %rd20977, %rd20976;
	setp.lt.u64 	%p12089, %rd23614, %rd20977;
	or.pred  	%p175, %p12088, %p12089;
	selp.u64 	%rd23613, 1, 0, %p175;
	mul.hi.u64 	%rd20978, %rd23602, %rd23604;
	add.s64 	%rd6350, %rd6339, %rd6326;
	setp.lt.u64 	%p12090, %rd6350, %rd6339;
	selp.u64 	%rd20979, 1, 0, %p12090;
	add.s64 	%rd20980, %rd20969, %rd20978;
	setp.ge.u64 	%p12091, %rd20980, %rd20969;
	add.s64 	%rd6351, %rd20980, %rd20979;
	setp.ge.u64 	%p12092, %rd6351, %rd20980;
	and.pred  	%p12093, %p12091, %p12092;
	@%p12093 bra 	$L__BB0_2104;
	add.s64 	%rd23612, %rd23612, 1;
	setp.ne.s64 	%p12094, %rd23612, 0;
	@%p12094 bra 	$L__BB0_2104;
	add.s64 	%rd23614, %rd23614, 1;
	setp.eq.s64 	%p12095, %rd23614, 0;
	selp.b64 	%rd20982, 2, 1, %p175;
	selp.b64 	%rd23613, %rd20982, %rd23613, %p12095;
	mov.b64 	%rd23612, 0;
$L__BB0_2104:
	mul.hi.u64 	%rd20983, %rd23602, %rd23603;
	add.s64 	%rd6358, %rd6351, %rd6345;
	setp.lt.u64 	%p12096, %rd6358, %rd6351;
	selp.u64 	%rd20984, 1, 0, %p12096;
	add.s64 	%rd20985, %rd23612, %rd20983;
	setp.ge.u64 	%p12097, %rd20985, %rd23612;
	add.s64 	%rd6359, %rd20985, %rd20984;
	setp.ge.u64 	%p12098, %rd6359, %rd20985;
	and.pred  	%p12099, %p12097, %p12098;
	@%p12099 bra 	$L__BB0_2106;
	add.s64 	%rd23614, %rd23614, 1;
	setp.eq.s64 	%p12100, %rd23614, 0;
	selp.u64 	%rd20986, 1, 0, %p12100;
	add.s64 	%rd23613, %rd23613, %rd20986;
$L__BB0_2106:
	mul.hi.u64 	%rd20987, %rd23602, %rd23602;
	mad.lo.s64 	%rd20988, %rd23602, %rd23602, %rd6359;
	setp.lt.u64 	%p12101, %rd20988, %rd6359;
	selp.u64 	%rd20989, 1, 0, %p12101;
	add.s64 	%rd20990, %rd23614, %rd20987;
	setp.lt.u64 	%p12102, %rd20990, %rd23614;
	add.s64 	%rd20991, %rd20990, %rd20989;
	setp.lt.u64 	%p12103, %rd20991, %rd20990;
	or.pred  	%p12104, %p12102, %p12103;
	selp.u64 	%rd20992, 1, 0, %p12104;
	add.s64 	%rd20993, %rd23613, %rd20992;
	mul.lo.s64 	%rd6364, %rd23601, %rd23602;
	mul.hi.u64 	%rd20994, %rd23602, %rd23601;
	add.s64 	%rd23617, %rd20991, %rd6364;
	setp.lt.u64 	%p12105, %rd23617, %rd20991;
	selp.u64 	%rd20995, 1, 0, %p12105;
	add.s64 	%rd20996, %rd20993, %rd20994;
	setp.lt.u64 	%p12106, %rd20996, %rd20993;
	add.s64 	%rd23619, %rd20996, %rd20995;
	setp.lt.u64 	%p12107, %rd23619, %rd20996;
	or.pred  	%p176, %p12106, %p12107;
	selp.u64 	%rd23618, 1, 0, %p176;
	mul.hi.u64 	%rd20997, %rd23601, %rd23604;
	add.s64 	%rd6368, %rd6358, %rd6327;
	setp.lt.u64 	%p12108, %rd6368, %rd6358;
	selp.u64 	%rd20998, 1, 0, %p12108;
	add.s64 	%rd20999, %rd20988, %rd20997;
	setp.ge.u64 	%p12109, %rd20999, %rd20988;
	add.s64 	%rd6369, %rd20999, %rd20998;
	setp.ge.u64 	%p12110, %rd6369, %rd20999;
	and.pred  	%p12111, %p12109, %p12110;
	@%p12111 bra 	$L__BB0_2109;
	add.s64 	%rd23617, %rd23617, 1;
	setp.ne.s64 	%p12112, %rd23617, 0;
	@%p12112 bra 	$L__BB0_2109;
	add.s64 	%rd23619, %rd23619, 1;
	setp.eq.s64 	%p12113, %rd23619, 0;
	selp.b64 	%rd21001, 2, 1, %p176;
	selp.b64 	%rd23618, %rd21001, %rd23618, %p12113;
	mov.b64 	%rd23617, 0;
$L__BB0_2109:
	mul.hi.u64 	%rd21002, %rd23601, %rd23603;
	add.s64 	%rd6376, %rd6369, %rd6346;
	setp.lt.u64 	%p12114, %rd6376, %rd6369;
	selp.u64 	%rd21003, 1, 0, %p12114;
	add.s64 	%rd21004, %rd23617, %rd21002;
	setp.ge.u64 	%p12115, %rd21004, %rd23617;
	add.s64 	%rd6377, %rd21004, %rd21003;
	setp.ge.u64 	%p12116, %rd6377, %rd21004;
	and.pred  	%p12117, %p12115, %p12116;
	@%p12117 bra 	$L__BB0_2111;
	add.s64 	%rd23619, %rd23619, 1;
	setp.eq.s64 	%p12118, %rd23619, 0;
	selp.u64 	%rd21005, 1, 0, %p12118;
	add.s64 	%rd23618, %rd23618, %rd21005;
$L__BB0_2111:
	mul.lo.s64 	%rd21006, %rd23604, %rd23604;
	mul.hi.u64 	%rd21007, %rd23601, %rd23602;
	add.s64 	%rd23622, %rd6377, %rd6364;
	setp.lt.u64 	%p12119, %rd23622, %rd6377;
	selp.u64 	%rd21008, 1, 0, %p12119;
	add.s64 	%rd21009, %rd23619, %rd21007;
	setp.lt.u64 	%p12120, %rd21009, %rd23619;
	add.s64 	%rd21010, %rd21009, %rd21008;
	setp.lt.u64 	%p12121, %rd21010, %rd21009;
	or.pred  	%p12122, %p12120, %p12121;
	selp.u64 	%rd21011, 1, 0, %p12122;
	add.s64 	%rd21012, %rd23618, %rd21011;
	mul.hi.u64 	%rd21013, %rd23601, %rd23601;
	mad.lo.s64 	%rd23624, %rd23601, %rd23601, %rd21010;
	setp.lt.u64 	%p12123, %rd23624, %rd21010;
	selp.u64 	%rd21014, 1, 0, %p12123;
	add.s64 	%rd21015, %rd21012, %rd21013;
	add.s64 	%rd23623, %rd21015, %rd21014;
	mul.lo.s64 	%rd21016, %rd2128, %rd21006;
	mul.lo.s64 	%rd21017, %rd2129, %rd21016;
	mul.hi.u64 	%rd21018, %rd21016, %rd2129;
	not.b64 	%rd21019, %rd21006;
	setp.gt.u64 	%p12124, %rd21017, %rd21019;
	selp.u64 	%rd21020, 1, 0, %p12124;
	add.s64 	%rd21021, %rd6331, %rd21018;
	setp.lt.u64 	%p12125, %rd21021, %rd6331;
	add.s64 	%rd21022, %rd21021, %rd21020;
	setp.lt.u64 	%p12126, %rd21022, %rd21021;
	or.pred  	%p12127, %p12125, %p12126;
	selp.u64 	%rd21023, 1, 0, %p12127;
	mul.hi.u64 	%rd21024, %rd21016, %rd2130;
	mad.lo.s64 	%rd21025, %rd2130, %rd21016, %rd21022;
	setp.lt.u64 	%p12128, %rd21025, %rd21022;
	add.s64 	%rd6385, %rd21025, %rd21023;
	setp.lt.u64 	%p12129, %rd6385, %rd21025;
	or.pred  	%p12130, %p12128, %p12129;
	selp.u64 	%rd21026, 1, 0, %p12130;
	add.s64 	%rd21027, %rd6350, %rd21024;
	setp.lt.u64 	%p12131, %rd21027, %rd6350;
	add.s64 	%rd21028, %rd21027, %rd21026;
	setp.lt.u64 	%p12132, %rd21028, %rd21027;
	or.pred  	%p12133, %p12131, %p12132;
	selp.u64 	%rd21029, 1, 0, %p12133;
	mul.hi.u64 	%rd21030, %rd21016, %rd2131;
	mad.lo.s64 	%rd21031, %rd2131, %rd21016, %rd21028;
	setp.lt.u64 	%p12134, %rd21031, %rd21028;
	add.s64 	%rd6386, %rd21031, %rd21029;
	setp.lt.u64 	%p12135, %rd6386, %rd21031;
	or.pred  	%p12136, %p12134, %p12135;
	selp.u64 	%rd21032, 1, 0, %p12136;
	add.s64 	%rd21033, %rd6368, %rd21030;
	setp.lt.u64 	%p12137, %rd21033, %rd6368;
	add.s64 	%rd21034, %rd21033, %rd21032;
	setp.lt.u64 	%p12138, %rd21034, %rd21033;
	or.pred  	%p12139, %p12137, %p12138;
	selp.u64 	%rd21035, 1, 0, %p12139;
	mul.hi.u64 	%rd21036, %rd21016, %rd2132;
	mad.lo.s64 	%rd21037, %rd2132, %rd21016, %rd21034;
	setp.lt.u64 	%p12140, %rd21037, %rd21034;
	add.s64 	%rd6387, %rd21037, %rd21035;
	setp.lt.u64 	%p12141, %rd6387, %rd21037;
	or.pred  	%p12142, %p12140, %p12141;
	selp.u64 	%rd21038, 1, 0, %p12142;
	add.s64 	%rd21039, %rd6376, %rd21036;
	setp.ge.u64 	%p12143, %rd21039, %rd6376;
	add.s64 	%rd6388, %rd21039, %rd21038;
	setp.ge.u64 	%p12144, %rd6388, %rd21039;
	and.pred  	%p12145, %p12143, %p12144;
	@%p12145 bra 	$L__BB0_2114;
	add.s64 	%rd23622, %rd23622, 1;
	setp.ne.s64 	%p12146, %rd23622, 0;
	@%p12146 bra 	$L__BB0_2114;
	add.s64 	%rd23624, %rd23624, 1;
	setp.eq.s64 	%p12147, %rd23624, 0;
	selp.u64 	%rd21041, 1, 0, %p12147;
	add.s64 	%rd23623, %rd23623, %rd21041;
	mov.b64 	%rd23622, 0;
$L__BB0_2114:
	mul.lo.s64 	%rd21042, %rd2128, %rd6385;
	mul.lo.s64 	%rd21043, %rd2129, %rd21042;
	mul.hi.u64 	%rd21044, %rd21042, %rd2129;
	not.b64 	%rd21045, %rd6385;
	setp.gt.u64 	%p12148, %rd21043, %rd21045;
	selp.u64 	%rd21046, 1, 0, %p12148;
	add.s64 	%rd21047, %rd6386, %rd21044;
	setp.lt.u64 	%p12149, %rd21047, %rd6386;
	add.s64 	%rd21048, %rd21047, %rd21046;
	setp.lt.u64 	%p12150, %rd21048, %rd21047;
	or.pred  	%p12151, %p12149, %p12150;
	selp.u64 	%rd21049, 1, 0, %p12151;
	mul.hi.u64 	%rd21050, %rd21042, %rd2130;
	mad.lo.s64 	%rd21051, %rd2130, %rd21042, %rd21048;
	setp.lt.u64 	%p12152, %rd21051, %rd21048;
	add.s64 	%rd6395, %rd21051, %rd21049;
	setp.lt.u64 	%p12153, %rd6395, %rd21051;
	or.pred  	%p12154, %p12152, %p12153;
	selp.u64 	%rd21052, 1, 0, %p12154;
	add.s64 	%rd21053, %rd6387, %rd21050;
	setp.lt.u64 	%p12155, %rd21053, %rd6387;
	add.s64 	%rd21054, %rd21053, %rd21052;
	setp.lt.u64 	%p12156, %rd21054, %rd21053;
	or.pred  	%p12157, %p12155, %p12156;
	selp.u64 	%rd21055, 1, 0, %p12157;
	mul.hi.u64 	%rd21056, %rd21042, %rd2131;
	mad.lo.s64 	%rd21057, %rd2131, %rd21042, %rd21054;
	setp.lt.u64 	%p12158, %rd21057, %rd21054;
	add.s64 	%rd6396, %rd21057, %rd21055;
	setp.lt.u64 	%p12159, %rd6396, %rd21057;
	or.pred  	%p12160, %p12158, %p12159;
	selp.u64 	%rd21058, 1, 0, %p12160;
	add.s64 	%rd21059, %rd6388, %rd21056;
	setp.lt.u64 	%p12161, %rd21059, %rd6388;
	add.s64 	%rd21060, %rd21059, %rd21058;
	setp.lt.u64 	%p12162, %rd21060, %rd21059;
	or.pred  	%p12163, %p12161, %p12162;
	selp.u64 	%rd21061, 1, 0, %p12163;
	mul.hi.u64 	%rd21062, %rd21042, %rd2132;
	mad.lo.s64 	%rd21063, %rd2132, %rd21042, %rd21060;
	setp.lt.u64 	%p12164, %rd21063, %rd21060;
	add.s64 	%rd6397, %rd21063, %rd21061;
	setp.lt.u64 	%p12165, %rd6397, %rd21063;
	or.pred  	%p12166, %p12164, %p12165;
	selp.u64 	%rd21064, 1, 0, %p12166;
	add.s64 	%rd21065, %rd23622, %rd21062;
	setp.ge.u64 	%p12167, %rd21065, %rd23622;
	add.s64 	%rd6398, %rd21065, %rd21064;
	setp.ge.u64 	%p12168, %rd6398, %rd21065;
	and.pred  	%p12169, %p12167, %p12168;
	@%p12169 bra 	$L__BB0_2116;
	add.s64 	%rd23624, %rd23624, 1;
	setp.eq.s64 	%p12170, %rd23624, 0;
	selp.u64 	%rd21066, 1, 0, %p12170;
	add.s64 	%rd23623, %rd23623, %rd21066;
$L__BB0_2116:
	mul.lo.s64 	%rd21067, %rd2128, %rd6395;
	mul.lo.s64 	%rd21068, %rd2129, %rd21067;
	mul.hi.u64 	%rd21069, %rd21067, %rd2129;
	not.b64 	%rd21070, %rd6395;
	setp.gt.u64 	%p12171, %rd21068, %rd21070;
	selp.u64 	%rd21071, 1, 0, %p12171;
	add.s64 	%rd21072, %rd6396, %rd21069;
	setp.lt.u64 	%p12172, %rd21072, %rd6396;
	add.s64 	%rd21073, %rd21072, %rd21071;
	setp.lt.u64 	%p12173, %rd21073, %rd21072;
	or.pred  	%p12174, %p12172, %p12173;
	selp.u64 	%rd21074, 1, 0, %p12174;
	mul.hi.u64 	%rd21075, %rd21067, %rd2130;
	mad.lo.s64 	%rd21076, %rd2130, %rd21067, %rd21073;
	setp.lt.u64 	%p12175, %rd21076, %rd21073;
	add.s64 	%rd21077, %rd21076, %rd21074;
	setp.lt.u64 	%p12176, %rd21077, %rd21076;
	or.pred  	%p12177, %p12175, %p12176;
	selp.u64 	%rd21078, 1, 0, %p12177;
	add.s64 	%rd21079, %rd6397, %rd21075;
	setp.lt.u64 	%p12178, %rd21079, %rd6397;
	add.s64 	%rd21080, %rd21079, %rd21078;
	setp.lt.u64 	%p12179, %rd21080, %rd21079;
	or.pred  	%p12180, %p12178, %p12179;
	selp.u64 	%rd21081, 1, 0, %p12180;
	mul.hi.u64 	%rd21082, %rd21067, %rd2131;
	mad.lo.s64 	%rd21083, %rd2131, %rd21067, %rd21080;
	setp.lt.u64 	%p12181, %rd21083, %rd21080;
	add.s64 	%rd21084, %rd21083, %rd21081;
	setp.lt.u64 	%p12182, %rd21084, %rd21083;
	or.pred  	%p12183, %p12181, %p12182;
	selp.u64 	%rd21085, 1, 0, %p12183;
	add.s64 	%rd21086, %rd6398, %rd21082;
	setp.lt.u64 	%p12184, %rd21086, %rd6398;
	add.s64 	%rd21087, %rd21086, %rd21085;
	setp.lt.u64 	%p12185, %rd21087, %rd21086;
	or.pred  	%p12186, %p12184, %p12185;
	selp.u64 	%rd21088, 1, 0, %p12186;
	mul.hi.u64 	%rd21089, %rd21067, %rd2132;
	mad.lo.s64 	%rd21090, %rd2132, %rd21067, %rd21087;
	setp.lt.u64 	%p12187, %rd21090, %rd21087;
	add.s64 	%rd21091, %rd21090, %rd21088;
	setp.lt.u64 	%p12188, %rd21091, %rd21090;
	or.pred  	%p12189, %p12187, %p12188;
	selp.u64 	%rd21092, 1, 0, %p12189;
	add.s64 	%rd21093, %rd23624, %rd21089;
	setp.lt.u64 	%p12190, %rd21093, %rd23624;
	add.s64 	%rd21094, %rd21093, %rd21092;
	setp.lt.u64 	%p12191, %rd21094, %rd21093;
	or.pred  	%p12192, %p12190, %p12191;
	selp.u64 	%rd21095, 1, 0, %p12192;
	add.s64 	%rd21096, %rd23623, %rd21095;
	mul.lo.s64 	%rd21097, %rd2128, %rd21077;
	mul.lo.s64 	%rd21098, %rd2129, %rd21097;
	mul.hi.u64 	%rd21099, %rd21097, %rd2129;
	not.b64 	%rd21100, %rd21077;
	setp.gt.u64 	%p12193, %rd21098, %rd21100;
	selp.u64 	%rd21101, 1, 0, %p12193;
	add.s64 	%rd21102, %rd21084, %rd21099;
	setp.lt.u64 	%p12194, %rd21102, %rd21084;
	add.s64 	%rd21103, %rd21102, %rd21101;
	setp.lt.u64 	%p12195, %rd21103, %rd21102;
	or.pred  	%p12196, %p12194, %p12195;
	selp.u64 	%rd21104, 1, 0, %p12196;
	mul.hi.u64 	%rd21105, %rd21097, %rd2130;
	mad.lo.s64 	%rd21106, %rd2130, %rd21097, %rd21103;
	setp.lt.u64 	%p12197, %rd21106, %rd21103;
	add.s64 	%rd6403, %rd21106, %rd21104;
	setp.lt.u64 	%p12198, %rd6403, %rd21106;
	or.pred  	%p12199, %p12197, %p12198;
	selp.u64 	%rd21107, 1, 0, %p12199;
	add.s64 	%rd21108, %rd21091, %rd21105;
	setp.lt.u64 	%p12200, %rd21108, %rd21091;
	add.s64 	%rd21109, %rd21108, %rd21107;
	setp.lt.u64 	%p12201, %rd21109, %rd21108;
	or.pred  	%p12202, %p12200, %p12201;
	selp.u64 	%rd21110, 1, 0, %p12202;
	mul.hi.u64 	%rd21111, %rd21097, %rd2131;
	mad.lo.s64 	%rd21112, %rd2131, %rd21097, %rd21109;
	setp.lt.u64 	%p12203, %rd21112, %rd21109;
	add.s64 	%rd6404, %rd21112, %rd21110;
	setp.lt.u64 	%p12204, %rd6404, %rd21112;
	or.pred  	%p12205, %p12203, %p12204;
	selp.u64 	%rd21113, 1, 0, %p12205;
	add.s64 	%rd21114, %rd21094, %rd21111;
	setp.lt.u64 	%p12206, %rd21114, %rd21094;
	add.s64 	%rd21115, %rd21114, %rd21113;
	setp.lt.u64 	%p12207, %rd21115, %rd21114;
	or.pred  	%p12208, %p12206, %p12207;
	selp.u64 	%rd21116, 1, 0, %p12208;
	mul.hi.u64 	%rd21117, %rd21097, %rd2132;
	mad.lo.s64 	%rd21118, %rd2132, %rd21097, %rd21115;
	setp.lt.u64 	%p12209, %rd21118, %rd21115;
	add.s64 	%rd6405, %rd21118, %rd21116;
	setp.lt.u64 	%p12210, %rd6405, %rd21118;
	or.pred  	%p12211, %p12209, %p12210;
	selp.u64 	%rd21119, 1, 0, %p12211;
	add.s64 	%rd21120, %rd21096, %rd21117;
	add.s64 	%rd23625, %rd21120, %rd21119;
	setp.gt.u64 	%p12212, %rd23625, %rd2132;
	@%p12212 bra 	$L__BB0_2122;
	setp.lt.u64 	%p12213, %rd23625, %rd2132;
	mov.u64 	%rd23626, %rd6405;
	mov.u64 	%rd23627, %rd6404;
	mov.u64 	%rd23628, %rd6403;
	@%p12213 bra 	$L__BB0_2123;
	setp.gt.u64 	%p12214, %rd6405, %rd2131;
	@%p12214 bra 	$L__BB0_2122;
	setp.lt.u64 	%p12215, %rd6405, %rd2131;
	mov.u64 	%rd23626, %rd6405;
	mov.u64 	%rd23627, %rd6404;
	mov.u64 	%rd23628, %rd6403;
	@%p12215 bra 	$L__BB0_2123;
	setp.gt.u64 	%p12216, %rd6404, %rd2130;
	@%p12216 bra 	$L__BB0_2122;
	setp.lt.u64 	%p12217, %rd6404, %rd2130;
	setp.lt.u64 	%p12218, %rd6403, %rd2129;
	or.pred  	%p12219, %p12217, %p12218;
	mov.u64 	%rd23626, %rd6405;
	mov.u64 	%rd23627, %rd6404;
	mov.u64 	%rd23628, %rd6403;
	@%p12219 bra 	$L__BB0_2123;
$L__BB0_2122:
	sub.s64 	%rd23628, %rd6403, %rd2129;
	setp.lt.u64 	%p12220, %rd6403, %rd2129;
	selp.u64 	%rd21121, 1, 0, %p12220;
	add.s64 	%rd21122, %rd2130, %rd21121;
	sub.s64 	%rd23627, %rd6404, %rd21122;
	setp.lt.u64 	%p12221, %rd6404, %rd21122;
	selp.u64 	%rd21123, 1, 0, %p12221;
	add.s64 	%rd21124, %rd2131, %rd21123;
	sub.s64 	%rd23626, %rd6405, %rd21124;
	setp.lt.u64 	%p12222, %rd6405, %rd21124;
	selp.u64 	%rd21125, 1, 0, %p12222;
	add.s64 	%rd21126, %rd2132, %rd21125;
	sub.s64 	%rd23625, %rd23625, %rd21126;
$L__BB0_2123:
	sub.s64 	%rd23632, %rd23628, %rd23552;
	setp.lt.u64 	%p12223, %rd23628, %rd23552;
	selp.u64 	%rd21127, 1, 0, %p12223;
	add.s64 	%rd21128, %rd23551, %rd21127;
	sub.s64 	%rd23631, %rd23627, %rd21128;
	setp.lt.u64 	%p12224, %rd23627, %rd21128;
	selp.u64 	%rd21129, 1, 0, %p12224;
	add.s64 	%rd21130, %rd23550, %rd21129;
	sub.s64 	%rd23630, %rd23626, %rd21130;
	setp.lt.u64 	%p12225, %rd23626, %rd21130;
	selp.u64 	%rd21131, 1, 0, %p12225;
	add.s64 	%rd21132, %rd23549, %rd21131;
	sub.s64 	%rd23629, %rd23625, %rd21132;
	setp.ge.u64 	%p12226, %rd23625, %rd21132;
	@%p12226 bra 	$L__BB0_2125;
	add.s64 	%rd23632, %rd2129, %rd23632;
	setp.lt.u64 	%p12227, %rd23632, %rd2129;
	selp.u64 	%rd21133, 1, 0, %p12227;
	add.s64 	%rd21134, %rd2130, %rd23631;
	setp.lt.u64 	%p12228, %rd21134, %rd2130;
	add.s64 	%rd23631, %rd21134, %rd21133;
	setp.lt.u64 	%p12229, %rd23631, %rd21134;
	or.pred  	%p12230, %p12228, %p12229;
	selp.u64 	%rd21135, 1, 0, %p12230;
	add.s64 	%rd21136, %rd2131, %rd23630;
	setp.lt.u64 	%p12231, %rd21136, %rd2131;
	add.s64 	%rd23630, %rd21136, %rd21135;
	setp.lt.u64 	%p12232, %rd23630, %rd21136;
	or.pred  	%p12233, %p12231, %p12232;
	selp.u64 	%rd21137, 1, 0, %p12233;
	add.s64 	%rd21138, %rd2132, %rd23629;
	add.s64 	%rd23629, %rd21138, %rd21137;
$L__BB0_2125:
	sub.s64 	%rd23636, %rd23632, %rd23600;
	setp.lt.u64 	%p12234, %rd23632, %rd23600;
	selp.u64 	%rd21139, 1, 0, %p12234;
	add.s64 	%rd21140, %rd23599, %rd21139;
	sub.s64 	%rd23635, %rd23631, %rd21140;
	setp.lt.u64 	%p12235, %rd23631, %rd21140;
	selp.u64 	%rd21141, 1, 0, %p12235;
	add.s64 	%rd21142, %rd23598, %rd21141;
	sub.s64 	%rd23634, %rd23630, %rd21142;
	setp.lt.u64 	%p12236, %rd23630, %rd21142;
	selp.u64 	%rd21143, 1, 0, %p12236;
	add.s64 	%rd21144, %rd23597, %rd21143;
	sub.s64 	%rd23633, %rd23629, %rd21144;
	setp.ge.u64 	%p12237, %rd23629, %rd21144;
	@%p12237 bra 	$L__BB0_2127;
	add.s64 	%rd23636, %rd2129, %rd23636;
	setp.lt.u64 	%p12238, %rd23636, %rd2129;
	selp.u64 	%rd21145, 1, 0, %p12238;
	add.s64 	%rd21146, %rd2130, %rd23635;
	setp.lt.u64 	%p12239, %rd21146, %rd2130;
	add.s64 	%rd23635, %rd21146, %rd21145;
	setp.lt.u64 	%p12240, %rd23635, %rd21146;
	or.pred  	%p12241, %p12239, %p12240;
	selp.u64 	%rd21147, 1, 0, %p12241;
	add.s64 	%rd21148, %rd2131, %rd23634;
	setp.lt.u64 	%p12242, %rd21148, %rd2131;
	add.s64 	%rd23634, %rd21148, %rd21147;
	setp.lt.u64 	%p12243, %rd23634, %rd21148;
	or.pred  	%p12244, %p12242, %p12243;
	selp.u64 	%rd21149, 1, 0, %p12244;
	add.s64 	%rd21150, %rd2132, %rd23633;
	add.s64 	%rd23633, %rd21150, %rd21149;
$L__BB0_2127:
	shl.b64 	%rd6439, %rd23636, 1;
	mov.b64 	{%r795, %r796}, %rd23636;
	mov.b64 	{%r797, %r798}, %rd23635;
	shf.l.wrap.b32 	%r799, %r796, %r797, 1;
	shf.l.wrap.b32 	%r800, %r797, %r798, 1;
	mov.b64 	%rd6440, {%r799, %r800};
	mov.b64 	{%r801, %r802}, %rd23634;
	shf.l.wrap.b32 	%r803, %r798, %r801, 1;
	shf.l.wrap.b32 	%r804, %r801, %r802, 1;
	mov.b64 	%rd6441, {%r803, %r804};
	mov.b64 	{%r805, %r806}, %rd23633;
	shf.l.wrap.b32 	%r807, %r802, %r805, 1;
	shf.l.wrap.b32 	%r808, %r805, %r806, 1;
	mov.b64 	%rd23637, {%r807, %r808};
	setp.gt.u64 	%p12245, %rd23637, %rd2132;
	@%p12245 bra 	$L__BB0_2133;
	setp.lt.u64 	%p12246, %rd23637, %rd2132;
	mov.u64 	%rd23638, %rd6441;
	mov.u64 	%rd23639, %rd6440;
	mov.u64 	%rd23640, %rd6439;
	@%p12246 bra 	$L__BB0_2134;
	setp.gt.u64 	%p12247, %rd6441, %rd2131;
	@%p12247 bra 	$L__BB0_2133;
	setp.lt.u64 	%p12248, %rd6441, %rd2131;
	mov.u64 	%rd23638, %rd6441;
	mov.u64 	%rd23639, %rd6440;
	mov.u64 	%rd23640, %rd6439;
	@%p12248 bra 	$L__BB0_2134;
	setp.gt.u64 	%p12249, %rd6440, %rd2130;
	@%p12249 bra 	$L__BB0_2133;
	setp.lt.u64 	%p12250, %rd6440, %rd2130;
	setp.lt.u64 	%p12251, %rd6439, %rd2129;
	or.pred  	%p12252, %p12250, %p12251;
	mov.u64 	%rd23638, %rd6441;
	mov.u64 	%rd23639, %rd6440;
	mov.u64 	%rd23640, %rd6439;
	@%p12252 bra 	$L__BB0_2134;
$L__BB0_2133:
	sub.s64 	%rd23640, %rd6439, %rd2129;
	setp.lt.u64 	%p12253, %rd6439, %rd2129;
	selp.u64 	%rd21151, 1, 0, %p12253;
	add.s64 	%rd21152, %rd2130, %rd21151;
	sub.s64 	%rd23639, %rd6440, %rd21152;
	setp.lt.u64 	%p12254, %rd6440, %rd21152;
	selp.u64 	%rd21153, 1, 0, %p12254;
	add.s64 	%rd21154, %rd2131, %rd21153;
	sub.s64 	%rd23638, %rd6441, %rd21154;
	setp.lt.u64 	%p12255, %rd6441, %rd21154;
	selp.u64 	%rd21155, 1, 0, %p12255;
	add.s64 	%rd21156, %rd2132, %rd21155;
	sub.s64 	%rd23637, %rd23637, %rd21156;
$L__BB0_2134:
	shl.b64 	%rd6451, %rd23552, 1;
	mov.b64 	{%r809, %r810}, %rd23552;
	mov.b64 	{%r811, %r812}, %rd23551;
	shf.l.wrap.b32 	%r813, %r810, %r811, 1;
	shf.l.wrap.b32 	%r814, %r811, %r812, 1;
	mov.b64 	%rd6452, {%r813, %r814};
	mov.b64 	{%r815, %r816}, %rd23550;
	shf.l.wrap.b32 	%r817, %r812, %r815, 1;
	shf.l.wrap.b32 	%r818, %r815, %r816, 1;
	mov.b64 	%rd6453, {%r817, %r818};
	mov.b64 	{%r819, %r820}, %rd23549;
	shf.l.wrap.b32 	%r821, %r816, %r819, 1;
	shf.l.wrap.b32 	%r822, %r819, %r820, 1;
	mov.b64 	%rd23641, {%r821, %r822};
	setp.gt.u64 	%p12256, %rd23641, %rd2132;
	@%p12256 bra 	$L__BB0_2140;
	setp.lt.u64 	%p12257, %rd23641, %rd2132;
	mov.u64 	%rd23642, %rd6453;
	mov.u64 	%rd23643, %rd6452;
	mov.u64 	%rd23644, %rd6451;
	@%p12257 bra 	$L__BB0_2141;
	setp.gt.u64 	%p12258, %rd6453, %rd2131;
	@%p12258 bra 	$L__BB0_2140;
	setp.lt.u64 	%p12259, %rd6453, %rd2131;
	mov.u64 	%rd23642, %rd6453;
	mov.u64 	%rd23643, %rd6452;
	mov.u64 	%rd23644, %rd6451;
	@%p12259 bra 	$L__BB0_2141;
	setp.gt.u64 	%p12260, %rd6452, %rd2130;
	@%p12260 bra 	$L__BB0_2140;
	setp.lt.u64 	%p12261, %rd6452, %rd2130;
	setp.lt.u64 	%p12262, %rd6451, %rd2129;
	or.pred  	%p12263, %p12261, %p12262;
	mov.u64 	%rd23642, %rd6453;
	mov.u64 	%rd23643, %rd6452;
	mov.u64 	%rd23644, %rd6451;
	@%p12263 bra 	$L__BB0_2141;
$L__BB0_2140:
	sub.s64 	%rd23644, %rd6451, %rd2129;
	setp.lt.u64 	%p12264, %rd6451, %rd2129;
	selp.u64 	%rd21157, 1, 0, %p12264;
	add.s64 	%rd21158, %rd2130, %rd21157;
	sub.s64 	%rd23643, %rd6452, %rd21158;
	setp.lt.u64 	%p12265, %rd6452, %rd21158;
	selp.u64 	%rd21159, 1, 0, %p12265;
	add.s64 	%rd21160, %rd2131, %rd21159;
	sub.s64 	%rd23642, %rd6453, %rd21160;
	setp.lt.u64 	%p12266, %rd6453, %rd21160;
	selp.u64 	%rd21161, 1, 0, %p12266;
	add.s64 	%rd21162, %rd2132, %rd21161;
	sub.s64 	%rd23641, %rd23641, %rd21162;
$L__BB0_2141:
	add.s64 	%rd6463, %rd23552, %rd23644;
	setp.lt.u64 	%p12267, %rd6463, %rd23552;
	selp.u64 	%rd21163, 1, 0, %p12267;
	add.s64 	%rd21164, %rd23551, %rd23643;
	setp.lt.u64 	%p12268, %rd21164, %rd23551;
	add.s64 	%rd6464, %rd21164, %rd21163;
	setp.lt.u64 	%p12269, %rd6464, %rd21164;
	or.pred  	%p12270, %p12268, %p12269;
	selp.u64 	%rd21165, 1, 0, %p12270;
	add.s64 	%rd21166, %rd23550, %rd23642;
	setp.lt.u64 	%p12271, %rd21166, %rd23550;
	add.s64 	%rd6465, %rd21166, %rd21165;
	setp.lt.u64 	%p12272, %rd6465, %rd21166;
	or.pred  	%p12273, %p12271, %p12272;
	selp.u64 	%rd21167, 1, 0, %p12273;
	add.s64 	%rd21168, %rd23549, %rd23641;
	add.s64 	%rd23645, %rd21168, %rd21167;
	setp.gt.u64 	%p12274, %rd23645, %rd2132;
	@%p12274 bra 	$L__BB0_2147;
	setp.lt.u64 	%p12275, %rd23645, %rd2132;
	mov.u64 	%rd23646, %rd6465;
	mov.u64 	%rd23647, %rd6464;
	mov.u64 	%rd23648, %rd6463;
	@%p12275 bra 	$L__BB0_2148;
	setp.gt.u64 	%p12276, %rd6465, %rd2131;
	@%p12276 bra 	$L__BB0_2147;
	setp.lt.u64 	%p12277, %rd6465, %rd2131;
	mov.u64 	%rd23646, %rd6465;
	mov.u64 	%rd23647, %rd6464;
	mov.u64 	%rd23648, %rd6463;
	@%p12277 bra 	$L__BB0_2148;
	setp.gt.u64 	%p12278, %rd6464, %rd2130;
	@%p12278 bra 	$L__BB0_2147;
	setp.lt.u64 	%p12279, %rd6464, %rd2130;
	setp.lt.u64 	%p12280, %rd6463, %rd2129;
	or.pred  	%p12281, %p12279, %p12280;
	mov.u64 	%rd23646, %rd6465;
	mov.u64 	%rd23647, %rd6464;
	mov.u64 	%rd23648, %rd6463;
	@%p12281 bra 	$L__BB0_2148;
$L__BB0_2147:
	sub.s64 	%rd23648, %rd6463, %rd2129;
	setp.lt.u64 	%p12282, %rd6463, %rd2129;
	selp.u64 	%rd21169, 1, 0, %p12282;
	add.s64 	%rd21170, %rd2130, %rd21169;
	sub.s64 	%rd23647, %rd6464, %rd21170;
	setp.lt.u64 	%p12283, %rd6464, %rd21170;
	selp.u64 	%rd21171, 1, 0, %p12283;
	add.s64 	%rd21172, %rd2131, %rd21171;
	sub.s64 	%rd23646, %rd6465, %rd21172;
	setp.lt.u64 	%p12284, %rd6465, %rd21172;
	selp.u64 	%rd21173, 1, 0, %p12284;
	add.s64 	%rd21174, %rd2132, %rd21173;
	sub.s64 	%rd23645, %rd23645, %rd21174;
$L__BB0_2148:
	mul.hi.u64 	%rd21175, %rd23648, %rd23648;
	mul.lo.s64 	%rd21176, %rd23647, %rd23648;
	mul.hi.u64 	%rd21177, %rd23648, %rd23647;
	add.s64 	%rd21178, %rd21175, %rd21176;
	setp.lt.u64 	%p12285, %rd21178, %rd21175;
	selp.u64 	%rd21179, 1, 0, %p12285;
	add.s64 	%rd21180, %rd21177, %rd21179;
	setp.lt.u64 	%p12286, %rd21180, %rd21177;
	selp.u64 	%rd21181, 1, 0, %p12286;
	mul.lo.s64 	%rd6475, %rd23646, %rd23648;
	mul.hi.u64 	%rd21182, %rd23648, %rd23646;
	add.s64 	%rd21183, %rd21180, %rd6475;
	setp.lt.u64 	%p12287, %rd21183, %rd21180;
	selp.u64 	%rd21184, 1, 0, %p12287;
	add.s64 	%rd21185, %rd21182, %rd21181;
	setp.lt.u64 	%p12288, %rd21185, %rd21182;
	add.s64 	%rd21186, %rd21185, %rd21184;
	setp.lt.u64 	%p12289, %rd21186, %rd21185;
	or.pred  	%p12290, %p12288, %p12289;
	selp.u64 	%rd21187, 1, 0, %p12290;
	mul.lo.s64 	%rd6476, %rd23645, %rd23648;
	mul.hi.u64 	%rd21188, %rd23648, %rd23645;
	add.s64 	%rd23651, %rd21186, %rd6476;
	setp.lt.u64 	%p12291, %rd23651, %rd21186;
	selp.u64 	%rd21189, 1, 0, %p12291;
	add.s64 	%rd21190, %rd21188, %rd21187;
	setp.lt.u64 	%p12292, %rd21190, %rd21188;
	add.s64 	%rd23653, %rd21190, %rd21189;
	setp.lt.u64 	%p12293, %rd23653, %rd21190;
	or.pred  	%p177, %p12292, %p12293;
	selp.u64 	%rd23652, 1, 0, %p177;
	mul.hi.u64 	%rd21191, %rd23647, %rd23648;
	add.s64 	%rd6480, %rd21178, %rd21176;
	setp.lt.u64 	%p12294, %rd6480, %rd21178;
	selp.u64 	%rd21192, 1, 0, %p12294;
	add.s64 	%rd21193, %rd21183, %rd21191;
	setp.ge.u64 	%p12295, %rd21193, %rd21183;
	add.s64 	%rd6481, %rd21193, %rd21192;
	setp.ge.u64 	%p12296, %rd6481, %rd21193;
	and.pred  	%p12297, %p12295, %p12296;
	@%p12297 bra 	$L__BB0_2151;
	add.s64 	%rd23651, %rd23651, 1;
	setp.ne.s64 	%p12298, %rd23651, 0;
	@%p12298 bra 	$L__BB0_2151;
	add.s64 	%rd23653, %rd23653, 1;
	setp.eq.s64 	%p12299, %rd23653, 0;
	selp.b64 	%rd21195, 2, 1, %p177;
	selp.b64 	%rd23652, %rd21195, %rd23652, %p12299;
	mov.b64 	%rd23651, 0;
$L__BB0_2151:
	mul.hi.u64 	%rd21196, %rd23647, %rd23647;
	mad.lo.s64 	%rd6488, %rd23647, %rd23647, %rd6481;
	setp.lt.u64 	%p12300, %rd6488, %rd6481;
	selp.u64 	%rd21197, 1, 0, %p12300;
	add.s64 	%rd21198, %rd23651, %rd21196;
	setp.ge.u64 	%p12301, %rd21198, %rd23651;
	add.s64 	%rd6489, %rd21198, %rd21197;
	setp.ge.u64 	%p12302, %rd6489, %rd21198;
	and.pred  	%p12303, %p12301, %p12302;
	@%p12303 bra 	$L__BB0_2153;
	add.s64 	%rd23653, %rd23653, 1;
	setp.eq.s64 	%p12304, %rd23653, 0;
	selp.u64 	%rd21199, 1, 0, %p12304;
	add.s64 	%rd23652, %rd23652, %rd21199;
$L__BB0_2153:
	mul.lo.s64 	%rd6494, %rd23646, %rd23647;
	mul.hi.u64 	%rd21200, %rd23647, %rd23646;
	add.s64 	%rd21201, %rd6489, %rd6494;
	setp.lt.u64 	%p12305, %rd21201, %rd6489;
	selp.u64 	%rd21202, 1, 0, %p12305;
	add.s64 	%rd21203, %rd23653, %rd21200;
	setp.lt.u64 	%p12306, %rd21203, %rd23653;
	add.s64 	%rd21204, %rd21203, %rd21202;
	setp.lt.u64 	%p12307, %rd21204, %rd21203;
	or.pred  	%p12308, %p12306, %p12307;
	selp.u64 	%rd21205, 1, 0, %p12308;
	add.s64 	%rd21206, %rd23652, %rd21205;
	mul.lo.s64 	%rd6495, %rd23645, %rd23647;
	mul.hi.u64 	%rd21207, %rd23647, %rd23645;
	add.s64 	%rd23656, %rd21204, %rd6495;
	setp.lt.u64 	%p12309, %rd23656, %rd21204;
	selp.u64 	%rd21208, 1, 0, %p12309;
	add.s64 	%rd21209, %rd21206, %rd21207;
	setp.lt.u64 	%p12310, %rd21209, %rd21206;
	add.s64 	%rd23658, %rd21209, %rd21208;
	setp.lt.u64 	%p12311, %rd23658, %rd21209;
	or.pred  	%p178, %p12310, %p12311;
	selp.u64 	%rd23657, 1, 0, %p178;
	mul.hi.u64 	%rd21210, %rd23646, %rd23648;
	add.s64 	%rd6499, %rd6488, %rd6475;
	setp.lt.u64 	%p12312, %rd6499, %rd6488;
	selp.u64 	%rd21211, 1, 0, %p12312;
	add.s64 	%rd21212, %rd21201, %rd21210;
	setp.ge.u64 	%p12313, %rd21212, %rd21201;
	add.s64 	%rd6500, %rd21212, %rd21211;
	setp.ge.u64 	%p12314, %rd6500, %rd21212;
	and.pred  	%p12315, %p12313, %p12314;
	@%p12315 bra 	$L__BB0_2156;
	add.s64 	%rd23656, %rd23656, 1;
	setp.ne.s64 	%p12316, %rd23656, 0;
	@%p12316 bra 	$L__BB0_2156;
	add.s64 	%rd23658, %rd23658, 1;
	setp.eq.s64 	%p12317, %rd23658, 0;
	selp.b64 	%rd21214, 2, 1, %p178;
	selp.b64 	%rd23657, %rd21214, %rd23657, %p12317;
	mov.b64 	%rd23656, 0;
$L__BB0_2156:
	mul.hi.u64 	%rd21215, %rd23646, %rd23647;
	add.s64 	%rd6507, %rd6500, %rd6494;
	setp.lt.u64 	%p12318, %rd6507, %rd6500;
	selp.u64 	%rd21216, 1, 0, %p12318;
	add.s64 	%rd21217, %rd23656, %rd21215;
	setp.ge.u64 	%p12319, %rd21217, %rd23656;
	add.s64 	%rd6508, %rd21217, %rd21216;
	setp.ge.u64 	%p12320, %rd6508, %rd21217;
	and.pred  	%p12321, %p12319, %p12320;
	@%p12321 bra 	$L__BB0_2158;
	add.s64 	%rd23658, %rd23658, 1;
	setp.eq.s64 	%p12322, %rd23658, 0;
	selp.u64 	%rd21218, 1, 0, %p12322;
	add.s64 	%rd23657, %rd23657, %rd21218;
$L__BB0_2158:
	mul.hi.u64 	%rd21219, %rd23646, %rd23646;
	mad.lo.s64 	%rd21220, %rd23646, %rd23646, %rd6508;
	setp.lt.u64 	%p12323, %rd21220, %rd6508;
	selp.u64 	%rd21221, 1, 0, %p12323;
	add.s64 	%rd21222, %rd23658, %rd21219;
	setp.lt.u64 	%p12324, %rd21222, %rd23658;
	add.s64 	%rd21223, %rd21222, %rd21221;
	setp.lt.u64 	%p12325, %rd21223, %rd21222;
	or.pred  	%p12326, %p12324, %p12325;
	selp.u64 	%rd21224, 1, 0, %p12326;
	add.s64 	%rd21225, %rd23657, %rd21224;
	mul.lo.s64 	%rd6513, %rd23645, %rd23646;
	mul.hi.u64 	%rd21226, %rd23646, %rd23645;
	add.s64 	%rd23661, %rd21223, %rd6513;
	setp.lt.u64 	%p12327, %rd23661, %rd21223;
	selp.u64 	%rd21227, 1, 0, %p12327;
	add.s64 	%rd21228, %rd21225, %rd21226;
	setp.lt.u64 	%p12328, %rd21228, %rd21225;
	add.s64 	%rd23663, %rd21228, %rd21227;
	setp.lt.u64 	%p12329, %rd23663, %rd21228;
	or.pred  	%p179, %p12328, %p12329;
	selp.u64 	%rd23662, 1, 0, %p179;
	mul.hi.u64 	%rd21229, %rd23645, %rd23648;
	add.s64 	%rd6517, %rd6507, %rd6476;
	setp.lt.u64 	%p12330, %rd6517, %rd6507;
	selp.u64 	%rd21230, 1, 0, %p12330;
	add.s64 	%rd21231, %rd21220, %rd21229;
	setp.ge.u64 	%p12331, %rd21231, %rd21220;
	add.s64 	%rd6518, %rd21231, %rd21230;
	setp.ge.u64 	%p12332, %rd6518, %rd21231;
	and.pred  	%p12333, %p12331, %p12332;
	@%p12333 bra 	$L__BB0_2161;
	add.s64 	%rd23661, %rd23661, 1;
	setp.ne.s64 	%p12334, %rd23661, 0;
	@%p12334 bra 	$L__BB0_2161;
	add.s64 	%rd23663, %rd23663, 1;
	setp.eq.s64 	%p12335, %rd23663, 0;
	selp.b64 	%rd21233, 2, 1, %p179;
	selp.b64 	%rd23662, %rd21233, %rd23662, %p12335;
	mov.b64 	%rd23661, 0;
$L__BB0_2161:
	mul.hi.u64 	%rd21234, %rd23645, %rd23647;
	add.s64 	%rd6525, %rd6518, %rd6495;
	setp.lt.u64 	%p12336, %rd6525, %rd6518;
	selp.u64 	%rd21235, 1, 0, %p12336;
	add.s64 	%rd21236, %rd23661, %rd21234;
	setp.ge.u64 	%p12337, %rd21236, %rd23661;
	add.s64 	%rd6526, %rd21236, %rd21235;
	setp.ge.u64 	%p12338, %rd6526, %rd21236;
	and.pred  	%p12339, %p12337, %p12338;
	@%p12339 bra 	$L__BB0_2163;
	add.s64 	%rd23663, %rd23663, 1;
	setp.eq.s64 	%p12340, %rd23663, 0;
	selp.u64 	%rd21237, 1, 0, %p12340;
	add.s64 	%rd23662, %rd23662, %rd21237;
$L__BB0_2163:
	mul.lo.s64 	%rd21238, %rd23648, %rd23648;
	mul.hi.u64 	%rd21239, %rd23645, %rd23646;
	add.s64 	%rd23666, %rd6526, %rd6513;
	setp.lt.u64 	%p12341, %rd23666, %rd6526;
	selp.u64 	%rd21240, 1, 0, %p12341;
	add.s64 	%rd21241, %rd23663, %rd21239;
	setp.lt.u64 	%p12342, %rd21241, %rd23663;
	add.s64 	%rd21242, %rd21241, %rd21240;
	setp.lt.u64 	%p12343, %rd21242, %rd21241;
	or.pred  	%p12344, %p12342, %p12343;
	selp.u64 	%rd21243, 1, 0, %p12344;
	add.s64 	%rd21244, %rd23662, %rd21243;
	mul.hi.u64 	%rd21245, %rd23645, %rd23645;
	mad.lo.s64 	%rd23668, %rd23645, %rd23645, %rd21242;
	setp.lt.u64 	%p12345, %rd23668, %rd21242;
	selp.u64 	%rd21246, 1, 0, %p12345;
	add.s64 	%rd21247, %rd21244, %rd21245;
	add.s64 	%rd23667, %rd21247, %rd21246;
	mul.lo.s64 	%rd21248, %rd2128, %rd21238;
	mul.lo.s64 	%rd21249, %rd2129, %rd21248;
	mul.hi.u64 	%rd21250, %rd21248, %rd2129;
	not.b64 	%rd21251, %rd21238;
	setp.gt.u64 	%p12346, %rd21249, %rd21251;
	selp.u64 	%rd21252, 1, 0, %p12346;
	add.s64 	%rd21253, %rd6480, %rd21250;
	setp.lt.u64 	%p12347, %rd21253, %rd6480;
	add.s64 	%rd21254, %rd21253, %rd21252;
	setp.lt.u64 	%p12348, %rd21254, %rd21253;
	or.pred  	%p12349, %p12347, %p12348;
	selp.u64 	%rd21255, 1, 0, %p12349;
	mul.hi.u64 	%rd21256, %rd21248, %rd2130;
	mad.lo.s64 	%rd21257, %rd2130, %rd21248, %rd21254;
	setp.lt.u64 	%p12350, %rd21257, %rd21254;
	add.s64 	%rd6534, %rd21257, %rd21255;
	setp.lt.u64 	%p12351, %rd6534, %rd21257;
	or.pred  	%p12352, %p12350, %p12351;
	selp.u64 	%rd21258, 1, 0, %p12352;
	add.s64 	%rd21259, %rd6499, %rd21256;
	setp.lt.u64 	%p12353, %rd21259, %rd6499;
	add.s64 	%rd21260, %rd21259, %rd21258;
	setp.lt.u64 	%p12354, %rd21260, %rd21259;
	or.pred  	%p12355, %p12353, %p12354;
	selp.u64 	%rd21261, 1, 0, %p12355;
	mul.hi.u64 	%rd21262, %rd21248, %rd2131;
	mad.lo.s64 	%rd21263, %rd2131, %rd21248, %rd21260;
	setp.lt.u64 	%p12356, %rd21263, %rd21260;
	add.s64 	%rd6535, %rd21263, %rd21261;
	setp.lt.u64 	%p12357, %rd6535, %rd21263;
	or.pred  	%p12358, %p12356, %p12357;
	selp.u64 	%rd21264, 1, 0, %p12358;
	add.s64 	%rd21265, %rd6517, %rd21262;
	setp.lt.u64 	%p12359, %rd21265, %rd6517;
	add.s64 	%rd21266, %rd21265, %rd21264;
	setp.lt.u64 	%p12360, %rd21266, %rd21265;
	or.pred  	%p12361, %p12359, %p12360;
	selp.u64 	%rd21267, 1, 0, %p12361;
	mul.hi.u64 	%rd21268, %rd21248, %rd2132;
	mad.lo.s64 	%rd21269, %rd2132, %rd21248, %rd21266;
	setp.lt.u64 	%p12362, %rd21269, %rd21266;
	add.s64 	%rd6536, %rd21269, %rd21267;
	setp.lt.u64 	%p12363, %rd6536, %rd21269;
	or.pred  	%p12364, %p12362, %p12363;
	selp.u64 	%rd21270, 1, 0, %p12364;
	add.s64 	%rd21271, %rd6525, %rd21268;
	setp.ge.u64 	%p12365, %rd21271, %rd6525;
	add.s64 	%rd6537, %rd21271, %rd21270;
	setp.ge.u64 	%p12366, %rd6537, %rd21271;
	and.pred  	%p12367, %p12365, %p12366;
	@%p12367 bra 	$L__BB0_2166;
	add.s64 	%rd23666, %rd23666, 1;
	setp.ne.s64 	%p12368, %rd23666, 0;
	@%p12368 bra 	$L__BB0_2166;
	add.s64 	%rd23668, %rd23668, 1;
	setp.eq.s64 	%p12369, %rd23668, 0;
	selp.u64 	%rd21273, 1, 0, %p12369;
	add.s64 	%rd23667, %rd23667, %rd21273;
	mov.b64 	%rd23666, 0;
$L__BB0_2166:
	mul.lo.s64 	%rd21274, %rd2128, %rd6534;
	mul.lo.s64 	%rd21275, %rd2129, %rd21274;
	mul.hi.u64 	%rd21276, %rd21274, %rd2129;
	not.b64 	%rd21277, %rd6534;
	setp.gt.u64 	%p12370, %rd21275, %rd21277;
	selp.u64 	%rd21278, 1, 0, %p12370;
	add.s64 	%rd21279, %rd6535, %rd21276;
	setp.lt.u64 	%p12371, %rd21279, %rd6535;
	add.s64 	%rd21280, %rd21279, %rd21278;
	setp.lt.u64 	%p12372, %rd21280, %rd21279;
	or.pred  	%p12373, %p12371, %p12372;
	selp.u64 	%rd21281, 1, 0, %p12373;
	mul.hi.u64 	%rd21282, %rd21274, %rd2130;
	mad.lo.s64 	%rd21283, %rd2130, %rd21274, %rd21280;
	setp.lt.u64 	%p12374, %rd21283, %rd21280;
	add.s64 	%rd6544, %rd21283, %rd21281;
	setp.lt.u64 	%p12375, %rd6544, %rd21283;
	or.pred  	%p12376, %p12374, %p12375;
	selp.u64 	%rd21284, 1, 0, %p12376;
	add.s64 	%rd21285, %rd6536, %rd21282;
	setp.lt.u64 	%p12377, %rd21285, %rd6536;
	add.s64 	%rd21286, %rd21285, %rd21284;
	setp.lt.u64 	%p12378, %rd21286, %rd21285;
	or.pred  	%p12379, %p12377, %p12378;
	selp.u64 	%rd21287, 1, 0, %p12379;
	mul.hi.u64 	%rd21288, %rd21274, %rd2131;
	mad.lo.s64 	%rd21289, %rd2131, %rd21274, %rd21286;
	setp.lt.u64 	%p12380, %rd21289, %rd21286;
	add.s64 	%rd6545, %rd21289, %rd21287;
	setp.lt.u64 	%p12381, %rd6545, %rd21289;
	or.pred  	%p12382, %p12380, %p12381;
	selp.u64 	%rd21290, 1, 0, %p12382;
	add.s64 	%rd21291, %rd6537, %rd21288;
	setp.lt.u64 	%p12383, %rd21291, %rd6537;
	add.s64 	%rd21292, %rd21291, %rd21290;
	setp.lt.u64 	%p12384, %rd21292, %rd21291;
	or.pred  	%p12385, %p12383, %p12384;
	selp.u64 	%rd21293, 1, 0, %p12385;
	mul.hi.u64 	%rd21294, %rd21274, %rd2132;
	mad.lo.s64 	%rd21295, %rd2132, %rd21274, %rd21292;
	setp.lt.u64 	%p12386, %rd21295, %rd21292;
	add.s64 	%rd6546, %rd21295, %rd21293;
	setp.lt.u64 	%p12387, %rd6546, %rd21295;
	or.pred  	%p12388, %p12386, %p12387;
	selp.u64 	%rd21296, 1, 0, %p12388;
	add.s64 	%rd21297, %rd23666, %rd21294;
	setp.ge.u64 	%p12389, %rd21297, %rd23666;
	add.s64 	%rd6547, %rd21297, %rd21296;
	setp.ge.u64 	%p12390, %rd6547, %rd21297;
	and.pred  	%p12391, %p12389, %p12390;
	@%p12391 bra 	$L__BB0_2168;
	add.s64 	%rd23668, %rd23668, 1;
	setp.eq.s64 	%p12392, %rd23668, 0;
	selp.u64 	%rd21298, 1, 0, %p12392;
	add.s64 	%rd23667, %rd23667, %rd21298;
$L__BB0_2168:
	mul.lo.s64 	%rd21299, %rd2128, %rd6544;
	mul.lo.s64 	%rd21300, %rd2129, %rd21299;
	mul.hi.u64 	%rd21301, %rd21299, %rd2129;
	not.b64 	%rd21302, %rd6544;
	setp.gt.u64 	%p12393, %rd21300, %rd21302;
	selp.u64 	%rd21303, 1, 0, %p12393;
	add.s64 	%rd21304, %rd6545, %rd21301;
	setp.lt.u64 	%p12394, %rd21304, %rd6545;
	add.s64 	%rd21305, %rd21304, %rd21303;
	setp.lt.u64 	%p12395, %rd21305, %rd21304;
	or.pred  	%p12396, %p12394, %p12395;
	selp.u64 	%rd21306, 1, 0, %p12396;
	mul.hi.u64 	%rd21307, %rd21299, %rd2130;
	mad.lo.s64 	%rd21308, %rd2130, %rd21299, %rd21305;
	setp.lt.u64 	%p12397, %rd21308, %rd21305;
	add.s64 	%rd21309, %rd21308, %rd21306;
	setp.lt.u64 	%p12398, %rd21309, %rd21308;
	or.pred  	%p12399, %p12397, %p12398;
	selp.u64 	%rd21310, 1, 0, %p12399;
	add.s64 	%rd21311, %rd6546, %rd21307;
	setp.lt.u64 	%p12400, %rd21311, %rd6546;
	add.s64 	%rd21312, %rd21311, %rd21310;
	setp.lt.u64 	%p12401, %rd21312, %rd21311;
	or.pred  	%p12402, %p12400, %p12401;
	selp.u64 	%rd21313, 1, 0, %p12402;
	mul.hi.u64 	%rd21314, %rd21299, %rd2131;
	mad.lo.s64 	%rd21315, %rd2131, %rd21299, %rd21312;
	setp.lt.u64 	%p12403, %rd21315, %rd21312;
	add.s64 	%rd21316, %rd21315, %rd21313;
	setp.lt.u64 	%p12404, %rd21316, %rd21315;
	or.pred  	%p12405, %p12403, %p12404;
	selp.u64 	%rd21317, 1, 0, %p12405;
	add.s64 	%rd21318, %rd6547, %rd21314;
	setp.lt.u64 	%p12406, %rd21318, %rd6547;
	add.s64 	%rd21319, %rd21318, %rd21317;
	setp.lt.u64 	%p12407, %rd21319, %rd21318;
	or.pred  	%p12408, %p12406, %p12407;
	selp.u64 	%rd21320, 1, 0, %p12408;
	mul.hi.u64 	%rd21321, %rd21299, %rd2132;
	mad.lo.s64 	%rd21322, %rd2132, %rd21299, %rd21319;
	setp.lt.u64 	%p12409, %rd21322, %rd21319;
	add.s64 	%rd21323, %rd21322, %rd21320;
	setp.lt.u64 	%p12410, %rd21323, %rd21322;
	or.pred  	%p12411, %p12409, %p12410;
	selp.u64 	%rd21324, 1, 0, %p12411;
	add.s64 	%rd21325, %rd23668, %rd21321;
	setp.lt.u64 	%p12412, %rd21325, %rd23668;
	add.s64 	%rd21326, %rd21325, %rd21324;
	setp.lt.u64 	%p12413, %rd21326, %rd21325;
	or.pred  	%p12414, %p12412, %p12413;
	selp.u64 	%rd21327, 1, 0, %p12414;
	add.s64 	%rd21328, %rd23667, %rd21327;
	mul.lo.s64 	%rd21329, %rd2128, %rd21309;
	mul.lo.s64 	%rd21330, %rd2129, %rd21329;
	mul.hi.u64 	%rd21331, %rd21329, %rd2129;
	not.b64 	%rd21332, %rd21309;
	setp.gt.u64 	%p12415, %rd21330, %rd21332;
	selp.u64 	%rd21333, 1, 0, %p12415;
	add.s64 	%rd21334, %rd21316, %rd21331;
	setp.lt.u64 	%p12416, %rd21334, %rd21316;
	add.s64 	%rd21335, %rd21334, %rd21333;
	setp.lt.u64 	%p12417, %rd21335, %rd21334;
	or.pred  	%p12418, %p12416, %p12417;
	selp.u64 	%rd21336, 1, 0, %p12418;
	mul.hi.u64 	%rd21337, %rd21329, %rd2130;
	mad.lo.s64 	%rd21338, %rd2130, %rd21329, %rd21335;
	setp.lt.u64 	%p12419, %rd21338, %rd21335;
	add.s64 	%rd6552, %rd21338, %rd21336;
	setp.lt.u64 	%p12420, %rd6552, %rd21338;
	or.pred  	%p12421, %p12419, %p12420;
	selp.u64 	%rd21339, 1, 0, %p12421;
	add.s64 	%rd21340, %rd21323, %rd21337;
	setp.lt.u64 	%p12422, %rd21340, %rd21323;
	add.s64 	%rd21341, %rd21340, %rd21339;
	setp.lt.u64 	%p12423, %rd21341, %rd21340;
	or.pred  	%p12424, %p12422, %p12423;
	selp.u64 	%rd21342, 1, 0, %p12424;
	mul.hi.u64 	%rd21343, %rd21329, %rd2131;
	mad.lo.s64 	%rd21344, %rd2131, %rd21329, %rd21341;
	setp.lt.u64 	%p12425, %rd21344, %rd21341;
	add.s64 	%rd6553, %rd21344, %rd21342;
	setp.lt.u64 	%p12426, %rd6553, %rd21344;
	or.pred  	%p12427, %p12425, %p12426;
	selp.u64 	%rd21345, 1, 0, %p12427;
	add.s64 	%rd21346, %rd21326, %rd21343;
	setp.lt.u64 	%p12428, %rd21346, %rd21326;
	add.s64 	%rd21347, %rd21346, %rd21345;
	setp.lt.u64 	%p12429, %rd21347, %rd21346;
	or.pred  	%p12430, %p12428, %p12429;
	selp.u64 	%rd21348, 1, 0, %p12430;
	mul.hi.u64 	%rd21349, %rd21329, %rd2132;
	mad.lo.s64 	%rd21350, %rd2132, %rd21329, %rd21347;
	setp.lt.u64 	%p12431, %rd21350, %rd21347;
	add.s64 	%rd6554, %rd21350, %rd21348;
	setp.lt.u64 	%p12432, %rd6554, %rd21350;
	or.pred  	%p12433, %p12431, %p12432;
	selp.u64 	%rd21351, 1, 0, %p12433;
	add.s64 	%rd21352, %rd21328, %rd21349;
	add.s64 	%rd23669, %rd21352, %rd21351;
	setp.gt.u64 	%p12434, %rd23669, %rd2132;
	@%p12434 bra 	$L__BB0_2174;
	setp.lt.u64 	%p12435, %rd23669, %rd2132;
	mov.u64 	%rd23670, %rd6554;
	mov.u64 	%rd23671, %rd6553;
	mov.u64 	%rd23672, %rd6552;
	@%p12435 bra 	$L__BB0_2175;
	setp.gt.u64 	%p12436, %rd6554, %rd2131;
	@%p12436 bra 	$L__BB0_2174;
	setp.lt.u64 	%p12437, %rd6554, %rd2131;
	mov.u64 	%rd23670, %rd6554;
	mov.u64 	%rd23671, %rd6553;
	mov.u64 	%rd23672, %rd6552;
	@%p12437 bra 	$L__BB0_2175;
	setp.gt.u64 	%p12438, %rd6553, %rd2130;
	@%p12438 bra 	$L__BB0_2174;
	setp.lt.u64 	%p12439, %rd6553, %rd2130;
	setp.lt.u64 	%p12440, %rd6552, %rd2129;
	or.pred  	%p12441, %p12439, %p12440;
	mov.u64 	%rd23670, %rd6554;
	mov.u64 	%rd23671, %rd6553;
	mov.u64 	%rd23672, %rd6552;
	@%p12441 bra 	$L__BB0_2175;
$L__BB0_2174:
	sub.s64 	%rd23672, %rd6552, %rd2129;
	setp.lt.u64 	%p12442, %rd6552, %rd2129;
	selp.u64 	%rd21353, 1, 0, %p12442;
	add.s64 	%rd21354, %rd2130, %rd21353;
	sub.s64 	%rd23671, %rd6553, %rd21354;
	setp.lt.u64 	%p12443, %rd6553, %rd21354;
	selp.u64 	%rd21355, 1, 0, %p12443;
	add.s64 	%rd21356, %rd2131, %rd21355;
	sub.s64 	%rd23670, %rd6554, %rd21356;
	setp.lt.u64 	%p12444, %rd6554, %rd21356;
	selp.u64 	%rd21357, 1, 0, %p12444;
	add.s64 	%rd21358, %rd2132, %rd21357;
	sub.s64 	%rd23669, %rd23669, %rd21358;
$L__BB0_2175:
	shl.b64 	%rd6564, %rd23640, 1;
	mov.b64 	{%r823, %r824}, %rd23640;
	mov.b64 	{%r825, %r826}, %rd23639;
	shf.l.wrap.b32 	%r827, %r824, %r825, 1;
	shf.l.wrap.b32 	%r828, %r825, %r826, 1;
	mov.b64 	%rd6565, {%r827, %r828};
	mov.b64 	{%r829, %r830}, %rd23638;
	shf.l.wrap.b32 	%r831, %r826, %r829, 1;
	shf.l.wrap.b32 	%r832, %r829, %r830, 1;
	mov.b64 	%rd6566, {%r831, %r832};
	mov.b64 	{%r833, %r834}, %rd23637;
	shf.l.wrap.b32 	%r835, %r830, %r833, 1;
	shf.l.wrap.b32 	%r836, %r833, %r834, 1;
	mov.b64 	%rd23673, {%r835, %r836};
	setp.gt.u64 	%p12445, %rd23673, %rd2132;
	@%p12445 bra 	$L__BB0_2181;
	setp.lt.u64 	%p12446, %rd23673, %rd2132;
	mov.u64 	%rd23674, %rd6566;
	mov.u64 	%rd23675, %rd6565;
	mov.u64 	%rd23676, %rd6564;
	@%p12446 bra 	$L__BB0_2182;
	setp.gt.u64 	%p12447, %rd6566, %rd2131;
	@%p12447 bra 	$L__BB0_2181;
	setp.lt.u64 	%p12448, %rd6566, %rd2131;
	mov.u64 	%rd23674, %rd6566;
	mov.u64 	%rd23675, %rd6565;
	mov.u64 	%rd23676, %rd6564;
	@%p12448 bra 	$L__BB0_2182;
	setp.gt.u64 	%p12449, %rd6565, %rd2130;
	@%p12449 bra 	$L__BB0_2181;
	setp.lt.u64 	%p12450, %rd6565, %rd2130;
	setp.lt.u64 	%p12451, %rd6564, %rd2129;
	or.pred  	%p12452, %p12450, %p12451;
	mov.u64 	%rd23674, %rd6566;
	mov.u64 	%rd23675, %rd6565;
	mov.u64 	%rd23676, %rd6564;
	@%p12452 bra 	$L__BB0_2182;
$L__BB0_2181:
	sub.s64 	%rd23676, %rd6564, %rd2129;
	setp.lt.u64 	%p12453, %rd6564, %rd2129;
	selp.u64 	%rd21359, 1, 0, %p12453;
	add.s64 	%rd21360, %rd2130, %rd21359;
	sub.s64 	%rd23675, %rd6565, %rd21360;
	setp.lt.u64 	%p12454, %rd6565, %rd21360;
	selp.u64 	%rd21361, 1, 0, %p12454;
	add.s64 	%rd21362, %rd2131, %rd21361;
	sub.s64 	%rd23674, %rd6566, %rd21362;
	setp.lt.u64 	%p12455, %rd6566, %rd21362;
	selp.u64 	%rd21363, 1, 0, %p12455;
	add.s64 	%rd21364, %rd2132, %rd21363;
	sub.s64 	%rd23673, %rd23673, %rd21364;
$L__BB0_2182:
	sub.s64 	%rd23988, %rd23672, %rd23676;
	setp.lt.u64 	%p12456, %rd23672, %rd23676;
	selp.u64 	%rd21365, 1, 0, %p12456;
	add.s64 	%rd21366, %rd23675, %rd21365;
	sub.s64 	%rd23987, %rd23671, %rd21366;
	setp.lt.u64 	%p12457, %rd23671, %rd21366;
	selp.u64 	%rd21367, 1, 0, %p12457;
	add.s64 	%rd21368, %rd23674, %rd21367;
	sub.s64 	%rd23986, %rd23670, %rd21368;
	setp.lt.u64 	%p12458, %rd23670, %rd21368;
	selp.u64 	%rd21369, 1, 0, %p12458;
	add.s64 	%rd21370, %rd23673, %rd21369;
	sub.s64 	%rd23985, %rd23669, %rd21370;
	setp.ge.u64 	%p12459, %rd23669, %rd21370;
	@%p12459 bra 	$L__BB0_2184;
	add.s64 	%rd23988, %rd2129, %rd23988;
	setp.lt.u64 	%p12460, %rd23988, %rd2129;
	selp.u64 	%rd21371, 1, 0, %p12460;
	add.s64 	%rd21372, %rd2130, %rd23987;
	setp.lt.u64 	%p12461, %rd21372, %rd2130;
	add.s64 	%rd23987, %rd21372, %rd21371;
	setp.lt.u64 	%p12462, %rd23987, %rd21372;
	or.pred  	%p12463, %p12461, %p12462;
	selp.u64 	%rd21373, 1, 0, %p12463;
	add.s64 	%rd21374, %rd2131, %rd23986;
	setp.lt.u64 	%p12464, %rd21374, %rd2131;
	add.s64 	%rd23986, %rd21374, %rd21373;
	setp.lt.u64 	%p12465, %rd23986, %rd21374;
	or.pred  	%p12466, %p12464, %p12465;
	selp.u64 	%rd21375, 1, 0, %p12466;
	add.s64 	%rd21376, %rd2132, %rd23985;
	add.s64 	%rd23985, %rd21376, %rd21375;
$L__BB0_2184:
	sub.s64 	%rd23684, %rd23640, %rd23988;
	setp.lt.u64 	%p12467, %rd23640, %rd23988;
	selp.u64 	%rd21377, 1, 0, %p12467;
	add.s64 	%rd21378, %rd23987, %rd21377;
	sub.s64 	%rd23683, %rd23639, %rd21378;
	setp.lt.u64 	%p12468, %rd23639, %rd21378;
	selp.u64 	%rd21379, 1, 0, %p12468;
	add.s64 	%rd21380, %rd23986, %rd21379;
	sub.s64 	%rd23682, %rd23638, %rd21380;
	setp.lt.u64 	%p12469, %rd23638, %rd21380;
	selp.u64 	%rd21381, 1, 0, %p12469;
	add.s64 	%rd21382, %rd23985, %rd21381;
	sub.s64 	%rd23681, %rd23637, %rd21382;
	setp.ge.u64 	%p12470, %rd23637, %rd21382;
	@%p12470 bra 	$L__BB0_2186;
	add.s64 	%rd23684, %rd2129, %rd23684;
	setp.lt.u64 	%p12471, %rd23684, %rd2129;
	selp.u64 	%rd21383, 1, 0, %p12471;
	add.s64 	%rd21384, %rd2130, %rd23683;
	setp.lt.u64 	%p12472, %rd21384, %rd2130;
	add.s64 	%rd23683, %rd21384, %rd21383;
	setp.lt.u64 	%p12473, %rd23683, %rd21384;
	or.pred  	%p12474, %p12472, %p12473;
	selp.u64 	%rd21385, 1, 0, %p12474;
	add.s64 	%rd21386, %rd2131, %rd23682;
	setp.lt.u64 	%p12475, %rd21386, %rd2131;
	add.s64 	%rd23682, %rd21386, %rd21385;
	setp.lt.u64 	%p12476, %rd23682, %rd21386;
	or.pred  	%p12477, %p12475, %p12476;
	selp.u64 	%rd21387, 1, 0, %p12477;
	add.s64 	%rd21388, %rd2132, %rd23681;
	add.s64 	%rd23681, %rd21388, %rd21387;
$L__BB0_2186:
	shl.b64 	%rd6600, %rd23600, 1;
	mov.b64 	{%r837, %r838}, %rd23600;
	mov.b64 	{%r839, %r840}, %rd23599;
	shf.l.wrap.b32 	%r841, %r838, %r839, 1;
	shf.l.wrap.b32 	%r842, %r839, %r840, 1;
	mov.b64 	%rd6601, {%r841, %r842};
	mov.b64 	{%r843, %r844}, %rd23598;
	shf.l.wrap.b32 	%r845, %r840, %r843, 1;
	shf.l.wrap.b32 	%r846, %r843, %r844, 1;
	mov.b64 	%rd6602, {%r845, %r846};
	mov.b64 	{%r847, %r848}, %rd23597;
	shf.l.wrap.b32 	%r849, %r844, %r847, 1;
	shf.l.wrap.b32 	%r850, %r847, %r848, 1;
	mov.b64 	%rd23685, {%r849, %r850};
	setp.gt.u64 	%p12478, %rd23685, %rd2132;
	@%p12478 bra 	$L__BB0_2192;
	setp.lt.u64 	%p12479, %rd23685, %rd2132;
	mov.u64 	%rd23686, %rd6602;
	mov.u64 	%rd23687, %rd6601;
	mov.u64 	%rd23688, %rd6600;
	@%p12479 bra 	$L__BB0_2193;
	setp.gt.u64 	%p12480, %rd6602, %rd2131;
	@%p12480 bra 	$L__BB0_2192;
	setp.lt.u64 	%p12481, %rd6602, %rd2131;
	mov.u64 	%rd23686, %rd6602;
	mov.u64 	%rd23687, %rd6601;
	mov.u64 	%rd23688, %rd6600;
	@%p12481 bra 	$L__BB0_2193;
	setp.gt.u64 	%p12482, %rd6601, %rd2130;
	@%p12482 bra 	$L__BB0_2192;
	setp.lt.u64 	%p12483, %rd6601, %rd2130;
	setp.lt.u64 	%p12484, %rd6600, %rd2129;
	or.pred  	%p12485, %p12483, %p12484;
	mov.u64 	%rd23686, %rd6602;
	mov.u64 	%rd23687, %rd6601;
	mov.u64 	%rd23688, %rd6600;
	@%p12485 bra 	$L__BB0_2193;
$L__BB0_2192:
	sub.s64 	%rd23688, %rd6600, %rd2129;
	setp.lt.u64 	%p12486, %rd6600, %rd2129;
	selp.u64 	%rd21389, 1, 0, %p12486;
	add.s64 	%rd21390, %rd2130, %rd21389;
	sub.s64 	%rd23687, %rd6601, %rd21390;
	setp.lt.u64 	%p12487, %rd6601, %rd21390;
	selp.u64 	%rd21391, 1, 0, %p12487;
	add.s64 	%rd21392, %rd2131, %rd21391;
	sub.s64 	%rd23686, %rd6602, %rd21392;
	setp.lt.u64 	%p12488, %rd6602, %rd21392;
	selp.u64 	%rd21393, 1, 0, %p12488;
	add.s64 	%rd21394, %rd2132, %rd21393;
	sub.s64 	%rd23685, %rd23685, %rd21394;
$L__BB0_2193:
	shl.b64 	%rd6612, %rd23688, 1;
	mov.b64 	{%r851, %r852}, %rd23688;
	mov.b64 	{%r853, %r854}, %rd23687;
	shf.l.wrap.b32 	%r855, %r852, %r853, 1;
	shf.l.wrap.b32 	%r856, %r853, %r854, 1;
	mov.b64 	%rd6613, {%r855, %r856};
	mov.b64 	{%r857, %r858}, %rd23686;
	shf.l.wrap.b32 	%r859, %r854, %r857, 1;
	shf.l.wrap.b32 	%r860, %r857, %r858, 1;
	mov.b64 	%rd6614, {%r859, %r860};
	mov.b64 	{%r861, %r862}, %rd23685;
	shf.l.wrap.b32 	%r863, %r858, %r861, 1;
	shf.l.wrap.b32 	%r864, %r861, %r862, 1;
	mov.b64 	%rd23689, {%r863, %r864};
	setp.gt.u64 	%p12489, %rd23689, %rd2132;
	@%p12489 bra 	$L__BB0_2199;
	setp.lt.u64 	%p12490, %rd23689, %rd2132;
	mov.u64 	%rd23690, %rd6614;
	mov.u64 	%rd23691, %rd6613;
	mov.u64 	%rd23692, %rd6612;
	@%p12490 bra 	$L__BB0_2200;
	setp.gt.u64 	%p12491, %rd6614, %rd2131;
	@%p12491 bra 	$L__BB0_2199;
	setp.lt.u64 	%p12492, %rd6614, %rd2131;
	mov.u64 	%rd23690, %rd6614;
	mov.u64 	%rd23691, %rd6613;
	mov.u64 	%rd23692, %rd6612;
	@%p12492 bra 	$L__BB0_2200;
	setp.gt.u64 	%p12493, %rd6613, %rd2130;
	@%p12493 bra 	$L__BB0_2199;
	setp.lt.u64 	%p12494, %rd6613, %rd2130;
	setp.lt.u64 	%p12495, %rd6612, %rd2129;
	or.pred  	%p12496, %p12494, %p12495;
	mov.u64 	%rd23690, %rd6614;
	mov.u64 	%rd23691, %rd6613;
	mov.u64 	%rd23692, %rd6612;
	@%p12496 bra 	$L__BB0_2200;
$L__BB0_2199:
	sub.s64 	%rd23692, %rd6612, %rd2129;
	setp.lt.u64 	%p12497, %rd6612, %rd2129;
	selp.u64 	%rd21395, 1, 0, %p12497;
	add.s64 	%rd21396, %rd2130, %rd21395;
	sub.s64 	%rd23691, %rd6613, %rd21396;
	setp.lt.u64 	%p12498, %rd6613, %rd21396;
	selp.u64 	%rd21397, 1, 0, %p12498;
	add.s64 	%rd21398, %rd2131, %rd21397;
	sub.s64 	%rd23690, %rd6614, %rd21398;
	setp.lt.u64 	%p12499, %rd6614, %rd21398;
	selp.u64 	%rd21399, 1, 0, %p12499;
	add.s64 	%rd21400, %rd2132, %rd21399;
	sub.s64 	%rd23689, %rd23689, %rd21400;
$L__BB0_2200:
	shl.b64 	%rd6624, %rd23692, 1;
	mov.b64 	{%r865, %r866}, %rd23692;
	mov.b64 	{%r867, %r868}, %rd23691;
	shf.l.wrap.b32 	%r869, %r866, %r867, 1;
	shf.l.wrap.b32 	%r870, %r867, %r868, 1;
	mov.b64 	%rd6625, {%r869, %r870};
	mov.b64 	{%r871, %r872}, %rd23690;
	shf.l.wrap.b32 	%r873, %r868, %r871, 1;
	shf.l.wrap.b32 	%r874, %r871, %r872, 1;
	mov.b64 	%rd6626, {%r873, %r874};
	mov.b64 	{%r875, %r876}, %rd23689;
	shf.l.wrap.b32 	%r877, %r872, %r875, 1;
	shf.l.wrap.b32 	%r878, %r875, %r876, 1;
	mov.b64 	%rd23693, {%r877, %r878};
	setp.gt.u64 	%p12500, %rd23693, %rd2132;
	@%p12500 bra 	$L__BB0_2206;
	setp.lt.u64 	%p12501, %rd23693, %rd2132;
	mov.u64 	%rd23694, %rd6626;
	mov.u64 	%rd23695, %rd6625;
	mov.u64 	%rd23696, %rd6624;
	@%p12501 bra 	$L__BB0_2207;
	setp.gt.u64 	%p12502, %rd6626, %rd2131;
	@%p12502 bra 	$L__BB0_2206;
	setp.lt.u64 	%p12503, %rd6626, %rd2131;
	mov.u64 	%rd23694, %rd6626;
	mov.u64 	%rd23695, %rd6625;
	mov.u64 	%rd23696, %rd6624;
	@%p12503 bra 	$L__BB0_2207;
	setp.gt.u64 	%p12504, %rd6625, %rd2130;
	@%p12504 bra 	$L__BB0_2206;
	setp.lt.u64 	%p12505, %rd6625, %rd2130;
	setp.lt.u64 	%p12506, %rd6624, %rd2129;
	or.pred  	%p12507, %p12505, %p12506;
	mov.u64 	%rd23694, %rd6626;
	mov.u64 	%rd23695, %rd6625;
	mov.u64 	%rd23696, %rd6624;
	@%p12507 bra 	$L__BB0_2207;
$L__BB0_2206:
	sub.s64 	%rd23696, %rd6624, %rd2129;
	setp.lt.u64 	%p12508, %rd6624, %rd2129;
	selp.u64 	%rd21401, 1, 0, %p12508;
	add.s64 	%rd21402, %rd2130, %rd21401;
	sub.s64 	%rd23695, %rd6625, %rd21402;
	setp.lt.u64 	%p12509, %rd6625, %rd21402;
	selp.u64 	%rd21403, 1, 0, %p12509;
	add.s64 	%rd21404, %rd2131, %rd21403;
	sub.s64 	%rd23694, %rd6626, %rd21404;
	setp.lt.u64 	%p12510, %rd6626, %rd21404;
	selp.u64 	%rd21405, 1, 0, %p12510;
	add.s64 	%rd21406, %rd2132, %rd21405;
	sub.s64 	%rd23693, %rd23693, %rd21406;
$L__BB0_2207:
	mul.hi.u64 	%rd21407, %rd23648, %rd23684;
	mul.hi.u64 	%rd21408, %rd23648, %rd23683;
	mad.lo.s64 	%rd21409, %rd23683, %rd23648, %rd21407;
	setp.lt.u64 	%p12511, %rd21409, %rd21407;
	selp.u64 	%rd21410, 1, 0, %p12511;
	add.s64 	%rd21411, %rd21408, %rd21410;
	setp.lt.u64 	%p12512, %rd21411, %rd21408;
	selp.u64 	%rd21412, 1, 0, %p12512;
	mul.hi.u64 	%rd21413, %rd23648, %rd23682;
	mad.lo.s64 	%rd21414, %rd23682, %rd23648, %rd21411;
	setp.lt.u64 	%p12513, %rd21414, %rd21411;
	selp.u64 	%rd21415, 1, 0, %p12513;
	add.s64 	%rd21416, %rd21413, %rd21412;
	setp.lt.u64 	%p12514, %rd21416, %rd21413;
	add.s64 	%rd21417, %rd21416, %rd21415;
	setp.lt.u64 	%p12515, %rd21417, %rd21416;
	or.pred  	%p12516, %p12514, %p12515;
	selp.u64 	%rd21418, 1, 0, %p12516;
	mul.hi.u64 	%rd21419, %rd23648, %rd23681;
	mad.lo.s64 	%rd23699, %rd23681, %rd23648, %rd21417;
	setp.lt.u64 	%p12517, %rd23699, %rd21417;
	selp.u64 	%rd21420, 1, 0, %p12517;
	add.s64 	%rd21421, %rd21419, %rd21418;
	setp.lt.u64 	%p12518, %rd21421, %rd21419;
	add.s64 	%rd23701, %rd21421, %rd21420;
	setp.lt.u64 	%p12519, %rd23701, %rd21421;
	or.pred  	%p180, %p12518, %p12519;
	selp.u64 	%rd23700, 1, 0, %p180;
	mul.hi.u64 	%rd21422, %rd23647, %rd23684;
	mad.lo.s64 	%rd6639, %rd23684, %rd23647, %rd21409;
	setp.lt.u64 	%p12520, %rd6639, %rd21409;
	selp.u64 	%rd21423, 1, 0, %p12520;
	add.s64 	%rd21424, %rd21414, %rd21422;
	setp.ge.u64 	%p12521, %rd21424, %rd21414;
	add.s64 	%rd6640, %rd21424, %rd21423;
	setp.ge.u64 	%p12522, %rd6640, %rd21424;
	and.pred  	%p12523, %p12521, %p12522;
	@%p12523 bra 	$L__BB0_2210;
	add.s64 	%rd23699, %rd23699, 1;
	setp.ne.s64 	%p12524, %rd23699, 0;
	@%p12524 bra 	$L__BB0_2210;
	add.s64 	%rd23701, %rd23701, 1;
	setp.eq.s64 	%p12525, %rd23701, 0;
	selp.b64 	%rd21426, 2, 1, %p180;
	selp.b64 	%rd23700, %rd21426, %rd23700, %p12525;
	mov.b64 	%rd23699, 0;
$L__BB0_2210:
	mul.hi.u64 	%rd21427, %rd23647, %rd23683;
	mad.lo.s64 	%rd6647, %rd23683, %rd23647, %rd6640;
	setp.lt.u64 	%p12526, %rd6647, %rd6640;
	selp.u64 	%rd21428, 1, 0, %p12526;
	add.s64 	%rd21429, %rd23699, %rd21427;
	setp.ge.u64 	%p12527, %rd21429, %rd23699;
	add.s64 	%rd6648, %rd21429, %rd21428;
	setp.ge.u64 	%p12528, %rd6648, %rd21429;
	and.pred  	%p12529, %p12527, %p12528;
	@%p12529 bra 	$L__BB0_2212;
	add.s64 	%rd23701, %rd23701, 1;
	setp.eq.s64 	%p12530, %rd23701, 0;
	selp.u64 	%rd21430, 1, 0, %p12530;
	add.s64 	%rd23700, %rd23700, %rd21430;
$L__BB0_2212:
	mul.hi.u64 	%rd21431, %rd23647, %rd23682;
	mad.lo.s64 	%rd21432, %rd23682, %rd23647, %rd6648;
	setp.lt.u64 	%p12531, %rd21432, %rd6648;
	selp.u64 	%rd21433, 1, 0, %p12531;
	add.s64 	%rd21434, %rd23701, %rd21431;
	setp.lt.u64 	%p12532, %rd21434, %rd23701;
	add.s64 	%rd21435, %rd21434, %rd21433;
	setp.lt.u64 	%p12533, %rd21435, %rd21434;
	or.pred  	%p12534, %p12532, %p12533;
	selp.u64 	%rd21436, 1, 0, %p12534;
	add.s64 	%rd21437, %rd23700, %rd21436;
	mul.hi.u64 	%rd21438, %rd23647, %rd23681;
	mad.lo.s64 	%rd23704, %rd23681, %rd23647, %rd21435;
	setp.lt.u64 	%p12535, %rd23704, %rd21435;
	selp.u64 	%rd21439, 1, 0, %p12535;
	add.s64 	%rd21440, %rd21437, %rd21438;
	setp.lt.u64 	%p12536, %rd21440, %rd21437;
	add.s64 	%rd23706, %rd21440, %rd21439;
	setp.lt.u64 	%p12537, %rd23706, %rd21440;
	or.pred  	%p181, %p12536, %p12537;
	selp.u64 	%rd23705, 1, 0, %p181;
	mul.hi.u64 	%rd21441, %rd23646, %rd23684;
	mad.lo.s64 	%rd6656, %rd23684, %rd23646, %rd6647;
	setp.lt.u64 	%p12538, %rd6656, %rd6647;
	selp.u64 	%rd21442, 1, 0, %p12538;
	add.s64 	%rd21443, %rd21432, %rd21441;
	setp.ge.u64 	%p12539, %rd21443, %rd21432;
	add.s64 	%rd6657, %rd21443, %rd21442;
	setp.ge.u64 	%p12540, %rd6657, %rd21443;
	and.pred  	%p12541, %p12539, %p12540;
	@%p12541 bra 	$L__BB0_2215;
	add.s64 	%rd23704, %rd23704, 1;
	setp.ne.s64 	%p12542, %rd23704, 0;
	@%p12542 bra 	$L__BB0_2215;
	add.s64 	%rd23706, %rd23706, 1;
	setp.eq.s64 	%p12543, %rd23706, 0;
	selp.b64 	%rd21445, 2, 1, %p181;
	selp.b64 	%rd23705, %rd21445, %rd23705, %p12543;
	mov.b64 	%rd23704, 0;
$L__BB0_2215:
	mul.hi.u64 	%rd21446, %rd23646, %rd23683;
	mad.lo.s64 	%rd6664, %rd23683, %rd23646, %rd6657;
	setp.lt.u64 	%p12544, %rd6664, %rd6657;
	selp.u64 	%rd21447, 1, 0, %p12544;
	add.s64 	%rd21448, %rd23704, %rd21446;
	setp.ge.u64 	%p12545, %rd21448, %rd23704;
	add.s64 	%rd6665, %rd21448, %rd21447;
	setp.ge.u64 	%p12546, %rd6665, %rd21448;
	and.pred  	%p12547, %p12545, %p12546;
	@%p12547 bra 	$L__BB0_2217;
	add.s64 	%rd23706, %rd23706, 1;
	setp.eq.s64 	%p12548, %rd23706, 0;
	selp.u64 	%rd21449, 1, 0, %p12548;
	add.s64 	%rd23705, %rd23705, %rd21449;
$L__BB0_2217:
	mul.hi.u64 	%rd21450, %rd23646, %rd23682;
	mad.lo.s64 	%rd21451, %rd23682, %rd23646, %rd6665;
	setp.lt.u64 	%p12549, %rd21451, %rd6665;
	selp.u64 	%rd21452, 1, 0, %p12549;
	add.s64 	%rd21453, %rd23706, %rd21450;
	setp.lt.u64 	%p12550, %rd21453, %rd23706;
	add.s64 	%rd21454, %rd21453, %rd21452;
	setp.lt.u64 	%p12551, %rd21454, %rd21453;
	or.pred  	%p12552, %p12550, %p12551;
	selp.u64 	%rd21455, 1, 0, %p12552;
	add.s64 	%rd21456, %rd23705, %rd21455;
	mul.hi.u64 	%rd21457, %rd23646, %rd23681;
	mad.lo.s64 	%rd23709, %rd23681, %rd23646, %rd21454;
	setp.lt.u64 	%p12553, %rd23709, %rd21454;
	selp.u64 	%rd21458, 1, 0, %p12553;
	add.s64 	%rd21459, %rd21456, %rd21457;
	setp.lt.u64 	%p12554, %rd21459, %rd21456;
	add.s64 	%rd23711, %rd21459, %rd21458;
	setp.lt.u64 	%p12555, %rd23711, %rd21459;
	or.pred  	%p182, %p12554, %p12555;
	selp.u64 	%rd23710, 1, 0, %p182;
	mul.hi.u64 	%rd21460, %rd23645, %rd23684;
	mad.lo.s64 	%rd6673, %rd23684, %rd23645, %rd6664;
	setp.lt.u64 	%p12556, %rd6673, %rd6664;
	selp.u64 	%rd21461, 1, 0, %p12556;
	add.s64 	%rd21462, %rd21451, %rd21460;
	setp.ge.u64 	%p12557, %rd21462, %rd21451;
	add.s64 	%rd6674, %rd21462, %rd21461;
	setp.ge.u64 	%p12558, %rd6674, %rd21462;
	and.pred  	%p12559, %p12557, %p12558;
	@%p12559 bra 	$L__BB0_2220;
	add.s64 	%rd23709, %rd23709, 1;
	setp.ne.s64 	%p12560, %rd23709, 0;
	@%p12560 bra 	$L__BB0_2220;
	add.s64 	%rd23711, %rd23711, 1;
	setp.eq.s64 	%p12561, %rd23711, 0;
	selp.b64 	%rd21464, 2, 1, %p182;
	selp.b64 	%rd23710, %rd21464, %rd23710, %p12561;
	mov.b64 	%rd23709, 0;
$L__BB0_2220:
	mul.hi.u64 	%rd21465, %rd23645, %rd23683;
	mad.lo.s64 	%rd6681, %rd23683, %rd23645, %rd6674;
	setp.lt.u64 	%p12562, %rd6681, %rd6674;
	selp.u64 	%rd21466, 1, 0, %p12562;
	add.s64 	%rd21467, %rd23709, %rd21465;
	setp.ge.u64 	%p12563, %rd21467, %rd23709;
	add.s64 	%rd6682, %rd21467, %rd21466;
	setp.ge.u64 	%p12564, %rd6682, %rd21467;
	and.pred  	%p12565, %p12563, %p12564;
	@%p12565 bra 	$L__BB0_2222;
	add.s64 	%rd23711, %rd23711, 1;
	setp.eq.s64 	%p12566, %rd23711, 0;
	selp.u64 	%rd21468, 1, 0, %p12566;
	add.s64 	%rd23710, %rd23710, %rd21468;
$L__BB0_2222:
	mul.lo.s64 	%rd21469, %rd23684, %rd23648;
	mul.hi.u64 	%rd21470, %rd23645, %rd23682;
	mad.lo.s64 	%rd23714, %rd23682, %rd23645, %rd6682;
	setp.lt.u64 	%p12567, %rd23714, %rd6682;
	selp.u64 	%rd21471, 1, 0, %p12567;
	add.s64 	%rd21472, %rd23711, %rd21470;
	setp.lt.u64 	%p12568, %rd21472, %rd23711;
	add.s64 	%rd21473, %rd21472, %rd21471;
	setp.lt.u64 	%p12569, %rd21473, %rd21472;
	or.pred  	%p12570, %p12568, %p12569;
	selp.u64 	%rd21474, 1, 0, %p12570;
	add.s64 	%rd21475, %rd23710, %rd21474;
	mul.hi.u64 	%rd21476, %rd23645, %rd23681;
	mad.lo.s64 	%rd23716, %rd23681, %rd23645, %rd21473;
	setp.lt.u64 	%p12571, %rd23716, %rd21473;
	selp.u64 	%rd21477, 1, 0, %p12571;
	add.s64 	%rd21478, %rd21475, %rd21476;
	add.s64 	%rd23715, %rd21478, %rd21477;
	mul.lo.s64 	%rd21479, %rd2128, %rd21469;
	mul.lo.s64 	%rd21480, %rd2129, %rd21479;
	mul.hi.u64 	%rd21481, %rd21479, %rd2129;
	not.b64 	%rd21482, %rd21469;
	setp.gt.u64 	%p12572, %rd21480, %rd21482;
	selp.u64 	%rd21483, 1, 0, %p12572;
	add.s64 	%rd21484, %rd6639, %rd21481;
	setp.lt.u64 	%p12573, %rd21484, %rd6639;
	add.s64 	%rd21485, %rd21484, %rd21483;
	setp.lt.u64 	%p12574, %rd21485, %rd21484;
	or.pred  	%p12575, %p12573, %p12574;
	selp.u64 	%rd21486, 1, 0, %p12575;
	mul.hi.u64 	%rd21487, %rd21479, %rd2130;
	mad.lo.s64 	%rd21488, %rd2130, %rd21479, %rd21485;
	setp.lt.u64 	%p12576, %rd21488, %rd21485;
	add.s64 	%rd6690, %rd21488, %rd21486;
	setp.lt.u64 	%p12577, %rd6690, %rd21488;
	or.pred  	%p12578, %p12576, %p12577;
	selp.u64 	%rd21489, 1, 0, %p12578;
	add.s64 	%rd21490, %rd6656, %rd21487;
	setp.lt.u64 	%p12579, %rd21490, %rd6656;
	add.s64 	%rd21491, %rd21490, %rd21489;
	setp.lt.u64 	%p12580, %rd21491, %rd21490;
	or.pred  	%p12581, %p12579, %p12580;
	selp.u64 	%rd21492, 1, 0, %p12581;
	mul.hi.u64 	%rd21493, %rd21479, %rd2131;
	mad.lo.s64 	%rd21494, %rd2131, %rd21479, %rd21491;
	setp.lt.u64 	%p12582, %rd21494, %rd21491;
	add.s64 	%rd6691, %rd21494, %rd21492;
	setp.lt.u64 	%p12583, %rd6691, %rd21494;
	or.pred  	%p12584, %p12582, %p12583;
	selp.u64 	%rd21495, 1, 0, %p12584;
	add.s64 	%rd21496, %rd6673, %rd21493;
	setp.lt.u64 	%p12585, %rd21496, %rd6673;
	add.s64 	%rd21497, %rd21496, %rd21495;
	setp.lt.u64 	%p12586, %rd21497, %rd21496;
	or.pred  	%p12587, %p12585, %p12586;
	selp.u64 	%rd21498, 1, 0, %p12587;
	mul.hi.u64 	%rd21499, %rd21479, %rd2132;
	mad.lo.s64 	%rd21500, %rd2132, %rd21479, %rd21497;
	setp.lt.u64 	%p12588, %rd21500, %rd21497;
	add.s64 	%rd6692, %rd21500, %rd21498;
	setp.lt.u64 	%p12589, %rd6692, %rd21500;
	or.pred  	%p12590, %p12588, %p12589;
	selp.u64 	%rd21501, 1, 0, %p12590;
	add.s64 	%rd21502, %rd6681, %rd21499;
	setp.ge.u64 	%p12591, %rd21502, %rd6681;
	add.s64 	%rd6693, %rd21502, %rd21501;
	setp.ge.u64 	%p12592, %rd6693, %rd21502;
	and.pred  	%p12593, %p12591, %p12592;
	@%p12593 bra 	$L__BB0_2225;
	add.s64 	%rd23714, %rd23714, 1;
	setp.ne.s64 	%p12594, %rd23714, 0;
	@%p12594 bra 	$L__BB0_2225;
	add.s64 	%rd23716, %rd23716, 1;
	setp.eq.s64 	%p12595, %rd23716, 0;
	selp.u64 	%rd21504, 1, 0, %p12595;
	add.s64 	%rd23715, %rd23715, %rd21504;
	mov.b64 	%rd23714, 0;
$L__BB0_2225:
	mul.lo.s64 	%rd21505, %rd2128, %rd6690;
	mul.lo.s64 	%rd21506, %rd2129, %rd21505;
	mul.hi.u64 	%rd21507, %rd21505, %rd2129;
	not.b64 	%rd21508, %rd6690;
	setp.gt.u64 	%p12596, %rd21506, %rd21508;
	selp.u64 	%rd21509, 1, 0, %p12596;
	add.s64 	%rd21510, %rd6691, %rd21507;
	setp.lt.u64 	%p12597, %rd21510, %rd6691;
	add.s64 	%rd21511, %rd21510, %rd21509;
	setp.lt.u64 	%p12598, %rd21511, %rd21510;
	or.pred  	%p12599, %p12597, %p12598;
	selp.u64 	%rd21512, 1, 0, %p12599;
	mul.hi.u64 	%rd21513, %rd21505, %rd2130;
	mad.lo.s64 	%rd21514, %rd2130, %rd21505, %rd21511;
	setp.lt.u64 	%p12600, %rd21514, %rd21511;
	add.s64 	%rd6700, %rd21514, %rd21512;
	setp.lt.u64 	%p12601, %rd6700, %rd21514;
	or.pred  	%p12602, %p12600, %p12601;
	selp.u64 	%rd21515, 1, 0, %p12602;
	add.s64 	%rd21516, %rd6692, %rd21513;
	setp.lt.u64 	%p12603, %rd21516, %rd6692;
	add.s64 	%rd21517, %rd21516, %rd21515;
	setp.lt.u64 	%p12604, %rd21517, %rd21516;
	or.pred  	%p12605, %p12603, %p12604;
	selp.u64 	%rd21518, 1, 0, %p12605;
	mul.hi.u64 	%rd21519, %rd21505, %rd2131;
	mad.lo.s64 	%rd21520, %rd2131, %rd21505, %rd21517;
	setp.lt.u64 	%p12606, %rd21520, %rd21517;
	add.s64 	%rd6701, %rd21520, %rd21518;
	setp.lt.u64 	%p12607, %rd6701, %rd21520;
	or.pred  	%p12608, %p12606, %p12607;
	selp.u64 	%rd21521, 1, 0, %p12608;
	add.s64 	%rd21522, %rd6693, %rd21519;
	setp.lt.u64 	%p12609, %rd21522, %rd6693;
	add.s64 	%rd21523, %rd21522, %rd21521;
	setp.lt.u64 	%p12610, %rd21523, %rd21522;
	or.pred  	%p12611, %p12609, %p12610;
	selp.u64 	%rd21524, 1, 0, %p12611;
	mul.hi.u64 	%rd21525, %rd21505, %rd2132;
	mad.lo.s64 	%rd21526, %rd2132, %rd21505, %rd21523;
	setp.lt.u64 	%p12612, %rd21526, %rd21523;
	add.s64 	%rd6702, %rd21526, %rd21524;
	setp.lt.u64 	%p12613, %rd6702, %rd21526;
	or.pred  	%p12614, %p12612, %p12613;
	selp.u64 	%rd21527, 1, 0, %p12614;
	add.s64 	%rd21528, %rd23714, %rd21525;
	setp.ge.u64 	%p12615, %rd21528, %rd23714;
	add.s64 	%rd6703, %rd21528, %rd21527;
	setp.ge.u64 	%p12616, %rd6703, %rd21528;
	and.pred  	%p12617, %p12615, %p12616;
	@%p12617 bra 	$L__BB0_2227;
	add.s64 	%rd23716, %rd23716, 1;
	setp.eq.s64 	%p12618, %rd23716, 0;
	selp.u64 	%rd21529, 1, 0, %p12618;
	add.s64 	%rd23715, %rd23715, %rd21529;
$L__BB0_2227:
	mul.lo.s64 	%rd21530, %rd2128, %rd6700;
	mul.lo.s64 	%rd21531, %rd2129, %rd21530;
	mul.hi.u64 	%rd21532, %rd21530, %rd2129;
	not.b64 	%rd21533, %rd6700;
	setp.gt.u64 	%p12619, %rd21531, %rd21533;
	selp.u64 	%rd21534, 1, 0, %p12619;
	add.s64 	%rd21535, %rd6701, %rd21532;
	setp.lt.u64 	%p12620, %rd21535, %rd6701;
	add.s64 	%rd21536, %rd21535, %rd21534;
	setp.lt.u64 	%p12621, %rd21536, %rd21535;
	or.pred  	%p12622, %p12620, %p12621;
	selp.u64 	%rd21537, 1, 0, %p12622;
	mul.hi.u64 	%rd21538, %rd21530, %rd2130;
	mad.lo.s64 	%rd21539, %rd2130, %rd21530, %rd21536;
	setp.lt.u64 	%p12623, %rd21539, %rd21536;
	add.s64 	%rd21540, %rd21539, %rd21537;
	setp.lt.u64 	%p12624, %rd21540, %rd21539;
	or.pred  	%p12625, %p12623, %p12624;
	selp.u64 	%rd21541, 1, 0, %p12625;
	add.s64 	%rd21542, %rd6702, %rd21538;
	setp.lt.u64 	%p12626, %rd21542, %rd6702;
	add.s64 	%rd21543, %rd21542, %rd21541;
	setp.lt.u64 	%p12627, %rd21543, %rd21542;
	or.pred  	%p12628, %p12626, %p12627;
	selp.u64 	%rd21544, 1, 0, %p12628;
	mul.hi.u64 	%rd21545, %rd21530, %rd2131;
	mad.lo.s64 	%rd21546, %rd2131, %rd21530, %rd21543;
	setp.lt.u64 	%p12629, %rd21546, %rd21543;
	add.s64 	%rd21547, %rd21546, %rd21544;
	setp.lt.u64 	%p12630, %rd21547, %rd21546;
	or.pred  	%p12631, %p12629, %p12630;
	selp.u64 	%rd21548, 1, 0, %p12631;
	add.s64 	%rd21549, %rd6703, %rd21545;
	setp.lt.u64 	%p12632, %rd21549, %rd6703;
	add.s64 	%rd21550, %rd21549, %rd21548;
	setp.lt.u64 	%p12633, %rd21550, %rd21549;
	or.pred  	%p12634, %p12632, %p12633;
	selp.u64 	%rd21551, 1, 0, %p12634;
	mul.hi.u64 	%rd21552, %rd21530, %rd2132;
	mad.lo.s64 	%rd21553, %rd2132, %rd21530, %rd21550;
	setp.lt.u64 	%p12635, %rd21553, %rd21550;
	add.s64 	%rd21554, %rd21553, %rd21551;
	setp.lt.u64 	%p12636, %rd21554, %rd21553;
	or.pred  	%p12637, %p12635, %p12636;
	selp.u64 	%rd21555, 1, 0, %p12637;
	add.s64 	%rd21556, %rd23716, %rd21552;
	setp.lt.u64 	%p12638, %rd21556, %rd23716;
	add.s64 	%rd21557, %rd21556, %rd21555;
	setp.lt.u64 	%p12639, %rd21557, %rd21556;
	or.pred  	%p12640, %p12638, %p12639;
	selp.u64 	%rd21558, 1, 0, %p12640;
	add.s64 	%rd21559, %rd23715, %rd21558;
	mul.lo.s64 	%rd21560, %rd2128, %rd21540;
	mul.lo.s64 	%rd21561, %rd2129, %rd21560;
	mul.hi.u64 	%rd21562, %rd21560, %rd2129;
	not.b64 	%rd21563, %rd21540;
	setp.gt.u64 	%p12641, %rd21561, %rd21563;
	selp.u64 	%rd21564, 1, 0, %p12641;
	add.s64 	%rd21565, %rd21547, %rd21562;
	setp.lt.u64 	%p12642, %rd21565, %rd21547;
	add.s64 	%rd21566, %rd21565, %rd21564;
	setp.lt.u64 	%p12643, %rd21566, %rd21565;
	or.pred  	%p12644, %p12642, %p12643;
	selp.u64 	%rd21567, 1, 0, %p12644;
	mul.hi.u64 	%rd21568, %rd21560, %rd2130;
	mad.lo.s64 	%rd21569, %rd2130, %rd21560, %rd21566;
	setp.lt.u64 	%p12645, %rd21569, %rd21566;
	add.s64 	%rd6708, %rd21569, %rd21567;
	setp.lt.u64 	%p12646, %rd6708, %rd21569;
	or.pred  	%p12647, %p12645, %p12646;
	selp.u64 	%rd21570, 1, 0, %p12647;
	add.s64 	%rd21571, %rd21554, %rd21568;
	setp.lt.u64 	%p12648, %rd21571, %rd21554;
	add.s64 	%rd21572, %rd21571, %rd21570;
	setp.lt.u64 	%p12649, %rd21572, %rd21571;
	or.pred  	%p12650, %p12648, %p12649;
	selp.u64 	%rd21573, 1, 0, %p12650;
	mul.hi.u64 	%rd21574, %rd21560, %rd2131;
	mad.lo.s64 	%rd21575, %rd2131, %rd21560, %rd21572;
	setp.lt.u64 	%p12651, %rd21575, %rd21572;
	add.s64 	%rd6709, %rd21575, %rd21573;
	setp.lt.u64 	%p12652, %rd6709, %rd21575;
	or.pred  	%p12653, %p12651, %p12652;
	selp.u64 	%rd21576, 1, 0, %p12653;
	add.s64 	%rd21577, %rd21557, %rd21574;
	setp.lt.u64 	%p12654, %rd21577, %rd21557;
	add.s64 	%rd21578, %rd21577, %rd21576;
	setp.lt.u64 	%p12655, %rd21578, %rd21577;
	or.pred  	%p12656, %p12654, %p12655;
	selp.u64 	%rd21579, 1, 0, %p12656;
	mul.hi.u64 	%rd21580, %rd21560, %rd2132;
	mad.lo.s64 	%rd21581, %rd2132, %rd21560, %rd21578;
	setp.lt.u64 	%p12657, %rd21581, %rd21578;
	add.s64 	%rd6710, %rd21581, %rd21579;
	setp.lt.u64 	%p12658, %rd6710, %rd21581;
	or.pred  	%p12659, %p12657, %p12658;
	selp.u64 	%rd21582, 1, 0, %p12659;
	add.s64 	%rd21583, %rd21559, %rd21580;
	add.s64 	%rd23717, %rd21583, %rd21582;
	setp.gt.u64 	%p12660, %rd23717, %rd2132;
	@%p12660 bra 	$L__BB0_2233;
	setp.lt.u64 	%p12661, %rd23717, %rd2132;
	mov.u64 	%rd23718, %rd6710;
	mov.u64 	%rd23719, %rd6709;
	mov.u64 	%rd23720, %rd6708;
	@%p12661 bra 	$L__BB0_2234;
	setp.gt.u64 	%p12662, %rd6710, %rd2131;
	@%p12662 bra 	$L__BB0_2233;
	setp.lt.u64 	%p12663, %rd6710, %rd2131;
	mov.u64 	%rd23718, %rd6710;
	mov.u64 	%rd23719, %rd6709;
	mov.u64 	%rd23720, %rd6708;
	@%p12663 bra 	$L__BB0_2234;
	setp.gt.u64 	%p12664, %rd6709, %rd2130;
	@%p12664 bra 	$L__BB0_2233;
	setp.lt.u64 	%p12665, %rd6709, %rd2130;
	setp.lt.u64 	%p12666, %rd6708, %rd2129;
	or.pred  	%p12667, %p12665, %p12666;
	mov.u64 	%rd23718, %rd6710;
	mov.u64 	%rd23719, %rd6709;
	mov.u64 	%rd23720, %rd6708;
	@%p12667 bra 	$L__BB0_2234;
$L__BB0_2233:
	sub.s64 	%rd23720, %rd6708, %rd2129;
	setp.lt.u64 	%p12668, %rd6708, %rd2129;
	selp.u64 	%rd21584, 1, 0, %p12668;
	add.s64 	%rd21585, %rd2130, %rd21584;
	sub.s64 	%rd23719, %rd6709, %rd21585;
	setp.lt.u64 	%p12669, %rd6709, %rd21585;
	selp.u64 	%rd21586, 1, 0, %p12669;
	add.s64 	%rd21587, %rd2131, %rd21586;
	sub.s64 	%rd23718, %rd6710, %rd21587;
	setp.lt.u64 	%p12670, %rd6710, %rd21587;
	selp.u64 	%rd21588, 1, 0, %p12670;
	add.s64 	%rd21589, %rd2132, %rd21588;
	sub.s64 	%rd23717, %rd23717, %rd21589;
$L__BB0_2234:
	sub.s64 	%rd23984, %rd23720, %rd23696;
	setp.lt.u64 	%p12671, %rd23720, %rd23696;
	selp.u64 	%rd21590, 1, 0, %p12671;
	add.s64 	%rd21591, %rd23695, %rd21590;
	sub.s64 	%rd23983, %rd23719, %rd21591;
	setp.lt.u64 	%p12672, %rd23719, %rd21591;
	selp.u64 	%rd21592, 1, 0, %p12672;
	add.s64 	%rd21593, %rd23694, %rd21592;
	sub.s64 	%rd23982, %rd23718, %rd21593;
	setp.lt.u64 	%p12673, %rd23718, %rd21593;
	selp.u64 	%rd21594, 1, 0, %p12673;
	add.s64 	%rd21595, %rd23693, %rd21594;
	sub.s64 	%rd23981, %rd23717, %rd21595;
	setp.ge.u64 	%p12674, %rd23717, %rd21595;
	@%p12674 bra 	$L__BB0_2236;
	add.s64 	%rd23984, %rd2129, %rd23984;
	setp.lt.u64 	%p12675, %rd23984, %rd2129;
	selp.u64 	%rd21596, 1, 0, %p12675;
	add.s64 	%rd21597, %rd2130, %rd23983;
	setp.lt.u64 	%p12676, %rd21597, %rd2130;
	add.s64 	%rd23983, %rd21597, %rd21596;
	setp.lt.u64 	%p12677, %rd23983, %rd21597;
	or.pred  	%p12678, %p12676, %p12677;
	selp.u64 	%rd21598, 1, 0, %p12678;
	add.s64 	%rd21599, %rd2131, %rd23982;
	setp.lt.u64 	%p12679, %rd21599, %rd2131;
	add.s64 	%rd23982, %rd21599, %rd21598;
	setp.lt.u64 	%p12680, %rd23982, %rd21599;
	or.pred  	%p12681, %p12679, %p12680;
	selp.u64 	%rd21600, 1, 0, %p12681;
	add.s64 	%rd21601, %rd2132, %rd23981;
	add.s64 	%rd23981, %rd21601, %rd21600;
$L__BB0_2236:
	mul.hi.u64 	%rd21602, %rd23984, %rd23316;
	mul.hi.u64 	%rd21603, %rd23984, %rd23315;
	mad.lo.s64 	%rd21604, %rd23315, %rd23984, %rd21602;
	setp.lt.u64 	%p12682, %rd21604, %rd21602;
	selp.u64 	%rd21605, 1, 0, %p12682;
	add.s64 	%rd21606, %rd21603, %rd21605;
	setp.lt.u64 	%p12683, %rd21606, %rd21603;
	selp.u64 	%rd21607, 1, 0, %p12683;
	mul.hi.u64 	%rd21608, %rd23984, %rd23314;
	mad.lo.s64 	%rd21609, %rd23314, %rd23984, %rd21606;
	setp.lt.u64 	%p12684, %rd21609, %rd21606;
	selp.u64 	%rd21610, 1, 0, %p12684;
	add.s64 	%rd21611, %rd21608, %rd21607;
	setp.lt.u64 	%p12685, %rd21611, %rd21608;
	add.s64 	%rd21612, %rd21611, %rd21610;
	setp.lt.u64 	%p12686, %rd21612, %rd21611;
	or.pred  	%p12687, %p12685, %p12686;
	selp.u64 	%rd21613, 1, 0, %p12687;
	mul.hi.u64 	%rd21614, %rd23984, %rd23313;
	mad.lo.s64 	%rd23727, %rd23313, %rd23984, %rd21612;
	setp.lt.u64 	%p12688, %rd23727, %rd21612;
	selp.u64 	%rd21615, 1, 0, %p12688;
	add.s64 	%rd21616, %rd21614, %rd21613;
	setp.lt.u64 	%p12689, %rd21616, %rd21614;
	add.s64 	%rd23729, %rd21616, %rd21615;
	setp.lt.u64 	%p12690, %rd23729, %rd21616;
	or.pred  	%p183, %p12689, %p12690;
	selp.u64 	%rd23728, 1, 0, %p183;
	mul.hi.u64 	%rd21617, %rd23983, %rd23316;
	mad.lo.s64 	%rd6735, %rd23316, %rd23983, %rd21604;
	setp.lt.u64 	%p12691, %rd6735, %rd21604;
	selp.u64 	%rd21618, 1, 0, %p12691;
	add.s64 	%rd21619, %rd21609, %rd21617;
	setp.ge.u64 	%p12692, %rd21619, %rd21609;
	add.s64 	%rd6736, %rd21619, %rd21618;
	setp.ge.u64 	%p12693, %rd6736, %rd21619;
	and.pred  	%p12694, %p12692, %p12693;
	@%p12694 bra 	$L__BB0_2239;
	add.s64 	%rd23727, %rd23727, 1;
	setp.ne.s64 	%p12695, %rd23727, 0;
	@%p12695 bra 	$L__BB0_2239;
	add.s64 	%rd23729, %rd23729, 1;
	setp.eq.s64 	%p12696, %rd23729, 0;
	selp.b64 	%rd21621, 2, 1, %p183;
	selp.b64 	%rd23728, %rd21621, %rd23728, %p12696;
	mov.b64 	%rd23727, 0;
$L__BB0_2239:
	mul.hi.u64 	%rd21622, %rd23983, %rd23315;
	mad.lo.s64 	%rd6743, %rd23315, %rd23983, %rd6736;
	setp.lt.u64 	%p12697, %rd6743, %rd6736;
	selp.u64 	%rd21623, 1, 0, %p12697;
	add.s64 	%rd21624, %rd23727, %rd21622;
	setp.ge.u64 	%p12698, %rd21624, %rd23727;
	add.s64 	%rd6744, %rd21624, %rd21623;
	setp.ge.u64 	%p12699, %rd6744, %rd21624;
	and.pred  	%p12700, %p12698, %p12699;
	@%p12700 bra 	$L__BB0_2241;
	add.s64 	%rd23729, %rd23729, 1;
	setp.eq.s64 	%p12701, %rd23729, 0;
	selp.u64 	%rd21625, 1, 0, %p12701;
	add.s64 	%rd23728, %rd23728, %rd21625;
$L__BB0_2241:
	mul.hi.u64 	%rd21626, %rd23983, %rd23314;
	mad.lo.s64 	%rd21627, %rd23314, %rd23983, %rd6744;
	setp.lt.u64 	%p12702, %rd21627, %rd6744;
	selp.u64 	%rd21628, 1, 0, %p12702;
	add.s64 	%rd21629, %rd23729, %rd21626;
	setp.lt.u64 	%p12703, %rd21629, %rd23729;
	add.s64 	%rd21630, %rd21629, %rd21628;
	setp.lt.u64 	%p12704, %rd21630, %rd21629;
	or.pred  	%p12705, %p12703, %p12704;
	selp.u64 	%rd21631, 1, 0, %p12705;
	add.s64 	%rd21632, %rd23728, %rd21631;
	mul.hi.u64 	%rd21633, %rd23983, %rd23313;
	mad.lo.s64 	%rd23732, %rd23313, %rd23983, %rd21630;
	setp.lt.u64 	%p12706, %rd23732, %rd21630;
	selp.u64 	%rd21634, 1, 0, %p12706;
	add.s64 	%rd21635, %rd21632, %rd21633;
	setp.lt.u64 	%p12707, %rd21635, %rd21632;
	add.s64 	%rd23734, %rd21635, %rd21634;
	setp.lt.u64 	%p12708, %rd23734, %rd21635;
	or.pred  	%p184, %p12707, %p12708;
	selp.u64 	%rd23733, 1, 0, %p184;
	mul.hi.u64 	%rd21636, %rd23982, %rd23316;
	mad.lo.s64 	%rd6752, %rd23316, %rd23982, %rd6743;
	setp.lt.u64 	%p12709, %rd6752, %rd6743;
	selp.u64 	%rd21637, 1, 0, %p12709;
	add.s64 	%rd21638, %rd21627, %rd21636;
	setp.ge.u64 	%p12710, %rd21638, %rd21627;
	add.s64 	%rd6753, %rd21638, %rd21637;
	setp.ge.u64 	%p12711, %rd6753, %rd21638;
	and.pred  	%p12712, %p12710, %p12711;
	@%p12712 bra 	$L__BB0_2244;
	add.s64 	%rd23732, %rd23732, 1;
	setp.ne.s64 	%p12713, %rd23732, 0;
	@%p12713 bra 	$L__BB0_2244;
	add.s64 	%rd23734, %rd23734, 1;
	setp.eq.s64 	%p12714, %rd23734, 0;
	selp.b64 	%rd21640, 2, 1, %p184;
	selp.b64 	%rd23733, %rd21640, %rd23733, %p12714;
	mov.b64 	%rd23732, 0;
$L__BB0_2244:
	mul.hi.u64 	%rd21641, %rd23982, %rd23315;
	mad.lo.s64 	%rd6760, %rd23315, %rd23982, %rd6753;
	setp.lt.u64 	%p12715, %rd6760, %rd6753;
	selp.u64 	%rd21642, 1, 0, %p12715;
	add.s64 	%rd21643, %rd23732, %rd21641;
	setp.ge.u64 	%p12716, %rd21643, %rd23732;
	add.s64 	%rd6761, %rd21643, %rd21642;
	setp.ge.u64 	%p12717, %rd6761, %rd21643;
	and.pred  	%p12718, %p12716, %p12717;
	@%p12718 bra 	$L__BB0_2246;
	add.s64 	%rd23734, %rd23734, 1;
	setp.eq.s64 	%p12719, %rd23734, 0;
	selp.u64 	%rd21644, 1, 0, %p12719;
	add.s64 	%rd23733, %rd23733, %rd21644;
$L__BB0_2246:
	mul.hi.u64 	%rd21645, %rd23982, %rd23314;
	mad.lo.s64 	%rd21646, %rd23314, %rd23982, %rd6761;
	setp.lt.u64 	%p12720, %rd21646, %rd6761;
	selp.u64 	%rd21647, 1, 0, %p12720;
	add.s64 	%rd21648, %rd23734, %rd21645;
	setp.lt.u64 	%p12721, %rd21648, %rd23734;
	add.s64 	%rd21649, %rd21648, %rd21647;
	setp.lt.u64 	%p12722, %rd21649, %rd21648;
	or.pred  	%p12723, %p12721, %p12722;
	selp.u64 	%rd21650, 1, 0, %p12723;
	add.s64 	%rd21651, %rd23733, %rd21650;
	mul.hi.u64 	%rd21652, %rd23982, %rd23313;
	mad.lo.s64 	%rd23737, %rd23313, %rd23982, %rd21649;
	setp.lt.u64 	%p12724, %rd23737, %rd21649;
	selp.u64 	%rd21653, 1, 0, %p12724;
	add.s64 	%rd21654, %rd21651, %rd21652;
	setp.lt.u64 	%p12725, %rd21654, %rd21651;
	add.s64 	%rd23739, %rd21654, %rd21653;
	setp.lt.u64 	%p12726, %rd23739, %rd21654;
	or.pred  	%p185, %p12725, %p12726;
	selp.u64 	%rd23738, 1, 0, %p185;
	mul.hi.u64 	%rd21655, %rd23981, %rd23316;
	mad.lo.s64 	%rd6769, %rd23316, %rd23981, %rd6760;
	setp.lt.u64 	%p12727, %rd6769, %rd6760;
	selp.u64 	%rd21656, 1, 0, %p12727;
	add.s64 	%rd21657, %rd21646, %rd21655;
	setp.ge.u64 	%p12728, %rd21657, %rd21646;
	add.s64 	%rd6770, %rd21657, %rd21656;
	setp.ge.u64 	%p12729, %rd6770, %rd21657;
	and.pred  	%p12730, %p12728, %p12729;
	@%p12730 bra 	$L__BB0_2249;
	add.s64 	%rd23737, %rd23737, 1;
	setp.ne.s64 	%p12731, %rd23737, 0;
	@%p12731 bra 	$L__BB0_2249;
	add.s64 	%rd23739, %rd23739, 1;
	setp.eq.s64 	%p12732, %rd23739, 0;
	selp.b64 	%rd21659, 2, 1, %p185;
	selp.b64 	%rd23738, %rd21659, %rd23738, %p12732;
	mov.b64 	%rd23737, 0;
$L__BB0_2249:
	mul.hi.u64 	%rd21660, %rd23981, %rd23315;
	mad.lo.s64 	%rd6777, %rd23315, %rd23981, %rd6770;
	setp.lt.u64 	%p12733, %rd6777, %rd6770;
	selp.u64 	%rd21661, 1, 0, %p12733;
	add.s64 	%rd21662, %rd23737, %rd21660;
	setp.ge.u64 	%p12734, %rd21662, %rd23737;
	add.s64 	%rd6778, %rd21662, %rd21661;
	setp.ge.u64 	%p12735, %rd6778, %rd21662;
	and.pred  	%p12736, %p12734, %p12735;
	@%p12736 bra 	$L__BB0_2251;
	add.s64 	%rd23739, %rd23739, 1;
	setp.eq.s64 	%p12737, %rd23739, 0;
	selp.u64 	%rd21663, 1, 0, %p12737;
	add.s64 	%rd23738, %rd23738, %rd21663;
$L__BB0_2251:
	mul.lo.s64 	%rd21664, %rd23316, %rd23984;
	mul.hi.u64 	%rd21665, %rd23981, %rd23314;
	mad.lo.s64 	%rd23742, %rd23314, %rd23981, %rd6778;
	setp.lt.u64 	%p12738, %rd23742, %rd6778;
	selp.u64 	%rd21666, 1, 0, %p12738;
	add.s64 	%rd21667, %rd23739, %rd21665;
	setp.lt.u64 	%p12739, %rd21667, %rd23739;
	add.s64 	%rd21668, %rd21667, %rd21666;
	setp.lt.u64 	%p12740, %rd21668, %rd21667;
	or.pred  	%p12741, %p12739, %p12740;
	selp.u64 	%rd21669, 1, 0, %p12741;
	add.s64 	%rd21670, %rd23738, %rd21669;
	mul.hi.u64 	%rd21671, %rd23981, %rd23313;
	mad.lo.s64 	%rd23744, %rd23313, %rd23981, %rd21668;
	setp.lt.u64 	%p12742, %rd23744, %rd21668;
	selp.u64 	%rd21672, 1, 0, %p12742;
	add.s64 	%rd21673, %rd21670, %rd21671;
	add.s64 	%rd23743, %rd21673, %rd21672;
	mul.lo.s64 	%rd21674, %rd2128, %rd21664;
	mul.lo.s64 	%rd21675, %rd2129, %rd21674;
	mul.hi.u64 	%rd21676, %rd21674, %rd2129;
	not.b64 	%rd21677, %rd21664;
	setp.gt.u64 	%p12743, %rd21675, %rd21677;
	selp.u64 	%rd21678, 1, 0, %p12743;
	add.s64 	%rd21679, %rd6735, %rd21676;
	setp.lt.u64 	%p12744, %rd21679, %rd6735;
	add.s64 	%rd21680, %rd21679, %rd21678;
	setp.lt.u64 	%p12745, %rd21680, %rd21679;
	or.pred  	%p12746, %p12744, %p12745;
	selp.u64 	%rd21681, 1, 0, %p12746;
	mul.hi.u64 	%rd21682, %rd21674, %rd2130;
	mad.lo.s64 	%rd21683, %rd2130, %rd21674, %rd21680;
	setp.lt.u64 	%p12747, %rd21683, %rd21680;
	add.s64 	%rd6786, %rd21683, %rd21681;
	setp.lt.u64 	%p12748, %rd6786, %rd21683;
	or.pred  	%p12749, %p12747, %p12748;
	selp.u64 	%rd21684, 1, 0, %p12749;
	add.s64 	%rd21685, %rd6752, %rd21682;
	setp.lt.u64 	%p12750, %rd21685, %rd6752;
	add.s64 	%rd21686, %rd21685, %rd21684;
	setp.lt.u64 	%p12751, %rd21686, %rd21685;
	or.pred  	%p12752, %p12750, %p12751;
	selp.u64 	%rd21687, 1, 0, %p12752;
	mul.hi.u64 	%rd21688, %rd21674, %rd2131;
	mad.lo.s64 	%rd21689, %rd2131, %rd21674, %rd21686;
	setp.lt.u64 	%p12753, %rd21689, %rd21686;
	add.s64 	%rd6787, %rd21689, %rd21687;
	setp.lt.u64 	%p12754, %rd6787, %rd21689;
	or.pred  	%p12755, %p12753, %p12754;
	selp.u64 	%rd21690, 1, 0, %p12755;
	add.s64 	%rd21691, %rd6769, %rd21688;
	setp.lt.u64 	%p12756, %rd21691, %rd6769;
	add.s64 	%rd21692, %rd21691, %rd21690;
	setp.lt.u64 	%p12757, %rd21692, %rd21691;
	or.pred  	%p12758, %p12756, %p12757;
	selp.u64 	%rd21693, 1, 0, %p12758;
	mul.hi.u64 	%rd21694, %rd21674, %rd2132;
	mad.lo.s64 	%rd21695, %rd2132, %rd21674, %rd21692;
	setp.lt.u64 	%p12759, %rd21695, %rd21692;
	add.s64 	%rd6788, %rd21695, %rd21693;
	setp.lt.u64 	%p12760, %rd6788, %rd21695;
	or.pred  	%p12761, %p12759, %p12760;
	selp.u64 	%rd21696, 1, 0, %p12761;
	add.s64 	%rd21697, %rd6777, %rd21694;
	setp.ge.u64 	%p12762, %rd21697, %rd6777;
	add.s64 	%rd6789, %rd21697, %rd21696;
	setp.ge.u64 	%p12763, %rd6789, %rd21697;
	and.pred  	%p12764, %p12762, %p12763;
	@%p12764 bra 	$L__BB0_2254;
	add.s64 	%rd23742, %rd23742, 1;
	setp.ne.s64 	%p12765, %rd23742, 0;
	@%p12765 bra 	$L__BB0_2254;
	add.s64 	%rd23744, %rd23744, 1;
	setp.eq.s64 	%p12766, %rd23744, 0;
	selp.u64 	%rd21699, 1, 0, %p12766;
	add.s64 	%rd23743, %rd23743, %rd21699;
	mov.b64 	%rd23742, 0;
$L__BB0_2254:
	mul.lo.s64 	%rd21700, %rd2128, %rd6786;
	mul.lo.s64 	%rd21701, %rd2129, %rd21700;
	mul.hi.u64 	%rd21702, %rd21700, %rd2129;
	not.b64 	%rd21703, %rd6786;
	setp.gt.u64 	%p12767, %rd21701, %rd21703;
	selp.u64 	%rd21704, 1, 0, %p12767;
	add.s64 	%rd21705, %rd6787, %rd21702;
	setp.lt.u64 	%p12768, %rd21705, %rd6787;
	add.s64 	%rd21706, %rd21705, %rd21704;
	setp.lt.u64 	%p12769, %rd21706, %rd21705;
	or.pred  	%p12770, %p12768, %p12769;
	selp.u64 	%rd21707, 1, 0, %p12770;
	mul.hi.u64 	%rd21708, %rd21700, %rd2130;
	mad.lo.s64 	%rd21709, %rd2130, %rd21700, %rd21706;
	setp.lt.u64 	%p12771, %rd21709, %rd21706;
	add.s64 	%rd6796, %rd21709, %rd21707;
	setp.lt.u64 	%p12772, %rd6796, %rd21709;
	or.pred  	%p12773, %p12771, %p12772;
	selp.u64 	%rd21710, 1, 0, %p12773;
	add.s64 	%rd21711, %rd6788, %rd21708;
	setp.lt.u64 	%p12774, %rd21711, %rd6788;
	add.s64 	%rd21712, %rd21711, %rd21710;
	setp.lt.u64 	%p12775, %rd21712, %rd21711;
	or.pred  	%p12776, %p12774, %p12775;
	selp.u64 	%rd21713, 1, 0, %p12776;
	mul.hi.u64 	%rd21714, %rd21700, %rd2131;
	mad.lo.s64 	%rd21715, %rd2131, %rd21700, %rd21712;
	setp.lt.u64 	%p12777, %rd21715, %rd21712;
	add.s64 	%rd6797, %rd21715, %rd21713;
	setp.lt.u64 	%p12778, %rd6797, %rd21715;
	or.pred  	%p12779, %p12777, %p12778;
	selp.u64 	%rd21716, 1, 0, %p12779;
	add.s64 	%rd21717, %rd6789, %rd21714;
	setp.lt.u64 	%p12780, %rd21717, %rd6789;
	add.s64 	%rd21718, %rd21717, %rd21716;
	setp.lt.u64 	%p12781, %rd21718, %rd21717;
	or.pred  	%p12782, %p12780, %p12781;
	selp.u64 	%rd21719, 1, 0, %p12782;
	mul.hi.u64 	%rd21720, %rd21700, %rd2132;
	mad.lo.s64 	%rd21721, %rd2132, %rd21700, %rd21718;
	setp.lt.u64 	%p12783, %rd21721, %rd21718;
	add.s64 	%rd6798, %rd21721, %rd21719;
	setp.lt.u64 	%p12784, %rd6798, %rd21721;
	or.pred  	%p12785, %p12783, %p12784;
	selp.u64 	%rd21722, 1, 0, %p12785;
	add.s64 	%rd21723, %rd23742, %rd21720;
	setp.ge.u64 	%p12786, %rd21723, %rd23742;
	add.s64 	%rd6799, %rd21723, %rd21722;
	setp.ge.u64 	%p12787, %rd6799, %rd21723;
	and.pred  	%p12788, %p12786, %p12787;
	@%p12788 bra 	$L__BB0_2256;
	add.s64 	%rd23744, %rd23744, 1;
	setp.eq.s64 	%p12789, %rd23744, 0;
	selp.u64 	%rd21724, 1, 0, %p12789;
	add.s64 	%rd23743, %rd23743, %rd21724;
$L__BB0_2256:
	mul.lo.s64 	%rd21725, %rd2128, %rd6796;
	mul.lo.s64 	%rd21726, %rd2129, %rd21725;
	mul.hi.u64 	%rd21727, %rd21725, %rd2129;
	not.b64 	%rd21728, %rd6796;
	setp.gt.u64 	%p12790, %rd21726, %rd21728;
	selp.u64 	%rd21729, 1, 0, %p12790;
	add.s64 	%rd21730, %rd6797, %rd21727;
	setp.lt.u64 	%p12791, %rd21730, %rd6797;
	add.s64 	%rd21731, %rd21730, %rd21729;
	setp.lt.u64 	%p12792, %rd21731, %rd21730;
	or.pred  	%p12793, %p12791, %p12792;
	selp.u64 	%rd21732, 1, 0, %p12793;
	mul.hi.u64 	%rd21733, %rd21725, %rd2130;
	mad.lo.s64 	%rd21734, %rd2130, %rd21725, %rd21731;
	setp.lt.u64 	%p12794, %rd21734, %rd21731;
	add.s64 	%rd21735, %rd21734, %rd21732;
	setp.lt.u64 	%p12795, %rd21735, %rd21734;
	or.pred  	%p12796, %p12794, %p12795;
	selp.u64 	%rd21736, 1, 0, %p12796;
	add.s64 	%rd21737, %rd6798, %rd21733;
	setp.lt.u64 	%p12797, %rd21737, %rd6798;
	add.s64 	%rd21738, %rd21737, %rd21736;
	setp.lt.u64 	%p12798, %rd21738, %rd21737;
	or.pred  	%p12799, %p12797, %p12798;
	selp.u64 	%rd21739, 1, 0, %p12799;
	mul.hi.u64 	%rd21740, %rd21725, %rd2131;
	mad.lo.s64 	%rd21741, %rd2131, %rd21725, %rd21738;
	setp.lt.u64 	%p12800, %rd21741, %rd21738;
	add.s64 	%rd21742, %rd21741, %rd21739;
	setp.lt.u64 	%p12801, %rd21742, %rd21741;
	or.pred  	%p12802, %p12800, %p12801;
	selp.u64 	%rd21743, 1, 0, %p12802;
	add.s64 	%rd21744, %rd6799, %rd21740;
	setp.lt.u64 	%p12803, %rd21744, %rd6799;
	add.s64 	%rd21745, %rd21744, %rd21743;
	setp.lt.u64 	%p12804, %rd21745, %rd21744;
	or.pred  	%p12805, %p12803, %p12804;
	selp.u64 	%rd21746, 1, 0, %p12805;
	mul.hi.u64 	%rd21747, %rd21725, %rd2132;
	mad.lo.s64 	%rd21748, %rd2132, %rd21725, %rd21745;
	setp.lt.u64 	%p12806, %rd21748, %rd21745;
	add.s64 	%rd21749, %rd21748, %rd21746;
	setp.lt.u64 	%p12807, %rd21749, %rd21748;
	or.pred  	%p12808, %p12806, %p12807;
	selp.u64 	%rd21750, 1, 0, %p12808;
	add.s64 	%rd21751, %rd23744, %rd21747;
	setp.lt.u64 	%p12809, %rd21751, %rd23744;
	add.s64 	%rd21752, %rd21751, %rd21750;
	setp.lt.u64 	%p12810, %rd21752, %rd21751;
	or.pred  	%p12811, %p12809, %p12810;
	selp.u64 	%rd21753, 1, 0, %p12811;
	add.s64 	%rd21754, %rd23743, %rd21753;
	mul.lo.s64 	%rd21755, %rd2128, %rd21735;
	mul.lo.s64 	%rd21756, %rd2129, %rd21755;
	mul.hi.u64 	%rd21757, %rd21755, %rd2129;
	not.b64 	%rd21758, %rd21735;
	setp.gt.u64 	%p12812, %rd21756, %rd21758;
	selp.u64 	%rd21759, 1, 0, %p12812;
	add.s64 	%rd21760, %rd21742, %rd21757;
	setp.lt.u64 	%p12813, %rd21760, %rd21742;
	add.s64 	%rd21761, %rd21760, %rd21759;
	setp.lt.u64 	%p12814, %rd21761, %rd21760;
	or.pred  	%p12815, %p12813, %p12814;
	selp.u64 	%rd21762, 1, 0, %p12815;
	mul.hi.u64 	%rd21763, %rd21755, %rd2130;
	mad.lo.s64 	%rd21764, %rd2130, %rd21755, %rd21761;
	setp.lt.u64 	%p12816, %rd21764, %rd21761;
	add.s64 	%rd6804, %rd21764, %rd21762;
	setp.lt.u64 	%p12817, %rd6804, %rd21764;
	or.pred  	%p12818, %p12816, %p12817;
	selp.u64 	%rd21765, 1, 0, %p12818;
	add.s64 	%rd21766, %rd21749, %rd21763;
	setp.lt.u64 	%p12819, %rd21766, %rd21749;
	add.s64 	%rd21767, %rd21766, %rd21765;
	setp.lt.u64 	%p12820, %rd21767, %rd21766;
	or.pred  	%p12821, %p12819, %p12820;
	selp.u64 	%rd21768, 1, 0, %p12821;
	mul.hi.u64 	%rd21769, %rd21755, %rd2131;
	mad.lo.s64 	%rd21770, %rd2131, %rd21755, %rd21767;
	setp.lt.u64 	%p12822, %rd21770, %rd21767;
	add.s64 	%rd6805, %rd21770, %rd21768;
	setp.lt.u64 	%p12823, %rd6805, %rd21770;
	or.pred  	%p12824, %p12822, %p12823;
	selp.u64 	%rd21771, 1, 0, %p12824;
	add.s64 	%rd21772, %rd21752, %rd21769;
	setp.lt.u64 	%p12825, %rd21772, %rd21752;
	add.s64 	%rd21773, %rd21772, %rd21771;
	setp.lt.u64 	%p12826, %rd21773, %rd21772;
	or.pred  	%p12827, %p12825, %p12826;
	selp.u64 	%rd21774, 1, 0, %p12827;
	mul.hi.u64 	%rd21775, %rd21755, %rd2132;
	mad.lo.s64 	%rd21776, %rd2132, %rd21755, %rd21773;
	setp.lt.u64 	%p12828, %rd21776, %rd21773;
	add.s64 	%rd6806, %rd21776, %rd21774;
	setp.lt.u64 	%p12829, %rd6806, %rd21776;
	or.pred  	%p12830, %p12828, %p12829;
	selp.u64 	%rd21777, 1, 0, %p12830;
	add.s64 	%rd21778, %rd21754, %rd21775;
	add.s64 	%rd23745, %rd21778, %rd21777;
	setp.gt.u64 	%p12831, %rd23745, %rd2132;
	@%p12831 bra 	$L__BB0_2262;
	setp.lt.u64 	%p12832, %rd23745, %rd2132;
	mov.u64 	%rd23746, %rd6806;
	mov.u64 	%rd23747, %rd6805;
	mov.u64 	%rd23748, %rd6804;
	@%p12832 bra 	$L__BB0_2263;
	setp.gt.u64 	%p12833, %rd6806, %rd2131;
	@%p12833 bra 	$L__BB0_2262;
	setp.lt.u64 	%p12834, %rd6806, %rd2131;
	mov.u64 	%rd23746, %rd6806;
	mov.u64 	%rd23747, %rd6805;
	mov.u64 	%rd23748, %rd6804;
	@%p12834 bra 	$L__BB0_2263;
	setp.gt.u64 	%p12835, %rd6805, %rd2130;
	@%p12835 bra 	$L__BB0_2262;
	setp.lt.u64 	%p12836, %rd6805, %rd2130;
	setp.lt.u64 	%p12837, %rd6804, %rd2129;
	or.pred  	%p12838, %p12836, %p12837;
	mov.u64 	%rd23746, %rd6806;
	mov.u64 	%rd23747, %rd6805;
	mov.u64 	%rd23748, %rd6804;
	@%p12838 bra 	$L__BB0_2263;
$L__BB0_2262:
	sub.s64 	%rd23748, %rd6804, %rd2129;
	setp.lt.u64 	%p12839, %rd6804, %rd2129;
	selp.u64 	%rd21779, 1, 0, %p12839;
	add.s64 	%rd21780, %rd2130, %rd21779;
	sub.s64 	%rd23747, %rd6805, %rd21780;
	setp.lt.u64 	%p12840, %rd6805, %rd21780;
	selp.u64 	%rd21781, 1, 0, %p12840;
	add.s64 	%rd21782, %rd2131, %rd21781;
	sub.s64 	%rd23746, %rd6806, %rd21782;
	setp.lt.u64 	%p12841, %rd6806, %rd21782;
	selp.u64 	%rd21783, 1, 0, %p12841;
	add.s64 	%rd21784, %rd2132, %rd21783;
	sub.s64 	%rd23745, %rd23745, %rd21784;
$L__BB0_2263:
	shl.b64 	%rd6816, %rd23748, 1;
	mov.b64 	{%r879, %r880}, %rd23748;
	mov.b64 	{%r881, %r882}, %rd23747;
	shf.l.wrap.b32 	%r883, %r880, %r881, 1;
	shf.l.wrap.b32 	%r884, %r881, %r882, 1;
	mov.b64 	%rd6817, {%r883, %r884};
	mov.b64 	{%r885, %r886}, %rd23746;
	shf.l.wrap.b32 	%r887, %r882, %r885, 1;
	shf.l.wrap.b32 	%r888, %r885, %r886, 1;
	mov.b64 	%rd6818, {%r887, %r888};
	mov.b64 	{%r889, %r890}, %rd23745;
	shf.l.wrap.b32 	%r891, %r886, %r889, 1;
	shf.l.wrap.b32 	%r892, %r889, %r890, 1;
	mov.b64 	%rd23977, {%r891, %r892};
	setp.gt.u64 	%p12842, %rd23977, %rd2132;
	@%p12842 bra 	$L__BB0_2269;
	setp.lt.u64 	%p12843, %rd23977, %rd2132;
	mov.u64 	%rd23978, %rd6818;
	mov.u64 	%rd23979, %rd6817;
	mov.u64 	%rd23980, %rd6816;
	@%p12843 bra 	$L__BB0_2526;
	setp.gt.u64 	%p12844, %rd6818, %rd2131;
	@%p12844 bra 	$L__BB0_2269;
	setp.lt.u64 	%p12845, %rd6818, %rd2131;
	mov.u64 	%rd23978, %rd6818;
	mov.u64 	%rd23979, %rd6817;
	mov.u64 	%rd23980, %rd6816;
	@%p12845 bra 	$L__BB0_2526;
	setp.gt.u64 	%p12846, %rd6817, %rd2130;
	@%p12846 bra 	$L__BB0_2269;
	setp.lt.u64 	%p12847, %rd6817, %rd2130;
	setp.lt.u64 	%p12848, %rd6816, %rd2129;
	or.pred  	%p12849, %p12847, %p12848;
	mov.u64 	%rd23978, %rd6818;
	mov.u64 	%rd23979, %rd6817;
	mov.u64 	%rd23980, %rd6816;
	@%p12849 bra 	$L__BB0_2526;
$L__BB0_2269:
	sub.s64 	%rd23980, %rd6816, %rd2129;
	setp.lt.u64 	%p12850, %rd6816, %rd2129;
	selp.u64 	%rd21785, 1, 0, %p12850;
	add.s64 	%rd21786, %rd2130, %rd21785;
	sub.s64 	%rd23979, %rd6817, %rd21786;
	setp.lt.u64 	%p12851, %rd6817, %rd21786;
	selp.u64 	%rd21787, 1, 0, %p12851;
	add.s64 	%rd21788, %rd2131, %rd21787;
	sub.s64 	%rd23978, %rd6818, %rd21788;
	setp.lt.u64 	%p12852, %rd6818, %rd21788;
	selp.u64 	%rd21789, 1, 0, %p12852;
	add.s64 	%rd21790, %rd2132, %rd21789;
	sub.s64 	%rd23977, %rd23977, %rd21790;
	bra.uni 	$L__BB0_2526;
$L__BB0_2270:
	setp.gt.u64 	%p10168, %rd6826, %rd2131;
	@%p10168 bra 	$L__BB0_2274;
	setp.lt.u64 	%p10169, %rd6826, %rd2131;
	mov.u64 	%rd23750, %rd6826;
	mov.u64 	%rd23751, %rd6825;
	mov.u64 	%rd23752, %rd6824;
	@%p10169 bra 	$L__BB0_2277;
	setp.gt.u64 	%p10170, %rd6825, %rd2130;
	@%p10170 bra 	$L__BB0_2274;
	setp.lt.u64 	%p10171, %rd6825, %rd2130;
	setp.lt.u64 	%p10172, %rd6824, %rd2129;
	or.pred  	%p10173, %p10171, %p10172;
	mov.u64 	%rd23750, %rd6826;
	mov.u64 	%rd23751, %rd6825;
	mov.u64 	%rd23752, %rd6824;
	@%p10173 bra 	$L__BB0_2277;
$L__BB0_2274:
	sub.s64 	%rd23752, %rd6824, %rd2129;
	setp.lt.u64 	%p10174, %rd6824, %rd2129;
	selp.u64 	%rd18798, 1, 0, %p10174;
	add.s64 	%rd18799, %rd2130, %rd18798;
	sub.s64 	%rd23751, %rd6825, %rd18799;
	setp.lt.u64 	%p10175, %rd6825, %rd18799;
	selp.u64 	%rd18800, 1, 0, %p10175;
	add.s64 	%rd18801, %rd2131, %rd18800;
	sub.s64 	%rd23750, %rd6826, %rd18801;
	setp.lt.u64 	%p10176, %rd6826, %rd18801;
	selp.u64 	%rd18802, 1, 0, %p10176;
	add.s64 	%rd18803, %rd2132, %rd18802;
	sub.s64 	%rd23749, %rd23749, %rd18803;
	bra.uni 	$L__BB0_2277;
$L__BB0_2275:
	shl.b64 	%rd6824, %rd23520, 1;
	mov.b64 	{%r753, %r754}, %rd23520;
	mov.b64 	{%r755, %r756}, %rd23519;
	shf.l.wrap.b32 	%r757, %r754, %r755, 1;
	shf.l.wrap.b32 	%r758, %r755, %r756, 1;
	mov.b64 	%rd6825, {%r757, %r758};
	mov.b64 	{%r759, %r760}, %rd23518;
	shf.l.wrap.b32 	%r761, %r756, %r759, 1;
	shf.l.wrap.b32 	%r762, %r759, %r760, 1;
	mov.b64 	%rd6826, {%r761, %r762};
	mov.b64 	{%r763, %r764}, %rd23517;
	shf.l.wrap.b32 	%r765, %r760, %r763, 1;
	shf.l.wrap.b32 	%r766, %r763, %r764, 1;
	mov.b64 	%rd23749, {%r765, %r766};
	setp.gt.u64 	%p10166, %rd23749, %rd2132;
	@%p10166 bra 	$L__BB0_2274;
	setp.lt.u64 	%p10167, %rd23749, %rd2132;
	mov.u64 	%rd23750, %rd6826;
	mov.u64 	%rd23751, %rd6825;
	mov.u64 	%rd23752, %rd6824;
	@%p10167 bra 	$L__BB0_2277;
	bra.uni 	$L__BB0_2270;
$L__BB0_2277:
	mul.hi.u64 	%rd18804, %rd23752, %rd23752;
	mul.lo.s64 	%rd18805, %rd23751, %rd23752;
	mul.hi.u64 	%rd18806, %rd23752, %rd23751;
	add.s64 	%rd18807, %rd18804, %rd18805;
	setp.lt.u64 	%p10177, %rd18807, %rd18804;
	selp.u64 	%rd18808, 1, 0, %p10177;
	add.s64 	%rd18809, %rd18806, %rd18808;
	setp.lt.u64 	%p10178, %rd18809, %rd18806;
	selp.u64 	%rd18810, 1, 0, %p10178;
	mul.lo.s64 	%rd6836, %rd23750, %rd23752;
	mul.hi.u64 	%rd18811, %rd23752, %rd23750;
	add.s64 	%rd18812, %rd18809, %rd6836;
	setp.lt.u64 	%p10179, %rd18812, %rd18809;
	selp.u64 	%rd18813, 1, 0, %p10179;
	add.s64 	%rd18814, %rd18811, %rd18810;
	setp.lt.u64 	%p10180, %rd18814, %rd18811;
	add.s64 	%rd18815, %rd18814, %rd18813;
	setp.lt.u64 	%p10181, %rd18815, %rd18814;
	or.pred  	%p10182, %p10180, %p10181;
	selp.u64 	%rd18816, 1, 0, %p10182;
	mul.lo.s64 	%rd6837, %rd23749, %rd23752;
	mul.hi.u64 	%rd18817, %rd23752, %rd23749;
	add.s64 	%rd23755, %rd18815, %rd6837;
	setp.lt.u64 	%p10183, %rd23755, %rd18815;
	selp.u64 	%rd18818, 1, 0, %p10183;
	add.s64 	%rd18819, %rd18817, %rd18816;
	setp.lt.u64 	%p10184, %rd18819, %rd18817;
	add.s64 	%rd23757, %rd18819, %rd18818;
	setp.lt.u64 	%p10185, %rd23757, %rd18819;
	or.pred  	%p186, %p10184, %p10185;
	selp.u64 	%rd23756, 1, 0, %p186;
	mul.hi.u64 	%rd18820, %rd23751, %rd23752;
	add.s64 	%rd6841, %rd18807, %rd18805;
	setp.lt.u64 	%p10186, %rd6841, %rd18807;
	selp.u64 	%rd18821, 1, 0, %p10186;
	add.s64 	%rd18822, %rd18812, %rd18820;
	setp.ge.u64 	%p10187, %rd18822, %rd18812;
	add.s64 	%rd6842, %rd18822, %rd18821;
	setp.ge.u64 	%p10188, %rd6842, %rd18822;
	and.pred  	%p10189, %p10187, %p10188;
	@%p10189 bra 	$L__BB0_2280;
	add.s64 	%rd23755, %rd23755, 1;
	setp.ne.s64 	%p10190, %rd23755, 0;
	@%p10190 bra 	$L__BB0_2280;
	add.s64 	%rd23757, %rd23757, 1;
	setp.eq.s64 	%p10191, %rd23757, 0;
	selp.b64 	%rd18824, 2, 1, %p186;
	selp.b64 	%rd23756, %rd18824, %rd23756, %p10191;
	mov.b64 	%rd23755, 0;
$L__BB0_2280:
	mul.hi.u64 	%rd18825, %rd23751, %rd23751;
	mad.lo.s64 	%rd6849, %rd23751, %rd23751, %rd6842;
	setp.lt.u64 	%p10192, %rd6849, %rd6842;
	selp.u64 	%rd18826, 1, 0, %p10192;
	add.s64 	%rd18827, %rd23755, %rd18825;
	setp.ge.u64 	%p10193, %rd18827, %rd23755;
	add.s64 	%rd6850, %rd18827, %rd18826;
	setp.ge.u64 	%p10194, %rd6850, %rd18827;
	and.pred  	%p10195, %p10193, %p10194;
	@%p10195 bra 	$L__BB0_2282;
	add.s64 	%rd23757, %rd23757, 1;
	setp.eq.s64 	%p10196, %rd23757, 0;
	selp.u64 	%rd18828, 1, 0, %p10196;
	add.s64 	%rd23756, %rd23756, %rd18828;
$L__BB0_2282:
	mul.lo.s64 	%rd6855, %rd23750, %rd23751;
	mul.hi.u64 	%rd18829, %rd23751, %rd23750;
	add.s64 	%rd18830, %rd6850, %rd6855;
	setp.lt.u64 	%p10197, %rd18830, %rd6850;
	selp.u64 	%rd18831, 1, 0, %p10197;
	add.s64 	%rd18832, %rd23757, %rd18829;
	setp.lt.u64 	%p10198, %rd18832, %rd23757;
	add.s64 	%rd18833, %rd18832, %rd18831;
	setp.lt.u64 	%p10199, %rd18833, %rd18832;
	or.pred  	%p10200, %p10198, %p10199;
	selp.u64 	%rd18834, 1, 0, %p10200;
	add.s64 	%rd18835, %rd23756, %rd18834;
	mul.lo.s64 	%rd6856, %rd23749, %rd23751;
	mul.hi.u64 	%rd18836, %rd23751, %rd23749;
	add.s64 	%rd23760, %rd18833, %rd6856;
	setp.lt.u64 	%p10201, %rd23760, %rd18833;
	selp.u64 	%rd18837, 1, 0, %p10201;
	add.s64 	%rd18838, %rd18835, %rd18836;
	setp.lt.u64 	%p10202, %rd18838, %rd18835;
	add.s64 	%rd23762, %rd18838, %rd18837;
	setp.lt.u64 	%p10203, %rd23762, %rd18838;
	or.pred  	%p187, %p10202, %p10203;
	selp.u64 	%rd23761, 1, 0, %p187;
	mul.hi.u64 	%rd18839, %rd23750, %rd23752;
	add.s64 	%rd6860, %rd6849, %rd6836;
	setp.lt.u64 	%p10204, %rd6860, %rd6849;
	selp.u64 	%rd18840, 1, 0, %p10204;
	add.s64 	%rd18841, %rd18830, %rd18839;
	setp.ge.u64 	%p10205, %rd18841, %rd18830;
	add.s64 	%rd6861, %rd18841, %rd18840;
	setp.ge.u64 	%p10206, %rd6861, %rd18841;
	and.pred  	%p10207, %p10205, %p10206;
	@%p10207 bra 	$L__BB0_2285;
	add.s64 	%rd23760, %rd23760, 1;
	setp.ne.s64 	%p10208, %rd23760, 0;
	@%p10208 bra 	$L__BB0_2285;
	add.s64 	%rd23762, %rd23762, 1;
	setp.eq.s64 	%p10209, %rd23762, 0;
	selp.b64 	%rd18843, 2, 1, %p187;
	selp.b64 	%rd23761, %rd18843, %rd23761, %p10209;
	mov.b64 	%rd23760, 0;
$L__BB0_2285:
	mul.hi.u64 	%rd18844, %rd23750, %rd23751;
	add.s64 	%rd6868, %rd6861, %rd6855;
	setp.lt.u64 	%p10210, %rd6868, %rd6861;
	selp.u64 	%rd18845, 1, 0, %p10210;
	add.s64 	%rd18846, %rd23760, %rd18844;
	setp.ge.u64 	%p10211, %rd18846, %rd23760;
	add.s64 	%rd6869, %rd18846, %rd18845;
	setp.ge.u64 	%p10212, %rd6869, %rd18846;
	and.pred  	%p10213, %p10211, %p10212;
	@%p10213 bra 	$L__BB0_2287;
	add.s64 	%rd23762, %rd23762, 1;
	setp.eq.s64 	%p10214, %rd23762, 0;
	selp.u64 	%rd18847, 1, 0, %p10214;
	add.s64 	%rd23761, %rd23761, %rd18847;
$L__BB0_2287:
	mul.hi.u64 	%rd18848, %rd23750, %rd23750;
	mad.lo.s64 	%rd18849, %rd23750, %rd23750, %rd6869;
	setp.lt.u64 	%p10215, %rd18849, %rd6869;
	selp.u64 	%rd18850, 1, 0, %p10215;
	add.s64 	%rd18851, %rd23762, %rd18848;
	setp.lt.u64 	%p10216, %rd18851, %rd23762;
	add.s64 	%rd18852, %rd18851, %rd18850;
	setp.lt.u64 	%p10217, %rd18852, %rd18851;
	or.pred  	%p10218, %p10216, %p10217;
	selp.u64 	%rd18853, 1, 0, %p10218;
	add.s64 	%rd18854, %rd23761, %rd18853;
	mul.lo.s64 	%rd6874, %rd23749, %rd23750;
	mul.hi.u64 	%rd18855, %rd23750, %rd23749;
	add.s64 	%rd23765, %rd18852, %rd6874;
	setp.lt.u64 	%p10219, %rd23765, %rd18852;
	selp.u64 	%rd18856, 1, 0, %p10219;
	add.s64 	%rd18857, %rd18854, %rd18855;
	setp.lt.u64 	%p10220, %rd18857, %rd18854;
	add.s64 	%rd23767, %rd18857, %rd18856;
	setp.lt.u64 	%p10221, %rd23767, %rd18857;
	or.pred  	%p188, %p10220, %p10221;
	selp.u64 	%rd23766, 1, 0, %p188;
	mul.hi.u64 	%rd18858, %rd23749, %rd23752;
	add.s64 	%rd6878, %rd6868, %rd6837;
	setp.lt.u64 	%p10222, %rd6878, %rd6868;
	selp.u64 	%rd18859, 1, 0, %p10222;
	add.s64 	%rd18860, %rd18849, %rd18858;
	setp.ge.u64 	%p10223, %rd18860, %rd18849;
	add.s64 	%rd6879, %rd18860, %rd18859;
	setp.ge.u64 	%p10224, %rd6879, %rd18860;
	and.pred  	%p10225, %p10223, %p10224;
	@%p10225 bra 	$L__BB0_2290;
	add.s64 	%rd23765, %rd23765, 1;
	setp.ne.s64 	%p10226, %rd23765, 0;
	@%p10226 bra 	$L__BB0_2290;
	add.s64 	%rd23767, %rd23767, 1;
	setp.eq.s64 	%p10227, %rd23767, 0;
	selp.b64 	%rd18862, 2, 1, %p188;
	selp.b64 	%rd23766, %rd18862, %rd23766, %p10227;
	mov.b64 	%rd23765, 0;
$L__BB0_2290:
	mul.hi.u64 	%rd18863, %rd23749, %rd23751;
	add.s64 	%rd6886, %rd6879, %rd6856;
	setp.lt.u64 	%p10228, %rd6886, %rd6879;
	selp.u64 	%rd18864, 1, 0, %p10228;
	add.s64 	%rd18865, %rd23765, %rd18863;
	setp.ge.u64 	%p10229, %rd18865, %rd23765;
	add.s64 	%rd6887, %rd18865, %rd18864;
	setp.ge.u64 	%p10230, %rd6887, %rd18865;
	and.pred  	%p10231, %p10229, %p10230;
	@%p10231 bra 	$L__BB0_2292;
	add.s64 	%rd23767, %rd23767, 1;
	setp.eq.s64 	%p10232, %rd23767, 0;
	selp.u64 	%rd18866, 1, 0, %p10232;
	add.s64 	%rd23766, %rd23766, %rd18866;
$L__BB0_2292:
	mul.lo.s64 	%rd18867, %rd23752, %rd23752;
	mul.hi.u64 	%rd18868, %rd23749, %rd23750;
	add.s64 	%rd23770, %rd6887, %rd6874;
	setp.lt.u64 	%p10233, %rd23770, %rd6887;
	selp.u64 	%rd18869, 1, 0, %p10233;
	add.s64 	%rd18870, %rd23767, %rd18868;
	setp.lt.u64 	%p10234, %rd18870, %rd23767;
	add.s64 	%rd18871, %rd18870, %rd18869;
	setp.lt.u64 	%p10235, %rd18871, %rd18870;
	or.pred  	%p10236, %p10234, %p10235;
	selp.u64 	%rd18872, 1, 0, %p10236;
	add.s64 	%rd18873, %rd23766, %rd18872;
	mul.hi.u64 	%rd18874, %rd23749, %rd23749;
	mad.lo.s64 	%rd23772, %rd23749, %rd23749, %rd18871;
	setp.lt.u64 	%p10237, %rd23772, %rd18871;
	selp.u64 	%rd18875, 1, 0, %p10237;
	add.s64 	%rd18876, %rd18873, %rd18874;
	add.s64 	%rd23771, %rd18876, %rd18875;
	mul.lo.s64 	%rd18877, %rd2128, %rd18867;
	mul.lo.s64 	%rd18878, %rd2129, %rd18877;
	mul.hi.u64 	%rd18879, %rd18877, %rd2129;
	not.b64 	%rd18880, %rd18867;
	setp.gt.u64 	%p10238, %rd18878, %rd18880;
	selp.u64 	%rd18881, 1, 0, %p10238;
	add.s64 	%rd18882, %rd6841, %rd18879;
	setp.lt.u64 	%p10239, %rd18882, %rd6841;
	add.s64 	%rd18883, %rd18882, %rd18881;
	setp.lt.u64 	%p10240, %rd18883, %rd18882;
	or.pred  	%p10241, %p10239, %p10240;
	selp.u64 	%rd18884, 1, 0, %p10241;
	mul.hi.u64 	%rd18885, %rd18877, %rd2130;
	mad.lo.s64 	%rd18886, %rd2130, %rd18877, %rd18883;
	setp.lt.u64 	%p10242, %rd18886, %rd18883;
	add.s64 	%rd6895, %rd18886, %rd18884;
	setp.lt.u64 	%p10243, %rd6895, %rd18886;
	or.pred  	%p10244, %p10242, %p10243;
	selp.u64 	%rd18887, 1, 0, %p10244;
	add.s64 	%rd18888, %rd6860, %rd18885;
	setp.lt.u64 	%p10245, %rd18888, %rd6860;
	add.s64 	%rd18889, %rd18888, %rd18887;
	setp.lt.u64 	%p10246, %rd18889, %rd18888;
	or.pred  	%p10247, %p10245, %p10246;
	selp.u64 	%rd18890, 1, 0, %p10247;
	mul.hi.u64 	%rd18891, %rd18877, %rd2131;
	mad.lo.s64 	%rd18892, %rd2131, %rd18877, %rd18889;
	setp.lt.u64 	%p10248, %rd18892, %rd18889;
	add.s64 	%rd6896, %rd18892, %rd18890;
	setp.lt.u64 	%p10249, %rd6896, %rd18892;
	or.pred  	%p10250, %p10248, %p10249;
	selp.u64 	%rd18893, 1, 0, %p10250;
	add.s64 	%rd18894, %rd6878, %rd18891;
	setp.lt.u64 	%p10251, %rd18894, %rd6878;
	add.s64 	%rd18895, %rd18894, %rd18893;
	setp.lt.u64 	%p10252, %rd18895, %rd18894;
	or.pred  	%p10253, %p10251, %p10252;
	selp.u64 	%rd18896, 1, 0, %p10253;
	mul.hi.u64 	%rd18897, %rd18877, %rd2132;
	mad.lo.s64 	%rd18898, %rd2132, %rd18877, %rd18895;
	setp.lt.u64 	%p10254, %rd18898, %rd18895;
	add.s64 	%rd6897, %rd18898, %rd18896;
	setp.lt.u64 	%p10255, %rd6897, %rd18898;
	or.pred  	%p10256, %p10254, %p10255;
	selp.u64 	%rd18899, 1, 0, %p10256;
	add.s64 	%rd18900, %rd6886, %rd18897;
	setp.ge.u64 	%p10257, %rd18900, %rd6886;
	add.s64 	%rd6898, %rd18900, %rd18899;
	setp.ge.u64 	%p10258, %rd6898, %rd18900;
	and.pred  	%p10259, %p10257, %p10258;
	@%p10259 bra 	$L__BB0_2295;
	add.s64 	%rd23770, %rd23770, 1;
	setp.ne.s64 	%p10260, %rd23770, 0;
	@%p10260 bra 	$L__BB0_2295;
	add.s64 	%rd23772, %rd23772, 1;
	setp.eq.s64 	%p10261, %rd23772, 0;
	selp.u64 	%rd18902, 1, 0, %p10261;
	add.s64 	%rd23771, %rd23771, %rd18902;
	mov.b64 	%rd23770, 0;
$L__BB0_2295:
	mul.lo.s64 	%rd18903, %rd2128, %rd6895;
	mul.lo.s64 	%rd18904, %rd2129, %rd18903;
	mul.hi.u64 	%rd18905, %rd18903, %rd2129;
	not.b64 	%rd18906, %rd6895;
	setp.gt.u64 	%p10262, %rd18904, %rd18906;
	selp.u64 	%rd18907, 1, 0, %p10262;
	add.s64 	%rd18908, %rd6896, %rd18905;
	setp.lt.u64 	%p10263, %rd18908, %rd6896;
	add.s64 	%rd18909, %rd18908, %rd18907;
	setp.lt.u64 	%p10264, %rd18909, %rd18908;
	or.pred  	%p10265, %p10263, %p10264;
	selp.u64 	%rd18910, 1, 0, %p10265;
	mul.hi.u64 	%rd18911, %rd18903, %rd2130;
	mad.lo.s64 	%rd18912, %rd2130, %rd18903, %rd18909;
	setp.lt.u64 	%p10266, %rd18912, %rd18909;
	add.s64 	%rd6905, %rd18912, %rd18910;
	setp.lt.u64 	%p10267, %rd6905, %rd18912;
	or.pred  	%p10268, %p10266, %p10267;
	selp.u64 	%rd18913, 1, 0, %p10268;
	add.s64 	%rd18914, %rd6897, %rd18911;
	setp.lt.u64 	%p10269, %rd18914, %rd6897;
	add.s64 	%rd18915, %rd18914, %rd18913;
	setp.lt.u64 	%p10270, %rd18915, %rd18914;
	or.pred  	%p10271, %p10269, %p10270;
	selp.u64 	%rd18916, 1, 0, %p10271;
	mul.hi.u64 	%rd18917, %rd18903, %rd2131;
	mad.lo.s64 	%rd18918, %rd2131, %rd18903, %rd18915;
	setp.lt.u64 	%p10272, %rd18918, %rd18915;
	add.s64 	%rd6906, %rd18918, %rd18916;
	setp.lt.u64 	%p10273, %rd6906, %rd18918;
	or.pred  	%p10274, %p10272, %p10273;
	selp.u64 	%rd18919, 1, 0, %p10274;
	add.s64 	%rd18920, %rd6898, %rd18917;
	setp.lt.u64 	%p10275, %rd18920, %rd6898;
	add.s64 	%rd18921, %rd18920, %rd18919;
	setp.lt.u64 	%p10276, %rd18921, %rd18920;
	or.pred  	%p10277, %p10275, %p10276;
	selp.u64 	%rd18922, 1, 0, %p10277;
	mul.hi.u64 	%rd18923, %rd18903, %rd2132;
	mad.lo.s64 	%rd18924, %rd2132, %rd18903, %rd18921;
	setp.lt.u64 	%p10278, %rd18924, %rd18921;
	add.s64 	%rd6907, %rd18924, %rd18922;
	setp.lt.u64 	%p10279, %rd6907, %rd18924;
	or.pred  	%p10280, %p10278, %p10279;
	selp.u64 	%rd18925, 1, 0, %p10280;
	add.s64 	%rd18926, %rd23770, %rd18923;
	setp.ge.u64 	%p10281, %rd18926, %rd23770;
	add.s64 	%rd6908, %rd18926, %rd18925;
	setp.ge.u64 	%p10282, %rd6908, %rd18926;
	and.pred  	%p10283, %p10281, %p10282;
	@%p10283 bra 	$L__BB0_2297;
	add.s64 	%rd23772, %rd23772, 1;
	setp.eq.s64 	%p10284, %rd23772, 0;
	selp.u64 	%rd18927, 1, 0, %p10284;
	add.s64 	%rd23771, %rd23771, %rd18927;
$L__BB0_2297:
	mul.lo.s64 	%rd18928, %rd2128, %rd6905;
	mul.lo.s64 	%rd18929, %rd2129, %rd18928;
	mul.hi.u64 	%rd18930, %rd18928, %rd2129;
	not.b64 	%rd18931, %rd6905;
	setp.gt.u64 	%p10285, %rd18929, %rd18931;
	selp.u64 	%rd18932, 1, 0, %p10285;
	add.s64 	%rd18933, %rd6906, %rd18930;
	setp.lt.u64 	%p10286, %rd18933, %rd6906;
	add.s64 	%rd18934, %rd18933, %rd18932;
	setp.lt.u64 	%p10287, %rd18934, %rd18933;
	or.pred  	%p10288, %p10286, %p10287;
	selp.u64 	%rd18935, 1, 0, %p10288;
	mul.hi.u64 	%rd18936, %rd18928, %rd2130;
	mad.lo.s64 	%rd18937, %rd2130, %rd18928, %rd18934;
	setp.lt.u64 	%p10289, %rd18937, %rd18934;
	add.s64 	%rd18938, %rd18937, %rd18935;
	setp.lt.u64 	%p10290, %rd18938, %rd18937;
	or.pred  	%p10291, %p10289, %p10290;
	selp.u64 	%rd18939, 1, 0, %p10291;
	add.s64 	%rd18940, %rd6907, %rd18936;
	setp.lt.u64 	%p10292, %rd18940, %rd6907;
	add.s64 	%rd18941, %rd18940, %rd18939;
	setp.lt.u64 	%p10293, %rd18941, %rd18940;
	or.pred  	%p10294, %p10292, %p10293;
	selp.u64 	%rd18942, 1, 0, %p10294;
	mul.hi.u64 	%rd18943, %rd18928, %rd2131;
	mad.lo.s64 	%rd18944, %rd2131, %rd18928, %rd18941;
	setp.lt.u64 	%p10295, %rd18944, %rd18941;
	add.s64 	%rd18945, %rd18944, %rd18942;
	setp.lt.u64 	%p10296, %rd18945, %rd18944;
	or.pred  	%p10297, %p10295, %p10296;
	selp.u64 	%rd18946, 1, 0, %p10297;
	add.s64 	%rd18947, %rd6908, %rd18943;
	setp.lt.u64 	%p10298, %rd18947, %rd6908;
	add.s64 	%rd18948, %rd18947, %rd18946;
	setp.lt.u64 	%p10299, %rd18948, %rd18947;
	or.pred  	%p10300, %p10298, %p10299;
	selp.u64 	%rd18949, 1, 0, %p10300;
	mul.hi.u64 	%rd18950, %rd18928, %rd2132;
	mad.lo.s64 	%rd18951, %rd2132, %rd18928, %rd18948;
	setp.lt.u64 	%p10301, %rd18951, %rd18948;
	add.s64 	%rd18952, %rd18951, %rd18949;
	setp.lt.u64 	%p10302, %rd18952, %rd18951;
	or.pred  	%p10303, %p10301, %p10302;
	selp.u64 	%rd18953, 1, 0, %p10303;
	add.s64 	%rd18954, %rd23772, %rd18950;
	setp.lt.u64 	%p10304, %rd18954, %rd23772;
	add.s64 	%rd18955, %rd18954, %rd18953;
	setp.lt.u64 	%p10305, %rd18955, %rd18954;
	or.pred  	%p10306, %p10304, %p10305;
	selp.u64 	%rd18956, 1, 0, %p10306;
	add.s64 	%rd18957, %rd23771, %rd18956;
	mul.lo.s64 	%rd18958, %rd2128, %rd18938;
	mul.lo.s64 	%rd18959, %rd2129, %rd18958;
	mul.hi.u64 	%rd18960, %rd18958, %rd2129;
	not.b64 	%rd18961, %rd18938;
	setp.gt.u64 	%p10307, %rd18959, %rd18961;
	selp.u64 	%rd18962, 1, 0, %p10307;
	add.s64 	%rd18963, %rd18945, %rd18960;
	setp.lt.u64 	%p10308, %rd18963, %rd18945;
	add.s64 	%rd18964, %rd18963, %rd18962;
	setp.lt.u64 	%p10309, %rd18964, %rd18963;
	or.pred  	%p10310, %p10308, %p10309;
	selp.u64 	%rd18965, 1, 0, %p10310;
	mul.hi.u64 	%rd18966, %rd18958, %rd2130;
	mad.lo.s64 	%rd18967, %rd2130, %rd18958, %rd18964;
	setp.lt.u64 	%p10311, %rd18967, %rd18964;
	add.s64 	%rd6913, %rd18967, %rd18965;
	setp.lt.u64 	%p10312, %rd6913, %rd18967;
	or.pred  	%p10313, %p10311, %p10312;
	selp.u64 	%rd18968, 1, 0, %p10313;
	add.s64 	%rd18969, %rd18952, %rd18966;
	setp.lt.u64 	%p10314, %rd18969, %rd18952;
	add.s64 	%rd18970, %rd18969, %rd18968;
	setp.lt.u64 	%p10315, %rd18970, %rd18969;
	or.pred  	%p10316, %p10314, %p10315;
	selp.u64 	%rd18971, 1, 0, %p10316;
	mul.hi.u64 	%rd18972, %rd18958, %rd2131;
	mad.lo.s64 	%rd18973, %rd2131, %rd18958, %rd18970;
	setp.lt.u64 	%p10317, %rd18973, %rd18970;
	add.s64 	%rd6914, %rd18973, %rd18971;
	setp.lt.u64 	%p10318, %rd6914, %rd18973;
	or.pred  	%p10319, %p10317, %p10318;
	selp.u64 	%rd18974, 1, 0, %p10319;
	add.s64 	%rd18975, %rd18955, %rd18972;
	setp.lt.u64 	%p10320, %rd18975, %rd18955;
	add.s64 	%rd18976, %rd18975, %rd18974;
	setp.lt.u64 	%p10321, %rd18976, %rd18975;
	or.pred  	%p10322, %p10320, %p10321;
	selp.u64 	%rd18977, 1, 0, %p10322;
	mul.hi.u64 	%rd18978, %rd18958, %rd2132;
	mad.lo.s64 	%rd18979, %rd2132, %rd18958, %rd18976;
	setp.lt.u64 	%p10323, %rd18979, %rd18976;
	add.s64 	%rd6915, %rd18979, %rd18977;
	setp.lt.u64 	%p10324, %rd6915, %rd18979;
	or.pred  	%p10325, %p10323, %p10324;
	selp.u64 	%rd18980, 1, 0, %p10325;
	add.s64 	%rd18981, %rd18957, %rd18978;
	add.s64 	%rd23773, %rd18981, %rd18980;
	setp.gt.u64 	%p10326, %rd23773, %rd2132;
	@%p10326 bra 	$L__BB0_2303;
	setp.lt.u64 	%p10327, %rd23773, %rd2132;
	mov.u64 	%rd23774, %rd6915;
	mov.u64 	%rd23775, %rd6914;
	mov.u64 	%rd23776, %rd6913;
	@%p10327 bra 	$L__BB0_2304;
	setp.gt.u64 	%p10328, %rd6915, %rd2131;
	@%p10328 bra 	$L__BB0_2303;
	setp.lt.u64 	%p10329, %rd6915, %rd2131;
	mov.u64 	%rd23774, %rd6915;
	mov.u64 	%rd23775, %rd6914;
	mov.u64 	%rd23776, %rd6913;
	@%p10329 bra 	$L__BB0_2304;
	setp.gt.u64 	%p10330, %rd6914, %rd2130;
	@%p10330 bra 	$L__BB0_2303;
	setp.lt.u64 	%p10331, %rd6914, %rd2130;
	setp.lt.u64 	%p10332, %rd6913, %rd2129;
	or.pred  	%p10333, %p10331, %p10332;
	mov.u64 	%rd23774, %rd6915;
	mov.u64 	%rd23775, %rd6914;
	mov.u64 	%rd23776, %rd6913;
	@%p10333 bra 	$L__BB0_2304;
$L__BB0_2303:
	sub.s64 	%rd23776, %rd6913, %rd2129;
	setp.lt.u64 	%p10334, %rd6913, %rd2129;
	selp.u64 	%rd18982, 1, 0, %p10334;
	add.s64 	%rd18983, %rd2130, %rd18982;
	sub.s64 	%rd23775, %rd6914, %rd18983;
	setp.lt.u64 	%p10335, %rd6914, %rd18983;
	selp.u64 	%rd18984, 1, 0, %p10335;
	add.s64 	%rd18985, %rd2131, %rd18984;
	sub.s64 	%rd23774, %rd6915, %rd18985;
	setp.lt.u64 	%p10336, %rd6915, %rd18985;
	selp.u64 	%rd18986, 1, 0, %p10336;
	add.s64 	%rd18987, %rd2132, %rd18986;
	sub.s64 	%rd23773, %rd23773, %rd18987;
$L__BB0_2304:
	mul.hi.u64 	%rd18988, %rd23520, %rd23776;
	mul.hi.u64 	%rd18989, %rd23520, %rd23775;
	mad.lo.s64 	%rd18990, %rd23775, %rd23520, %rd18988;
	setp.lt.u64 	%p10337, %rd18990, %rd18988;
	selp.u64 	%rd18991, 1, 0, %p10337;
	add.s64 	%rd18992, %rd18989, %rd18991;
	setp.lt.u64 	%p10338, %rd18992, %rd18989;
	selp.u64 	%rd18993, 1, 0, %p10338;
	mul.hi.u64 	%rd18994, %rd23520, %rd23774;
	mad.lo.s64 	%rd18995, %rd23774, %rd23520, %rd18992;
	setp.lt.u64 	%p10339, %rd18995, %rd18992;
	selp.u64 	%rd18996, 1, 0, %p10339;
	add.s64 	%rd18997, %rd18994, %rd18993;
	setp.lt.u64 	%p10340, %rd18997, %rd18994;
	add.s64 	%rd18998, %rd18997, %rd18996;
	setp.lt.u64 	%p10341, %rd18998, %rd18997;
	or.pred  	%p10342, %p10340, %p10341;
	selp.u64 	%rd18999, 1, 0, %p10342;
	mul.hi.u64 	%rd19000, %rd23520, %rd23773;
	mad.lo.s64 	%rd23779, %rd23773, %rd23520, %rd18998;
	setp.lt.u64 	%p10343, %rd23779, %rd18998;
	selp.u64 	%rd19001, 1, 0, %p10343;
	add.s64 	%rd19002, %rd19000, %rd18999;
	setp.lt.u64 	%p10344, %rd19002, %rd19000;
	add.s64 	%rd23781, %rd19002, %rd19001;
	setp.lt.u64 	%p10345, %rd23781, %rd19002;
	or.pred  	%p189, %p10344, %p10345;
	selp.u64 	%rd23780, 1, 0, %p189;
	mul.hi.u64 	%rd19003, %rd23519, %rd23776;
	mad.lo.s64 	%rd6928, %rd23776, %rd23519, %rd18990;
	setp.lt.u64 	%p10346, %rd6928, %rd18990;
	selp.u64 	%rd19004, 1, 0, %p10346;
	add.s64 	%rd19005, %rd18995, %rd19003;
	setp.ge.u64 	%p10347, %rd19005, %rd18995;
	add.s64 	%rd6929, %rd19005, %rd19004;
	setp.ge.u64 	%p10348, %rd6929, %rd19005;
	and.pred  	%p10349, %p10347, %p10348;
	@%p10349 bra 	$L__BB0_2307;
	add.s64 	%rd23779, %rd23779, 1;
	setp.ne.s64 	%p10350, %rd23779, 0;
	@%p10350 bra 	$L__BB0_2307;
	add.s64 	%rd23781, %rd23781, 1;
	setp.eq.s64 	%p10351, %rd23781, 0;
	selp.b64 	%rd19007, 2, 1, %p189;
	selp.b64 	%rd23780, %rd19007, %rd23780, %p10351;
	mov.b64 	%rd23779, 0;
$L__BB0_2307:
	mul.hi.u64 	%rd19008, %rd23519, %rd23775;
	mad.lo.s64 	%rd6936, %rd23775, %rd23519, %rd6929;
	setp.lt.u64 	%p10352, %rd6936, %rd6929;
	selp.u64 	%rd19009, 1, 0, %p10352;
	add.s64 	%rd19010, %rd23779, %rd19008;
	setp.ge.u64 	%p10353, %rd19010, %rd23779;
	add.s64 	%rd6937, %rd19010, %rd19009;
	setp.ge.u64 	%p10354, %rd6937, %rd19010;
	and.pred  	%p10355, %p10353, %p10354;
	@%p10355 bra 	$L__BB0_2309;
	add.s64 	%rd23781, %rd23781, 1;
	setp.eq.s64 	%p10356, %rd23781, 0;
	selp.u64 	%rd19011, 1, 0, %p10356;
	add.s64 	%rd23780, %rd23780, %rd19011;
$L__BB0_2309:
	mul.hi.u64 	%rd19012, %rd23519, %rd23774;
	mad.lo.s64 	%rd19013, %rd23774, %rd23519, %rd6937;
	setp.lt.u64 	%p10357, %rd19013, %rd6937;
	selp.u64 	%rd19014, 1, 0, %p10357;
	add.s64 	%rd19015, %rd23781, %rd19012;
	setp.lt.u64 	%p10358, %rd19015, %rd23781;
	add.s64 	%rd19016, %rd19015, %rd19014;
	setp.lt.u64 	%p10359, %rd19016, %rd19015;
	or.pred  	%p10360, %p10358, %p10359;
	selp.u64 	%rd19017, 1, 0, %p10360;
	add.s64 	%rd19018, %rd23780, %rd19017;
	mul.hi.u64 	%rd19019, %rd23519, %rd23773;
	mad.lo.s64 	%rd23784, %rd23773, %rd23519, %rd19016;
	setp.lt.u64 	%p10361, %rd23784, %rd19016;
	selp.u64 	%rd19020, 1, 0, %p10361;
	add.s64 	%rd19021, %rd19018, %rd19019;
	setp.lt.u64 	%p10362, %rd19021, %rd19018;
	add.s64 	%rd23786, %rd19021, %rd19020;
	setp.lt.u64 	%p10363, %rd23786, %rd19021;
	or.pred  	%p190, %p10362, %p10363;
	selp.u64 	%rd23785, 1, 0, %p190;
	mul.hi.u64 	%rd19022, %rd23518, %rd23776;
	mad.lo.s64 	%rd6945, %rd23776, %rd23518, %rd6936;
	setp.lt.u64 	%p10364, %rd6945, %rd6936;
	selp.u64 	%rd19023, 1, 0, %p10364;
	add.s64 	%rd19024, %rd19013, %rd19022;
	setp.ge.u64 	%p10365, %rd19024, %rd19013;
	add.s64 	%rd6946, %rd19024, %rd19023;
	setp.ge.u64 	%p10366, %rd6946, %rd19024;
	and.pred  	%p10367, %p10365, %p10366;
	@%p10367 bra 	$L__BB0_2312;
	add.s64 	%rd23784, %rd23784, 1;
	setp.ne.s64 	%p10368, %rd23784, 0;
	@%p10368 bra 	$L__BB0_2312;
	add.s64 	%rd23786, %rd23786, 1;
	setp.eq.s64 	%p10369, %rd23786, 0;
	selp.b64 	%rd19026, 2, 1, %p190;
	selp.b64 	%rd23785, %rd19026, %rd23785, %p10369;
	mov.b64 	%rd23784, 0;
$L__BB0_2312:
	mul.hi.u64 	%rd19027, %rd23518, %rd23775;
	mad.lo.s64 	%rd6953, %rd23775, %rd23518, %rd6946;
	setp.lt.u64 	%p10370, %rd6953, %rd6946;
	selp.u64 	%rd19028, 1, 0, %p10370;
	add.s64 	%rd19029, %rd23784, %rd19027;
	setp.ge.u64 	%p10371, %rd19029, %rd23784;
	add.s64 	%rd6954, %rd19029, %rd19028;
	setp.ge.u64 	%p10372, %rd6954, %rd19029;
	and.pred  	%p10373, %p10371, %p10372;
	@%p10373 bra 	$L__BB0_2314;
	add.s64 	%rd23786, %rd23786, 1;
	setp.eq.s64 	%p10374, %rd23786, 0;
	selp.u64 	%rd19030, 1, 0, %p10374;
	add.s64 	%rd23785, %rd23785, %rd19030;
$L__BB0_2314:
	mul.hi.u64 	%rd19031, %rd23518, %rd23774;
	mad.lo.s64 	%rd19032, %rd23774, %rd23518, %rd6954;
	setp.lt.u64 	%p10375, %rd19032, %rd6954;
	selp.u64 	%rd19033, 1, 0, %p10375;
	add.s64 	%rd19034, %rd23786, %rd19031;
	setp.lt.u64 	%p10376, %rd19034, %rd23786;
	add.s64 	%rd19035, %rd19034, %rd19033;
	setp.lt.u64 	%p10377, %rd19035, %rd19034;
	or.pred  	%p10378, %p10376, %p10377;
	selp.u64 	%rd19036, 1, 0, %p10378;
	add.s64 	%rd19037, %rd23785, %rd19036;
	mul.hi.u64 	%rd19038, %rd23518, %rd23773;
	mad.lo.s64 	%rd23789, %rd23773, %rd23518, %rd19035;
	setp.lt.u64 	%p10379, %rd23789, %rd19035;
	selp.u64 	%rd19039, 1, 0, %p10379;
	add.s64 	%rd19040, %rd19037, %rd19038;
	setp.lt.u64 	%p10380, %rd19040, %rd19037;
	add.s64 	%rd23791, %rd19040, %rd19039;
	setp.lt.u64 	%p10381, %rd23791, %rd19040;
	or.pred  	%p191, %p10380, %p10381;
	selp.u64 	%rd23790, 1, 0, %p191;
	mul.hi.u64 	%rd19041, %rd23517, %rd23776;
	mad.lo.s64 	%rd6962, %rd23776, %rd23517, %rd6953;
	setp.lt.u64 	%p10382, %rd6962, %rd6953;
	selp.u64 	%rd19042, 1, 0, %p10382;
	add.s64 	%rd19043, %rd19032, %rd19041;
	setp.ge.u64 	%p10383, %rd19043, %rd19032;
	add.s64 	%rd6963, %rd19043, %rd19042;
	setp.ge.u64 	%p10384, %rd6963, %rd19043;
	and.pred  	%p10385, %p10383, %p10384;
	@%p10385 bra 	$L__BB0_2317;
	add.s64 	%rd23789, %rd23789, 1;
	setp.ne.s64 	%p10386, %rd23789, 0;
	@%p10386 bra 	$L__BB0_2317;
	add.s64 	%rd23791, %rd23791, 1;
	setp.eq.s64 	%p10387, %rd23791, 0;
	selp.b64 	%rd19045, 2, 1, %p191;
	selp.b64 	%rd23790, %rd19045, %rd23790, %p10387;
	mov.b64 	%rd23789, 0;
$L__BB0_2317:
	mul.hi.u64 	%rd19046, %rd23517, %rd23775;
	mad.lo.s64 	%rd6970, %rd23775, %rd23517, %rd6963;
	setp.lt.u64 	%p10388, %rd6970, %rd6963;
	selp.u64 	%rd19047, 1, 0, %p10388;
	add.s64 	%rd19048, %rd23789, %rd19046;
	setp.ge.u64 	%p10389, %rd19048, %rd23789;
	add.s64 	%rd6971, %rd19048, %rd19047;
	setp.ge.u64 	%p10390, %rd6971, %rd19048;
	and.pred  	%p10391, %p10389, %p10390;
	@%p10391 bra 	$L__BB0_2319;
	add.s64 	%rd23791, %rd23791, 1;
	setp.eq.s64 	%p10392, %rd23791, 0;
	selp.u64 	%rd19049, 1, 0, %p10392;
	add.s64 	%rd23790, %rd23790, %rd19049;
$L__BB0_2319:
	mul.lo.s64 	%rd19050, %rd23776, %rd23520;
	mul.hi.u64 	%rd19051, %rd23517, %rd23774;
	mad.lo.s64 	%rd23794, %rd23774, %rd23517, %rd6971;
	setp.lt.u64 	%p10393, %rd23794, %rd6971;
	selp.u64 	%rd19052, 1, 0, %p10393;
	add.s64 	%rd19053, %rd23791, %rd19051;
	setp.lt.u64 	%p10394, %rd19053, %rd23791;
	add.s64 	%rd19054, %rd19053, %rd19052;
	setp.lt.u64 	%p10395, %rd19054, %rd19053;
	or.pred  	%p10396, %p10394, %p10395;
	selp.u64 	%rd19055, 1, 0, %p10396;
	add.s64 	%rd19056, %rd23790, %rd19055;
	mul.hi.u64 	%rd19057, %rd23517, %rd23773;
	mad.lo.s64 	%rd23796, %rd23773, %rd23517, %rd19054;
	setp.lt.u64 	%p10397, %rd23796, %rd19054;
	selp.u64 	%rd19058, 1, 0, %p10397;
	add.s64 	%rd19059, %rd19056, %rd19057;
	add.s64 	%rd23795, %rd19059, %rd19058;
	mul.lo.s64 	%rd19060, %rd2128, %rd19050;
	mul.lo.s64 	%rd19061, %rd2129, %rd19060;
	mul.hi.u64 	%rd19062, %rd19060, %rd2129;
	not.b64 	%rd19063, %rd19050;
	setp.gt.u64 	%p10398, %rd19061, %rd19063;
	selp.u64 	%rd19064, 1, 0, %p10398;
	add.s64 	%rd19065, %rd6928, %rd19062;
	setp.lt.u64 	%p10399, %rd19065, %rd6928;
	add.s64 	%rd19066, %rd19065, %rd19064;
	setp.lt.u64 	%p10400, %rd19066, %rd19065;
	or.pred  	%p10401, %p10399, %p10400;
	selp.u64 	%rd19067, 1, 0, %p10401;
	mul.hi.u64 	%rd19068, %rd19060, %rd2130;
	mad.lo.s64 	%rd19069, %rd2130, %rd19060, %rd19066;
	setp.lt.u64 	%p10402, %rd19069, %rd19066;
	add.s64 	%rd6979, %rd19069, %rd19067;
	setp.lt.u64 	%p10403, %rd6979, %rd19069;
	or.pred  	%p10404, %p10402, %p10403;
	selp.u64 	%rd19070, 1, 0, %p10404;
	add.s64 	%rd19071, %rd6945, %rd19068;
	setp.lt.u64 	%p10405, %rd19071, %rd6945;
	add.s64 	%rd19072, %rd19071, %rd19070;
	setp.lt.u64 	%p10406, %rd19072, %rd19071;
	or.pred  	%p10407, %p10405, %p10406;
	selp.u64 	%rd19073, 1, 0, %p10407;
	mul.hi.u64 	%rd19074, %rd19060, %rd2131;
	mad.lo.s64 	%rd19075, %rd2131, %rd19060, %rd19072;
	setp.lt.u64 	%p10408, %rd19075, %rd19072;
	add.s64 	%rd6980, %rd19075, %rd19073;
	setp.lt.u64 	%p10409, %rd6980, %rd19075;
	or.pred  	%p10410, %p10408, %p10409;
	selp.u64 	%rd19076, 1, 0, %p10410;
	add.s64 	%rd19077, %rd6962, %rd19074;
	setp.lt.u64 	%p10411, %rd19077, %rd6962;
	add.s64 	%rd19078, %rd19077, %rd19076;
	setp.lt.u64 	%p10412, %rd19078, %rd19077;
	or.pred  	%p10413, %p10411, %p10412;
	selp.u64 	%rd19079, 1, 0, %p10413;
	mul.hi.u64 	%rd19080, %rd19060, %rd2132;
	mad.lo.s64 	%rd19081, %rd2132, %rd19060, %rd19078;
	setp.lt.u64 	%p10414, %rd19081, %rd19078;
	add.s64 	%rd6981, %rd19081, %rd19079;
	setp.lt.u64 	%p10415, %rd6981, %rd19081;
	or.pred  	%p10416, %p10414, %p10415;
	selp.u64 	%rd19082, 1, 0, %p10416;
	add.s64 	%rd19083, %rd6970, %rd19080;
	setp.ge.u64 	%p10417, %rd19083, %rd6970;
	add.s64 	%rd6982, %rd19083, %rd19082;
	setp.ge.u64 	%p10418, %rd6982, %rd19083;
	and.pred  	%p10419, %p10417, %p10418;
	@%p10419 bra 	$L__BB0_2322;
	add.s64 	%rd23794, %rd23794, 1;
	setp.ne.s64 	%p10420, %rd23794, 0;
	@%p10420 bra 	$L__BB0_2322;
	add.s64 	%rd23796, %rd23796, 1;
	setp.eq.s64 	%p10421, %rd23796, 0;
	selp.u64 	%rd19085, 1, 0, %p10421;
	add.s64 	%rd23795, %rd23795, %rd19085;
	mov.b64 	%rd23794, 0;
$L__BB0_2322:
	mul.lo.s64 	%rd19086, %rd2128, %rd6979;
	mul.lo.s64 	%rd19087, %rd2129, %rd19086;
	mul.hi.u64 	%rd19088, %rd19086, %rd2129;
	not.b64 	%rd19089, %rd6979;
	setp.gt.u64 	%p10422, %rd19087, %rd19089;
	selp.u64 	%rd19090, 1, 0, %p10422;
	add.s64 	%rd19091, %rd6980, %rd19088;
	setp.lt.u64 	%p10423, %rd19091, %rd6980;
	add.s64 	%rd19092, %rd19091, %rd19090;
	setp.lt.u64 	%p10424, %rd19092, %rd19091;
	or.pred  	%p10425, %p10423, %p10424;
	selp.u64 	%rd19093, 1, 0, %p10425;
	mul.hi.u64 	%rd19094, %rd19086, %rd2130;
	mad.lo.s64 	%rd19095, %rd2130, %rd19086, %rd19092;
	setp.lt.u64 	%p10426, %rd19095, %rd19092;
	add.s64 	%rd6989, %rd19095, %rd19093;
	setp.lt.u64 	%p10427, %rd6989, %rd19095;
	or.pred  	%p10428, %p10426, %p10427;
	selp.u64 	%rd19096, 1, 0, %p10428;
	add.s64 	%rd19097, %rd6981, %rd19094;
	setp.lt.u64 	%p10429, %rd19097, %rd6981;
	add.s64 	%rd19098, %rd19097, %rd19096;
	setp.lt.u64 	%p10430, %rd19098, %rd19097;
	or.pred  	%p10431, %p10429, %p10430;
	selp.u64 	%rd19099, 1, 0, %p10431;
	mul.hi.u64 	%rd19100, %rd19086, %rd2131;
	mad.lo.s64 	%rd19101, %rd2131, %rd19086, %rd19098;
	setp.lt.u64 	%p10432, %rd19101, %rd19098;
	add.s64 	%rd6990, %rd19101, %rd19099;
	setp.lt.u64 	%p10433, %rd6990, %rd19101;
	or.pred  	%p10434, %p10432, %p10433;
	selp.u64 	%rd19102, 1, 0, %p10434;
	add.s64 	%rd19103, %rd6982, %rd19100;
	setp.lt.u64 	%p10435, %rd19103, %rd6982;
	add.s64 	%rd19104, %rd19103, %rd19102;
	setp.lt.u64 	%p10436, %rd19104, %rd19103;
	or.pred  	%p10437, %p10435, %p10436;
	selp.u64 	%rd19105, 1, 0, %p10437;
	mul.hi.u64 	%rd19106, %rd19086, %rd2132;
	mad.lo.s64 	%rd19107, %rd2132, %rd19086, %rd19104;
	setp.lt.u64 	%p10438, %rd19107, %rd19104;
	add.s64 	%rd6991, %rd19107, %rd19105;
	setp.lt.u64 	%p10439, %rd6991, %rd19107;
	or.pred  	%p10440, %p10438, %p10439;
	selp.u64 	%rd19108, 1, 0, %p10440;
	add.s64 	%rd19109, %rd23794, %rd19106;
	setp.ge.u64 	%p10441, %rd19109, %rd23794;
	add.s64 	%rd6992, %rd19109, %rd19108;
	setp.ge.u64 	%p10442, %rd6992, %rd19109;
	and.pred  	%p10443, %p10441, %p10442;
	@%p10443 bra 	$L__BB0_2324;
	add.s64 	%rd23796, %rd23796, 1;
	setp.eq.s64 	%p10444, %rd23796, 0;
	selp.u64 	%rd19110, 1, 0, %p10444;
	add.s64 	%rd23795, %rd23795, %rd19110;
$L__BB0_2324:
	mul.lo.s64 	%rd19111, %rd2128, %rd6989;
	mul.lo.s64 	%rd19112, %rd2129, %rd19111;
	mul.hi.u64 	%rd19113, %rd19111, %rd2129;
	not.b64 	%rd19114, %rd6989;
	setp.gt.u64 	%p10445, %rd19112, %rd19114;
	selp.u64 	%rd19115, 1, 0, %p10445;
	add.s64 	%rd19116, %rd6990, %rd19113;
	setp.lt.u64 	%p10446, %rd19116, %rd6990;
	add.s64 	%rd19117, %rd19116, %rd19115;
	setp.lt.u64 	%p10447, %rd19117, %rd19116;
	or.pred  	%p10448, %p10446, %p10447;
	selp.u64 	%rd19118, 1, 0, %p10448;
	mul.hi.u64 	%rd19119, %rd19111, %rd2130;
	mad.lo.s64 	%rd19120, %rd2130, %rd19111, %rd19117;
	setp.lt.u64 	%p10449, %rd19120, %rd19117;
	add.s64 	%rd19121, %rd19120, %rd19118;
	setp.lt.u64 	%p10450, %rd19121, %rd19120;
	or.pred  	%p10451, %p10449, %p10450;
	selp.u64 	%rd19122, 1, 0, %p10451;
	add.s64 	%rd19123, %rd6991, %rd19119;
	setp.lt.u64 	%p10452, %rd19123, %rd6991;
	add.s64 	%rd19124, %rd19123, %rd19122;
	setp.lt.u64 	%p10453, %rd19124, %rd19123;
	or.pred  	%p10454, %p10452, %p10453;
	selp.u64 	%rd19125, 1, 0, %p10454;
	mul.hi.u64 	%rd19126, %rd19111, %rd2131;
	mad.lo.s64 	%rd19127, %rd2131, %rd19111, %rd19124;
	setp.lt.u64 	%p10455, %rd19127, %rd19124;
	add.s64 	%rd19128, %rd19127, %rd19125;
	setp.lt.u64 	%p10456, %rd19128, %rd19127;
	or.pred  	%p10457, %p10455, %p10456;
	selp.u64 	%rd19129, 1, 0, %p10457;
	add.s64 	%rd19130, %rd6992, %rd19126;
	setp.lt.u64 	%p10458, %rd19130, %rd6992;
	add.s64 	%rd19131, %rd19130, %rd19129;
	setp.lt.u64 	%p10459, %rd19131, %rd19130;
	or.pred  	%p10460, %p10458, %p10459;
	selp.u64 	%rd19132, 1, 0, %p10460;
	mul.hi.u64 	%rd19133, %rd19111, %rd2132;
	mad.lo.s64 	%rd19134, %rd2132, %rd19111, %rd19131;
	setp.lt.u64 	%p10461, %rd19134, %rd19131;
	add.s64 	%rd19135, %rd19134, %rd19132;
	setp.lt.u64 	%p10462, %rd19135, %rd19134;
	or.pred  	%p10463, %p10461, %p10462;
	selp.u64 	%rd19136, 1, 0, %p10463;
	add.s64 	%rd19137, %rd23796, %rd19133;
	setp.lt.u64 	%p10464, %rd19137, %rd23796;
	add.s64 	%rd19138, %rd19137, %rd19136;
	setp.lt.u64 	%p10465, %rd19138, %rd19137;
	or.pred  	%p10466, %p10464, %p10465;
	selp.u64 	%rd19139, 1, 0, %p10466;
	add.s64 	%rd19140, %rd23795, %rd19139;
	mul.lo.s64 	%rd19141, %rd2128, %rd19121;
	mul.lo.s64 	%rd19142, %rd2129, %rd19141;
	mul.hi.u64 	%rd19143, %rd19141, %rd2129;
	not.b64 	%rd19144, %rd19121;
	setp.gt.u64 	%p10467, %rd19142, %rd19144;
	selp.u64 	%rd19145, 1, 0, %p10467;
	add.s64 	%rd19146, %rd19128, %rd19143;
	setp.lt.u64 	%p10468, %rd19146, %rd19128;
	add.s64 	%rd19147, %rd19146, %rd19145;
	setp.lt.u64 	%p10469, %rd19147, %rd19146;
	or.pred  	%p10470, %p10468, %p10469;
	selp.u64 	%rd19148, 1, 0, %p10470;
	mul.hi.u64 	%rd19149, %rd19141, %rd2130;
	mad.lo.s64 	%rd19150, %rd2130, %rd19141, %rd19147;
	setp.lt.u64 	%p10471, %rd19150, %rd19147;
	add.s64 	%rd6997, %rd19150, %rd19148;
	setp.lt.u64 	%p10472, %rd6997, %rd19150;
	or.pred  	%p10473, %p10471, %p10472;
	selp.u64 	%rd19151, 1, 0, %p10473;
	add.s64 	%rd19152, %rd19135, %rd19149;
	setp.lt.u64 	%p10474, %rd19152, %rd19135;
	add.s64 	%rd19153, %rd19152, %rd19151;
	setp.lt.u64 	%p10475, %rd19153, %rd19152;
	or.pred  	%p10476, %p10474, %p10475;
	selp.u64 	%rd19154, 1, 0, %p10476;
	mul.hi.u64 	%rd19155, %rd19141, %rd2131;
	mad.lo.s64 	%rd19156, %rd2131, %rd19141, %rd19153;
	setp.lt.u64 	%p10477, %rd19156, %rd19153;
	add.s64 	%rd6998, %rd19156, %rd19154;
	setp.lt.u64 	%p10478, %rd6998, %rd19156;
	or.pred  	%p10479, %p10477, %p10478;
	selp.u64 	%rd19157, 1, 0, %p10479;
	add.s64 	%rd19158, %rd19138, %rd19155;
	setp.lt.u64 	%p10480, %rd19158, %rd19138;
	add.s64 	%rd19159, %rd19158, %rd19157;
	setp.lt.u64 	%p10481, %rd19159, %rd19158;
	or.pred  	%p10482, %p10480, %p10481;
	selp.u64 	%rd19160, 1, 0, %p10482;
	mul.hi.u64 	%rd19161, %rd19141, %rd2132;
	mad.lo.s64 	%rd19162, %rd2132, %rd19141, %rd19159;
	setp.lt.u64 	%p10483, %rd19162, %rd19159;
	add.s64 	%rd6999, %rd19162, %rd19160;
	setp.lt.u64 	%p10484, %rd6999, %rd19162;
	or.pred  	%p10485, %p10483, %p10484;
	selp.u64 	%rd19163, 1, 0, %p10485;
	add.s64 	%rd19164, %rd19140, %rd19161;
	add.s64 	%rd23797, %rd19164, %rd19163;
	setp.gt.u64 	%p10486, %rd23797, %rd2132;
	@%p10486 bra 	$L__BB0_2330;
	setp.lt.u64 	%p10487, %rd23797, %rd2132;
	mov.u64 	%rd23798, %rd6999;
	mov.u64 	%rd23799, %rd6998;
	mov.u64 	%rd23800, %rd6997;
	@%p10487 bra 	$L__BB0_2331;
	setp.gt.u64 	%p10488, %rd6999, %rd2131;
	@%p10488 bra 	$L__BB0_2330;
	setp.lt.u64 	%p10489, %rd6999, %rd2131;
	mov.u64 	%rd23798, %rd6999;
	mov.u64 	%rd23799, %rd6998;
	mov.u64 	%rd23800, %rd6997;
	@%p10489 bra 	$L__BB0_2331;
	setp.gt.u64 	%p10490, %rd6998, %rd2130;
	@%p10490 bra 	$L__BB0_2330;
	setp.lt.u64 	%p10491, %rd6998, %rd2130;
	setp.lt.u64 	%p10492, %rd6997, %rd2129;
	or.pred  	%p10493, %p10491, %p10492;
	mov.u64 	%rd23798, %rd6999;
	mov.u64 	%rd23799, %rd6998;
	mov.u64 	%rd23800, %rd6997;
	@%p10493 bra 	$L__BB0_2331;
$L__BB0_2330:
	sub.s64 	%rd23800, %rd6997, %rd2129;
	setp.lt.u64 	%p10494, %rd6997, %rd2129;
	selp.u64 	%rd19165, 1, 0, %p10494;
	add.s64 	%rd19166, %rd2130, %rd19165;
	sub.s64 	%rd23799, %rd6998, %rd19166;
	setp.lt.u64 	%p10495, %rd6998, %rd19166;
	selp.u64 	%rd19167, 1, 0, %p10495;
	add.s64 	%rd19168, %rd2131, %rd19167;
	sub.s64 	%rd23798, %rd6999, %rd19168;
	setp.lt.u64 	%p10496, %rd6999, %rd19168;
	selp.u64 	%rd19169, 1, 0, %p10496;
	add.s64 	%rd19170, %rd2132, %rd19169;
	sub.s64 	%rd23797, %rd23797, %rd19170;
$L__BB0_2331:
	mul.hi.u64 	%rd19171, %rd23396, %rd23776;
	mul.hi.u64 	%rd19172, %rd23396, %rd23775;
	mad.lo.s64 	%rd19173, %rd23775, %rd23396, %rd19171;
	setp.lt.u64 	%p10497, %rd19173, %rd19171;
	selp.u64 	%rd19174, 1, 0, %p10497;
	add.s64 	%rd19175, %rd19172, %rd19174;
	setp.lt.u64 	%p10498, %rd19175, %rd19172;
	selp.u64 	%rd19176, 1, 0, %p10498;
	mul.hi.u64 	%rd19177, %rd23396, %rd23774;
	mad.lo.s64 	%rd19178, %rd23774, %rd23396, %rd19175;
	setp.lt.u64 	%p10499, %rd19178, %rd19175;
	selp.u64 	%rd19179, 1, 0, %p10499;
	add.s64 	%rd19180, %rd19177, %rd19176;
	setp.lt.u64 	%p10500, %rd19180, %rd19177;
	add.s64 	%rd19181, %rd19180, %rd19179;
	setp.lt.u64 	%p10501, %rd19181, %rd19180;
	or.pred  	%p10502, %p10500, %p10501;
	selp.u64 	%rd19182, 1, 0, %p10502;
	mul.hi.u64 	%rd19183, %rd23396, %rd23773;
	mad.lo.s64 	%rd23803, %rd23773, %rd23396, %rd19181;
	setp.lt.u64 	%p10503, %rd23803, %rd19181;
	selp.u64 	%rd19184, 1, 0, %p10503;
	add.s64 	%rd19185, %rd19183, %rd19182;
	setp.lt.u64 	%p10504, %rd19185, %rd19183;
	add.s64 	%rd23805, %rd19185, %rd19184;
	setp.lt.u64 	%p10505, %rd23805, %rd19185;
	or.pred  	%p192, %p10504, %p10505;
	selp.u64 	%rd23804, 1, 0, %p192;
	mul.hi.u64 	%rd19186, %rd23395, %rd23776;
	mad.lo.s64 	%rd7012, %rd23776, %rd23395, %rd19173;
	setp.lt.u64 	%p10506, %rd7012, %rd19173;
	selp.u64 	%rd19187, 1, 0, %p10506;
	add.s64 	%rd19188, %rd19178, %rd19186;
	setp.ge.u64 	%p10507, %rd19188, %rd19178;
	add.s64 	%rd7013, %rd19188, %rd19187;
	setp.ge.u64 	%p10508, %rd7013, %rd19188;
	and.pred  	%p10509, %p10507, %p10508;
	@%p10509 bra 	$L__BB0_2334;
	add.s64 	%rd23803, %rd23803, 1;
	setp.ne.s64 	%p10510, %rd23803, 0;
	@%p10510 bra 	$L__BB0_2334;
	add.s64 	%rd23805, %rd23805, 1;
	setp.eq.s64 	%p10511, %rd23805, 0;
	selp.b64 	%rd19190, 2, 1, %p192;
	selp.b64 	%rd23804, %rd19190, %rd23804, %p10511;
	mov.b64 	%rd23803, 0;
$L__BB0_2334:
	mul.hi.u64 	%rd19191, %rd23395, %rd23775;
	mad.lo.s64 	%rd7020, %rd23775, %rd23395, %rd7013;
	setp.lt.u64 	%p10512, %rd7020, %rd7013;
	selp.u64 	%rd19192, 1, 0, %p10512;
	add.s64 	%rd19193, %rd23803, %rd19191;
	setp.ge.u64 	%p10513, %rd19193, %rd23803;
	add.s64 	%rd7021, %rd19193, %rd19192;
	setp.ge.u64 	%p10514, %rd7021, %rd19193;
	and.pred  	%p10515, %p10513, %p10514;
	@%p10515 bra 	$L__BB0_2336;
	add.s64 	%rd23805, %rd23805, 1;
	setp.eq.s64 	%p10516, %rd23805, 0;
	selp.u64 	%rd19194, 1, 0, %p10516;
	add.s64 	%rd23804, %rd23804, %rd19194;
$L__BB0_2336:
	mul.hi.u64 	%rd19195, %rd23395, %rd23774;
	mad.lo.s64 	%rd19196, %rd23774, %rd23395, %rd7021;
	setp.lt.u64 	%p10517, %rd19196, %rd7021;
	selp.u64 	%rd19197, 1, 0, %p10517;
	add.s64 	%rd19198, %rd23805, %rd19195;
	setp.lt.u64 	%p10518, %rd19198, %rd23805;
	add.s64 	%rd19199, %rd19198, %rd19197;
	setp.lt.u64 	%p10519, %rd19199, %rd19198;
	or.pred  	%p10520, %p10518, %p10519;
	selp.u64 	%rd19200, 1, 0, %p10520;
	add.s64 	%rd19201, %rd23804, %rd19200;
	mul.hi.u64 	%rd19202, %rd23395, %rd23773;
	mad.lo.s64 	%rd23808, %rd23773, %rd23395, %rd19199;
	setp.lt.u64 	%p10521, %rd23808, %rd19199;
	selp.u64 	%rd19203, 1, 0, %p10521;
	add.s64 	%rd19204, %rd19201, %rd19202;
	setp.lt.u64 	%p10522, %rd19204, %rd19201;
	add.s64 	%rd23810, %rd19204, %rd19203;
	setp.lt.u64 	%p10523, %rd23810, %rd19204;
	or.pred  	%p193, %p10522, %p10523;
	selp.u64 	%rd23809, 1, 0, %p193;
	mul.hi.u64 	%rd19205, %rd23394, %rd23776;
	mad.lo.s64 	%rd7029, %rd23776, %rd23394, %rd7020;
	setp.lt.u64 	%p10524, %rd7029, %rd7020;
	selp.u64 	%rd19206, 1, 0, %p10524;
	add.s64 	%rd19207, %rd19196, %rd19205;
	setp.ge.u64 	%p10525, %rd19207, %rd19196;
	add.s64 	%rd7030, %rd19207, %rd19206;
	setp.ge.u64 	%p10526, %rd7030, %rd19207;
	and.pred  	%p10527, %p10525, %p10526;
	@%p10527 bra 	$L__BB0_2339;
	add.s64 	%rd23808, %rd23808, 1;
	setp.ne.s64 	%p10528, %rd23808, 0;
	@%p10528 bra 	$L__BB0_2339;
	add.s64 	%rd23810, %rd23810, 1;
	setp.eq.s64 	%p10529, %rd23810, 0;
	selp.b64 	%rd19209, 2, 1, %p193;
	selp.b64 	%rd23809, %rd19209, %rd23809, %p10529;
	mov.b64 	%rd23808, 0;
$L__BB0_2339:
	mul.hi.u64 	%rd19210, %rd23394, %rd23775;
	mad.lo.s64 	%rd7037, %rd23775, %rd23394, %rd7030;
	setp.lt.u64 	%p10530, %rd7037, %rd7030;
	selp.u64 	%rd19211, 1, 0, %p10530;
	add.s64 	%rd19212, %rd23808, %rd19210;
	setp.ge.u64 	%p10531, %rd19212, %rd23808;
	add.s64 	%rd7038, %rd19212, %rd19211;
	setp.ge.u64 	%p10532, %rd7038, %rd19212;
	and.pred  	%p10533, %p10531, %p10532;
	@%p10533 bra 	$L__BB0_2341;
	add.s64 	%rd23810, %rd23810, 1;
	setp.eq.s64 	%p10534, %rd23810, 0;
	selp.u64 	%rd19213, 1, 0, %p10534;
	add.s64 	%rd23809, %rd23809, %rd19213;
$L__BB0_2341:
	mul.hi.u64 	%rd19214, %rd23394, %rd23774;
	mad.lo.s64 	%rd19215, %rd23774, %rd23394, %rd7038;
	setp.lt.u64 	%p10535, %rd19215, %rd7038;
	selp.u64 	%rd19216, 1, 0, %p10535;
	add.s64 	%rd19217, %rd23810, %rd19214;
	setp.lt.u64 	%p10536, %rd19217, %rd23810;
	add.s64 	%rd19218, %rd19217, %rd19216;
	setp.lt.u64 	%p10537, %rd19218, %rd19217;
	or.pred  	%p10538, %p10536, %p10537;
	selp.u64 	%rd19219, 1, 0, %p10538;
	add.s64 	%rd19220, %rd23809, %rd19219;
	mul.hi.u64 	%rd19221, %rd23394, %rd23773;
	mad.lo.s64 	%rd23813, %rd23773, %rd23394, %rd19218;
	setp.lt.u64 	%p10539, %rd23813, %rd19218;
	selp.u64 	%rd19222, 1, 0, %p10539;
	add.s64 	%rd19223, %rd19220, %rd19221;
	setp.lt.u64 	%p10540, %rd19223, %rd19220;
	add.s64 	%rd23815, %rd19223, %rd19222;
	setp.lt.u64 	%p10541, %rd23815, %rd19223;
	or.pred  	%p194, %p10540, %p10541;
	selp.u64 	%rd23814, 1, 0, %p194;
	mul.hi.u64 	%rd19224, %rd23393, %rd23776;
	mad.lo.s64 	%rd7046, %rd23776, %rd23393, %rd7037;
	setp.lt.u64 	%p10542, %rd7046, %rd7037;
	selp.u64 	%rd19225, 1, 0, %p10542;
	add.s64 	%rd19226, %rd19215, %rd19224;
	setp.ge.u64 	%p10543, %rd19226, %rd19215;
	add.s64 	%rd7047, %rd19226, %rd19225;
	setp.ge.u64 	%p10544, %rd7047, %rd19226;
	and.pred  	%p10545, %p10543, %p10544;
	@%p10545 bra 	$L__BB0_2344;
	add.s64 	%rd23813, %rd23813, 1;
	setp.ne.s64 	%p10546, %rd23813, 0;
	@%p10546 bra 	$L__BB0_2344;
	add.s64 	%rd23815, %rd23815, 1;
	setp.eq.s64 	%p10547, %rd23815, 0;
	selp.b64 	%rd19228, 2, 1, %p194;
	selp.b64 	%rd23814, %rd19228, %rd23814, %p10547;
	mov.b64 	%rd23813, 0;
$L__BB0_2344:
	mul.hi.u64 	%rd19229, %rd23393, %rd23775;
	mad.lo.s64 	%rd7054, %rd23775, %rd23393, %rd7047;
	setp.lt.u64 	%p10548, %rd7054, %rd7047;
	selp.u64 	%rd19230, 1, 0, %p10548;
	add.s64 	%rd19231, %rd23813, %rd19229;
	setp.ge.u64 	%p10549, %rd19231, %rd23813;
	add.s64 	%rd7055, %rd19231, %rd19230;
	setp.ge.u64 	%p10550, %rd7055, %rd19231;
	and.pred  	%p10551, %p10549, %p10550;
	@%p10551 bra 	$L__BB0_2346;
	add.s64 	%rd23815, %rd23815, 1;
	setp.eq.s64 	%p10552, %rd23815, 0;
	selp.u64 	%rd19232, 1, 0, %p10552;
	add.s64 	%rd23814, %rd23814, %rd19232;
$L__BB0_2346:
	mul.lo.s64 	%rd19233, %rd23776, %rd23396;
	mul.hi.u64 	%rd19234, %rd23393, %rd23774;
	mad.lo.s64 	%rd23818, %rd23774, %rd23393, %rd7055;
	setp.lt.u64 	%p10553, %rd23818, %rd7055;
	selp.u64 	%rd19235, 1, 0, %p10553;
	add.s64 	%rd19236, %rd23815, %rd19234;
	setp.lt.u64 	%p10554, %rd19236, %rd23815;
	add.s64 	%rd19237, %rd19236, %rd19235;
	setp.lt.u64 	%p10555, %rd19237, %rd19236;
	or.pred  	%p10556, %p10554, %p10555;
	selp.u64 	%rd19238, 1, 0, %p10556;
	add.s64 	%rd19239, %rd23814, %rd19238;
	mul.hi.u64 	%rd19240, %rd23393, %rd23773;
	mad.lo.s64 	%rd23820, %rd23773, %rd23393, %rd19237;
	setp.lt.u64 	%p10557, %rd23820, %rd19237;
	selp.u64 	%rd19241, 1, 0, %p10557;
	add.s64 	%rd19242, %rd19239, %rd19240;
	add.s64 	%rd23819, %rd19242, %rd19241;
	mul.lo.s64 	%rd19243, %rd2128, %rd19233;
	mul.lo.s64 	%rd19244, %rd2129, %rd19243;
	mul.hi.u64 	%rd19245, %rd19243, %rd2129;
	not.b64 	%rd19246, %rd19233;
	setp.gt.u64 	%p10558, %rd19244, %rd19246;
	selp.u64 	%rd19247, 1, 0, %p10558;
	add.s64 	%rd19248, %rd7012, %rd19245;
	setp.lt.u64 	%p10559, %rd19248, %rd7012;
	add.s64 	%rd19249, %rd19248, %rd19247;
	setp.lt.u64 	%p10560, %rd19249, %rd19248;
	or.pred  	%p10561, %p10559, %p10560;
	selp.u64 	%rd19250, 1, 0, %p10561;
	mul.hi.u64 	%rd19251, %rd19243, %rd2130;
	mad.lo.s64 	%rd19252, %rd2130, %rd19243, %rd19249;
	setp.lt.u64 	%p10562, %rd19252, %rd19249;
	add.s64 	%rd7063, %rd19252, %rd19250;
	setp.lt.u64 	%p10563, %rd7063, %rd19252;
	or.pred  	%p10564, %p10562, %p10563;
	selp.u64 	%rd19253, 1, 0, %p10564;
	add.s64 	%rd19254, %rd7029, %rd19251;
	setp.lt.u64 	%p10565, %rd19254, %rd7029;
	add.s64 	%rd19255, %rd19254, %rd19253;
	setp.lt.u64 	%p10566, %rd19255, %rd19254;
	or.pred  	%p10567, %p10565, %p10566;
	selp.u64 	%rd19256, 1, 0, %p10567;
	mul.hi.u64 	%rd19257, %rd19243, %rd2131;
	mad.lo.s64 	%rd19258, %rd2131, %rd19243, %rd19255;
	setp.lt.u64 	%p10568, %rd19258, %rd19255;
	add.s64 	%rd7064, %rd19258, %rd19256;
	setp.lt.u64 	%p10569, %rd7064, %rd19258;
	or.pred  	%p10570, %p10568, %p10569;
	selp.u64 	%rd19259, 1, 0, %p10570;
	add.s64 	%rd19260, %rd7046, %rd19257;
	setp.lt.u64 	%p10571, %rd19260, %rd7046;
	add.s64 	%rd19261, %rd19260, %rd19259;
	setp.lt.u64 	%p10572, %rd19261, %rd19260;
	or.pred  	%p10573, %p10571, %p10572;
	selp.u64 	%rd19262, 1, 0, %p10573;
	mul.hi.u64 	%rd19263, %rd19243, %rd2132;
	mad.lo.s64 	%rd19264, %rd2132, %rd19243, %rd19261;
	setp.lt.u64 	%p10574, %rd19264, %rd19261;
	add.s64 	%rd7065, %rd19264, %rd19262;
	setp.lt.u64 	%p10575, %rd7065, %rd19264;
	or.pred  	%p10576, %p10574, %p10575;
	selp.u64 	%rd19265, 1, 0, %p10576;
	add.s64 	%rd19266, %rd7054, %rd19263;
	setp.ge.u64 	%p10577, %rd19266, %rd7054;
	add.s64 	%rd7066, %rd19266, %rd19265;
	setp.ge.u64 	%p10578, %rd7066, %rd19266;
	and.pred  	%p10579, %p10577, %p10578;
	@%p10579 bra 	$L__BB0_2349;
	add.s64 	%rd23818, %rd23818, 1;
	setp.ne.s64 	%p10580, %rd23818, 0;
	@%p10580 bra 	$L__BB0_2349;
	add.s64 	%rd23820, %rd23820, 1;
	setp.eq.s64 	%p10581, %rd23820, 0;
	selp.u64 	%rd19268, 1, 0, %p10581;
	add.s64 	%rd23819, %rd23819, %rd19268;
	mov.b64 	%rd23818, 0;
$L__BB0_2349:
	mul.lo.s64 	%rd19269, %rd2128, %rd7063;
	mul.lo.s64 	%rd19270, %rd2129, %rd19269;
	mul.hi.u64 	%rd19271, %rd19269, %rd2129;
	not.b64 	%rd19272, %rd7063;
	setp.gt.u64 	%p10582, %rd19270, %rd19272;
	selp.u64 	%rd19273, 1, 0, %p10582;
	add.s64 	%rd19274, %rd7064, %rd19271;
	setp.lt.u64 	%p10583, %rd19274, %rd7064;
	add.s64 	%rd19275, %rd19274, %rd19273;
	setp.lt.u64 	%p10584, %rd19275, %rd19274;
	or.pred  	%p10585, %p10583, %p10584;
	selp.u64 	%rd19276, 1, 0, %p10585;
	mul.hi.u64 	%rd19277, %rd19269, %rd2130;
	mad.lo.s64 	%rd19278, %rd2130, %rd19269, %rd19275;
	setp.lt.u64 	%p10586, %rd19278, %rd19275;
	add.s64 	%rd7073, %rd19278, %rd19276;
	setp.lt.u64 	%p10587, %rd7073, %rd19278;
	or.pred  	%p10588, %p10586, %p10587;
	selp.u64 	%rd19279, 1, 0, %p10588;
	add.s64 	%rd19280, %rd7065, %rd19277;
	setp.lt.u64 	%p10589, %rd19280, %rd7065;
	add.s64 	%rd19281, %rd19280, %rd19279;
	setp.lt.u64 	%p10590, %rd19281, %rd19280;
	or.pred  	%p10591, %p10589, %p10590;
	selp.u64 	%rd19282, 1, 0, %p10591;
	mul.hi.u64 	%rd19283, %rd19269, %rd2131;
	mad.lo.s64 	%rd19284, %rd2131, %rd19269, %rd19281;
	setp.lt.u64 	%p10592, %rd19284, %rd19281;
	add.s64 	%rd7074, %rd19284, %rd19282;
	setp.lt.u64 	%p10593, %rd7074, %rd19284;
	or.pred  	%p10594, %p10592, %p10593;
	selp.u64 	%rd19285, 1, 0, %p10594;
	add.s64 	%rd19286, %rd7066, %rd19283;
	setp.lt.u64 	%p10595, %rd19286, %rd7066;
	add.s64 	%rd19287, %rd19286, %rd19285;
	setp.lt.u64 	%p10596, %rd19287, %rd19286;
	or.pred  	%p10597, %p10595, %p10596;
	selp.u64 	%rd19288, 1, 0, %p10597;
	mul.hi.u64 	%rd19289, %rd19269, %rd2132;
	mad.lo.s64 	%rd19290, %rd2132, %rd19269, %rd19287;
	setp.lt.u64 	%p10598, %rd19290, %rd19287;
	add.s64 	%rd7075, %rd19290, %rd19288;
	setp.lt.u64 	%p10599, %rd7075, %rd19290;
	or.pred  	%p10600, %p10598, %p10599;
	selp.u64 	%rd19291, 1, 0, %p10600;
	add.s64 	%rd19292, %rd23818, %rd19289;
	setp.ge.u64 	%p10601, %rd19292, %rd23818;
	add.s64 	%rd7076, %rd19292, %rd19291;
	setp.ge.u64 	%p10602, %rd7076, %rd19292;
	and.pred  	%p10603, %p10601, %p10602;
	@%p10603 bra 	$L__BB0_2351;
	add.s64 	%rd23820, %rd23820, 1;
	setp.eq.s64 	%p10604, %rd23820, 0;
	selp.u64 	%rd19293, 1, 0, %p10604;
	add.s64 	%rd23819, %rd23819, %rd19293;
$L__BB0_2351:
	mul.lo.s64 	%rd19294, %rd2128, %rd7073;
	mul.lo.s64 	%rd19295, %rd2129, %rd19294;
	mul.hi.u64 	%rd19296, %rd19294, %rd2129;
	not.b64 	%rd19297, %rd7073;
	setp.gt.u64 	%p10605, %rd19295, %rd19297;
	selp.u64 	%rd19298, 1, 0, %p10605;
	add.s64 	%rd19299, %rd7074, %rd19296;
	setp.lt.u64 	%p10606, %rd19299, %rd7074;
	add.s64 	%rd19300, %rd19299, %rd19298;
	setp.lt.u64 	%p10607, %rd19300, %rd19299;
	or.pred  	%p10608, %p10606, %p10607;
	selp.u64 	%rd19301, 1, 0, %p10608;
	mul.hi.u64 	%rd19302, %rd19294, %rd2130;
	mad.lo.s64 	%rd19303, %rd2130, %rd19294, %rd19300;
	setp.lt.u64 	%p10609, %rd19303, %rd19300;
	add.s64 	%rd19304, %rd19303, %rd19301;
	setp.lt.u64 	%p10610, %rd19304, %rd19303;
	or.pred  	%p10611, %p10609, %p10610;
	selp.u64 	%rd19305, 1, 0, %p10611;
	add.s64 	%rd19306, %rd7075, %rd19302;
	setp.lt.u64 	%p10612, %rd19306, %rd7075;
	add.s64 	%rd19307, %rd19306, %rd19305;
	setp.lt.u64 	%p10613, %rd19307, %rd19306;
	or.pred  	%p10614, %p10612, %p10613;
	selp.u64 	%rd19308, 1, 0, %p10614;
	mul.hi.u64 	%rd19309, %rd19294, %rd2131;
	mad.lo.s64 	%rd19310, %rd2131, %rd19294, %rd19307;
	setp.lt.u64 	%p10615, %rd19310, %rd19307;
	add.s64 	%rd19311, %rd19310, %rd19308;
	setp.lt.u64 	%p10616, %rd19311, %rd19310;
	or.pred  	%p10617, %p10615, %p10616;
	selp.u64 	%rd19312, 1, 0, %p10617;
	add.s64 	%rd19313, %rd7076, %rd19309;
	setp.lt.u64 	%p10618, %rd19313, %rd7076;
	add.s64 	%rd19314, %rd19313, %rd19312;
	setp.lt.u64 	%p10619, %rd19314, %rd19313;
	or.pred  	%p10620, %p10618, %p10619;
	selp.u64 	%rd19315, 1, 0, %p10620;
	mul.hi.u64 	%rd19316, %rd19294, %rd2132;
	mad.lo.s64 	%rd19317, %rd2132, %rd19294, %rd19314;
	setp.lt.u64 	%p10621, %rd19317, %rd19314;
	add.s64 	%rd19318, %rd19317, %rd19315;
	setp.lt.u64 	%p10622, %rd19318, %rd19317;
	or.pred  	%p10623, %p10621, %p10622;
	selp.u64 	%rd19319, 1, 0, %p10623;
	add.s64 	%rd19320, %rd23820, %rd19316;
	setp.lt.u64 	%p10624, %rd19320, %rd23820;
	add.s64 	%rd19321, %rd19320, %rd19319;
	setp.lt.u64 	%p10625, %rd19321, %rd19320;
	or.pred  	%p10626, %p10624, %p10625;
	selp.u64 	%rd19322, 1, 0, %p10626;
	add.s64 	%rd19323, %rd23819, %rd19322;
	mul.lo.s64 	%rd19324, %rd2128, %rd19304;
	mul.lo.s64 	%rd19325, %rd2129, %rd19324;
	mul.hi.u64 	%rd19326, %rd19324, %rd2129;
	not.b64 	%rd19327, %rd19304;
	setp.gt.u64 	%p10627, %rd19325, %rd19327;
	selp.u64 	%rd19328, 1, 0, %p10627;
	add.s64 	%rd19329, %rd19311, %rd19326;
	setp.lt.u64 	%p10628, %rd19329, %rd19311;
	add.s64 	%rd19330, %rd19329, %rd19328;
	setp.lt.u64 	%p10629, %rd19330, %rd19329;
	or.pred  	%p10630, %p10628, %p10629;
	selp.u64 	%rd19331, 1, 0, %p10630;
	mul.hi.u64 	%rd19332, %rd19324, %rd2130;
	mad.lo.s64 	%rd19333, %rd2130, %rd19324, %rd19330;
	setp.lt.u64 	%p10631, %rd19333, %rd19330;
	add.s64 	%rd7081, %rd19333, %rd19331;
	setp.lt.u64 	%p10632, %rd7081, %rd19333;
	or.pred  	%p10633, %p10631, %p10632;
	selp.u64 	%rd19334, 1, 0, %p10633;
	add.s64 	%rd19335, %rd19318, %rd19332;
	setp.lt.u64 	%p10634, %rd19335, %rd19318;
	add.s64 	%rd19336, %rd19335, %rd19334;
	setp.lt.u64 	%p10635, %rd19336, %rd19335;
	or.pred  	%p10636, %p10634, %p10635;
	selp.u64 	%rd19337, 1, 0, %p10636;
	mul.hi.u64 	%rd19338, %rd19324, %rd2131;
	mad.lo.s64 	%rd19339, %rd2131, %rd19324, %rd19336;
	setp.lt.u64 	%p10637, %rd19339, %rd19336;
	add.s64 	%rd7082, %rd19339, %rd19337;
	setp.lt.u64 	%p10638, %rd7082, %rd19339;
	or.pred  	%p10639, %p10637, %p10638;
	selp.u64 	%rd19340, 1, 0, %p10639;
	add.s64 	%rd19341, %rd19321, %rd19338;
	setp.lt.u64 	%p10640, %rd19341, %rd19321;
	add.s64 	%rd19342, %rd19341, %rd19340;
	setp.lt.u64 	%p10641, %rd19342, %rd19341;
	or.pred  	%p10642, %p10640, %p10641;
	selp.u64 	%rd19343, 1, 0, %p10642;
	mul.hi.u64 	%rd19344, %rd19324, %rd2132;
	mad.lo.s64 	%rd19345, %rd2132, %rd19324, %rd19342;
	setp.lt.u64 	%p10643, %rd19345, %rd19342;
	add.s64 	%rd7083, %rd19345, %rd19343;
	setp.lt.u64 	%p10644, %rd7083, %rd19345;
	or.pred  	%p10645, %p10643, %p10644;
	selp.u64 	%rd19346, 1, 0, %p10645;
	add.s64 	%rd19347, %rd19323, %rd19344;
	add.s64 	%rd23821, %rd19347, %rd19346;
	setp.gt.u64 	%p10646, %rd23821, %rd2132;
	@%p10646 bra 	$L__BB0_2357;
	setp.lt.u64 	%p10647, %rd23821, %rd2132;
	mov.u64 	%rd23822, %rd7083;
	mov.u64 	%rd23823, %rd7082;
	mov.u64 	%rd23824, %rd7081;
	@%p10647 bra 	$L__BB0_2358;
	setp.gt.u64 	%p10648, %rd7083, %rd2131;
	@%p10648 bra 	$L__BB0_2357;
	setp.lt.u64 	%p10649, %rd7083, %rd2131;
	mov.u64 	%rd23822, %rd7083;
	mov.u64 	%rd23823, %rd7082;
	mov.u64 	%rd23824, %rd7081;
	@%p10649 bra 	$L__BB0_2358;
	setp.gt.u64 	%p10650, %rd7082, %rd2130;
	@%p10650 bra 	$L__BB0_2357;
	setp.lt.u64 	%p10651, %rd7082, %rd2130;
	setp.lt.u64 	%p10652, %rd7081, %rd2129;
	or.pred  	%p10653, %p10651, %p10652;
	mov.u64 	%rd23822, %rd7083;
	mov.u64 	%rd23823, %rd7082;
	mov.u64 	%rd23824, %rd7081;
	@%p10653 bra 	$L__BB0_2358;
$L__BB0_2357:
	sub.s64 	%rd23824, %rd7081, %rd2129;
	setp.lt.u64 	%p10654, %rd7081, %rd2129;
	selp.u64 	%rd19348, 1, 0, %p10654;
	add.s64 	%rd19349, %rd2130, %rd19348;
	sub.s64 	%rd23823, %rd7082, %rd19349;
	setp.lt.u64 	%p10655, %rd7082, %rd19349;
	selp.u64 	%rd19350, 1, 0, %p10655;
	add.s64 	%rd19351, %rd2131, %rd19350;
	sub.s64 	%rd23822, %rd7083, %rd19351;
	setp.lt.u64 	%p10656, %rd7083, %rd19351;
	selp.u64 	%rd19352, 1, 0, %p10656;
	add.s64 	%rd19353, %rd2132, %rd19352;
	sub.s64 	%rd23821, %rd23821, %rd19353;
$L__BB0_2358:
	mul.hi.u64 	%rd19354, %rd23528, %rd23528;
	mul.lo.s64 	%rd19355, %rd23527, %rd23528;
	mul.hi.u64 	%rd19356, %rd23528, %rd23527;
	add.s64 	%rd19357, %rd19354, %rd19355;
	setp.lt.u64 	%p10657, %rd19357, %rd19354;
	selp.u64 	%rd19358, 1, 0, %p10657;
	add.s64 	%rd19359, %rd19356, %rd19358;
	setp.lt.u64 	%p10658, %rd19359, %rd19356;
	selp.u64 	%rd19360, 1, 0, %p10658;
	mul.lo.s64 	%rd7093, %rd23526, %rd23528;
	mul.hi.u64 	%rd19361, %rd23528, %rd23526;
	add.s64 	%rd19362, %rd19359, %rd7093;
	setp.lt.u64 	%p10659, %rd19362, %rd19359;
	selp.u64 	%rd19363, 1, 0, %p10659;
	add.s64 	%rd19364, %rd19361, %rd19360;
	setp.lt.u64 	%p10660, %rd19364, %rd19361;
	add.s64 	%rd19365, %rd19364, %rd19363;
	setp.lt.u64 	%p10661, %rd19365, %rd19364;
	or.pred  	%p10662, %p10660, %p10661;
	selp.u64 	%rd19366, 1, 0, %p10662;
	mul.lo.s64 	%rd7094, %rd23525, %rd23528;
	mul.hi.u64 	%rd19367, %rd23528, %rd23525;
	add.s64 	%rd23827, %rd19365, %rd7094;
	setp.lt.u64 	%p10663, %rd23827, %rd19365;
	selp.u64 	%rd19368, 1, 0, %p10663;
	add.s64 	%rd19369, %rd19367, %rd19366;
	setp.lt.u64 	%p10664, %rd19369, %rd19367;
	add.s64 	%rd23829, %rd19369, %rd19368;
	setp.lt.u64 	%p10665, %rd23829, %rd19369;
	or.pred  	%p195, %p10664, %p10665;
	selp.u64 	%rd23828, 1, 0, %p195;
	mul.hi.u64 	%rd19370, %rd23527, %rd23528;
	add.s64 	%rd7098, %rd19357, %rd19355;
	setp.lt.u64 	%p10666, %rd7098, %rd19357;
	selp.u64 	%rd19371, 1, 0, %p10666;
	add.s64 	%rd19372, %rd19362, %rd19370;
	setp.ge.u64 	%p10667, %rd19372, %rd19362;
	add.s64 	%rd7099, %rd19372, %rd19371;
	setp.ge.u64 	%p10668, %rd7099, %rd19372;
	and.pred  	%p10669, %p10667, %p10668;
	@%p10669 bra 	$L__BB0_2361;
	add.s64 	%rd23827, %rd23827, 1;
	setp.ne.s64 	%p10670, %rd23827, 0;
	@%p10670 bra 	$L__BB0_2361;
	add.s64 	%rd23829, %rd23829, 1;
	setp.eq.s64 	%p10671, %rd23829, 0;
	selp.b64 	%rd19374, 2, 1, %p195;
	selp.b64 	%rd23828, %rd19374, %rd23828, %p10671;
	mov.b64 	%rd23827, 0;
$L__BB0_2361:
	mul.hi.u64 	%rd19375, %rd23527, %rd23527;
	mad.lo.s64 	%rd7106, %rd23527, %rd23527, %rd7099;
	setp.lt.u64 	%p10672, %rd7106, %rd7099;
	selp.u64 	%rd19376, 1, 0, %p10672;
	add.s64 	%rd19377, %rd23827, %rd19375;
	setp.ge.u64 	%p10673, %rd19377, %rd23827;
	add.s64 	%rd7107, %rd19377, %rd19376;
	setp.ge.u64 	%p10674, %rd7107, %rd19377;
	and.pred  	%p10675, %p10673, %p10674;
	@%p10675 bra 	$L__BB0_2363;
	add.s64 	%rd23829, %rd23829, 1;
	setp.eq.s64 	%p10676, %rd23829, 0;
	selp.u64 	%rd19378, 1, 0, %p10676;
	add.s64 	%rd23828, %rd23828, %rd19378;
$L__BB0_2363:
	mul.lo.s64 	%rd7112, %rd23526, %rd23527;
	mul.hi.u64 	%rd19379, %rd23527, %rd23526;
	add.s64 	%rd19380, %rd7107, %rd7112;
	setp.lt.u64 	%p10677, %rd19380, %rd7107;
	selp.u64 	%rd19381, 1, 0, %p10677;
	add.s64 	%rd19382, %rd23829, %rd19379;
	setp.lt.u64 	%p10678, %rd19382, %rd23829;
	add.s64 	%rd19383, %rd19382, %rd19381;
	setp.lt.u64 	%p10679, %rd19383, %rd19382;
	or.pred  	%p10680, %p10678, %p10679;
	selp.u64 	%rd19384, 1, 0, %p10680;
	add.s64 	%rd19385, %rd23828, %rd19384;
	mul.lo.s64 	%rd7113, %rd23525, %rd23527;
	mul.hi.u64 	%rd19386, %rd23527, %rd23525;
	add.s64 	%rd23832, %rd19383, %rd7113;
	setp.lt.u64 	%p10681, %rd23832, %rd19383;
	selp.u64 	%rd19387, 1, 0, %p10681;
	add.s64 	%rd19388, %rd19385, %rd19386;
	setp.lt.u64 	%p10682, %rd19388, %rd19385;
	add.s64 	%rd23834, %rd19388, %rd19387;
	setp.lt.u64 	%p10683, %rd23834, %rd19388;
	or.pred  	%p196, %p10682, %p10683;
	selp.u64 	%rd23833, 1, 0, %p196;
	mul.hi.u64 	%rd19389, %rd23526, %rd23528;
	add.s64 	%rd7117, %rd7106, %rd7093;
	setp.lt.u64 	%p10684, %rd7117, %rd7106;
	selp.u64 	%rd19390, 1, 0, %p10684;
	add.s64 	%rd19391, %rd19380, %rd19389;
	setp.ge.u64 	%p10685, %rd19391, %rd19380;
	add.s64 	%rd7118, %rd19391, %rd19390;
	setp.ge.u64 	%p10686, %rd7118, %rd19391;
	and.pred  	%p10687, %p10685, %p10686;
	@%p10687 bra 	$L__BB0_2366;
	add.s64 	%rd23832, %rd23832, 1;
	setp.ne.s64 	%p10688, %rd23832, 0;
	@%p10688 bra 	$L__BB0_2366;
	add.s64 	%rd23834, %rd23834, 1;
	setp.eq.s64 	%p10689, %rd23834, 0;
	selp.b64 	%rd19393, 2, 1, %p196;
	selp.b64 	%rd23833, %rd19393, %rd23833, %p10689;
	mov.b64 	%rd23832, 0;
$L__BB0_2366:
	mul.hi.u64 	%rd19394, %rd23526, %rd23527;
	add.s64 	%rd7125, %rd7118, %rd7112;
	setp.lt.u64 	%p10690, %rd7125, %rd7118;
	selp.u64 	%rd19395, 1, 0, %p10690;
	add.s64 	%rd19396, %rd23832, %rd19394;
	setp.ge.u64 	%p10691, %rd19396, %rd23832;
	add.s64 	%rd7126, %rd19396, %rd19395;
	setp.ge.u64 	%p10692, %rd7126, %rd19396;
	and.pred  	%p10693, %p10691, %p10692;
	@%p10693 bra 	$L__BB0_2368;
	add.s64 	%rd23834, %rd23834, 1;
	setp.eq.s64 	%p10694, %rd23834, 0;
	selp.u64 	%rd19397, 1, 0, %p10694;
	add.s64 	%rd23833, %rd23833, %rd19397;
$L__BB0_2368:
	mul.hi.u64 	%rd19398, %rd23526, %rd23526;
	mad.lo.s64 	%rd19399, %rd23526, %rd23526, %rd7126;
	setp.lt.u64 	%p10695, %rd19399, %rd7126;
	selp.u64 	%rd19400, 1, 0, %p10695;
	add.s64 	%rd19401, %rd23834, %rd19398;
	setp.lt.u64 	%p10696, %rd19401, %rd23834;
	add.s64 	%rd19402, %rd19401, %rd19400;
	setp.lt.u64 	%p10697, %rd19402, %rd19401;
	or.pred  	%p10698, %p10696, %p10697;
	selp.u64 	%rd19403, 1, 0, %p10698;
	add.s64 	%rd19404, %rd23833, %rd19403;
	mul.lo.s64 	%rd7131, %rd23525, %rd23526;
	mul.hi.u64 	%rd19405, %rd23526, %rd23525;
	add.s64 	%rd23837, %rd19402, %rd7131;
	setp.lt.u64 	%p10699, %rd23837, %rd19402;
	selp.u64 	%rd19406, 1, 0, %p10699;
	add.s64 	%rd19407, %rd19404, %rd19405;
	setp.lt.u64 	%p10700, %rd19407, %rd19404;
	add.s64 	%rd23839, %rd19407, %rd19406;
	setp.lt.u64 	%p10701, %rd23839, %rd19407;
	or.pred  	%p197, %p10700, %p10701;
	selp.u64 	%rd23838, 1, 0, %p197;
	mul.hi.u64 	%rd19408, %rd23525, %rd23528;
	add.s64 	%rd7135, %rd7125, %rd7094;
	setp.lt.u64 	%p10702, %rd7135, %rd7125;
	selp.u64 	%rd19409, 1, 0, %p10702;
	add.s64 	%rd19410, %rd19399, %rd19408;
	setp.ge.u64 	%p10703, %rd19410, %rd19399;
	add.s64 	%rd7136, %rd19410, %rd19409;
	setp.ge.u64 	%p10704, %rd7136, %rd19410;
	and.pred  	%p10705, %p10703, %p10704;
	@%p10705 bra 	$L__BB0_2371;
	add.s64 	%rd23837, %rd23837, 1;
	setp.ne.s64 	%p10706, %rd23837, 0;
	@%p10706 bra 	$L__BB0_2371;
	add.s64 	%rd23839, %rd23839, 1;
	setp.eq.s64 	%p10707, %rd23839, 0;
	selp.b64 	%rd19412, 2, 1, %p197;
	selp.b64 	%rd23838, %rd19412, %rd23838, %p10707;
	mov.b64 	%rd23837, 0;
$L__BB0_2371:
	mul.hi.u64 	%rd19413, %rd23525, %rd23527;
	add.s64 	%rd7143, %rd7136, %rd7113;
	setp.lt.u64 	%p10708, %rd7143, %rd7136;
	selp.u64 	%rd19414, 1, 0, %p10708;
	add.s64 	%rd19415, %rd23837, %rd19413;
	setp.ge.u64 	%p10709, %rd19415, %rd23837;
	add.s64 	%rd7144, %rd19415, %rd19414;
	setp.ge.u64 	%p10710, %rd7144, %rd19415;
	and.pred  	%p10711, %p10709, %p10710;
	@%p10711 bra 	$L__BB0_2373;
	add.s64 	%rd23839, %rd23839, 1;
	setp.eq.s64 	%p10712, %rd23839, 0;
	selp.u64 	%rd19416, 1, 0, %p10712;
	add.s64 	%rd23838, %rd23838, %rd19416;
$L__BB0_2373:
	mul.lo.s64 	%rd19417, %rd23528, %rd23528;
	mul.hi.u64 	%rd19418, %rd23525, %rd23526;
	add.s64 	%rd23842, %rd7144, %rd7131;
	setp.lt.u64 	%p10713, %rd23842, %rd7144;
	selp.u64 	%rd19419, 1, 0, %p10713;
	add.s64 	%rd19420, %rd23839, %rd19418;
	setp.lt.u64 	%p10714, %rd19420, %rd23839;
	add.s64 	%rd19421, %rd19420, %rd19419;
	setp.lt.u64 	%p10715, %rd19421, %rd19420;
	or.pred  	%p10716, %p10714, %p10715;
	selp.u64 	%rd19422, 1, 0, %p10716;
	add.s64 	%rd19423, %rd23838, %rd19422;
	mul.hi.u64 	%rd19424, %rd23525, %rd23525;
	mad.lo.s64 	%rd23844, %rd23525, %rd23525, %rd19421;
	setp.lt.u64 	%p10717, %rd23844, %rd19421;
	selp.u64 	%rd19425, 1, 0, %p10717;
	add.s64 	%rd19426, %rd19423, %rd19424;
	add.s64 	%rd23843, %rd19426, %rd19425;
	mul.lo.s64 	%rd19427, %rd2128, %rd19417;
	mul.lo.s64 	%rd19428, %rd2129, %rd19427;
	mul.hi.u64 	%rd19429, %rd19427, %rd2129;
	not.b64 	%rd19430, %rd19417;
	setp.gt.u64 	%p10718, %rd19428, %rd19430;
	selp.u64 	%rd19431, 1, 0, %p10718;
	add.s64 	%rd19432, %rd7098, %rd19429;
	setp.lt.u64 	%p10719, %rd19432, %rd7098;
	add.s64 	%rd19433, %rd19432, %rd19431;
	setp.lt.u64 	%p10720, %rd19433, %rd19432;
	or.pred  	%p10721, %p10719, %p10720;
	selp.u64 	%rd19434, 1, 0, %p10721;
	mul.hi.u64 	%rd19435, %rd19427, %rd2130;
	mad.lo.s64 	%rd19436, %rd2130, %rd19427, %rd19433;
	setp.lt.u64 	%p10722, %rd19436, %rd19433;
	add.s64 	%rd7152, %rd19436, %rd19434;
	setp.lt.u64 	%p10723, %rd7152, %rd19436;
	or.pred  	%p10724, %p10722, %p10723;
	selp.u64 	%rd19437, 1, 0, %p10724;
	add.s64 	%rd19438, %rd7117, %rd19435;
	setp.lt.u64 	%p10725, %rd19438, %rd7117;
	add.s64 	%rd19439, %rd19438, %rd19437;
	setp.lt.u64 	%p10726, %rd19439, %rd19438;
	or.pred  	%p10727, %p10725, %p10726;
	selp.u64 	%rd19440, 1, 0, %p10727;
	mul.hi.u64 	%rd19441, %rd19427, %rd2131;
	mad.lo.s64 	%rd19442, %rd2131, %rd19427, %rd19439;
	setp.lt.u64 	%p10728, %rd19442, %rd19439;
	add.s64 	%rd7153, %rd19442, %rd19440;
	setp.lt.u64 	%p10729, %rd7153, %rd19442;
	or.pred  	%p10730, %p10728, %p10729;
	selp.u64 	%rd19443, 1, 0, %p10730;
	add.s64 	%rd19444, %rd7135, %rd19441;
	setp.lt.u64 	%p10731, %rd19444, %rd7135;
	add.s64 	%rd19445, %rd19444, %rd19443;
	setp.lt.u64 	%p10732, %rd19445, %rd19444;
	or.pred  	%p10733, %p10731, %p10732;
	selp.u64 	%rd19446, 1, 0, %p10733;
	mul.hi.u64 	%rd19447, %rd19427, %rd2132;
	mad.lo.s64 	%rd19448, %rd2132, %rd19427, %rd19445;
	setp.lt.u64 	%p10734, %rd19448, %rd19445;
	add.s64 	%rd7154, %rd19448, %rd19446;
	setp.lt.u64 	%p10735, %rd7154, %rd19448;
	or.pred  	%p10736, %p10734, %p10735;
	selp.u64 	%rd19449, 1, 0, %p10736;
	add.s64 	%rd19450, %rd7143, %rd19447;
	setp.ge.u64 	%p10737, %rd19450, %rd7143;
	add.s64 	%rd7155, %rd19450, %rd19449;
	setp.ge.u64 	%p10738, %rd7155, %rd19450;
	and.pred  	%p10739, %p10737, %p10738;
	@%p10739 bra 	$L__BB0_2376;
	add.s64 	%rd23842, %rd23842, 1;
	setp.ne.s64 	%p10740, %rd23842, 0;
	@%p10740 bra 	$L__BB0_2376;
	add.s64 	%rd23844, %rd23844, 1;
	setp.eq.s64 	%p10741, %rd23844, 0;
	selp.u64 	%rd19452, 1, 0, %p10741;
	add.s64 	%rd23843, %rd23843, %rd19452;
	mov.b64 	%rd23842, 0;
$L__BB0_2376:
	mul.lo.s64 	%rd19453, %rd2128, %rd7152;
	mul.lo.s64 	%rd19454, %rd2129, %rd19453;
	mul.hi.u64 	%rd19455, %rd19453, %rd2129;
	not.b64 	%rd19456, %rd7152;
	setp.gt.u64 	%p10742, %rd19454, %rd19456;
	selp.u64 	%rd19457, 1, 0, %p10742;
	add.s64 	%rd19458, %rd7153, %rd19455;
	setp.lt.u64 	%p10743, %rd19458, %rd7153;
	add.s64 	%rd19459, %rd19458, %rd19457;
	setp.lt.u64 	%p10744, %rd19459, %rd19458;
	or.pred  	%p10745, %p10743, %p10744;
	selp.u64 	%rd19460, 1, 0, %p10745;
	mul.hi.u64 	%rd19461, %rd19453, %rd2130;
	mad.lo.s64 	%rd19462, %rd2130, %rd19453, %rd19459;
	setp.lt.u64 	%p10746, %rd19462, %rd19459;
	add.s64 	%rd7162, %rd19462, %rd19460;
	setp.lt.u64 	%p10747, %rd7162, %rd19462;
	or.pred  	%p10748, %p10746, %p10747;
	selp.u64 	%rd19463, 1, 0, %p10748;
	add.s64 	%rd19464, %rd7154, %rd19461;
	setp.lt.u64 	%p10749, %rd19464, %rd7154;
	add.s64 	%rd19465, %rd19464, %rd19463;
	setp.lt.u64 	%p10750, %rd19465, %rd19464;
	or.pred  	%p10751, %p10749, %p10750;
	selp.u64 	%rd19466, 1, 0, %p10751;
	mul.hi.u64 	%rd19467, %rd19453, %rd2131;
	mad.lo.s64 	%rd19468, %rd2131, %rd19453, %rd19465;
	setp.lt.u64 	%p10752, %rd19468, %rd19465;
	add.s64 	%rd7163, %rd19468, %rd19466;
	setp.lt.u64 	%p10753, %rd7163, %rd19468;
	or.pred  	%p10754, %p10752, %p10753;
	selp.u64 	%rd19469, 1, 0, %p10754;
	add.s64 	%rd19470, %rd7155, %rd19467;
	setp.lt.u64 	%p10755, %rd19470, %rd7155;
	add.s64 	%rd19471, %rd19470, %rd19469;
	setp.lt.u64 	%p10756, %rd19471, %rd19470;
	or.pred  	%p10757, %p10755, %p10756;
	selp.u64 	%rd19472, 1, 0, %p10757;
	mul.hi.u64 	%rd19473, %rd19453, %rd2132;
	mad.lo.s64 	%rd19474, %rd2132, %rd19453, %rd19471;
	setp.lt.u64 	%p10758, %rd19474, %rd19471;
	add.s64 	%rd7164, %rd19474, %rd19472;
	setp.lt.u64 	%p10759, %rd7164, %rd19474;
	or.pred  	%p10760, %p10758, %p10759;
	selp.u64 	%rd19475, 1, 0, %p10760;
	add.s64 	%rd19476, %rd23842, %rd19473;
	setp.ge.u64 	%p10761, %rd19476, %rd23842;
	add.s64 	%rd7165, %rd19476, %rd19475;
	setp.ge.u64 	%p10762, %rd7165, %rd19476;
	and.pred  	%p10763, %p10761, %p10762;
	@%p10763 bra 	$L__BB0_2378;
	add.s64 	%rd23844, %rd23844, 1;
	setp.eq.s64 	%p10764, %rd23844, 0;
	selp.u64 	%rd19477, 1, 0, %p10764;
	add.s64 	%rd23843, %rd23843, %rd19477;
$L__BB0_2378:
	mul.lo.s64 	%rd19478, %rd2128, %rd7162;
	mul.lo.s64 	%rd19479, %rd2129, %rd19478;
	mul.hi.u64 	%rd19480, %rd19478, %rd2129;
	not.b64 	%rd19481, %rd7162;
	setp.gt.u64 	%p10765, %rd19479, %rd19481;
	selp.u64 	%rd19482, 1, 0, %p10765;
	add.s64 	%rd19483, %rd7163, %rd19480;
	setp.lt.u64 	%p10766, %rd19483, %rd7163;
	add.s64 	%rd19484, %rd19483, %rd19482;
	setp.lt.u64 	%p10767, %rd19484, %rd19483;
	or.pred  	%p10768, %p10766, %p10767;
	selp.u64 	%rd19485, 1, 0, %p10768;
	mul.hi.u64 	%rd19486, %rd19478, %rd2130;
	mad.lo.s64 	%rd19487, %rd2130, %rd19478, %rd19484;
	setp.lt.u64 	%p10769, %rd19487, %rd19484;
	add.s64 	%rd19488, %rd19487, %rd19485;
	setp.lt.u64 	%p10770, %rd19488, %rd19487;
	or.pred  	%p10771, %p10769, %p10770;
	selp.u64 	%rd19489, 1, 0, %p10771;
	add.s64 	%rd19490, %rd7164, %rd19486;
	setp.lt.u64 	%p10772, %rd19490, %rd7164;
	add.s64 	%rd19491, %rd19490, %rd19489;
	setp.lt.u64 	%p10773, %rd19491, %rd19490;
	or.pred  	%p10774, %p10772, %p10773;
	selp.u64 	%rd19492, 1, 0, %p10774;
	mul.hi.u64 	%rd19493, %rd19478, %rd2131;
	mad.lo.s64 	%rd19494, %rd2131, %rd19478, %rd19491;
	setp.lt.u64 	%p10775, %rd19494, %rd19491;
	add.s64 	%rd19495, %rd19494, %rd19492;
	setp.lt.u64 	%p10776, %rd19495, %rd19494;
	or.pred  	%p10777, %p10775, %p10776;
	selp.u64 	%rd19496, 1, 0, %p10777;
	add.s64 	%rd19497, %rd7165, %rd19493;
	setp.lt.u64 	%p10778, %rd19497, %rd7165;
	add.s64 	%rd19498, %rd19497, %rd19496;
	setp.lt.u64 	%p10779, %rd19498, %rd19497;
	or.pred  	%p10780, %p10778, %p10779;
	selp.u64 	%rd19499, 1, 0, %p10780;
	mul.hi.u64 	%rd19500, %rd19478, %rd2132;
	mad.lo.s64 	%rd19501, %rd2132, %rd19478, %rd19498;
	setp.lt.u64 	%p10781, %rd19501, %rd19498;
	add.s64 	%rd19502, %rd19501, %rd19499;
	setp.lt.u64 	%p10782, %rd19502, %rd19501;
	or.pred  	%p10783, %p10781, %p10782;
	selp.u64 	%rd19503, 1, 0, %p10783;
	add.s64 	%rd19504, %rd23844, %rd19500;
	setp.lt.u64 	%p10784, %rd19504, %rd23844;
	add.s64 	%rd19505, %rd19504, %rd19503;
	setp.lt.u64 	%p10785, %rd19505, %rd19504;
	or.pred  	%p10786, %p10784, %p10785;
	selp.u64 	%rd19506, 1, 0, %p10786;
	add.s64 	%rd19507, %rd23843, %rd19506;
	mul.lo.s64 	%rd19508, %rd2128, %rd19488;
	mul.lo.s64 	%rd19509, %rd2129, %rd19508;
	mul.hi.u64 	%rd19510, %rd19508, %rd2129;
	not.b64 	%rd19511, %rd19488;
	setp.gt.u64 	%p10787, %rd19509, %rd19511;
	selp.u64 	%rd19512, 1, 0, %p10787;
	add.s64 	%rd19513, %rd19495, %rd19510;
	setp.lt.u64 	%p10788, %rd19513, %rd19495;
	add.s64 	%rd19514, %rd19513, %rd19512;
	setp.lt.u64 	%p10789, %rd19514, %rd19513;
	or.pred  	%p10790, %p10788, %p10789;
	selp.u64 	%rd19515, 1, 0, %p10790;
	mul.hi.u64 	%rd19516, %rd19508, %rd2130;
	mad.lo.s64 	%rd19517, %rd2130, %rd19508, %rd19514;
	setp.lt.u64 	%p10791, %rd19517, %rd19514;
	add.s64 	%rd7170, %rd19517, %rd19515;
	setp.lt.u64 	%p10792, %rd7170, %rd19517;
	or.pred  	%p10793, %p10791, %p10792;
	selp.u64 	%rd19518, 1, 0, %p10793;
	add.s64 	%rd19519, %rd19502, %rd19516;
	setp.lt.u64 	%p10794, %rd19519, %rd19502;
	add.s64 	%rd19520, %rd19519, %rd19518;
	setp.lt.u64 	%p10795, %rd19520, %rd19519;
	or.pred  	%p10796, %p10794, %p10795;
	selp.u64 	%rd19521, 1, 0, %p10796;
	mul.hi.u64 	%rd19522, %rd19508, %rd2131;
	mad.lo.s64 	%rd19523, %rd2131, %rd19508, %rd19520;
	setp.lt.u64 	%p10797, %rd19523, %rd19520;
	add.s64 	%rd7171, %rd19523, %rd19521;
	setp.lt.u64 	%p10798, %rd7171, %rd19523;
	or.pred  	%p10799, %p10797, %p10798;
	selp.u64 	%rd19524, 1, 0, %p10799;
	add.s64 	%rd19525, %rd19505, %rd19522;
	setp.lt.u64 	%p10800, %rd19525, %rd19505;
	add.s64 	%rd19526, %rd19525, %rd19524;
	setp.lt.u64 	%p10801, %rd19526, %rd19525;
	or.pred  	%p10802, %p10800, %p10801;
	selp.u64 	%rd19527, 1, 0, %p10802;
	mul.hi.u64 	%rd19528, %rd19508, %rd2132;
	mad.lo.s64 	%rd19529, %rd2132, %rd19508, %rd19526;
	setp.lt.u64 	%p10803, %rd19529, %rd19526;
	add.s64 	%rd7172, %rd19529, %rd19527;
	setp.lt.u64 	%p10804, %rd7172, %rd19529;
	or.pred  	%p10805, %p10803, %p10804;
	selp.u64 	%rd19530, 1, 0, %p10805;
	add.s64 	%rd19531, %rd19507, %rd19528;
	add.s64 	%rd23845, %rd19531, %rd19530;
	setp.gt.u64 	%p10806, %rd23845, %rd2132;
	@%p10806 bra 	$L__BB0_2384;
	setp.lt.u64 	%p10807, %rd23845, %rd2132;
	mov.u64 	%rd23846, %rd7172;
	mov.u64 	%rd23847, %rd7171;
	mov.u64 	%rd23848, %rd7170;
	@%p10807 bra 	$L__BB0_2385;
	setp.gt.u64 	%p10808, %rd7172, %rd2131;
	@%p10808 bra 	$L__BB0_2384;
	setp.lt.u64 	%p10809, %rd7172, %rd2131;
	mov.u64 	%rd23846, %rd7172;
	mov.u64 	%rd23847, %rd7171;
	mov.u64 	%rd23848, %rd7170;
	@%p10809 bra 	$L__BB0_2385;
	setp.gt.u64 	%p10810, %rd7171, %rd2130;
	@%p10810 bra 	$L__BB0_2384;
	setp.lt.u64 	%p10811, %rd7171, %rd2130;
	setp.lt.u64 	%p10812, %rd7170, %rd2129;
	or.pred  	%p10813, %p10811, %p10812;
	mov.u64 	%rd23846, %rd7172;
	mov.u64 	%rd23847, %rd7171;
	mov.u64 	%rd23848, %rd7170;
	@%p10813 bra 	$L__BB0_2385;
$L__BB0_2384:
	sub.s64 	%rd23848, %rd7170, %rd2129;
	setp.lt.u64 	%p10814, %rd7170, %rd2129;
	selp.u64 	%rd19532, 1, 0, %p10814;
	add.s64 	%rd19533, %rd2130, %rd19532;
	sub.s64 	%rd23847, %rd7171, %rd19533;
	setp.lt.u64 	%p10815, %rd7171, %rd19533;
	selp.u64 	%rd19534, 1, 0, %p10815;
	add.s64 	%rd19535, %rd2131, %rd19534;
	sub.s64 	%rd23846, %rd7172, %rd19535;
	setp.lt.u64 	%p10816, %rd7172, %rd19535;
	selp.u64 	%rd19536, 1, 0, %p10816;
	add.s64 	%rd19537, %rd2132, %rd19536;
	sub.s64 	%rd23845, %rd23845, %rd19537;
$L__BB0_2385:
	sub.s64 	%rd23852, %rd23848, %rd23800;
	setp.lt.u64 	%p10817, %rd23848, %rd23800;
	selp.u64 	%rd19538, 1, 0, %p10817;
	add.s64 	%rd19539, %rd23799, %rd19538;
	sub.s64 	%rd23851, %rd23847, %rd19539;
	setp.lt.u64 	%p10818, %rd23847, %rd19539;
	selp.u64 	%rd19540, 1, 0, %p10818;
	add.s64 	%rd19541, %rd23798, %rd19540;
	sub.s64 	%rd23850, %rd23846, %rd19541;
	setp.lt.u64 	%p10819, %rd23846, %rd19541;
	selp.u64 	%rd19542, 1, 0, %p10819;
	add.s64 	%rd19543, %rd23797, %rd19542;
	sub.s64 	%rd23849, %rd23845, %rd19543;
	setp.ge.u64 	%p10820, %rd23845, %rd19543;
	@%p10820 bra 	$L__BB0_2387;
	add.s64 	%rd23852, %rd2129, %rd23852;
	setp.lt.u64 	%p10821, %rd23852, %rd2129;
	selp.u64 	%rd19544, 1, 0, %p10821;
	add.s64 	%rd19545, %rd2130, %rd23851;
	setp.lt.u64 	%p10822, %rd19545, %rd2130;
	add.s64 	%rd23851, %rd19545, %rd19544;
	setp.lt.u64 	%p10823, %rd23851, %rd19545;
	or.pred  	%p10824, %p10822, %p10823;
	selp.u64 	%rd19546, 1, 0, %p10824;
	add.s64 	%rd19547, %rd2131, %rd23850;
	setp.lt.u64 	%p10825, %rd19547, %rd2131;
	add.s64 	%rd23850, %rd19547, %rd19546;
	setp.lt.u64 	%p10826, %rd23850, %rd19547;
	or.pred  	%p10827, %p10825, %p10826;
	selp.u64 	%rd19548, 1, 0, %p10827;
	add.s64 	%rd19549, %rd2132, %rd23849;
	add.s64 	%rd23849, %rd19549, %rd19548;
$L__BB0_2387:
	shl.b64 	%rd7194, %rd23824, 1;
	mov.b64 	{%r767, %r768}, %rd23824;
	mov.b64 	{%r769, %r770}, %rd23823;
	shf.l.wrap.b32 	%r771, %r768, %r769, 1;
	shf.l.wrap.b32 	%r772, %r769, %r770, 1;
	mov.b64 	%rd7195, {%r771, %r772};
	mov.b64 	{%r773, %r774}, %rd23822;
	shf.l.wrap.b32 	%r775, %r770, %r773, 1;
	shf.l.wrap.b32 	%r776, %r773, %r774, 1;
	mov.b64 	%rd7196, {%r775, %r776};
	mov.b64 	{%r777, %r778}, %rd23821;
	shf.l.wrap.b32 	%r779, %r774, %r777, 1;
	shf.l.wrap.b32 	%r780, %r777, %r778, 1;
	mov.b64 	%rd23853, {%r779, %r780};
	setp.gt.u64 	%p10828, %rd23853, %rd2132;
	@%p10828 bra 	$L__BB0_2393;
	setp.lt.u64 	%p10829, %rd23853, %rd2132;
	mov.u64 	%rd23854, %rd7196;
	mov.u64 	%rd23855, %rd7195;
	mov.u64 	%rd23856, %rd7194;
	@%p10829 bra 	$L__BB0_2394;
	setp.gt.u64 	%p10830, %rd7196, %rd2131;
	@%p10830 bra 	$L__BB0_2393;
	setp.lt.u64 	%p10831, %rd7196, %rd2131;
	mov.u64 	%rd23854, %rd7196;
	mov.u64 	%rd23855, %rd7195;
	mov.u64 	%rd23856, %rd7194;
	@%p10831 bra 	$L__BB0_2394;
	setp.gt.u64 	%p10832, %rd7195, %rd2130;
	@%p10832 bra 	$L__BB0_2393;
	setp.lt.u64 	%p10833, %rd7195, %rd2130;
	setp.lt.u64 	%p10834, %rd7194, %rd2129;
	or.pred  	%p10835, %p10833, %p10834;
	mov.u64 	%rd23854, %rd7196;
	mov.u64 	%rd23855, %rd7195;
	mov.u64 	%rd23856, %rd7194;
	@%p10835 bra 	$L__BB0_2394;
$L__BB0_2393:
	sub.s64 	%rd23856, %rd7194, %rd2129;
	setp.lt.u64 	%p10836, %rd7194, %rd2129;
	selp.u64 	%rd19550, 1, 0, %p10836;
	add.s64 	%rd19551, %rd2130, %rd19550;
	sub.s64 	%rd23855, %rd7195, %rd19551;
	setp.lt.u64 	%p10837, %rd7195, %rd19551;
	selp.u64 	%rd19552, 1, 0, %p10837;
	add.s64 	%rd19553, %rd2131, %rd19552;
	sub.s64 	%rd23854, %rd7196, %rd19553;
	setp.lt.u64 	%p10838, %rd7196, %rd19553;
	selp.u64 	%rd19554, 1, 0, %p10838;
	add.s64 	%rd19555, %rd2132, %rd19554;
	sub.s64 	%rd23853, %rd23853, %rd19555;
$L__BB0_2394:
	sub.s64 	%rd23988, %rd23852, %rd23856;
	setp.lt.u64 	%p10839, %rd23852, %rd23856;
	selp.u64 	%rd19556, 1, 0, %p10839;
	add.s64 	%rd19557, %rd23855, %rd19556;
	sub.s64 	%rd23987, %rd23851, %rd19557;
	setp.lt.u64 	%p10840, %rd23851, %rd19557;
	selp.u64 	%rd19558, 1, 0, %p10840;
	add.s64 	%rd19559, %rd23854, %rd19558;
	sub.s64 	%rd23986, %rd23850, %rd19559;
	setp.lt.u64 	%p10841, %rd23850, %rd19559;
	selp.u64 	%rd19560, 1, 0, %p10841;
	add.s64 	%rd19561, %rd23853, %rd19560;
	sub.s64 	%rd23985, %rd23849, %rd19561;
	setp.ge.u64 	%p10842, %rd23849, %rd19561;
	@%p10842 bra 	$L__BB0_2396;
	add.s64 	%rd23988, %rd2129, %rd23988;
	setp.lt.u64 	%p10843, %rd23988, %rd2129;
	selp.u64 	%rd19562, 1, 0, %p10843;
	add.s64 	%rd19563, %rd2130, %rd23987;
	setp.lt.u64 	%p10844, %rd19563, %rd2130;
	add.s64 	%rd23987, %rd19563, %rd19562;
	setp.lt.u64 	%p10845, %rd23987, %rd19563;
	or.pred  	%p10846, %p10844, %p10845;
	selp.u64 	%rd19564, 1, 0, %p10846;
	add.s64 	%rd19565, %rd2131, %rd23986;
	setp.lt.u64 	%p10847, %rd19565, %rd2131;
	add.s64 	%rd23986, %rd19565, %rd19564;
	setp.lt.u64 	%p10848, %rd23986, %rd19565;
	or.pred  	%p10849, %p10847, %p10848;
	selp.u64 	%rd19566, 1, 0, %p10849;
	add.s64 	%rd19567, %rd2132, %rd23985;
	add.s64 	%rd23985, %rd19567, %rd19566;
$L__BB0_2396:
	sub.s64 	%rd23864, %rd23824, %rd23988;
	setp.lt.u64 	%p10850, %rd23824, %rd23988;
	selp.u64 	%rd19568, 1, 0, %p10850;
	add.s64 	%rd19569, %rd23987, %rd19568;
	sub.s64 	%rd23863, %rd23823, %rd19569;
	setp.lt.u64 	%p10851, %rd23823, %rd19569;
	selp.u64 	%rd19570, 1, 0, %p10851;
	add.s64 	%rd19571, %rd23986, %rd19570;
	sub.s64 	%rd23862, %rd23822, %rd19571;
	setp.lt.u64 	%p10852, %rd23822, %rd19571;
	selp.u64 	%rd19572, 1, 0, %p10852;
	add.s64 	%rd19573, %rd23985, %rd19572;
	sub.s64 	%rd23861, %rd23821, %rd19573;
	setp.ge.u64 	%p10853, %rd23821, %rd19573;
	@%p10853 bra 	$L__BB0_2398;
	add.s64 	%rd23864, %rd2129, %rd23864;
	setp.lt.u64 	%p10854, %rd23864, %rd2129;
	selp.u64 	%rd19574, 1, 0, %p10854;
	add.s64 	%rd19575, %rd2130, %rd23863;
	setp.lt.u64 	%p10855, %rd19575, %rd2130;
	add.s64 	%rd23863, %rd19575, %rd19574;
	setp.lt.u64 	%p10856, %rd23863, %rd19575;
	or.pred  	%p10857, %p10855, %p10856;
	selp.u64 	%rd19576, 1, 0, %p10857;
	add.s64 	%rd19577, %rd2131, %rd23862;
	setp.lt.u64 	%p10858, %rd19577, %rd2131;
	add.s64 	%rd23862, %rd19577, %rd19576;
	setp.lt.u64 	%p10859, %rd23862, %rd19577;
	or.pred  	%p10860, %p10858, %p10859;
	selp.u64 	%rd19578, 1, 0, %p10860;
	add.s64 	%rd19579, %rd2132, %rd23861;
	add.s64 	%rd23861, %rd19579, %rd19578;
$L__BB0_2398:
	mul.hi.u64 	%rd19580, %rd23492, %rd23800;
	mul.hi.u64 	%rd19581, %rd23492, %rd23799;
	mad.lo.s64 	%rd19582, %rd23799, %rd23492, %rd19580;
	setp.lt.u64 	%p10861, %rd19582, %rd19580;
	selp.u64 	%rd19583, 1, 0, %p10861;
	add.s64 	%rd19584, %rd19581, %rd19583;
	setp.lt.u64 	%p10862, %rd19584, %rd19581;
	selp.u64 	%rd19585, 1, 0, %p10862;
	mul.hi.u64 	%rd19586, %rd23492, %rd23798;
	mad.lo.s64 	%rd19587, %rd23798, %rd23492, %rd19584;
	setp.lt.u64 	%p10863, %rd19587, %rd19584;
	selp.u64 	%rd19588, 1, 0, %p10863;
	add.s64 	%rd19589, %rd19586, %rd19585;
	setp.lt.u64 	%p10864, %rd19589, %rd19586;
	add.s64 	%rd19590, %rd19589, %rd19588;
	setp.lt.u64 	%p10865, %rd19590, %rd19589;
	or.pred  	%p10866, %p10864, %p10865;
	selp.u64 	%rd19591, 1, 0, %p10866;
	mul.hi.u64 	%rd19592, %rd23492, %rd23797;
	mad.lo.s64 	%rd23867, %rd23797, %rd23492, %rd19590;
	setp.lt.u64 	%p10867, %rd23867, %rd19590;
	selp.u64 	%rd19593, 1, 0, %p10867;
	add.s64 	%rd19594, %rd19592, %rd19591;
	setp.lt.u64 	%p10868, %rd19594, %rd19592;
	add.s64 	%rd23869, %rd19594, %rd19593;
	setp.lt.u64 	%p10869, %rd23869, %rd19594;
	or.pred  	%p198, %p10868, %p10869;
	selp.u64 	%rd23868, 1, 0, %p198;
	mul.hi.u64 	%rd19595, %rd23491, %rd23800;
	mad.lo.s64 	%rd7233, %rd23800, %rd23491, %rd19582;
	setp.lt.u64 	%p10870, %rd7233, %rd19582;
	selp.u64 	%rd19596, 1, 0, %p10870;
	add.s64 	%rd19597, %rd19587, %rd19595;
	setp.ge.u64 	%p10871, %rd19597, %rd19587;
	add.s64 	%rd7234, %rd19597, %rd19596;
	setp.ge.u64 	%p10872, %rd7234, %rd19597;
	and.pred  	%p10873, %p10871, %p10872;
	@%p10873 bra 	$L__BB0_2401;
	add.s64 	%rd23867, %rd23867, 1;
	setp.ne.s64 	%p10874, %rd23867, 0;
	@%p10874 bra 	$L__BB0_2401;
	add.s64 	%rd23869, %rd23869, 1;
	setp.eq.s64 	%p10875, %rd23869, 0;
	selp.b64 	%rd19599, 2, 1, %p198;
	selp.b64 	%rd23868, %rd19599, %rd23868, %p10875;
	mov.b64 	%rd23867, 0;
$L__BB0_2401:
	mul.hi.u64 	%rd19600, %rd23491, %rd23799;
	mad.lo.s64 	%rd7241, %rd23799, %rd23491, %rd7234;
	setp.lt.u64 	%p10876, %rd7241, %rd7234;
	selp.u64 	%rd19601, 1, 0, %p10876;
	add.s64 	%rd19602, %rd23867, %rd19600;
	setp.ge.u64 	%p10877, %rd19602, %rd23867;
	add.s64 	%rd7242, %rd19602, %rd19601;
	setp.ge.u64 	%p10878, %rd7242, %rd19602;
	and.pred  	%p10879, %p10877, %p10878;
	@%p10879 bra 	$L__BB0_2403;
	add.s64 	%rd23869, %rd23869, 1;
	setp.eq.s64 	%p10880, %rd23869, 0;
	selp.u64 	%rd19603, 1, 0, %p10880;
	add.s64 	%rd23868, %rd23868, %rd19603;
$L__BB0_2403:
	mul.hi.u64 	%rd19604, %rd23491, %rd23798;
	mad.lo.s64 	%rd19605, %rd23798, %rd23491, %rd7242;
	setp.lt.u64 	%p10881, %rd19605, %rd7242;
	selp.u64 	%rd19606, 1, 0, %p10881;
	add.s64 	%rd19607, %rd23869, %rd19604;
	setp.lt.u64 	%p10882, %rd19607, %rd23869;
	add.s64 	%rd19608, %rd19607, %rd19606;
	setp.lt.u64 	%p10883, %rd19608, %rd19607;
	or.pred  	%p10884, %p10882, %p10883;
	selp.u64 	%rd19609, 1, 0, %p10884;
	add.s64 	%rd19610, %rd23868, %rd19609;
	mul.hi.u64 	%rd19611, %rd23491, %rd23797;
	mad.lo.s64 	%rd23872, %rd23797, %rd23491, %rd19608;
	setp.lt.u64 	%p10885, %rd23872, %rd19608;
	selp.u64 	%rd19612, 1, 0, %p10885;
	add.s64 	%rd19613, %rd19610, %rd19611;
	setp.lt.u64 	%p10886, %rd19613, %rd19610;
	add.s64 	%rd23874, %rd19613, %rd19612;
	setp.lt.u64 	%p10887, %rd23874, %rd19613;
	or.pred  	%p199, %p10886, %p10887;
	selp.u64 	%rd23873, 1, 0, %p199;
	mul.hi.u64 	%rd19614, %rd23490, %rd23800;
	mad.lo.s64 	%rd7250, %rd23800, %rd23490, %rd7241;
	setp.lt.u64 	%p10888, %rd7250, %rd7241;
	selp.u64 	%rd19615, 1, 0, %p10888;
	add.s64 	%rd19616, %rd19605, %rd19614;
	setp.ge.u64 	%p10889, %rd19616, %rd19605;
	add.s64 	%rd7251, %rd19616, %rd19615;
	setp.ge.u64 	%p10890, %rd7251, %rd19616;
	and.pred  	%p10891, %p10889, %p10890;
	@%p10891 bra 	$L__BB0_2406;
	add.s64 	%rd23872, %rd23872, 1;
	setp.ne.s64 	%p10892, %rd23872, 0;
	@%p10892 bra 	$L__BB0_2406;
	add.s64 	%rd23874, %rd23874, 1;
	setp.eq.s64 	%p10893, %rd23874, 0;
	selp.b64 	%rd19618, 2, 1, %p199;
	selp.b64 	%rd23873, %rd19618, %rd23873, %p10893;
	mov.b64 	%rd23872, 0;
$L__BB0_2406:
	mul.hi.u64 	%rd19619, %rd23490, %rd23799;
	mad.lo.s64 	%rd7258, %rd23799, %rd23490, %rd7251;
	setp.lt.u64 	%p10894, %rd7258, %rd7251;
	selp.u64 	%rd19620, 1, 0, %p10894;
	add.s64 	%rd19621, %rd23872, %rd19619;
	setp.ge.u64 	%p10895, %rd19621, %rd23872;
	add.s64 	%rd7259, %rd19621, %rd19620;
	setp.ge.u64 	%p10896, %rd7259, %rd19621;
	and.pred  	%p10897, %p10895, %p10896;
	@%p10897 bra 	$L__BB0_2408;
	add.s64 	%rd23874, %rd23874, 1;
	setp.eq.s64 	%p10898, %rd23874, 0;
	selp.u64 	%rd19622, 1, 0, %p10898;
	add.s64 	%rd23873, %rd23873, %rd19622;
$L__BB0_2408:
	mul.hi.u64 	%rd19623, %rd23490, %rd23798;
	mad.lo.s64 	%rd19624, %rd23798, %rd23490, %rd7259;
	setp.lt.u64 	%p10899, %rd19624, %rd7259;
	selp.u64 	%rd19625, 1, 0, %p10899;
	add.s64 	%rd19626, %rd23874, %rd19623;
	setp.lt.u64 	%p10900, %rd19626, %rd23874;
	add.s64 	%rd19627, %rd19626, %rd19625;
	setp.lt.u64 	%p10901, %rd19627, %rd19626;
	or.pred  	%p10902, %p10900, %p10901;
	selp.u64 	%rd19628, 1, 0, %p10902;
	add.s64 	%rd19629, %rd23873, %rd19628;
	mul.hi.u64 	%rd19630, %rd23490, %rd23797;
	mad.lo.s64 	%rd23877, %rd23797, %rd23490, %rd19627;
	setp.lt.u64 	%p10903, %rd23877, %rd19627;
	selp.u64 	%rd19631, 1, 0, %p10903;
	add.s64 	%rd19632, %rd19629, %rd19630;
	setp.lt.u64 	%p10904, %rd19632, %rd19629;
	add.s64 	%rd23879, %rd19632, %rd19631;
	setp.lt.u64 	%p10905, %rd23879, %rd19632;
	or.pred  	%p200, %p10904, %p10905;
	selp.u64 	%rd23878, 1, 0, %p200;
	mul.hi.u64 	%rd19633, %rd23489, %rd23800;
	mad.lo.s64 	%rd7267, %rd23800, %rd23489, %rd7258;
	setp.lt.u64 	%p10906, %rd7267, %rd7258;
	selp.u64 	%rd19634, 1, 0, %p10906;
	add.s64 	%rd19635, %rd19624, %rd19633;
	setp.ge.u64 	%p10907, %rd19635, %rd19624;
	add.s64 	%rd7268, %rd19635, %rd19634;
	setp.ge.u64 	%p10908, %rd7268, %rd19635;
	and.pred  	%p10909, %p10907, %p10908;
	@%p10909 bra 	$L__BB0_2411;
	add.s64 	%rd23877, %rd23877, 1;
	setp.ne.s64 	%p10910, %rd23877, 0;
	@%p10910 bra 	$L__BB0_2411;
	add.s64 	%rd23879, %rd23879, 1;
	setp.eq.s64 	%p10911, %rd23879, 0;
	selp.b64 	%rd19637, 2, 1, %p200;
	selp.b64 	%rd23878, %rd19637, %rd23878, %p10911;
	mov.b64 	%rd23877, 0;
$L__BB0_2411:
	mul.hi.u64 	%rd19638, %rd23489, %rd23799;
	mad.lo.s64 	%rd7275, %rd23799, %rd23489, %rd7268;
	setp.lt.u64 	%p10912, %rd7275, %rd7268;
	selp.u64 	%rd19639, 1, 0, %p10912;
	add.s64 	%rd19640, %rd23877, %rd19638;
	setp.ge.u64 	%p10913, %rd19640, %rd23877;
	add.s64 	%rd7276, %rd19640, %rd19639;
	setp.ge.u64 	%p10914, %rd7276, %rd19640;
	and.pred  	%p10915, %p10913, %p10914;
	@%p10915 bra 	$L__BB0_2413;
	add.s64 	%rd23879, %rd23879, 1;
	setp.eq.s64 	%p10916, %rd23879, 0;
	selp.u64 	%rd19641, 1, 0, %p10916;
	add.s64 	%rd23878, %rd23878, %rd19641;
$L__BB0_2413:
	mul.lo.s64 	%rd19642, %rd23800, %rd23492;
	mul.hi.u64 	%rd19643, %rd23489, %rd23798;
	mad.lo.s64 	%rd23882, %rd23798, %rd23489, %rd7276;
	setp.lt.u64 	%p10917, %rd23882, %rd7276;
	selp.u64 	%rd19644, 1, 0, %p10917;
	add.s64 	%rd19645, %rd23879, %rd19643;
	setp.lt.u64 	%p10918, %rd19645, %rd23879;
	add.s64 	%rd19646, %rd19645, %rd19644;
	setp.lt.u64 	%p10919, %rd19646, %rd19645;
	or.pred  	%p10920, %p10918, %p10919;
	selp.u64 	%rd19647, 1, 0, %p10920;
	add.s64 	%rd19648, %rd23878, %rd19647;
	mul.hi.u64 	%rd19649, %rd23489, %rd23797;
	mad.lo.s64 	%rd23884, %rd23797, %rd23489, %rd19646;
	setp.lt.u64 	%p10921, %rd23884, %rd19646;
	selp.u64 	%rd19650, 1, 0, %p10921;
	add.s64 	%rd19651, %rd19648, %rd19649;
	add.s64 	%rd23883, %rd19651, %rd19650;
	mul.lo.s64 	%rd19652, %rd2128, %rd19642;
	mul.lo.s64 	%rd19653, %rd2129, %rd19652;
	mul.hi.u64 	%rd19654, %rd19652, %rd2129;
	not.b64 	%rd19655, %rd19642;
	setp.gt.u64 	%p10922, %rd19653, %rd19655;
	selp.u64 	%rd19656, 1, 0, %p10922;
	add.s64 	%rd19657, %rd7233, %rd19654;
	setp.lt.u64 	%p10923, %rd19657, %rd7233;
	add.s64 	%rd19658, %rd19657, %rd19656;
	setp.lt.u64 	%p10924, %rd19658, %rd19657;
	or.pred  	%p10925, %p10923, %p10924;
	selp.u64 	%rd19659, 1, 0, %p10925;
	mul.hi.u64 	%rd19660, %rd19652, %rd2130;
	mad.lo.s64 	%rd19661, %rd2130, %rd19652, %rd19658;
	setp.lt.u64 	%p10926, %rd19661, %rd19658;
	add.s64 	%rd7284, %rd19661, %rd19659;
	setp.lt.u64 	%p10927, %rd7284, %rd19661;
	or.pred  	%p10928, %p10926, %p10927;
	selp.u64 	%rd19662, 1, 0, %p10928;
	add.s64 	%rd19663, %rd7250, %rd19660;
	setp.lt.u64 	%p10929, %rd19663, %rd7250;
	add.s64 	%rd19664, %rd19663, %rd19662;
	setp.lt.u64 	%p10930, %rd19664, %rd19663;
	or.pred  	%p10931, %p10929, %p10930;
	selp.u64 	%rd19665, 1, 0, %p10931;
	mul.hi.u64 	%rd19666, %rd19652, %rd2131;
	mad.lo.s64 	%rd19667, %rd2131, %rd19652, %rd19664;
	setp.lt.u64 	%p10932, %rd19667, %rd19664;
	add.s64 	%rd7285, %rd19667, %rd19665;
	setp.lt.u64 	%p10933, %rd7285, %rd19667;
	or.pred  	%p10934, %p10932, %p10933;
	selp.u64 	%rd19668, 1, 0, %p10934;
	add.s64 	%rd19669, %rd7267, %rd19666;
	setp.lt.u64 	%p10935, %rd19669, %rd7267;
	add.s64 	%rd19670, %rd19669, %rd19668;
	setp.lt.u64 	%p10936, %rd19670, %rd19669;
	or.pred  	%p10937, %p10935, %p10936;
	selp.u64 	%rd19671, 1, 0, %p10937;
	mul.hi.u64 	%rd19672, %rd19652, %rd2132;
	mad.lo.s64 	%rd19673, %rd2132, %rd19652, %rd19670;
	setp.lt.u64 	%p10938, %rd19673, %rd19670;
	add.s64 	%rd7286, %rd19673, %rd19671;
	setp.lt.u64 	%p10939, %rd7286, %rd19673;
	or.pred  	%p10940, %p10938, %p10939;
	selp.u64 	%rd19674, 1, 0, %p10940;
	add.s64 	%rd19675, %rd7275, %rd19672;
	setp.ge.u64 	%p10941, %rd19675, %rd7275;
	add.s64 	%rd7287, %rd19675, %rd19674;
	setp.ge.u64 	%p10942, %rd7287, %rd19675;
	and.pred  	%p10943, %p10941, %p10942;
	@%p10943 bra 	$L__BB0_2416;
	add.s64 	%rd23882, %rd23882, 1;
	setp.ne.s64 	%p10944, %rd23882, 0;
	@%p10944 bra 	$L__BB0_2416;
	add.s64 	%rd23884, %rd23884, 1;
	setp.eq.s64 	%p10945, %rd23884, 0;
	selp.u64 	%rd19677, 1, 0, %p10945;
	add.s64 	%rd23883, %rd23883, %rd19677;
	mov.b64 	%rd23882, 0;
$L__BB0_2416:
	mul.lo.s64 	%rd19678, %rd2128, %rd7284;
	mul.lo.s64 	%rd19679, %rd2129, %rd19678;
	mul.hi.u64 	%rd19680, %rd19678, %rd2129;
	not.b64 	%rd19681, %rd7284;
	setp.gt.u64 	%p10946, %rd19679, %rd19681;
	selp.u64 	%rd19682, 1, 0, %p10946;
	add.s64 	%rd19683, %rd7285, %rd19680;
	setp.lt.u64 	%p10947, %rd19683, %rd7285;
	add.s64 	%rd19684, %rd19683, %rd19682;
	setp.lt.u64 	%p10948, %rd19684, %rd19683;
	or.pred  	%p10949, %p10947, %p10948;
	selp.u64 	%rd19685, 1, 0, %p10949;
	mul.hi.u64 	%rd19686, %rd19678, %rd2130;
	mad.lo.s64 	%rd19687, %rd2130, %rd19678, %rd19684;
	setp.lt.u64 	%p10950, %rd19687, %rd19684;
	add.s64 	%rd7294, %rd19687, %rd19685;
	setp.lt.u64 	%p10951, %rd7294, %rd19687;
	or.pred  	%p10952, %p10950, %p10951;
	selp.u64 	%rd19688, 1, 0, %p10952;
	add.s64 	%rd19689, %rd7286, %rd19686;
	setp.lt.u64 	%p10953, %rd19689, %rd7286;
	add.s64 	%rd19690, %rd19689, %rd19688;
	setp.lt.u64 	%p10954, %rd19690, %rd19689;
	or.pred  	%p10955, %p10953, %p10954;
	selp.u64 	%rd19691, 1, 0, %p10955;
	mul.hi.u64 	%rd19692, %rd19678, %rd2131;
	mad.lo.s64 	%rd19693, %rd2131, %rd19678, %rd19690;
	setp.lt.u64 	%p10956, %rd19693, %rd19690;
	add.s64 	%rd7295, %rd19693, %rd19691;
	setp.lt.u64 	%p10957, %rd7295, %rd19693;
	or.pred  	%p10958, %p10956, %p10957;
	selp.u64 	%rd19694, 1, 0, %p10958;
	add.s64 	%rd19695, %rd7287, %rd19692;
	setp.lt.u64 	%p10959, %rd19695, %rd7287;
	add.s64 	%rd19696, %rd19695, %rd19694;
	setp.lt.u64 	%p10960, %rd19696, %rd19695;
	or.pred  	%p10961, %p10959, %p10960;
	selp.u64 	%rd19697, 1, 0, %p10961;
	mul.hi.u64 	%rd19698, %rd19678, %rd2132;
	mad.lo.s64 	%rd19699, %rd2132, %rd19678, %rd19696;
	setp.lt.u64 	%p10962, %rd19699, %rd19696;
	add.s64 	%rd7296, %rd19699, %rd19697;
	setp.lt.u64 	%p10963, %rd7296, %rd19699;
	or.pred  	%p10964, %p10962, %p10963;
	selp.u64 	%rd19700, 1, 0, %p10964;
	add.s64 	%rd19701, %rd23882, %rd19698;
	setp.ge.u64 	%p10965, %rd19701, %rd23882;
	add.s64 	%rd7297, %rd19701, %rd19700;
	setp.ge.u64 	%p10966, %rd7297, %rd19701;
	and.pred  	%p10967, %p10965, %p10966;
	@%p10967 bra 	$L__BB0_2418;
	add.s64 	%rd23884, %rd23884, 1;
	setp.eq.s64 	%p10968, %rd23884, 0;
	selp.u64 	%rd19702, 1, 0, %p10968;
	add.s64 	%rd23883, %rd23883, %rd19702;
$L__BB0_2418:
	mul.lo.s64 	%rd19703, %rd2128, %rd7294;
	mul.lo.s64 	%rd19704, %rd2129, %rd19703;
	mul.hi.u64 	%rd19705, %rd19703, %rd2129;
	not.b64 	%rd19706, %rd7294;
	setp.gt.u64 	%p10969, %rd19704, %rd19706;
	selp.u64 	%rd19707, 1, 0, %p10969;
	add.s64 	%rd19708, %rd7295, %rd19705;
	setp.lt.u64 	%p10970, %rd19708, %rd7295;
	add.s64 	%rd19709, %rd19708, %rd19707;
	setp.lt.u64 	%p10971, %rd19709, %rd19708;
	or.pred  	%p10972, %p10970, %p10971;
	selp.u64 	%rd19710, 1, 0, %p10972;
	mul.hi.u64 	%rd19711, %rd19703, %rd2130;
	mad.lo.s64 	%rd19712, %rd2130, %rd19703, %rd19709;
	setp.lt.u64 	%p10973, %rd19712, %rd19709;
	add.s64 	%rd19713, %rd19712, %rd19710;
	setp.lt.u64 	%p10974, %rd19713, %rd19712;
	or.pred  	%p10975, %p10973, %p10974;
	selp.u64 	%rd19714, 1, 0, %p10975;
	add.s64 	%rd19715, %rd7296, %rd19711;
	setp.lt.u64 	%p10976, %rd19715, %rd7296;
	add.s64 	%rd19716, %rd19715, %rd19714;
	setp.lt.u64 	%p10977, %rd19716, %rd19715;
	or.pred  	%p10978, %p10976, %p10977;
	selp.u64 	%rd19717, 1, 0, %p10978;
	mul.hi.u64 	%rd19718, %rd19703, %rd2131;
	mad.lo.s64 	%rd19719, %rd2131, %rd19703, %rd19716;
	setp.lt.u64 	%p10979, %rd19719, %rd19716;
	add.s64 	%rd19720, %rd19719, %rd19717;
	setp.lt.u64 	%p10980, %rd19720, %rd19719;
	or.pred  	%p10981, %p10979, %p10980;
	selp.u64 	%rd19721, 1, 0, %p10981;
	add.s64 	%rd19722, %rd7297, %rd19718;
	setp.lt.u64 	%p10982, %rd19722, %rd7297;
	add.s64 	%rd19723, %rd19722, %rd19721;
	setp.lt.u64 	%p10983, %rd19723, %rd19722;
	or.pred  	%p10984, %p10982, %p10983;
	selp.u64 	%rd19724, 1, 0, %p10984;
	mul.hi.u64 	%rd19725, %rd19703, %rd2132;
	mad.lo.s64 	%rd19726, %rd2132, %rd19703, %rd19723;
	setp.lt.u64 	%p10985, %rd19726, %rd19723;
	add.s64 	%rd19727, %rd19726, %rd19724;
	setp.lt.u64 	%p10986, %rd19727, %rd19726;
	or.pred  	%p10987, %p10985, %p10986;
	selp.u64 	%rd19728, 1, 0, %p10987;
	add.s64 	%rd19729, %rd23884, %rd19725;
	setp.lt.u64 	%p10988, %rd19729, %rd23884;
	add.s64 	%rd19730, %rd19729, %rd19728;
	setp.lt.u64 	%p10989, %rd19730, %rd19729;
	or.pred  	%p10990, %p10988, %p10989;
	selp.u64 	%rd19731, 1, 0, %p10990;
	add.s64 	%rd19732, %rd23883, %rd19731;
	mul.lo.s64 	%rd19733, %rd2128, %rd19713;
	mul.lo.s64 	%rd19734, %rd2129, %rd19733;
	mul.hi.u64 	%rd19735, %rd19733, %rd2129;
	not.b64 	%rd19736, %rd19713;
	setp.gt.u64 	%p10991, %rd19734, %rd19736;
	selp.u64 	%rd19737, 1, 0, %p10991;
	add.s64 	%rd19738, %rd19720, %rd19735;
	setp.lt.u64 	%p10992, %rd19738, %rd19720;
	add.s64 	%rd19739, %rd19738, %rd19737;
	setp.lt.u64 	%p10993, %rd19739, %rd19738;
	or.pred  	%p10994, %p10992, %p10993;
	selp.u64 	%rd19740, 1, 0, %p10994;
	mul.hi.u64 	%rd19741, %rd19733, %rd2130;
	mad.lo.s64 	%rd19742, %rd2130, %rd19733, %rd19739;
	setp.lt.u64 	%p10995, %rd19742, %rd19739;
	add.s64 	%rd7302, %rd19742, %rd19740;
	setp.lt.u64 	%p10996, %rd7302, %rd19742;
	or.pred  	%p10997, %p10995, %p10996;
	selp.u64 	%rd19743, 1, 0, %p10997;
	add.s64 	%rd19744, %rd19727, %rd19741;
	setp.lt.u64 	%p10998, %rd19744, %rd19727;
	add.s64 	%rd19745, %rd19744, %rd19743;
	setp.lt.u64 	%p10999, %rd19745, %rd19744;
	or.pred  	%p11000, %p10998, %p10999;
	selp.u64 	%rd19746, 1, 0, %p11000;
	mul.hi.u64 	%rd19747, %rd19733, %rd2131;
	mad.lo.s64 	%rd19748, %rd2131, %rd19733, %rd19745;
	setp.lt.u64 	%p11001, %rd19748, %rd19745;
	add.s64 	%rd7303, %rd19748, %rd19746;
	setp.lt.u64 	%p11002, %rd7303, %rd19748;
	or.pred  	%p11003, %p11001, %p11002;
	selp.u64 	%rd19749, 1, 0, %p11003;
	add.s64 	%rd19750, %rd19730, %rd19747;
	setp.lt.u64 	%p11004, %rd19750, %rd19730;
	add.s64 	%rd19751, %rd19750, %rd19749;
	setp.lt.u64 	%p11005, %rd19751, %rd19750;
	or.pred  	%p11006, %p11004, %p11005;
	selp.u64 	%rd19752, 1, 0, %p11006;
	mul.hi.u64 	%rd19753, %rd19733, %rd2132;
	mad.lo.s64 	%rd19754, %rd2132, %rd19733, %rd19751;
	setp.lt.u64 	%p11007, %rd19754, %rd19751;
	add.s64 	%rd7304, %rd19754, %rd19752;
	setp.lt.u64 	%p11008, %rd7304, %rd19754;
	or.pred  	%p11009, %p11007, %p11008;
	selp.u64 	%rd19755, 1, 0, %p11009;
	add.s64 	%rd19756, %rd19732, %rd19753;
	add.s64 	%rd23885, %rd19756, %rd19755;
	setp.gt.u64 	%p11010, %rd23885, %rd2132;
	@%p11010 bra 	$L__BB0_2424;
	setp.lt.u64 	%p11011, %rd23885, %rd2132;
	mov.u64 	%rd23886, %rd7304;
	mov.u64 	%rd23887, %rd7303;
	mov.u64 	%rd23888, %rd7302;
	@%p11011 bra 	$L__BB0_2425;
	setp.gt.u64 	%p11012, %rd7304, %rd2131;
	@%p11012 bra 	$L__BB0_2424;
	setp.lt.u64 	%p11013, %rd7304, %rd2131;
	mov.u64 	%rd23886, %rd7304;
	mov.u64 	%rd23887, %rd7303;
	mov.u64 	%rd23888, %rd7302;
	@%p11013 bra 	$L__BB0_2425;
	setp.gt.u64 	%p11014, %rd7303, %rd2130;
	@%p11014 bra 	$L__BB0_2424;
	setp.lt.u64 	%p11015, %rd7303, %rd2130;
	setp.lt.u64 	%p11016, %rd7302, %rd2129;
	or.pred  	%p11017, %p11015, %p11016;
	mov.u64 	%rd23886, %rd7304;
	mov.u64 	%rd23887, %rd7303;
	mov.u64 	%rd23888, %rd7302;
	@%p11017 bra 	$L__BB0_2425;
$L__BB0_2424:
	sub.s64 	%rd23888, %rd7302, %rd2129;
	setp.lt.u64 	%p11018, %rd7302, %rd2129;
	selp.u64 	%rd19757, 1, 0, %p11018;
	add.s64 	%rd19758, %rd2130, %rd19757;
	sub.s64 	%rd23887, %rd7303, %rd19758;
	setp.lt.u64 	%p11019, %rd7303, %rd19758;
	selp.u64 	%rd19759, 1, 0, %p11019;
	add.s64 	%rd19760, %rd2131, %rd19759;
	sub.s64 	%rd23886, %rd7304, %rd19760;
	setp.lt.u64 	%p11020, %rd7304, %rd19760;
	selp.u64 	%rd19761, 1, 0, %p11020;
	add.s64 	%rd19762, %rd2132, %rd19761;
	sub.s64 	%rd23885, %rd23885, %rd19762;
$L__BB0_2425:
	shl.b64 	%rd7314, %rd23888, 1;
	mov.b64 	{%r781, %r782}, %rd23888;
	mov.b64 	{%r783, %r784}, %rd23887;
	shf.l.wrap.b32 	%r785, %r782, %r783, 1;
	shf.l.wrap.b32 	%r786, %r783, %r784, 1;
	mov.b64 	%rd7315, {%r785, %r786};
	mov.b64 	{%r787, %r788}, %rd23886;
	shf.l.wrap.b32 	%r789, %r784, %r787, 1;
	shf.l.wrap.b32 	%r790, %r787, %r788, 1;
	mov.b64 	%rd7316, {%r789, %r790};
	mov.b64 	{%r791, %r792}, %rd23885;
	shf.l.wrap.b32 	%r793, %r788, %r791, 1;
	shf.l.wrap.b32 	%r794, %r791, %r792, 1;
	mov.b64 	%rd23889, {%r793, %r794};
	setp.gt.u64 	%p11021, %rd23889, %rd2132;
	@%p11021 bra 	$L__BB0_2431;
	setp.lt.u64 	%p11022, %rd23889, %rd2132;
	mov.u64 	%rd23890, %rd7316;
	mov.u64 	%rd23891, %rd7315;
	mov.u64 	%rd23892, %rd7314;
	@%p11022 bra 	$L__BB0_2432;
	setp.gt.u64 	%p11023, %rd7316, %rd2131;
	@%p11023 bra 	$L__BB0_2431;
	setp.lt.u64 	%p11024, %rd7316, %rd2131;
	mov.u64 	%rd23890, %rd7316;
	mov.u64 	%rd23891, %rd7315;
	mov.u64 	%rd23892, %rd7314;
	@%p11024 bra 	$L__BB0_2432;
	setp.gt.u64 	%p11025, %rd7315, %rd2130;
	@%p11025 bra 	$L__BB0_2431;
	setp.lt.u64 	%p11026, %rd7315, %rd2130;
	setp.lt.u64 	%p11027, %rd7314, %rd2129;
	or.pred  	%p11028, %p11026, %p11027;
	mov.u64 	%rd23890, %rd7316;
	mov.u64 	%rd23891, %rd7315;
	mov.u64 	%rd23892, %rd7314;
	@%p11028 bra 	$L__BB0_2432;
$L__BB0_2431:
	sub.s64 	%rd23892, %rd7314, %rd2129;
	setp.lt.u64 	%p11029, %rd7314, %rd2129;
	selp.u64 	%rd19763, 1, 0, %p11029;
	add.s64 	%rd19764, %rd2130, %rd19763;
	sub.s64 	%rd23891, %rd7315, %rd19764;
	setp.lt.u64 	%p11030, %rd7315, %rd19764;
	selp.u64 	%rd19765, 1, 0, %p11030;
	add.s64 	%rd19766, %rd2131, %rd19765;
	sub.s64 	%rd23890, %rd7316, %rd19766;
	setp.lt.u64 	%p11031, %rd7316, %rd19766;
	selp.u64 	%rd19767, 1, 0, %p11031;
	add.s64 	%rd19768, %rd2132, %rd19767;
	sub.s64 	%rd23889, %rd23889, %rd19768;
$L__BB0_2432:
	mul.hi.u64 	%rd19769, %rd23528, %rd23864;
	mul.hi.u64 	%rd19770, %rd23528, %rd23863;
	mad.lo.s64 	%rd19771, %rd23863, %rd23528, %rd19769;
	setp.lt.u64 	%p11032, %rd19771, %rd19769;
	selp.u64 	%rd19772, 1, 0, %p11032;
	add.s64 	%rd19773, %rd19770, %rd19772;
	setp.lt.u64 	%p11033, %rd19773, %rd19770;
	selp.u64 	%rd19774, 1, 0, %p11033;
	mul.hi.u64 	%rd19775, %rd23528, %rd23862;
	mad.lo.s64 	%rd19776, %rd23862, %rd23528, %rd19773;
	setp.lt.u64 	%p11034, %rd19776, %rd19773;
	selp.u64 	%rd19777, 1, 0, %p11034;
	add.s64 	%rd19778, %rd19775, %rd19774;
	setp.lt.u64 	%p11035, %rd19778, %rd19775;
	add.s64 	%rd19779, %rd19778, %rd19777;
	setp.lt.u64 	%p11036, %rd19779, %rd19778;
	or.pred  	%p11037, %p11035, %p11036;
	selp.u64 	%rd19780, 1, 0, %p11037;
	mul.hi.u64 	%rd19781, %rd23528, %rd23861;
	mad.lo.s64 	%rd23895, %rd23861, %rd23528, %rd19779;
	setp.lt.u64 	%p11038, %rd23895, %rd19779;
	selp.u64 	%rd19782, 1, 0, %p11038;
	add.s64 	%rd19783, %rd19781, %rd19780;
	setp.lt.u64 	%p11039, %rd19783, %rd19781;
	add.s64 	%rd23897, %rd19783, %rd19782;
	setp.lt.u64 	%p11040, %rd23897, %rd19783;
	or.pred  	%p201, %p11039, %p11040;
	selp.u64 	%rd23896, 1, 0, %p201;
	mul.hi.u64 	%rd19784, %rd23527, %rd23864;
	mad.lo.s64 	%rd7329, %rd23864, %rd23527, %rd19771;
	setp.lt.u64 	%p11041, %rd7329, %rd19771;
	selp.u64 	%rd19785, 1, 0, %p11041;
	add.s64 	%rd19786, %rd19776, %rd19784;
	setp.ge.u64 	%p11042, %rd19786, %rd19776;
	add.s64 	%rd7330, %rd19786, %rd19785;
	setp.ge.u64 	%p11043, %rd7330, %rd19786;
	and.pred  	%p11044, %p11042, %p11043;
	@%p11044 bra 	$L__BB0_2435;
	add.s64 	%rd23895, %rd23895, 1;
	setp.ne.s64 	%p11045, %rd23895, 0;
	@%p11045 bra 	$L__BB0_2435;
	add.s64 	%rd23897, %rd23897, 1;
	setp.eq.s64 	%p11046, %rd23897, 0;
	selp.b64 	%rd19788, 2, 1, %p201;
	selp.b64 	%rd23896, %rd19788, %rd23896, %p11046;
	mov.b64 	%rd23895, 0;
$L__BB0_2435:
	mul.hi.u64 	%rd19789, %rd23527, %rd23863;
	mad.lo.s64 	%rd7337, %rd23863, %rd23527, %rd7330;
	setp.lt.u64 	%p11047, %rd7337, %rd7330;
	selp.u64 	%rd19790, 1, 0, %p11047;
	add.s64 	%rd19791, %rd23895, %rd19789;
	setp.ge.u64 	%p11048, %rd19791, %rd23895;
	add.s64 	%rd7338, %rd19791, %rd19790;
	setp.ge.u64 	%p11049, %rd7338, %rd19791;
	and.pred  	%p11050, %p11048, %p11049;
	@%p11050 bra 	$L__BB0_2437;
	add.s64 	%rd23897, %rd23897, 1;
	setp.eq.s64 	%p11051, %rd23897, 0;
	selp.u64 	%rd19792, 1, 0, %p11051;
	add.s64 	%rd23896, %rd23896, %rd19792;
$L__BB0_2437:
	mul.hi.u64 	%rd19793, %rd23527, %rd23862;
	mad.lo.s64 	%rd19794, %rd23862, %rd23527, %rd7338;
	setp.lt.u64 	%p11052, %rd19794, %rd7338;
	selp.u64 	%rd19795, 1, 0, %p11052;
	add.s64 	%rd19796, %rd23897, %rd19793;
	setp.lt.u64 	%p11053, %rd19796, %rd23897;
	add.s64 	%rd19797, %rd19796, %rd19795;
	setp.lt.u64 	%p11054, %rd19797, %rd19796;
	or.pred  	%p11055, %p11053, %p11054;
	selp.u64 	%rd19798, 1, 0, %p11055;
	add.s64 	%rd19799, %rd23896, %rd19798;
	mul.hi.u64 	%rd19800, %rd23527, %rd23861;
	mad.lo.s64 	%rd23900, %rd23861, %rd23527, %rd19797;
	setp.lt.u64 	%p11056, %rd23900, %rd19797;
	selp.u64 	%rd19801, 1, 0, %p11056;
	add.s64 	%rd19802, %rd19799, %rd19800;
	setp.lt.u64 	%p11057, %rd19802, %rd19799;
	add.s64 	%rd23902, %rd19802, %rd19801;
	setp.lt.u64 	%p11058, %rd23902, %rd19802;
	or.pred  	%p202, %p11057, %p11058;
	selp.u64 	%rd23901, 1, 0, %p202;
	mul.hi.u64 	%rd19803, %rd23526, %rd23864;
	mad.lo.s64 	%rd7346, %rd23864, %rd23526, %rd7337;
	setp.lt.u64 	%p11059, %rd7346, %rd7337;
	selp.u64 	%rd19804, 1, 0, %p11059;
	add.s64 	%rd19805, %rd19794, %rd19803;
	setp.ge.u64 	%p11060, %rd19805, %rd19794;
	add.s64 	%rd7347, %rd19805, %rd19804;
	setp.ge.u64 	%p11061, %rd7347, %rd19805;
	and.pred  	%p11062, %p11060, %p11061;
	@%p11062 bra 	$L__BB0_2440;
	add.s64 	%rd23900, %rd23900, 1;
	setp.ne.s64 	%p11063, %rd23900, 0;
	@%p11063 bra 	$L__BB0_2440;
	add.s64 	%rd23902, %rd23902, 1;
	setp.eq.s64 	%p11064, %rd23902, 0;
	selp.b64 	%rd19807, 2, 1, %p202;
	selp.b64 	%rd23901, %rd19807, %rd23901, %p11064;
	mov.b64 	%rd23900, 0;
$L__BB0_2440:
	mul.hi.u64 	%rd19808, %rd23526, %rd23863;
	mad.lo.s64 	%rd7354, %rd23863, %rd23526, %rd7347;
	setp.lt.u64 	%p11065, %rd7354, %rd7347;
	selp.u64 	%rd19809, 1, 0, %p11065;
	add.s64 	%rd19810, %rd23900, %rd19808;
	setp.ge.u64 	%p11066, %rd19810, %rd23900;
	add.s64 	%rd7355, %rd19810, %rd19809;
	setp.ge.u64 	%p11067, %rd7355, %rd19810;
	and.pred  	%p11068, %p11066, %p11067;
	@%p11068 bra 	$L__BB0_2442;
	add.s64 	%rd23902, %rd23902, 1;
	setp.eq.s64 	%p11069, %rd23902, 0;
	selp.u64 	%rd19811, 1, 0, %p11069;
	add.s64 	%rd23901, %rd23901, %rd19811;
$L__BB0_2442:
	mul.hi.u64 	%rd19812, %rd23526, %rd23862;
	mad.lo.s64 	%rd19813, %rd23862, %rd23526, %rd7355;
	setp.lt.u64 	%p11070, %rd19813, %rd7355;
	selp.u64 	%rd19814, 1, 0, %p11070;
	add.s64 	%rd19815, %rd23902, %rd19812;
	setp.lt.u64 	%p11071, %rd19815, %rd23902;
	add.s64 	%rd19816, %rd19815, %rd19814;
	setp.lt.u64 	%p11072, %rd19816, %rd19815;
	or.pred  	%p11073, %p11071, %p11072;
	selp.u64 	%rd19817, 1, 0, %p11073;
	add.s64 	%rd19818, %rd23901, %rd19817;
	mul.hi.u64 	%rd19819, %rd23526, %rd23861;
	mad.lo.s64 	%rd23905, %rd23861, %rd23526, %rd19816;
	setp.lt.u64 	%p11074, %rd23905, %rd19816;
	selp.u64 	%rd19820, 1, 0, %p11074;
	add.s64 	%rd19821, %rd19818, %rd19819;
	setp.lt.u64 	%p11075, %rd19821, %rd19818;
	add.s64 	%rd23907, %rd19821, %rd19820;
	setp.lt.u64 	%p11076, %rd23907, %rd19821;
	or.pred  	%p203, %p11075, %p11076;
	selp.u64 	%rd23906, 1, 0, %p203;
	mul.hi.u64 	%rd19822, %rd23525, %rd23864;
	mad.lo.s64 	%rd7363, %rd23864, %rd23525, %rd7354;
	setp.lt.u64 	%p11077, %rd7363, %rd7354;
	selp.u64 	%rd19823, 1, 0, %p11077;
	add.s64 	%rd19824, %rd19813, %rd19822;
	setp.ge.u64 	%p11078, %rd19824, %rd19813;
	add.s64 	%rd7364, %rd19824, %rd19823;
	setp.ge.u64 	%p11079, %rd7364, %rd19824;
	and.pred  	%p11080, %p11078, %p11079;
	@%p11080 bra 	$L__BB0_2445;
	add.s64 	%rd23905, %rd23905, 1;
	setp.ne.s64 	%p11081, %rd23905, 0;
	@%p11081 bra 	$L__BB0_2445;
	add.s64 	%rd23907, %rd23907, 1;
	setp.eq.s64 	%p11082, %rd23907, 0;
	selp.b64 	%rd19826, 2, 1, %p203;
	selp.b64 	%rd23906, %rd19826, %rd23906, %p11082;
	mov.b64 	%rd23905, 0;
$L__BB0_2445:
	mul.hi.u64 	%rd19827, %rd23525, %rd23863;
	mad.lo.s64 	%rd7371, %rd23863, %rd23525, %rd7364;
	setp.lt.u64 	%p11083, %rd7371, %rd7364;
	selp.u64 	%rd19828, 1, 0, %p11083;
	add.s64 	%rd19829, %rd23905, %rd19827;
	setp.ge.u64 	%p11084, %rd19829, %rd23905;
	add.s64 	%rd7372, %rd19829, %rd19828;
	setp.ge.u64 	%p11085, %rd7372, %rd19829;
	and.pred  	%p11086, %p11084, %p11085;
	@%p11086 bra 	$L__BB0_2447;
	add.s64 	%rd23907, %rd23907, 1;
	setp.eq.s64 	%p11087, %rd23907, 0;
	selp.u64 	%rd19830, 1, 0, %p11087;
	add.s64 	%rd23906, %rd23906, %rd19830;
$L__BB0_2447:
	mul.lo.s64 	%rd19831, %rd23864, %rd23528;
	mul.hi.u64 	%rd19832, %rd23525, %rd23862;
	mad.lo.s64 	%rd23910, %rd23862, %rd23525, %rd7372;
	setp.lt.u64 	%p11088, %rd23910, %rd7372;
	selp.u64 	%rd19833, 1, 0, %p11088;
	add.s64 	%rd19834, %rd23907, %rd19832;
	setp.lt.u64 	%p11089, %rd19834, %rd23907;
	add.s64 	%rd19835, %rd19834, %rd19833;
	setp.lt.u64 	%p11090, %rd19835, %rd19834;
	or.pred  	%p11091, %p11089, %p11090;
	selp.u64 	%rd19836, 1, 0, %p11091;
	add.s64 	%rd19837, %rd23906, %rd19836;
	mul.hi.u64 	%rd19838, %rd23525, %rd23861;
	mad.lo.s64 	%rd23912, %rd23861, %rd23525, %rd19835;
	setp.lt.u64 	%p11092, %rd23912, %rd19835;
	selp.u64 	%rd19839, 1, 0, %p11092;
	add.s64 	%rd19840, %rd19837, %rd19838;
	add.s64 	%rd23911, %rd19840, %rd19839;
	mul.lo.s64 	%rd19841, %rd2128, %rd19831;
	mul.lo.s64 	%rd19842, %rd2129, %rd19841;
	mul.hi.u64 	%rd19843, %rd19841, %rd2129;
	not.b64 	%rd19844, %rd19831;
	setp.gt.u64 	%p11093, %rd19842, %rd19844;
	selp.u64 	%rd19845, 1, 0, %p11093;
	add.s64 	%rd19846, %rd7329, %rd19843;
	setp.lt.u64 	%p11094, %rd19846, %rd7329;
	add.s64 	%rd19847, %rd19846, %rd19845;
	setp.lt.u64 	%p11095, %rd19847, %rd19846;
	or.pred  	%p11096, %p11094, %p11095;
	selp.u64 	%rd19848, 1, 0, %p11096;
	mul.hi.u64 	%rd19849, %rd19841, %rd2130;
	mad.lo.s64 	%rd19850, %rd2130, %rd19841, %rd19847;
	setp.lt.u64 	%p11097, %rd19850, %rd19847;
	add.s64 	%rd7380, %rd19850, %rd19848;
	setp.lt.u64 	%p11098, %rd7380, %rd19850;
	or.pred  	%p11099, %p11097, %p11098;
	selp.u64 	%rd19851, 1, 0, %p11099;
	add.s64 	%rd19852, %rd7346, %rd19849;
	setp.lt.u64 	%p11100, %rd19852, %rd7346;
	add.s64 	%rd19853, %rd19852, %rd19851;
	setp.lt.u64 	%p11101, %rd19853, %rd19852;
	or.pred  	%p11102, %p11100, %p11101;
	selp.u64 	%rd19854, 1, 0, %p11102;
	mul.hi.u64 	%rd19855, %rd19841, %rd2131;
	mad.lo.s64 	%rd19856, %rd2131, %rd19841, %rd19853;
	setp.lt.u64 	%p11103, %rd19856, %rd19853;
	add.s64 	%rd7381, %rd19856, %rd19854;
	setp.lt.u64 	%p11104, %rd7381, %rd19856;
	or.pred  	%p11105, %p11103, %p11104;
	selp.u64 	%rd19857, 1, 0, %p11105;
	add.s64 	%rd19858, %rd7363, %rd19855;
	setp.lt.u64 	%p11106, %rd19858, %rd7363;
	add.s64 	%rd19859, %rd19858, %rd19857;
	setp.lt.u64 	%p11107, %rd19859, %rd19858;
	or.pred  	%p11108, %p11106, %p11107;
	selp.u64 	%rd19860, 1, 0, %p11108;
	mul.hi.u64 	%rd19861, %rd19841, %rd2132;
	mad.lo.s64 	%rd19862, %rd2132, %rd19841, %rd19859;
	setp.lt.u64 	%p11109, %rd19862, %rd19859;
	add.s64 	%rd7382, %rd19862, %rd19860;
	setp.lt.u64 	%p11110, %rd7382, %rd19862;
	or.pred  	%p11111, %p11109, %p11110;
	selp.u64 	%rd19863, 1, 0, %p11111;
	add.s64 	%rd19864, %rd7371, %rd19861;
	setp.ge.u64 	%p11112, %rd19864, %rd7371;
	add.s64 	%rd7383, %rd19864, %rd19863;
	setp.ge.u64 	%p11113, %rd7383, %rd19864;
	and.pred  	%p11114, %p11112, %p11113;
	@%p11114 bra 	$L__BB0_2450;
	add.s64 	%rd23910, %rd23910, 1;
	setp.ne.s64 	%p11115, %rd23910, 0;
	@%p11115 bra 	$L__BB0_2450;
	add.s64 	%rd23912, %rd23912, 1;
	setp.eq.s64 	%p11116, %rd23912, 0;
	selp.u64 	%rd19866, 1, 0, %p11116;
	add.s64 	%rd23911, %rd23911, %rd19866;
	mov.b64 	%rd23910, 0;
$L__BB0_2450:
	mul.lo.s64 	%rd19867, %rd2128, %rd7380;
	mul.lo.s64 	%rd19868, %rd2129, %rd19867;
	mul.hi.u64 	%rd19869, %rd19867, %rd2129;
	not.b64 	%rd19870, %rd7380;
	setp.gt.u64 	%p11117, %rd19868, %rd19870;
	selp.u64 	%rd19871, 1, 0, %p11117;
	add.s64 	%rd19872, %rd7381, %rd19869;
	setp.lt.u64 	%p11118, %rd19872, %rd7381;
	add.s64 	%rd19873, %rd19872, %rd19871;
	setp.lt.u64 	%p11119, %rd19873, %rd19872;
	or.pred  	%p11120, %p11118, %p11119;
	selp.u64 	%rd19874, 1, 0, %p11120;
	mul.hi.u64 	%rd19875, %rd19867, %rd2130;
	mad.lo.s64 	%rd19876, %rd2130, %rd19867, %rd19873;
	setp.lt.u64 	%p11121, %rd19876, %rd19873;
	add.s64 	%rd7390, %rd19876, %rd19874;
	setp.lt.u64 	%p11122, %rd7390, %rd19876;
	or.pred  	%p11123, %p11121, %p11122;
	selp.u64 	%rd19877, 1, 0, %p11123;
	add.s64 	%rd19878, %rd7382, %rd19875;
	setp.lt.u64 	%p11124, %rd19878, %rd7382;
	add.s64 	%rd19879, %rd19878, %rd19877;
	setp.lt.u64 	%p11125, %rd19879, %rd19878;
	or.pred  	%p11126, %p11124, %p11125;
	selp.u64 	%rd19880, 1, 0, %p11126;
	mul.hi.u64 	%rd19881, %rd19867, %rd2131;
	mad.lo.s64 	%rd19882, %rd2131, %rd19867, %rd19879;
	setp.lt.u64 	%p11127, %rd19882, %rd19879;
	add.s64 	%rd7391, %rd19882, %rd19880;
	setp.lt.u64 	%p11128, %rd7391, %rd19882;
	or.pred  	%p11129, %p11127, %p11128;
	selp.u64 	%rd19883, 1, 0, %p11129;
	add.s64 	%rd19884, %rd7383, %rd19881;
	setp.lt.u64 	%p11130, %rd19884, %rd7383;
	add.s64 	%rd19885, %rd19884, %rd19883;
	setp.lt.u64 	%p11131, %rd19885, %rd19884;
	or.pred  	%p11132, %p11130, %p11131;
	selp.u64 	%rd19886, 1, 0, %p11132;
	mul.hi.u64 	%rd19887, %rd19867, %rd2132;
	mad.lo.s64 	%rd19888, %rd2132, %rd19867, %rd19885;
	setp.lt.u64 	%p11133, %rd19888, %rd19885;
	add.s64 	%rd7392, %rd19888, %rd19886;
	setp.lt.u64 	%p11134, %rd7392, %rd19888;
	or.pred  	%p11135, %p11133, %p11134;
	selp.u64 	%rd19889, 1, 0, %p11135;
	add.s64 	%rd19890, %rd23910, %rd19887;
	setp.ge.u64 	%p11136, %rd19890, %rd23910;
	add.s64 	%rd7393, %rd19890, %rd19889;
	setp.ge.u64 	%p11137, %rd7393, %rd19890;
	and.pred  	%p11138, %p11136, %p11137;
	@%p11138 bra 	$L__BB0_2452;
	add.s64 	%rd23912, %rd23912, 1;
	setp.eq.s64 	%p11139, %rd23912, 0;
	selp.u64 	%rd19891, 1, 0, %p11139;
	add.s64 	%rd23911, %rd23911, %rd19891;
$L__BB0_2452:
	mul.lo.s64 	%rd19892, %rd2128, %rd7390;
	mul.lo.s64 	%rd19893, %rd2129, %rd19892;
	mul.hi.u64 	%rd19894, %rd19892, %rd2129;
	not.b64 	%rd19895, %rd7390;
	setp.gt.u64 	%p11140, %rd19893, %rd19895;
	selp.u64 	%rd19896, 1, 0, %p11140;
	add.s64 	%rd19897, %rd7391, %rd19894;
	setp.lt.u64 	%p11141, %rd19897, %rd7391;
	add.s64 	%rd19898, %rd19897, %rd19896;
	setp.lt.u64 	%p11142, %rd19898, %rd19897;
	or.pred  	%p11143, %p11141, %p11142;
	selp.u64 	%rd19899, 1, 0, %p11143;
	mul.hi.u64 	%rd19900, %rd19892, %rd2130;
	mad.lo.s64 	%rd19901, %rd2130, %rd19892, %rd19898;
	setp.lt.u64 	%p11144, %rd19901, %rd19898;
	add.s64 	%rd19902, %rd19901, %rd19899;
	setp.lt.u64 	%p11145, %rd19902, %rd19901;
	or.pred  	%p11146, %p11144, %p11145;
	selp.u64 	%rd19903, 1, 0, %p11146;
	add.s64 	%rd19904, %rd7392, %rd19900;
	setp.lt.u64 	%p11147, %rd19904, %rd7392;
	add.s64 	%rd19905, %rd19904, %rd19903;
	setp.lt.u64 	%p11148, %rd19905, %rd19904;
	or.pred  	%p11149, %p11147, %p11148;
	selp.u64 	%rd19906, 1, 0, %p11149;
	mul.hi.u64 	%rd19907, %rd19892, %rd2131;
	mad.lo.s64 	%rd19908, %rd2131, %rd19892, %rd19905;
	setp.lt.u64 	%p11150, %rd19908, %rd19905;
	add.s64 	%rd19909, %rd19908, %rd19906;
	setp.lt.u64 	%p11151, %rd19909, %rd19908;
	or.pred  	%p11152, %p11150, %p11151;
	selp.u64 	%rd19910, 1, 0, %p11152;
	add.s64 	%rd19911, %rd7393, %rd19907;
	setp.lt.u64 	%p11153, %rd19911, %rd7393;
	add.s64 	%rd19912, %rd19911, %rd19910;
	setp.lt.u64 	%p11154, %rd19912, %rd19911;
	or.pred  	%p11155, %p11153, %p11154;
	selp.u64 	%rd19913, 1, 0, %p11155;
	mul.hi.u64 	%rd19914, %rd19892, %rd2132;
	mad.lo.s64 	%rd19915, %rd2132, %rd19892, %rd19912;
	setp.lt.u64 	%p11156, %rd19915, %rd19912;
	add.s64 	%rd19916, %rd19915, %rd19913;
	setp.lt.u64 	%p11157, %rd19916, %rd19915;
	or.pred  	%p11158, %p11156, %p11157;
	selp.u64 	%rd19917, 1, 0, %p11158;
	add.s64 	%rd19918, %rd23912, %rd19914;
	setp.lt.u64 	%p11159, %rd19918, %rd23912;
	add.s64 	%rd19919, %rd19918, %rd19917;
	setp.lt.u64 	%p11160, %rd19919, %rd19918;
	or.pred  	%p11161, %p11159, %p11160;
	selp.u64 	%rd19920, 1, 0, %p11161;
	add.s64 	%rd19921, %rd23911, %rd19920;
	mul.lo.s64 	%rd19922, %rd2128, %rd19902;
	mul.lo.s64 	%rd19923, %rd2129, %rd19922;
	mul.hi.u64 	%rd19924, %rd19922, %rd2129;
	not.b64 	%rd19925, %rd19902;
	setp.gt.u64 	%p11162, %rd19923, %rd19925;
	selp.u64 	%rd19926, 1, 0, %p11162;
	add.s64 	%rd19927, %rd19909, %rd19924;
	setp.lt.u64 	%p11163, %rd19927, %rd19909;
	add.s64 	%rd19928, %rd19927, %rd19926;
	setp.lt.u64 	%p11164, %rd19928, %rd19927;
	or.pred  	%p11165, %p11163, %p11164;
	selp.u64 	%rd19929, 1, 0, %p11165;
	mul.hi.u64 	%rd19930, %rd19922, %rd2130;
	mad.lo.s64 	%rd19931, %rd2130, %rd19922, %rd19928;
	setp.lt.u64 	%p11166, %rd19931, %rd19928;
	add.s64 	%rd7398, %rd19931, %rd19929;
	setp.lt.u64 	%p11167, %rd7398, %rd19931;
	or.pred  	%p11168, %p11166, %p11167;
	selp.u64 	%rd19932, 1, 0, %p11168;
	add.s64 	%rd19933, %rd19916, %rd19930;
	setp.lt.u64 	%p11169, %rd19933, %rd19916;
	add.s64 	%rd19934, %rd19933, %rd19932;
	setp.lt.u64 	%p11170, %rd19934, %rd19933;
	or.pred  	%p11171, %p11169, %p11170;
	selp.u64 	%rd19935, 1, 0, %p11171;
	mul.hi.u64 	%rd19936, %rd19922, %rd2131;
	mad.lo.s64 	%rd19937, %rd2131, %rd19922, %rd19934;
	setp.lt.u64 	%p11172, %rd19937, %rd19934;
	add.s64 	%rd7399, %rd19937, %rd19935;
	setp.lt.u64 	%p11173, %rd7399, %rd19937;
	or.pred  	%p11174, %p11172, %p11173;
	selp.u64 	%rd19938, 1, 0, %p11174;
	add.s64 	%rd19939, %rd19919, %rd19936;
	setp.lt.u64 	%p11175, %rd19939, %rd19919;
	add.s64 	%rd19940, %rd19939, %rd19938;
	setp.lt.u64 	%p11176, %rd19940, %rd19939;
	or.pred  	%p11177, %p11175, %p11176;
	selp.u64 	%rd19941, 1, 0, %p11177;
	mul.hi.u64 	%rd19942, %rd19922, %rd2132;
	mad.lo.s64 	%rd19943, %rd2132, %rd19922, %rd19940;
	setp.lt.u64 	%p11178, %rd19943, %rd19940;
	add.s64 	%rd7400, %rd19943, %rd19941;
	setp.lt.u64 	%p11179, %rd7400, %rd19943;
	or.pred  	%p11180, %p11178, %p11179;
	selp.u64 	%rd19944, 1, 0, %p11180;
	add.s64 	%rd19945, %rd19921, %rd19942;
	add.s64 	%rd23913, %rd19945, %rd19944;
	setp.gt.u64 	%p11181, %rd23913, %rd2132;
	@%p11181 bra 	$L__BB0_2458;
	setp.lt.u64 	%p11182, %rd23913, %rd2132;
	mov.u64 	%rd23914, %rd7400;
	mov.u64 	%rd23915, %rd7399;
	mov.u64 	%rd23916, %rd7398;
	@%p11182 bra 	$L__BB0_2459;
	setp.gt.u64 	%p11183, %rd7400, %rd2131;
	@%p11183 bra 	$L__BB0_2458;
	setp.lt.u64 	%p11184, %rd7400, %rd2131;
	mov.u64 	%rd23914, %rd7400;
	mov.u64 	%rd23915, %rd7399;
	mov.u64 	%rd23916, %rd7398;
	@%p11184 bra 	$L__BB0_2459;
	setp.gt.u64 	%p11185, %rd7399, %rd2130;
	@%p11185 bra 	$L__BB0_2458;
	setp.lt.u64 	%p11186, %rd7399, %rd2130;
	setp.lt.u64 	%p11187, %rd7398, %rd2129;
	or.pred  	%p11188, %p11186, %p11187;
	mov.u64 	%rd23914, %rd7400;
	mov.u64 	%rd23915, %rd7399;
	mov.u64 	%rd23916, %rd7398;
	@%p11188 bra 	$L__BB0_2459;
$L__BB0_2458:
	sub.s64 	%rd23916, %rd7398, %rd2129;
	setp.lt.u64 	%p11189, %rd7398, %rd2129;
	selp.u64 	%rd19946, 1, 0, %p11189;
	add.s64 	%rd19947, %rd2130, %rd19946;
	sub.s64 	%rd23915, %rd7399, %rd19947;
	setp.lt.u64 	%p11190, %rd7399, %rd19947;
	selp.u64 	%rd19948, 1, 0, %p11190;
	add.s64 	%rd19949, %rd2131, %rd19948;
	sub.s64 	%rd23914, %rd7400, %rd19949;
	setp.lt.u64 	%p11191, %rd7400, %rd19949;
	selp.u64 	%rd19950, 1, 0, %p11191;
	add.s64 	%rd19951, %rd2132, %rd19950;
	sub.s64 	%rd23913, %rd23913, %rd19951;
$L__BB0_2459:
	sub.s64 	%rd23984, %rd23916, %rd23892;
	setp.lt.u64 	%p11192, %rd23916, %rd23892;
	selp.u64 	%rd19952, 1, 0, %p11192;
	add.s64 	%rd19953, %rd23891, %rd19952;
	sub.s64 	%rd23983, %rd23915, %rd19953;
	setp.lt.u64 	%p11193, %rd23915, %rd19953;
	selp.u64 	%rd19954, 1, 0, %p11193;
	add.s64 	%rd19955, %rd23890, %rd19954;
	sub.s64 	%rd23982, %rd23914, %rd19955;
	setp.lt.u64 	%p11194, %rd23914, %rd19955;
	selp.u64 	%rd19956, 1, 0, %p11194;
	add.s64 	%rd19957, %rd23889, %rd19956;
	sub.s64 	%rd23981, %rd23913, %rd19957;
	setp.ge.u64 	%p11195, %rd23913, %rd19957;
	@%p11195 bra 	$L__BB0_2461;
	add.s64 	%rd23984, %rd2129, %rd23984;
	setp.lt.u64 	%p11196, %rd23984, %rd2129;
	selp.u64 	%rd19958, 1, 0, %p11196;
	add.s64 	%rd19959, %rd2130, %rd23983;
	setp.lt.u64 	%p11197, %rd19959, %rd2130;
	add.s64 	%rd23983, %rd19959, %rd19958;
	setp.lt.u64 	%p11198, %rd23983, %rd19959;
	or.pred  	%p11199, %p11197, %p11198;
	selp.u64 	%rd19960, 1, 0, %p11199;
	add.s64 	%rd19961, %rd2131, %rd23982;
	setp.lt.u64 	%p11200, %rd19961, %rd2131;
	add.s64 	%rd23982, %rd19961, %rd19960;
	setp.lt.u64 	%p11201, %rd23982, %rd19961;
	or.pred  	%p11202, %p11200, %p11201;
	selp.u64 	%rd19962, 1, 0, %p11202;
	add.s64 	%rd19963, %rd2132, %rd23981;
	add.s64 	%rd23981, %rd19963, %rd19962;
$L__BB0_2461:
	ld.local.v2.u64 	{%rd19964, %rd19965}, [%rd5315+64];
	add.s64 	%rd7422, %rd19964, %rd23316;
	setp.lt.u64 	%p11203, %rd7422, %rd19964;
	selp.u64 	%rd19966, 1, 0, %p11203;
	add.s64 	%rd19967, %rd19965, %rd23315;
	setp.lt.u64 	%p11204, %rd19967, %rd19965;
	add.s64 	%rd7423, %rd19967, %rd19966;
	setp.lt.u64 	%p11205, %rd7423, %rd19967;
	or.pred  	%p11206, %p11204, %p11205;
	selp.u64 	%rd19968, 1, 0, %p11206;
	ld.local.v2.u64 	{%rd19969, %rd19970}, [%rd5315+80];
	add.s64 	%rd19971, %rd19969, %rd23314;
	setp.lt.u64 	%p11207, %rd19971, %rd19969;
	add.s64 	%rd7424, %rd19971, %rd19968;
	setp.lt.u64 	%p11208, %rd7424, %rd19971;
	or.pred  	%p11209, %p11207, %p11208;
	selp.u64 	%rd19972, 1, 0, %p11209;
	add.s64 	%rd19973, %rd19970, %rd23313;
	add.s64 	%rd23921, %rd19973, %rd19972;
	setp.gt.u64 	%p11210, %rd23921, %rd2132;
	@%p11210 bra 	$L__BB0_2467;
	setp.lt.u64 	%p11211, %rd23921, %rd2132;
	mov.u64 	%rd23922, %rd7424;
	mov.u64 	%rd23923, %rd7423;
	mov.u64 	%rd23924, %rd7422;
	@%p11211 bra 	$L__BB0_2468;
	setp.gt.u64 	%p11212, %rd7424, %rd2131;
	@%p11212 bra 	$L__BB0_2467;
	setp.lt.u64 	%p11213, %rd7424, %rd2131;
	mov.u64 	%rd23922, %rd7424;
	mov.u64 	%rd23923, %rd7423;
	mov.u64 	%rd23924, %rd7422;
	@%p11213 bra 	$L__BB0_2468;
	setp.gt.u64 	%p11214, %rd7423, %rd2130;
	@%p11214 bra 	$L__BB0_2467;
	setp.lt.u64 	%p11215, %rd7423, %rd2130;
	setp.lt.u64 	%p11216, %rd7422, %rd2129;
	or.pred  	%p11217, %p11215, %p11216;
	mov.u64 	%rd23922, %rd7424;
	mov.u64 	%rd23923, %rd7423;
	mov.u64 	%rd23924, %rd7422;
	@%p11217 bra 	$L__BB0_2468;
$L__BB0_2467:
	sub.s64 	%rd23924, %rd7422, %rd2129;
	setp.lt.u64 	%p11218, %rd7422, %rd2129;
	selp.u64 	%rd19974, 1, 0, %p11218;
	add.s64 	%rd19975, %rd2130, %rd19974;
	sub.s64 	%rd23923, %rd7423, %rd19975;
	setp.lt.u64 	%p11219, %rd7423, %rd19975;
	selp.u64 	%rd19976, 1, 0, %p11219;
	add.s64 	%rd19977, %rd2131, %rd19976;
	sub.s64 	%rd23922, %rd7424, %rd19977;
	setp.lt.u64 	%p11220, %rd7424, %rd19977;
	selp.u64 	%rd19978, 1, 0, %p11220;
	add.s64 	%rd19979, %rd2132, %rd19978;
	sub.s64 	%rd23921, %rd23921, %rd19979;
$L__BB0_2468:
	mul.hi.u64 	%rd19980, %rd23924, %rd23924;
	mul.lo.s64 	%rd19981, %rd23923, %rd23924;
	mul.hi.u64 	%rd19982, %rd23924, %rd23923;
	add.s64 	%rd19983, %rd19980, %rd19981;
	setp.lt.u64 	%p11221, %rd19983, %rd19980;
	selp.u64 	%rd19984, 1, 0, %p11221;
	add.s64 	%rd19985, %rd19982, %rd19984;
	setp.lt.u64 	%p11222, %rd19985, %rd19982;
	selp.u64 	%rd19986, 1, 0, %p11222;
	mul.lo.s64 	%rd7434, %rd23922, %rd23924;
	mul.hi.u64 	%rd19987, %rd23924, %rd23922;
	add.s64 	%rd19988, %rd19985, %rd7434;
	setp.lt.u64 	%p11223, %rd19988, %rd19985;
	selp.u64 	%rd19989, 1, 0, %p11223;
	add.s64 	%rd19990, %rd19987, %rd19986;
	setp.lt.u64 	%p11224, %rd19990, %rd19987;
	add.s64 	%rd19991, %rd19990, %rd19989;
	setp.lt.u64 	%p11225, %rd19991, %rd19990;
	or.pred  	%p11226, %p11224, %p11225;
	selp.u64 	%rd19992, 1, 0, %p11226;
	mul.lo.s64 	%rd7435, %rd23921, %rd23924;
	mul.hi.u64 	%rd19993, %rd23924, %rd23921;
	add.s64 	%rd23925, %rd19991, %rd7435;
	setp.lt.u64 	%p11227, %rd23925, %rd19991;
	selp.u64 	%rd19994, 1, 0, %p11227;
	add.s64 	%rd19995, %rd19993, %rd19992;
	setp.lt.u64 	%p11228, %rd19995, %rd19993;
	add.s64 	%rd23928, %rd19995, %rd19994;
	setp.lt.u64 	%p11229, %rd23928, %rd19995;
	or.pred  	%p204, %p11228, %p11229;
	selp.u64 	%rd23929, 1, 0, %p204;
	mul.hi.u64 	%rd19996, %rd23923, %rd23924;
	add.s64 	%rd7439, %rd19983, %rd19981;
	setp.lt.u64 	%p11230, %rd7439, %rd19983;
	selp.u64 	%rd19997, 1, 0, %p11230;
	add.s64 	%rd19998, %rd19988, %rd19996;
	setp.ge.u64 	%p11231, %rd19998, %rd19988;
	add.s64 	%rd7440, %rd19998, %rd19997;
	setp.ge.u64 	%p11232, %rd7440, %rd19998;
	and.pred  	%p11233, %p11231, %p11232;
	@%p11233 bra 	$L__BB0_2471;
	add.s64 	%rd23925, %rd23925, 1;
	setp.ne.s64 	%p11234, %rd23925, 0;
	@%p11234 bra 	$L__BB0_2471;
	add.s64 	%rd23928, %rd23928, 1;
	setp.eq.s64 	%p11235, %rd23928, 0;
	selp.b64 	%rd20000, 2, 1, %p204;
	selp.b64 	%rd23929, %rd20000, %rd23929, %p11235;
	mov.b64 	%rd23925, 0;
$L__BB0_2471:
	mul.hi.u64 	%rd20001, %rd23923, %rd23923;
	mad.lo.s64 	%rd7447, %rd23923, %rd23923, %rd7440;
	setp.lt.u64 	%p11236, %rd7447, %rd7440;
	selp.u64 	%rd20002, 1, 0, %p11236;
	add.s64 	%rd20003, %rd23925, %rd20001;
	setp.ge.u64 	%p11237, %rd20003, %rd23925;
	add.s64 	%rd7448, %rd20003, %rd20002;
	setp.ge.u64 	%p11238, %rd7448, %rd20003;
	and.pred  	%p11239, %p11237, %p11238;
	@%p11239 bra 	$L__BB0_2473;
	add.s64 	%rd23928, %rd23928, 1;
	setp.eq.s64 	%p11240, %rd23928, 0;
	selp.u64 	%rd20004, 1, 0, %p11240;
	add.s64 	%rd23929, %rd23929, %rd20004;
$L__BB0_2473:
	mul.lo.s64 	%rd7453, %rd23922, %rd23923;
	mul.hi.u64 	%rd20005, %rd23923, %rd23922;
	add.s64 	%rd20006, %rd7448, %rd7453;
	setp.lt.u64 	%p11241, %rd20006, %rd7448;
	selp.u64 	%rd20007, 1, 0, %p11241;
	add.s64 	%rd20008, %rd23928, %rd20005;
	setp.lt.u64 	%p11242, %rd20008, %rd23928;
	add.s64 	%rd20009, %rd20008, %rd20007;
	setp.lt.u64 	%p11243, %rd20009, %rd20008;
	or.pred  	%p11244, %p11242, %p11243;
	selp.u64 	%rd20010, 1, 0, %p11244;
	add.s64 	%rd20011, %rd23929, %rd20010;
	mul.lo.s64 	%rd7454, %rd23921, %rd23923;
	mul.hi.u64 	%rd20012, %rd23923, %rd23921;
	add.s64 	%rd23930, %rd20009, %rd7454;
	setp.lt.u64 	%p11245, %rd23930, %rd20009;
	selp.u64 	%rd20013, 1, 0, %p11245;
	add.s64 	%rd20014, %rd20011, %rd20012;
	setp.lt.u64 	%p11246, %rd20014, %rd20011;
	add.s64 	%rd23933, %rd20014, %rd20013;
	setp.lt.u64 	%p11247, %rd23933, %rd20014;
	or.pred  	%p205, %p11246, %p11247;
	selp.u64 	%rd23934, 1, 0, %p205;
	mul.hi.u64 	%rd20015, %rd23922, %rd23924;
	add.s64 	%rd7458, %rd7447, %rd7434;
	setp.lt.u64 	%p11248, %rd7458, %rd7447;
	selp.u64 	%rd20016, 1, 0, %p11248;
	add.s64 	%rd20017, %rd20006, %rd20015;
	setp.ge.u64 	%p11249, %rd20017, %rd20006;
	add.s64 	%rd7459, %rd20017, %rd20016;
	setp.ge.u64 	%p11250, %rd7459, %rd20017;
	and.pred  	%p11251, %p11249, %p11250;
	@%p11251 bra 	$L__BB0_2476;
	add.s64 	%rd23930, %rd23930, 1;
	setp.ne.s64 	%p11252, %rd23930, 0;
	@%p11252 bra 	$L__BB0_2476;
	add.s64 	%rd23933, %rd23933, 1;
	setp.eq.s64 	%p11253, %rd23933, 0;
	selp.b64 	%rd20019, 2, 1, %p205;
	selp.b64 	%rd23934, %rd20019, %rd23934, %p11253;
	mov.b64 	%rd23930, 0;
$L__BB0_2476:
	mul.hi.u64 	%rd20020, %rd23922, %rd23923;
	add.s64 	%rd7466, %rd7459, %rd7453;
	setp.lt.u64 	%p11254, %rd7466, %rd7459;
	selp.u64 	%rd20021, 1, 0, %p11254;
	add.s64 	%rd20022, %rd23930, %rd20020;
	setp.ge.u64 	%p11255, %rd20022, %rd23930;
	add.s64 	%rd7467, %rd20022, %rd20021;
	setp.ge.u64 	%p11256, %rd7467, %rd20022;
	and.pred  	%p11257, %p11255, %p11256;
	@%p11257 bra 	$L__BB0_2478;
	add.s64 	%rd23933, %rd23933, 1;
	setp.eq.s64 	%p11258, %rd23933, 0;
	selp.u64 	%rd20023, 1, 0, %p11258;
	add.s64 	%rd23934, %rd23934, %rd20023;
$L__BB0_2478:
	mul.hi.u64 	%rd20024, %rd23922, %rd23922;
	mad.lo.s64 	%rd20025, %rd23922, %rd23922, %rd7467;
	setp.lt.u64 	%p11259, %rd20025, %rd7467;
	selp.u64 	%rd20026, 1, 0, %p11259;
	add.s64 	%rd20027, %rd23933, %rd20024;
	setp.lt.u64 	%p11260, %rd20027, %rd23933;
	add.s64 	%rd20028, %rd20027, %rd20026;
	setp.lt.u64 	%p11261, %rd20028, %rd20027;
	or.pred  	%p11262, %p11260, %p11261;
	selp.u64 	%rd20029, 1, 0, %p11262;
	add.s64 	%rd20030, %rd23934, %rd20029;
	mul.lo.s64 	%rd7472, %rd23921, %rd23922;
	mul.hi.u64 	%rd20031, %rd23922, %rd23921;
	add.s64 	%rd23935, %rd20028, %rd7472;
	setp.lt.u64 	%p11263, %rd23935, %rd20028;
	selp.u64 	%rd20032, 1, 0, %p11263;
	add.s64 	%rd20033, %rd20030, %rd20031;
	setp.lt.u64 	%p11264, %rd20033, %rd20030;
	add.s64 	%rd23938, %rd20033, %rd20032;
	setp.lt.u64 	%p11265, %rd23938, %rd20033;
	or.pred  	%p206, %p11264, %p11265;
	selp.u64 	%rd23939, 1, 0, %p206;
	mul.hi.u64 	%rd20034, %rd23921, %rd23924;
	add.s64 	%rd7476, %rd7466, %rd7435;
	setp.lt.u64 	%p11266, %rd7476, %rd7466;
	selp.u64 	%rd20035, 1, 0, %p11266;
	add.s64 	%rd20036, %rd20025, %rd20034;
	setp.ge.u64 	%p11267, %rd20036, %rd20025;
	add.s64 	%rd7477, %rd20036, %rd20035;
	setp.ge.u64 	%p11268, %rd7477, %rd20036;
	and.pred  	%p11269, %p11267, %p11268;
	@%p11269 bra 	$L__BB0_2481;
	add.s64 	%rd23935, %rd23935, 1;
	setp.ne.s64 	%p11270, %rd23935, 0;
	@%p11270 bra 	$L__BB0_2481;
	add.s64 	%rd23938, %rd23938, 1;
	setp.eq.s64 	%p11271, %rd23938, 0;
	selp.b64 	%rd20038, 2, 1, %p206;
	selp.b64 	%rd23939, %rd20038, %rd23939, %p11271;
	mov.b64 	%rd23935, 0;
$L__BB0_2481:
	mul.hi.u64 	%rd20039, %rd23921, %rd23923;
	add.s64 	%rd7484, %rd7477, %rd7454;
	setp.lt.u64 	%p11272, %rd7484, %rd7477;
	selp.u64 	%rd20040, 1, 0, %p11272;
	add.s64 	%rd20041, %rd23935, %rd20039;
	setp.ge.u64 	%p11273, %rd20041, %rd23935;
	add.s64 	%rd7485, %rd20041, %rd20040;
	setp.ge.u64 	%p11274, %rd7485, %rd20041;
	and.pred  	%p11275, %p11273, %p11274;
	@%p11275 bra 	$L__BB0_2483;
	add.s64 	%rd23938, %rd23938, 1;
	setp.eq.s64 	%p11276, %rd23938, 0;
	selp.u64 	%rd20042, 1, 0, %p11276;
	add.s64 	%rd23939, %rd23939, %rd20042;
$L__BB0_2483:
	mul.lo.s64 	%rd20043, %rd23924, %rd23924;
	mul.hi.u64 	%rd20044, %rd23921, %rd23922;
	add.s64 	%rd23940, %rd7485, %rd7472;
	setp.lt.u64 	%p11277, %rd23940, %rd7485;
	selp.u64 	%rd20045, 1, 0, %p11277;
	add.s64 	%rd20046, %rd23938, %rd20044;
	setp.lt.u64 	%p11278, %rd20046, %rd23938;
	add.s64 	%rd20047, %rd20046, %rd20045;
	setp.lt.u64 	%p11279, %rd20047, %rd20046;
	or.pred  	%p11280, %p11278, %p11279;
	selp.u64 	%rd20048, 1, 0, %p11280;
	add.s64 	%rd20049, %rd23939, %rd20048;
	mul.hi.u64 	%rd20050, %rd23921, %rd23921;
	mad.lo.s64 	%rd23943, %rd23921, %rd23921, %rd20047;
	setp.lt.u64 	%p11281, %rd23943, %rd20047;
	selp.u64 	%rd20051, 1, 0, %p11281;
	add.s64 	%rd20052, %rd20049, %rd20050;
	add.s64 	%rd23944, %rd20052, %rd20051;
	mul.lo.s64 	%rd20053, %rd2128, %rd20043;
	mul.lo.s64 	%rd20054, %rd2129, %rd20053;
	mul.hi.u64 	%rd20055, %rd20053, %rd2129;
	not.b64 	%rd20056, %rd20043;
	setp.gt.u64 	%p11282, %rd20054, %rd20056;
	selp.u64 	%rd20057, 1, 0, %p11282;
	add.s64 	%rd20058, %rd7439, %rd20055;
	setp.lt.u64 	%p11283, %rd20058, %rd7439;
	add.s64 	%rd20059, %rd20058, %rd20057;
	setp.lt.u64 	%p11284, %rd20059, %rd20058;
	or.pred  	%p11285, %p11283, %p11284;
	selp.u64 	%rd20060, 1, 0, %p11285;
	mul.hi.u64 	%rd20061, %rd20053, %rd2130;
	mad.lo.s64 	%rd20062, %rd2130, %rd20053, %rd20059;
	setp.lt.u64 	%p11286, %rd20062, %rd20059;
	add.s64 	%rd7493, %rd20062, %rd20060;
	setp.lt.u64 	%p11287, %rd7493, %rd20062;
	or.pred  	%p11288, %p11286, %p11287;
	selp.u64 	%rd20063, 1, 0, %p11288;
	add.s64 	%rd20064, %rd7458, %rd20061;
	setp.lt.u64 	%p11289, %rd20064, %rd7458;
	add.s64 	%rd20065, %rd20064, %rd20063;
	setp.lt.u64 	%p11290, %rd20065, %rd20064;
	or.pred  	%p11291, %p11289, %p11290;
	selp.u64 	%rd20066, 1, 0, %p11291;
	mul.hi.u64 	%rd20067, %rd20053, %rd2131;
	mad.lo.s64 	%rd20068, %rd2131, %rd20053, %rd20065;
	setp.lt.u64 	%p11292, %rd20068, %rd20065;
	add.s64 	%rd7494, %rd20068, %rd20066;
	setp.lt.u64 	%p11293, %rd7494, %rd20068;
	or.pred  	%p11294, %p11292, %p11293;
	selp.u64 	%rd20069, 1, 0, %p11294;
	add.s64 	%rd20070, %rd7476, %rd20067;
	setp.lt.u64 	%p11295, %rd20070, %rd7476;
	add.s64 	%rd20071, %rd20070, %rd20069;
	setp.lt.u64 	%p11296, %rd20071, %rd20070;
	or.pred  	%p11297, %p11295, %p11296;
	selp.u64 	%rd20072, 1, 0, %p11297;
	mul.hi.u64 	%rd20073, %rd20053, %rd2132;
	mad.lo.s64 	%rd20074, %rd2132, %rd20053, %rd20071;
	setp.lt.u64 	%p11298, %rd20074, %rd20071;
	add.s64 	%rd7495, %rd20074, %rd20072;
	setp.lt.u64 	%p11299, %rd7495, %rd20074;
	or.pred  	%p11300, %p11298, %p11299;
	selp.u64 	%rd20075, 1, 0, %p11300;
	add.s64 	%rd20076, %rd7484, %rd20073;
	setp.ge.u64 	%p11301, %rd20076, %rd7484;
	add.s64 	%rd7496, %rd20076, %rd20075;
	setp.ge.u64 	%p11302, %rd7496, %rd20076;
	and.pred  	%p11303, %p11301, %p11302;
	@%p11303 bra 	$L__BB0_2486;
	add.s64 	%rd23940, %rd23940, 1;
	setp.ne.s64 	%p11304, %rd23940, 0;
	@%p11304 bra 	$L__BB0_2486;
	add.s64 	%rd23943, %rd23943, 1;
	setp.eq.s64 	%p11305, %rd23943, 0;
	selp.u64 	%rd20078, 1, 0, %p11305;
	add.s64 	%rd23944, %rd23944, %rd20078;
	mov.b64 	%rd23940, 0;
$L__BB0_2486:
	mul.lo.s64 	%rd20079, %rd2128, %rd7493;
	mul.lo.s64 	%rd20080, %rd2129, %rd20079;
	mul.hi.u64 	%rd20081, %rd20079, %rd2129;
	not.b64 	%rd20082, %rd7493;
	setp.gt.u64 	%p11306, %rd20080, %rd20082;
	selp.u64 	%rd20083, 1, 0, %p11306;
	add.s64 	%rd20084, %rd7494, %rd20081;
	setp.lt.u64 	%p11307, %rd20084, %rd7494;
	add.s64 	%rd20085, %rd20084, %rd20083;
	setp.lt.u64 	%p11308, %rd20085, %rd20084;
	or.pred  	%p11309, %p11307, %p11308;
	selp.u64 	%rd20086, 1, 0, %p11309;
	mul.hi.u64 	%rd20087, %rd20079, %rd2130;
	mad.lo.s64 	%rd20088, %rd2130, %rd20079, %rd20085;
	setp.lt.u64 	%p11310, %rd20088, %rd20085;
	add.s64 	%rd7503, %rd20088, %rd20086;
	setp.lt.u64 	%p11311, %rd7503, %rd20088;
	or.pred  	%p11312, %p11310, %p11311;
	selp.u64 	%rd20089, 1, 0, %p11312;
	add.s64 	%rd20090, %rd7495, %rd20087;
	setp.lt.u64 	%p11313, %rd20090, %rd7495;
	add.s64 	%rd20091, %rd20090, %rd20089;
	setp.lt.u64 	%p11314, %rd20091, %rd20090;
	or.pred  	%p11315, %p11313, %p11314;
	selp.u64 	%rd20092, 1, 0, %p11315;
	mul.hi.u64 	%rd20093, %rd20079, %rd2131;
	mad.lo.s64 	%rd20094, %rd2131, %rd20079, %rd20091;
	setp.lt.u64 	%p11316, %rd20094, %rd20091;
	add.s64 	%rd7504, %rd20094, %rd20092;
	setp.lt.u64 	%p11317, %rd7504, %rd20094;
	or.pred  	%p11318, %p11316, %p11317;
	selp.u64 	%rd20095, 1, 0, %p11318;
	add.s64 	%rd20096, %rd7496, %rd20093;
	setp.lt.u64 	%p11319, %rd20096, %rd7496;
	add.s64 	%rd20097, %rd20096, %rd20095;
	setp.lt.u64 	%p11320, %rd20097, %rd20096;
	or.pred  	%p11321, %p11319, %p11320;
	selp.u64 	%rd20098, 1, 0, %p11321;
	mul.hi.u64 	%rd20099, %rd20079, %rd2132;
	mad.lo.s64 	%rd20100, %rd2132, %rd20079, %rd20097;
	setp.lt.u64 	%p11322, %rd20100, %rd20097;
	add.s64 	%rd7505, %rd20100, %rd20098;
	setp.lt.u64 	%p11323, %rd7505, %rd20100;
	or.pred  	%p11324, %p11322, %p11323;
	selp.u64 	%rd20101, 1, 0, %p11324;
	add.s64 	%rd20102, %rd23940, %rd20099;
	setp.ge.u64 	%p11325, %rd20102, %rd23940;
	add.s64 	%rd7506, %rd20102, %rd20101;
	setp.ge.u64 	%p11326, %rd7506, %rd20102;
	and.pred  	%p11327, %p11325, %p11326;
	@%p11327 bra 	$L__BB0_2488;
	add.s64 	%rd23943, %rd23943, 1;
	setp.eq.s64 	%p11328, %rd23943, 0;
	selp.u64 	%rd20103, 1, 0, %p11328;
	add.s64 	%rd23944, %rd23944, %rd20103;
$L__BB0_2488:
	mul.lo.s64 	%rd20104, %rd2128, %rd7503;
	mul.lo.s64 	%rd20105, %rd2129, %rd20104;
	mul.hi.u64 	%rd20106, %rd20104, %rd2129;
	not.b64 	%rd20107, %rd7503;
	setp.gt.u64 	%p11329, %rd20105, %rd20107;
	selp.u64 	%rd20108, 1, 0, %p11329;
	add.s64 	%rd20109, %rd7504, %rd20106;
	setp.lt.u64 	%p11330, %rd20109, %rd7504;
	add.s64 	%rd20110, %rd20109, %rd20108;
	setp.lt.u64 	%p11331, %rd20110, %rd20109;
	or.pred  	%p11332, %p11330, %p11331;
	selp.u64 	%rd20111, 1, 0, %p11332;
	mul.hi.u64 	%rd20112, %rd20104, %rd2130;
	mad.lo.s64 	%rd20113, %rd2130, %rd20104, %rd20110;
	setp.lt.u64 	%p11333, %rd20113, %rd20110;
	add.s64 	%rd20114, %rd20113, %rd20111;
	setp.lt.u64 	%p11334, %rd20114, %rd20113;
	or.pred  	%p11335, %p11333, %p11334;
	selp.u64 	%rd20115, 1, 0, %p11335;
	add.s64 	%rd20116, %rd7505, %rd20112;
	setp.lt.u64 	%p11336, %rd20116, %rd7505;
	add.s64 	%rd20117, %rd20116, %rd20115;
	setp.lt.u64 	%p11337, %rd20117, %rd20116;
	or.pred  	%p11338, %p11336, %p11337;
	selp.u64 	%rd20118, 1, 0, %p11338;
	mul.hi.u64 	%rd20119, %rd20104, %rd2131;
	mad.lo.s64 	%rd20120, %rd2131, %rd20104, %rd20117;
	setp.lt.u64 	%p11339, %rd20120, %rd20117;
	add.s64 	%rd20121, %rd20120, %rd20118;
	setp.lt.u64 	%p11340, %rd20121, %rd20120;
	or.pred  	%p11341, %p11339, %p11340;
	selp.u64 	%rd20122, 1, 0, %p11341;
	add.s64 	%rd20123, %rd7506, %rd20119;
	setp.lt.u64 	%p11342, %rd20123, %rd7506;
	add.s64 	%rd20124, %rd20123, %rd20122;
	setp.lt.u64 	%p11343, %rd20124, %rd20123;
	or.pred  	%p11344, %p11342, %p11343;
	selp.u64 	%rd20125, 1, 0, %p11344;
	mul.hi.u64 	%rd20126, %rd20104, %rd2132;
	mad.lo.s64 	%rd20127, %rd2132, %rd20104, %rd20124;
	setp.lt.u64 	%p11345, %rd20127, %rd20124;
	add.s64 	%rd20128, %rd20127, %rd20125;
	setp.lt.u64 	%p11346, %rd20128, %rd20127;
	or.pred  	%p11347, %p11345, %p11346;
	selp.u64 	%rd20129, 1, 0, %p11347;
	add.s64 	%rd20130, %rd23943, %rd20126;
	setp.lt.u64 	%p11348, %rd20130, %rd23943;
	add.s64 	%rd20131, %rd20130, %rd20129;
	setp.lt.u64 	%p11349, %rd20131, %rd20130;
	or.pred  	%p11350, %p11348, %p11349;
	selp.u64 	%rd20132, 1, 0, %p11350;
	add.s64 	%rd20133, %rd23944, %rd20132;
	mul.lo.s64 	%rd20134, %rd2128, %rd20114;
	mul.lo.s64 	%rd20135, %rd2129, %rd20134;
	mul.hi.u64 	%rd20136, %rd20134, %rd2129;
	not.b64 	%rd20137, %rd20114;
	setp.gt.u64 	%p11351, %rd20135, %rd20137;
	selp.u64 	%rd20138, 1, 0, %p11351;
	add.s64 	%rd20139, %rd20121, %rd20136;
	setp.lt.u64 	%p11352, %rd20139, %rd20121;
	add.s64 	%rd20140, %rd20139, %rd20138;
	setp.lt.u64 	%p11353, %rd20140, %rd20139;
	or.pred  	%p11354, %p11352, %p11353;
	selp.u64 	%rd20141, 1, 0, %p11354;
	mul.hi.u64 	%rd20142, %rd20134, %rd2130;
	mad.lo.s64 	%rd20143, %rd2130, %rd20134, %rd20140;
	setp.lt.u64 	%p11355, %rd20143, %rd20140;
	add.s64 	%rd7511, %rd20143, %rd20141;
	setp.lt.u64 	%p11356, %rd7511, %rd20143;
	or.pred  	%p11357, %p11355, %p11356;
	selp.u64 	%rd20144, 1, 0, %p11357;
	add.s64 	%rd20145, %rd20128, %rd20142;
	setp.lt.u64 	%p11358, %rd20145, %rd20128;
	add.s64 	%rd20146, %rd20145, %rd20144;
	setp.lt.u64 	%p11359, %rd20146, %rd20145;
	or.pred  	%p11360, %p11358, %p11359;
	selp.u64 	%rd20147, 1, 0, %p11360;
	mul.hi.u64 	%rd20148, %rd20134, %rd2131;
	mad.lo.s64 	%rd20149, %rd2131, %rd20134, %rd20146;
	setp.lt.u64 	%p11361, %rd20149, %rd20146;
	add.s64 	%rd7512, %rd20149, %rd20147;
	setp.lt.u64 	%p11362, %rd7512, %rd20149;
	or.pred  	%p11363, %p11361, %p11362;
	selp.u64 	%rd20150, 1, 0, %p11363;
	add.s64 	%rd20151, %rd20131, %rd20148;
	setp.lt.u64 	%p11364, %rd20151, %rd20131;
	add.s64 	%rd20152, %rd20151, %rd20150;
	setp.lt.u64 	%p11365, %rd20152, %rd20151;
	or.pred  	%p11366, %p11364, %p11365;
	selp.u64 	%rd20153, 1, 0, %p11366;
	mul.hi.u64 	%rd20154, %rd20134, %rd2132;
	mad.lo.s64 	%rd20155, %rd2132, %rd20134, %rd20152;
	setp.lt.u64 	%p11367, %rd20155, %rd20152;
	add.s64 	%rd7513, %rd20155, %rd20153;
	setp.lt.u64 	%p11368, %rd7513, %rd20155;
	or.pred  	%p11369, %p11367, %p11368;
	selp.u64 	%rd20156, 1, 0, %p11369;
	add.s64 	%rd20157, %rd20133, %rd20154;
	add.s64 	%rd23945, %rd20157, %rd20156;
	setp.gt.u64 	%p11370, %rd23945, %rd2132;
	@%p11370 bra 	$L__BB0_2494;
	setp.lt.u64 	%p11371, %rd23945, %rd2132;
	mov.u64 	%rd23946, %rd7513;
	mov.u64 	%rd23947, %rd7512;
	mov.u64 	%rd23948, %rd7511;
	@%p11371 bra 	$L__BB0_2495;
	setp.gt.u64 	%p11372, %rd7513, %rd2131;
	@%p11372 bra 	$L__BB0_2494;
	setp.lt.u64 	%p11373, %rd7513, %rd2131;
	mov.u64 	%rd23946, %rd7513;
	mov.u64 	%rd23947, %rd7512;
	mov.u64 	%rd23948, %rd7511;
	@%p11373 bra 	$L__BB0_2495;
	setp.gt.u64 	%p11374, %rd7512, %rd2130;
	@%p11374 bra 	$L__BB0_2494;
	setp.lt.u64 	%p11375, %rd7512, %rd2130;
	setp.lt.u64 	%p11376, %rd7511, %rd2129;
	or.pred  	%p11377, %p11375, %p11376;
	mov.u64 	%rd23946, %rd7513;
	mov.u64 	%rd23947, %rd7512;
	mov.u64 	%rd23948, %rd7511;
	@%p11377 bra 	$L__BB0_2495;
$L__BB0_2494:
	sub.s64 	%rd23948, %rd7511, %rd2129;
	setp.lt.u64 	%p11378, %rd7511, %rd2129;
	selp.u64 	%rd20158, 1, 0, %p11378;
	add.s64 	%rd20159, %rd2130, %rd20158;
	sub.s64 	%rd23947, %rd7512, %rd20159;
	setp.lt.u64 	%p11379, %rd7512, %rd20159;
	selp.u64 	%rd20160, 1, 0, %p11379;
	add.s64 	%rd20161, %rd2131, %rd20160;
	sub.s64 	%rd23946, %rd7513, %rd20161;
	setp.lt.u64 	%p11380, %rd7513, %rd20161;
	selp.u64 	%rd20162, 1, 0, %p11380;
	add.s64 	%rd20163, %rd2132, %rd20162;
	sub.s64 	%rd23945, %rd23945, %rd20163;
$L__BB0_2495:
	sub.s64 	%rd23952, %rd23948, %rd23348;
	setp.lt.u64 	%p11381, %rd23948, %rd23348;
	selp.u64 	%rd20164, 1, 0, %p11381;
	add.s64 	%rd20165, %rd23347, %rd20164;
	sub.s64 	%rd23951, %rd23947, %rd20165;
	setp.lt.u64 	%p11382, %rd23947, %rd20165;
	selp.u64 	%rd20166, 1, 0, %p11382;
	add.s64 	%rd20167, %rd23346, %rd20166;
	sub.s64 	%rd23950, %rd23946, %rd20167;
	setp.lt.u64 	%p11383, %rd23946, %rd20167;
	selp.u64 	%rd20168, 1, 0, %p11383;
	add.s64 	%rd20169, %rd23345, %rd20168;
	sub.s64 	%rd23949, %rd23945, %rd20169;
	setp.ge.u64 	%p11384, %rd23945, %rd20169;
	@%p11384 bra 	$L__BB0_2497;
	add.s64 	%rd23952, %rd2129, %rd23952;
	setp.lt.u64 	%p11385, %rd23952, %rd2129;
	selp.u64 	%rd20170, 1, 0, %p11385;
	add.s64 	%rd20171, %rd2130, %rd23951;
	setp.lt.u64 	%p11386, %rd20171, %rd2130;
	add.s64 	%rd23951, %rd20171, %rd20170;
	setp.lt.u64 	%p11387, %rd23951, %rd20171;
	or.pred  	%p11388, %p11386, %p11387;
	selp.u64 	%rd20172, 1, 0, %p11388;
	add.s64 	%rd20173, %rd2131, %rd23950;
	setp.lt.u64 	%p11389, %rd20173, %rd2131;
	add.s64 	%rd23950, %rd20173, %rd20172;
	setp.lt.u64 	%p11390, %rd23950, %rd20173;
	or.pred  	%p11391, %p11389, %p11390;
	selp.u64 	%rd20174, 1, 0, %p11391;
	add.s64 	%rd20175, %rd2132, %rd23949;
	add.s64 	%rd23949, %rd20175, %rd20174;
$L__BB0_2497:
	sub.s64 	%rd23956, %rd23952, %rd23372;
	setp.lt.u64 	%p11392, %rd23952, %rd23372;
	selp.u64 	%rd20176, 1, 0, %p11392;
	add.s64 	%rd20177, %rd23371, %rd20176;
	sub.s64 	%rd23955, %rd23951, %rd20177;
	setp.lt.u64 	%p11393, %rd23951, %rd20177;
	selp.u64 	%rd20178, 1, 0, %p11393;
	add.s64 	%rd20179, %rd23370, %rd20178;
	sub.s64 	%rd23954, %rd23950, %rd20179;
	setp.lt.u64 	%p11394, %rd23950, %rd20179;
	selp.u64 	%rd20180, 1, 0, %p11394;
	add.s64 	%rd20181, %rd23369, %rd20180;
	sub.s64 	%rd23953, %rd23949, %rd20181;
	setp.ge.u64 	%p11395, %rd23949, %rd20181;
	@%p11395 bra 	$L__BB0_2499;
	add.s64 	%rd23956, %rd2129, %rd23956;
	setp.lt.u64 	%p11396, %rd23956, %rd2129;
	selp.u64 	%rd20182, 1, 0, %p11396;
	add.s64 	%rd20183, %rd2130, %rd23955;
	setp.lt.u64 	%p11397, %rd20183, %rd2130;
	add.s64 	%rd23955, %rd20183, %rd20182;
	setp.lt.u64 	%p11398, %rd23955, %rd20183;
	or.pred  	%p11399, %p11397, %p11398;
	selp.u64 	%rd20184, 1, 0, %p11399;
	add.s64 	%rd20185, %rd2131, %rd23954;
	setp.lt.u64 	%p11400, %rd20185, %rd2131;
	add.s64 	%rd23954, %rd20185, %rd20184;
	setp.lt.u64 	%p11401, %rd23954, %rd20185;
	or.pred  	%p11402, %p11400, %p11401;
	selp.u64 	%rd20186, 1, 0, %p11402;
	add.s64 	%rd20187, %rd2132, %rd23953;
	add.s64 	%rd23953, %rd20187, %rd20186;
$L__BB0_2499:
	mul.hi.u64 	%rd20188, %rd23956, %rd23520;
	mul.hi.u64 	%rd20189, %rd23956, %rd23519;
	mad.lo.s64 	%rd20190, %rd23519, %rd23956, %rd20188;
	setp.lt.u64 	%p11403, %rd20190, %rd20188;
	selp.u64 	%rd20191, 1, 0, %p11403;
	add.s64 	%rd20192, %rd20189, %rd20191;
	setp.lt.u64 	%p11404, %rd20192, %rd20189;
	selp.u64 	%rd20193, 1, 0, %p11404;
	mul.hi.u64 	%rd20194, %rd23956, %rd23518;
	mad.lo.s64 	%rd20195, %rd23518, %rd23956, %rd20192;
	setp.lt.u64 	%p11405, %rd20195, %rd20192;
	selp.u64 	%rd20196, 1, 0, %p11405;
	add.s64 	%rd20197, %rd20194, %rd20193;
	setp.lt.u64 	%p11406, %rd20197, %rd20194;
	add.s64 	%rd20198, %rd20197, %rd20196;
	setp.lt.u64 	%p11407, %rd20198, %rd20197;
	or.pred  	%p11408, %p11406, %p11407;
	selp.u64 	%rd20199, 1, 0, %p11408;
	mul.hi.u64 	%rd20200, %rd23956, %rd23517;
	mad.lo.s64 	%rd23957, %rd23517, %rd23956, %rd20198;
	setp.lt.u64 	%p11409, %rd23957, %rd20198;
	selp.u64 	%rd20201, 1, 0, %p11409;
	add.s64 	%rd20202, %rd20200, %rd20199;
	setp.lt.u64 	%p11410, %rd20202, %rd20200;
	add.s64 	%rd23960, %rd20202, %rd20201;
	setp.lt.u64 	%p11411, %rd23960, %rd20202;
	or.pred  	%p207, %p11410, %p11411;
	selp.u64 	%rd23961, 1, 0, %p207;
	mul.hi.u64 	%rd20203, %rd23955, %rd23520;
	mad.lo.s64 	%rd7550, %rd23520, %rd23955, %rd20190;
	setp.lt.u64 	%p11412, %rd7550, %rd20190;
	selp.u64 	%rd20204, 1, 0, %p11412;
	add.s64 	%rd20205, %rd20195, %rd20203;
	setp.ge.u64 	%p11413, %rd20205, %rd20195;
	add.s64 	%rd7551, %rd20205, %rd20204;
	setp.ge.u64 	%p11414, %rd7551, %rd20205;
	and.pred  	%p11415, %p11413, %p11414;
	@%p11415 bra 	$L__BB0_2502;
	add.s64 	%rd23957, %rd23957, 1;
	setp.ne.s64 	%p11416, %rd23957, 0;
	@%p11416 bra 	$L__BB0_2502;
	add.s64 	%rd23960, %rd23960, 1;
	setp.eq.s64 	%p11417, %rd23960, 0;
	selp.b64 	%rd20207, 2, 1, %p207;
	selp.b64 	%rd23961, %rd20207, %rd23961, %p11417;
	mov.b64 	%rd23957, 0;
$L__BB0_2502:
	mul.hi.u64 	%rd20208, %rd23955, %rd23519;
	mad.lo.s64 	%rd7558, %rd23519, %rd23955, %rd7551;
	setp.lt.u64 	%p11418, %rd7558, %rd7551;
	selp.u64 	%rd20209, 1, 0, %p11418;
	add.s64 	%rd20210, %rd23957, %rd20208;
	setp.ge.u64 	%p11419, %rd20210, %rd23957;
	add.s64 	%rd7559, %rd20210, %rd20209;
	setp.ge.u64 	%p11420, %rd7559, %rd20210;
	and.pred  	%p11421, %p11419, %p11420;
	@%p11421 bra 	$L__BB0_2504;
	add.s64 	%rd23960, %rd23960, 1;
	setp.eq.s64 	%p11422, %rd23960, 0;
	selp.u64 	%rd20211, 1, 0, %p11422;
	add.s64 	%rd23961, %rd23961, %rd20211;
$L__BB0_2504:
	mul.hi.u64 	%rd20212, %rd23955, %rd23518;
	mad.lo.s64 	%rd20213, %rd23518, %rd23955, %rd7559;
	setp.lt.u64 	%p11423, %rd20213, %rd7559;
	selp.u64 	%rd20214, 1, 0, %p11423;
	add.s64 	%rd20215, %rd23960, %rd20212;
	setp.lt.u64 	%p11424, %rd20215, %rd23960;
	add.s64 	%rd20216, %rd20215, %rd20214;
	setp.lt.u64 	%p11425, %rd20216, %rd20215;
	or.pred  	%p11426, %p11424, %p11425;
	selp.u64 	%rd20217, 1, 0, %p11426;
	add.s64 	%rd20218, %rd23961, %rd20217;
	mul.hi.u64 	%rd20219, %rd23955, %rd23517;
	mad.lo.s64 	%rd23962, %rd23517, %rd23955, %rd20216;
	setp.lt.u64 	%p11427, %rd23962, %rd20216;
	selp.u64 	%rd20220, 1, 0, %p11427;
	add.s64 	%rd20221, %rd20218, %rd20219;
	setp.lt.u64 	%p11428, %rd20221, %rd20218;
	add.s64 	%rd23965, %rd20221, %rd20220;
	setp.lt.u64 	%p11429, %rd23965, %rd20221;
	or.pred  	%p208, %p11428, %p11429;
	selp.u64 	%rd23966, 1, 0, %p208;
	mul.hi.u64 	%rd20222, %rd23954, %rd23520;
	mad.lo.s64 	%rd7567, %rd23520, %rd23954, %rd7558;
	setp.lt.u64 	%p11430, %rd7567, %rd7558;
	selp.u64 	%rd20223, 1, 0, %p11430;
	add.s64 	%rd20224, %rd20213, %rd20222;
	setp.ge.u64 	%p11431, %rd20224, %rd20213;
	add.s64 	%rd7568, %rd20224, %rd20223;
	setp.ge.u64 	%p11432, %rd7568, %rd20224;
	and.pred  	%p11433, %p11431, %p11432;
	@%p11433 bra 	$L__BB0_2507;
	add.s64 	%rd23962, %rd23962, 1;
	setp.ne.s64 	%p11434, %rd23962, 0;
	@%p11434 bra 	$L__BB0_2507;
	add.s64 	%rd23965, %rd23965, 1;
	setp.eq.s64 	%p11435, %rd23965, 0;
	selp.b64 	%rd20226, 2, 1, %p208;
	selp.b64 	%rd23966, %rd20226, %rd23966, %p11435;
	mov.b64 	%rd23962, 0;
$L__BB0_2507:
	mul.hi.u64 	%rd20227, %rd23954, %rd23519;
	mad.lo.s64 	%rd7575, %rd23519, %rd23954, %rd7568;
	setp.lt.u64 	%p11436, %rd7575, %rd7568;
	selp.u64 	%rd20228, 1, 0, %p11436;
	add.s64 	%rd20229, %rd23962, %rd20227;
	setp.ge.u64 	%p11437, %rd20229, %rd23962;
	add.s64 	%rd7576, %rd20229, %rd20228;
	setp.ge.u64 	%p11438, %rd7576, %rd20229;
	and.pred  	%p11439, %p11437, %p11438;
	@%p11439 bra 	$L__BB0_2509;
	add.s64 	%rd23965, %rd23965, 1;
	setp.eq.s64 	%p11440, %rd23965, 0;
	selp.u64 	%rd20230, 1, 0, %p11440;
	add.s64 	%rd23966, %rd23966, %rd20230;
$L__BB0_2509:
	mul.hi.u64 	%rd20231, %rd23954, %rd23518;
	mad.lo.s64 	%rd20232, %rd23518, %rd23954, %rd7576;
	setp.lt.u64 	%p11441, %rd20232, %rd7576;
	selp.u64 	%rd20233, 1, 0, %p11441;
	add.s64 	%rd20234, %rd23965, %rd20231;
	setp.lt.u64 	%p11442, %rd20234, %rd23965;
	add.s64 	%rd20235, %rd20234, %rd20233;
	setp.lt.u64 	%p11443, %rd20235, %rd20234;
	or.pred  	%p11444, %p11442, %p11443;
	selp.u64 	%rd20236, 1, 0, %p11444;
	add.s64 	%rd20237, %rd23966, %rd20236;
	mul.hi.u64 	%rd20238, %rd23954, %rd23517;
	mad.lo.s64 	%rd23967, %rd23517, %rd23954, %rd20235;
	setp.lt.u64 	%p11445, %rd23967, %rd20235;
	selp.u64 	%rd20239, 1, 0, %p11445;
	add.s64 	%rd20240, %rd20237, %rd20238;
	setp.lt.u64 	%p11446, %rd20240, %rd20237;
	add.s64 	%rd23970, %rd20240, %rd20239;
	setp.lt.u64 	%p11447, %rd23970, %rd20240;
	or.pred  	%p209, %p11446, %p11447;
	selp.u64 	%rd23971, 1, 0, %p209;
	mul.hi.u64 	%rd20241, %rd23953, %rd23520;
	mad.lo.s64 	%rd7584, %rd23520, %rd23953, %rd7575;
	setp.lt.u64 	%p11448, %rd7584, %rd7575;
	selp.u64 	%rd20242, 1, 0, %p11448;
	add.s64 	%rd20243, %rd20232, %rd20241;
	setp.ge.u64 	%p11449, %rd20243, %rd20232;
	add.s64 	%rd7585, %rd20243, %rd20242;
	setp.ge.u64 	%p11450, %rd7585, %rd20243;
	and.pred  	%p11451, %p11449, %p11450;
	@%p11451 bra 	$L__BB0_2512;
	add.s64 	%rd23967, %rd23967, 1;
	setp.ne.s64 	%p11452, %rd23967, 0;
	@%p11452 bra 	$L__BB0_2512;
	add.s64 	%rd23970, %rd23970, 1;
	setp.eq.s64 	%p11453, %rd23970, 0;
	selp.b64 	%rd20245, 2, 1, %p209;
	selp.b64 	%rd23971, %rd20245, %rd23971, %p11453;
	mov.b64 	%rd23967, 0;
$L__BB0_2512:
	mul.hi.u64 	%rd20246, %rd23953, %rd23519;
	mad.lo.s64 	%rd7592, %rd23519, %rd23953, %rd7585;
	setp.lt.u64 	%p11454, %rd7592, %rd7585;
	selp.u64 	%rd20247, 1, 0, %p11454;
	add.s64 	%rd20248, %rd23967, %rd20246;
	setp.ge.u64 	%p11455, %rd20248, %rd23967;
	add.s64 	%rd7593, %rd20248, %rd20247;
	setp.ge.u64 	%p11456, %rd7593, %rd20248;
	and.pred  	%p11457, %p11455, %p11456;
	@%p11457 bra 	$L__BB0_2514;
	add.s64 	%rd23970, %rd23970, 1;
	setp.eq.s64 	%p11458, %rd23970, 0;
	selp.u64 	%rd20249, 1, 0, %p11458;
	add.s64 	%rd23971, %rd23971, %rd20249;
$L__BB0_2514:
	mul.lo.s64 	%rd20250, %rd23520, %rd23956;
	mul.hi.u64 	%rd20251, %rd23953, %rd23518;
	mad.lo.s64 	%rd23972, %rd23518, %rd23953, %rd7593;
	setp.lt.u64 	%p11459, %rd23972, %rd7593;
	selp.u64 	%rd20252, 1, 0, %p11459;
	add.s64 	%rd20253, %rd23970, %rd20251;
	setp.lt.u64 	%p11460, %rd20253, %rd23970;
	add.s64 	%rd20254, %rd20253, %rd20252;
	setp.lt.u64 	%p11461, %rd20254, %rd20253;
	or.pred  	%p11462, %p11460, %p11461;
	selp.u64 	%rd20255, 1, 0, %p11462;
	add.s64 	%rd20256, %rd23971, %rd20255;
	mul.hi.u64 	%rd20257, %rd23953, %rd23517;
	mad.lo.s64 	%rd23975, %rd23517, %rd23953, %rd20254;
	setp.lt.u64 	%p11463, %rd23975, %rd20254;
	selp.u64 	%rd20258, 1, 0, %p11463;
	add.s64 	%rd20259, %rd20256, %rd20257;
	add.s64 	%rd23976, %rd20259, %rd20258;
	mul.lo.s64 	%rd20260, %rd2128, %rd20250;
	mul.lo.s64 	%rd20261, %rd2129, %rd20260;
	mul.hi.u64 	%rd20262, %rd20260, %rd2129;
	not.b64 	%rd20263, %rd20250;
	setp.gt.u64 	%p11464, %rd20261, %rd20263;
	selp.u64 	%rd20264, 1, 0, %p11464;
	add.s64 	%rd20265, %rd7550, %rd20262;
	setp.lt.u64 	%p11465, %rd20265, %rd7550;
	add.s64 	%rd20266, %rd20265, %rd20264;
	setp.lt.u64 	%p11466, %rd20266, %rd20265;
	or.pred  	%p11467, %p11465, %p11466;
	selp.u64 	%rd20267, 1, 0, %p11467;
	mul.hi.u64 	%rd20268, %rd20260, %rd2130;
	mad.lo.s64 	%rd20269, %rd2130, %rd20260, %rd20266;
	setp.lt.u64 	%p11468, %rd20269, %rd20266;
	add.s64 	%rd7601, %rd20269, %rd20267;
	setp.lt.u64 	%p11469, %rd7601, %rd20269;
	or.pred  	%p11470, %p11468, %p11469;
	selp.u64 	%rd20270, 1, 0, %p11470;
	add.s64 	%rd20271, %rd7567, %rd20268;
	setp.lt.u64 	%p11471, %rd20271, %rd7567;
	add.s64 	%rd20272, %rd20271, %rd20270;
	setp.lt.u64 	%p11472, %rd20272, %rd20271;
	or.pred  	%p11473, %p11471, %p11472;
	selp.u64 	%rd20273, 1, 0, %p11473;
	mul.hi.u64 	%rd20274, %rd20260, %rd2131;
	mad.lo.s64 	%rd20275, %rd2131, %rd20260, %rd20272;
	setp.lt.u64 	%p11474, %rd20275, %rd20272;
	add.s64 	%rd7602, %rd20275, %rd20273;
	setp.lt.u64 	%p11475, %rd7602, %rd20275;
	or.pred  	%p11476, %p11474, %p11475;
	selp.u64 	%rd20276, 1, 0, %p11476;
	add.s64 	%rd20277, %rd7584, %rd20274;
	setp.lt.u64 	%p11477, %rd20277, %rd7584;
	add.s64 	%rd20278, %rd20277, %rd20276;
	setp.lt.u64 	%p11478, %rd20278, %rd20277;
	or.pred  	%p11479, %p11477, %p11478;
	selp.u64 	%rd20279, 1, 0, %p11479;
	mul.hi.u64 	%rd20280, %rd20260, %rd2132;
	mad.lo.s64 	%rd20281, %rd2132, %rd20260, %rd20278;
	setp.lt.u64 	%p11480, %rd20281, %rd20278;
	add.s64 	%rd7603, %rd20281, %rd20279;
	setp.lt.u64 	%p11481, %rd7603, %rd20281;
	or.pred  	%p11482, %p11480, %p11481;
	selp.u64 	%rd20282, 1, 0, %p11482;
	add.s64 	%rd20283, %rd7592, %rd20280;
	setp.ge.u64 	%p11483, %rd20283, %rd7592;
	add.s64 	%rd7604, %rd20283, %rd20282;
	setp.ge.u64 	%p11484, %rd7604, %rd20283;
	and.pred  	%p11485, %p11483, %p11484;
	@%p11485 bra 	$L__BB0_2517;
	add.s64 	%rd23972, %rd23972, 1;
	setp.ne.s64 	%p11486, %rd23972, 0;
	@%p11486 bra 	$L__BB0_2517;
	add.s64 	%rd23975, %rd23975, 1;
	setp.eq.s64 	%p11487, %rd23975, 0;
	selp.u64 	%rd20285, 1, 0, %p11487;
	add.s64 	%rd23976, %rd23976, %rd20285;
	mov.b64 	%rd23972, 0;
$L__BB0_2517:
	mul.lo.s64 	%rd20286, %rd2128, %rd7601;
	mul.lo.s64 	%rd20287, %rd2129, %rd20286;
	mul.hi.u64 	%rd20288, %rd20286, %rd2129;
	not.b64 	%rd20289, %rd7601;
	setp.gt.u64 	%p11488, %rd20287, %rd20289;
	selp.u64 	%rd20290, 1, 0, %p11488;
	add.s64 	%rd20291, %rd7602, %rd20288;
	setp.lt.u64 	%p11489, %rd20291, %rd7602;
	add.s64 	%rd20292, %rd20291, %rd20290;
	setp.lt.u64 	%p11490, %rd20292, %rd20291;
	or.pred  	%p11491, %p11489, %p11490;
	selp.u64 	%rd20293, 1, 0, %p11491;
	mul.hi.u64 	%rd20294, %rd20286, %rd2130;
	mad.lo.s64 	%rd20295, %rd2130, %rd20286, %rd20292;
	setp.lt.u64 	%p11492, %rd20295, %rd20292;
	add.s64 	%rd7611, %rd20295, %rd20293;
	setp.lt.u64 	%p11493, %rd7611, %rd20295;
	or.pred  	%p11494, %p11492, %p11493;
	selp.u64 	%rd20296, 1, 0, %p11494;
	add.s64 	%rd20297, %rd7603, %rd20294;
	setp.lt.u64 	%p11495, %rd20297, %rd7603;
	add.s64 	%rd20298, %rd20297, %rd20296;
	setp.lt.u64 	%p11496, %rd20298, %rd20297;
	or.pred  	%p11497, %p11495, %p11496;
	selp.u64 	%rd20299, 1, 0, %p11497;
	mul.hi.u64 	%rd20300, %rd20286, %rd2131;
	mad.lo.s64 	%rd20301, %rd2131, %rd20286, %rd20298;
	setp.lt.u64 	%p11498, %rd20301, %rd20298;
	add.s64 	%rd7612, %rd20301, %rd20299;
	setp.lt.u64 	%p11499, %rd7612, %rd20301;
	or.pred  	%p11500, %p11498, %p11499;
	selp.u64 	%rd20302, 1, 0, %p11500;
	add.s64 	%rd20303, %rd7604, %rd20300;
	setp.lt.u64 	%p11501, %rd20303, %rd7604;
	add.s64 	%rd20304, %rd20303, %rd20302;
	setp.lt.u64 	%p11502, %rd20304, %rd20303;
	or.pred  	%p11503, %p11501, %p11502;
	selp.u64 	%rd20305, 1, 0, %p11503;
	mul.hi.u64 	%rd20306, %rd20286, %rd2132;
	mad.lo.s64 	%rd20307, %rd2132, %rd20286, %rd20304;
	setp.lt.u64 	%p11504, %rd20307, %rd20304;
	add.s64 	%rd7613, %rd20307, %rd20305;
	setp.lt.u64 	%p11505, %rd7613, %rd20307;
	or.pred  	%p11506, %p11504, %p11505;
	selp.u64 	%rd20308, 1, 0, %p11506;
	add.s64 	%rd20309, %rd23972, %rd20306;
	setp.ge.u64 	%p11507, %rd20309, %rd23972;
	add.s64 	%rd7614, %rd20309, %rd20308;
	setp.ge.u64 	%p11508, %rd7614, %rd20309;
	and.pred  	%p11509, %p11507, %p11508;
	@%p11509 bra 	$L__BB0_2519;
	add.s64 	%rd23975, %rd23975, 1;
	setp.eq.s64 	%p11510, %rd23975, 0;
	selp.u64 	%rd20310, 1, 0, %p11510;
	add.s64 	%rd23976, %rd23976, %rd20310;
$L__BB0_2519:
	mul.lo.s64 	%rd20311, %rd2128, %rd7611;
	mul.lo.s64 	%rd20312, %rd2129, %rd20311;
	mul.hi.u64 	%rd20313, %rd20311, %rd2129;
	not.b64 	%rd20314, %rd7611;
	setp.gt.u64 	%p11511, %rd20312, %rd20314;
	selp.u64 	%rd20315, 1, 0, %p11511;
	add.s64 	%rd20316, %rd7612, %rd20313;
	setp.lt.u64 	%p11512, %rd20316, %rd7612;
	add.s64 	%rd20317, %rd20316, %rd20315;
	setp.lt.u64 	%p11513, %rd20317, %rd20316;
	or.pred  	%p11514, %p11512, %p11513;
	selp.u64 	%rd20318, 1, 0, %p11514;
	mul.hi.u64 	%rd20319, %rd20311, %rd2130;
	mad.lo.s64 	%rd20320, %rd2130, %rd20311, %rd20317;
	setp.lt.u64 	%p11515, %rd20320, %rd20317;
	add.s64 	%rd20321, %rd20320, %rd20318;
	setp.lt.u64 	%p11516, %rd20321, %rd20320;
	or.pred  	%p11517, %p11515, %p11516;
	selp.u64 	%rd20322, 1, 0, %p11517;
	add.s64 	%rd20323, %rd7613, %rd20319;
	setp.lt.u64 	%p11518, %rd20323, %rd7613;
	add.s64 	%rd20324, %rd20323, %rd20322;
	setp.lt.u64 	%p11519, %rd20324, %rd20323;
	or.pred  	%p11520, %p11518, %p11519;
	selp.u64 	%rd20325, 1, 0, %p11520;
	mul.hi.u64 	%rd20326, %rd20311, %rd2131;
	mad.lo.s64 	%rd20327, %rd2131, %rd20311, %rd20324;
	setp.lt.u64 	%p11521, %rd20327, %rd20324;
	add.s64 	%rd20328, %rd20327, %rd20325;
	setp.lt.u64 	%p11522, %rd20328, %rd20327;
	or.pred  	%p11523, %p11521, %p11522;
	selp.u64 	%rd20329, 1, 0, %p11523;
	add.s64 	%rd20330, %rd7614, %rd20326;
	setp.lt.u64 	%p11524, %rd20330, %rd7614;
	add.s64 	%rd20331, %rd20330, %rd20329;
	setp.lt.u64 	%p11525, %rd20331, %rd20330;
	or.pred  	%p11526, %p11524, %p11525;
	selp.u64 	%rd20332, 1, 0, %p11526;
	mul.hi.u64 	%rd20333, %rd20311, %rd2132;
	mad.lo.s64 	%rd20334, %rd2132, %rd20311, %rd20331;
	setp.lt.u64 	%p11527, %rd20334, %rd20331;
	add.s64 	%rd20335, %rd20334, %rd20332;
	setp.lt.u64 	%p11528, %rd20335, %rd20334;
	or.pred  	%p11529, %p11527, %p11528;
	selp.u64 	%rd20336, 1, 0, %p11529;
	add.s64 	%rd20337, %rd23975, %rd20333;
	setp.lt.u64 	%p11530, %rd20337, %rd23975;
	add.s64 	%rd20338, %rd20337, %rd20336;
	setp.lt.u64 	%p11531, %rd20338, %rd20337;
	or.pred  	%p11532, %p11530, %p11531;
	selp.u64 	%rd20339, 1, 0, %p11532;
	add.s64 	%rd20340, %rd23976, %rd20339;
	mul.lo.s64 	%rd20341, %rd2128, %rd20321;
	mul.lo.s64 	%rd20342, %rd2129, %rd20341;
	mul.hi.u64 	%rd20343, %rd20341, %rd2129;
	not.b64 	%rd20344, %rd20321;
	setp.gt.u64 	%p11533, %rd20342, %rd20344;
	selp.u64 	%rd20345, 1, 0, %p11533;
	add.s64 	%rd20346, %rd20328, %rd20343;
	setp.lt.u64 	%p11534, %rd20346, %rd20328;
	add.s64 	%rd20347, %rd20346, %rd20345;
	setp.lt.u64 	%p11535, %rd20347, %rd20346;
	or.pred  	%p11536, %p11534, %p11535;
	selp.u64 	%rd20348, 1, 0, %p11536;
	mul.hi.u64 	%rd20349, %rd20341, %rd2130;
	mad.lo.s64 	%rd20350, %rd2130, %rd20341, %rd20347;
	setp.lt.u64 	%p11537, %rd20350, %rd20347;
	add.s64 	%rd7619, %rd20350, %rd20348;
	setp.lt.u64 	%p11538, %rd7619, %rd20350;
	or.pred  	%p11539, %p11537, %p11538;
	selp.u64 	%rd20351, 1, 0, %p11539;
	add.s64 	%rd20352, %rd20335, %rd20349;
	setp.lt.u64 	%p11540, %rd20352, %rd20335;
	add.s64 	%rd20353, %rd20352, %rd20351;
	setp.lt.u64 	%p11541, %rd20353, %rd20352;
	or.pred  	%p11542, %p11540, %p11541;
	selp.u64 	%rd20354, 1, 0, %p11542;
	mul.hi.u64 	%rd20355, %rd20341, %rd2131;
	mad.lo.s64 	%rd20356, %rd2131, %rd20341, %rd20353;
	setp.lt.u64 	%p11543, %rd20356, %rd20353;
	add.s64 	%rd7620, %rd20356, %rd20354;
	setp.lt.u64 	%p11544, %rd7620, %rd20356;
	or.pred  	%p11545, %p11543, %p11544;
	selp.u64 	%rd20357, 1, 0, %p11545;
	add.s64 	%rd20358, %rd20338, %rd20355;
	setp.lt.u64 	%p11546, %rd20358, %rd20338;
	add.s64 	%rd20359, %rd20358, %rd20357;
	setp.lt.u64 	%p11547, %rd20359, %rd20358;
	or.pred  	%p11548, %p11546, %p11547;
	selp.u64 	%rd20360, 1, 0, %p11548;
	mul.hi.u64 	%rd20361, %rd20341, %rd2132;
	mad.lo.s64 	%rd20362, %rd2132, %rd20341, %rd20359;
	setp.lt.u64 	%p11549, %rd20362, %rd20359;
	add.s64 	%rd7621, %rd20362, %rd20360;
	setp.lt.u64 	%p11550, %rd7621, %rd20362;
	or.pred  	%p11551, %p11549, %p11550;
	selp.u64 	%rd20363, 1, 0, %p11551;
	add.s64 	%rd20364, %rd20340, %rd20361;
	add.s64 	%rd23977, %rd20364, %rd20363;
	setp.gt.u64 	%p11552, %rd23977, %rd2132;
	@%p11552 bra 	$L__BB0_2525;
	setp.lt.u64 	%p11553, %rd23977, %rd2132;
	mov.u64 	%rd23978, %rd7621;
	mov.u64 	%rd23979, %rd7620;
	mov.u64 	%rd23980, %rd7619;
	@%p11553 bra 	$L__BB0_2526;
	setp.gt.u64 	%p11554, %rd7621, %rd2131;
	@%p11554 bra 	$L__BB0_2525;
	setp.lt.u64 	%p11555, %rd7621, %rd2131;
	mov.u64 	%rd23978, %rd7621;
	mov.u64 	%rd23979, %rd7620;
	mov.u64 	%rd23980, %rd7619;
	@%p11555 bra 	$L__BB0_2526;
	setp.gt.u64 	%p11556, %rd7620, %rd2130;
	@%p11556 bra 	$L__BB0_2525;
	setp.lt.u64 	%p11557, %rd7620, %rd2130;
	setp.lt.u64 	%p11558, %rd7619, %rd2129;
	or.pred  	%p11559, %p11557, %p11558;
	mov.u64 	%rd23978, %rd7621;
	mov.u64 	%rd23979, %rd7620;
	mov.u64 	%rd23980, %rd7619;
	@%p11559 bra 	$L__BB0_2526;
$L__BB0_2525:
	sub.s64 	%rd23980, %rd7619, %rd2129;
	setp.lt.u64 	%p11560, %rd7619, %rd2129;
	selp.u64 	%rd20365, 1, 0, %p11560;
	add.s64 	%rd20366, %rd2130, %rd20365;
	sub.s64 	%rd23979, %rd7620, %rd20366;
	setp.lt.u64 	%p11561, %rd7620, %rd20366;
	selp.u64 	%rd20367, 1, 0, %p11561;
	add.s64 	%rd20368, %rd2131, %rd20367;
	sub.s64 	%rd23978, %rd7621, %rd20368;
	setp.lt.u64 	%p11562, %rd7621, %rd20368;
	selp.u64 	%rd20369, 1, 0, %p11562;
	add.s64 	%rd20370, %rd2132, %rd20369;
	sub.s64 	%rd23977, %rd23977, %rd20370;
$L__BB0_2526:
	add.s32 	%r894, %r894, -4;
	setp.ne.s32 	%p12853, %r894, -4;
	@%p12853 bra 	$L__BB0_718;
	ld.param.u64 	%rd21796, [_Z10msm_kernelP13JacobianPointPK11AffinePointPK12FieldElementm_param_0];
	cvta.to.global.u64 	%rd21792, %rd21796;
	mad.lo.s64 	%rd21793, %rd5301, 96, %rd21792;
	st.global.u64 	[%rd21793], %rd23988;
	st.global.u64 	[%rd21793+8], %rd23987;
	st.global.u64 	[%rd21793+16], %rd23986;
	st.global.u64 	[%rd21793+24], %rd23985;
	st.global.u64 	[%rd21793+32], %rd23984;
	st.global.u64 	[%rd21793+40], %rd23983;
	st.global.u64 	[%rd21793+48], %rd23982;
	st.global.u64 	[%rd21793+56], %rd23981;
	st.global.u64 	[%rd21793+64], %rd23980;
	st.global.u64 	[%rd21793+72], %rd23979;
	st.global.u64 	[%rd21793+80], %rd23978;
	st.global.u64 	[%rd21793+88], %rd23977;
$L__BB0_2528:
	ret;

}


// ===== COMPILED SASS (sm_100) =====

	.target	sm_100

	.elftype	@"ET_EXEC"


//--------------------- .note.nv.tkinfo           --------------------------
	.section	.note.nv.tkinfo,"",@"SHT_NOTE"
	.sectionflags	@"SHF_NOTE_NV_TKINFO"
	.tkinfo
        /*0018*/ 	.word	0x00000002
        /*0030*/ 	.string	""
        /*0030*/ 	.string	"ptxas"
        /*0030*/ 	.string	"Cuda compilation tools, release 13.0, V13.0.88"
        /*0030*/ 	.string	"Build cuda_13.0.r13.0/compiler.36424714_0"
        /*0030*/ 	.string	"-arch sm_100 -m 64 "



//--------------------- .note.nv.cuinfo           --------------------------
	.section	.note.nv.cuinfo,"",@"SHT_NOTE"
	.sectionflags	@"SHF_NOTE_NV_CUINFO"
        /*0018*/ 	.short	0x0002
        /*001a*/ 	.short	0x0064
        /*001c*/ 	.short	0x0082
	.zero		2


//--------------------- .nv.info                  --------------------------
	.section	.nv.info,"",@"SHT_CUDA_INFO"
	.align	4


	//----- nvinfo : EIATTR_REGCOUNT
	.align		4
        /*0000*/ 	.byte	0x04, 0x2f
        /*0002*/ 	.short	(.L_6 - .L_5)
	.align		4
.L_5:
        /*0004*/ 	.word	index@(_Z10msm_kernelP13JacobianPointPK11AffinePointPK12FieldElementm)
        /*0008*/ 	.word	0x0000009c


	//----- nvinfo : EIATTR_FRAME_SIZE
	.align		4
.L_6:
        /*000c*/ 	.byte	0x04, 0x11
        /*000e*/ 	.short	(.L_8 - .L_7)
	.align		4
.L_7:
        /*0010*/ 	.word	index@(_Z10msm_kernelP13JacobianPointPK11AffinePointPK12FieldElementm)
        /*0014*/ 	.word	0x00000600


	//----- nvinfo : EIATTR_MIN_STACK_SIZE
	.align		4
.L_8:
        /*0018*/ 	.byte	0x04, 0x12
        /*001a*/ 	.short	(.L_10 - .L_9)
	.align		4
.L_9:
        /*001c*/ 	.word	index@(_Z10msm_kernelP13JacobianPointPK11AffinePointPK12FieldElementm)
        /*0020*/ 	.word	0x00000600
.L_10:


//--------------------- .nv.compat                --------------------------
	.section	.nv.compat,"",@"SHT_CUDA_COMPAT_INFO"
	.align	4
        /*0000*/ 	.byte	0x02, 0x09, 0x00, 0x00, 0x02, 0x02, 0x01, 0x00, 0x02, 0x05, 0x05, 0x00, 0x03, 0x07, 0x01, 0x01
        /*0010*/ 	.byte	0x02, 0x03, 0x00, 0x00, 0x02, 0x06, 0x01, 0x00, 0x04, 0x0b, 0x08, 0x00, 0x09, 0x00, 0x00, 0x00
        /*0020*/ 	.byte	0x00, 0x00, 0x00, 0x00


//--------------------- .nv.info._Z10msm_kernelP13JacobianPointPK11AffinePointPK12FieldElementm --------------------------
	.section	.nv.info._Z10msm_kernelP13JacobianPointPK11AffinePointPK12FieldElementm,"",@"SHT_CUDA_INFO"
	.sectionflags	@""
	.align	4


	//----- nvinfo : EIATTR_CUDA_API_VERSION
	.align		4
        /*0000*/ 	.byte	0x04, 0x37
        /*0002*/ 	.short	(.L_12 - .L_11)
.L_11:
        /*0004*/ 	.word	0x00000082


	//----- nvinfo : EIATTR_KPARAM_INFO
	.align		4
.L_12:
        /*0008*/ 	.byte	0x04, 0x17
        /*000a*/ 	.short	(.L_14 - .L_13)
.L_13:
        /*000c*/ 	.word	0x00000000
        /*0010*/ 	.short	0x0003
        /*0012*/ 	.short	0x0018
        /*0014*/ 	.byte	0x00, 0xf0, 0x21, 0x00


	//----- nvinfo : EIATTR_KPARAM_INFO
	.align		4
.L_14:
        /*0018*/ 	.byte	0x04, 0x17
        /*001a*/ 	.short	(.L_16 - .L_15)
.L_15:
        /*001c*/ 	.word	0x00000000
        /*0020*/ 	.short	0x0002
        /*0022*/ 	.short	0x0010
        /*0024*/ 	.byte	0x00, 0xf5, 0x21, 0x00


	//----- nvinfo : EIATTR_KPARAM_INFO
	.align		4
.L_16:
        /*0028*/ 	.byte	0x04, 0x17
        /*002a*/ 	.short	(.L_18 - .L_17)
.L_17:
        /*002c*/ 	.word	0x00000000
        /*0030*/ 	.short	0x0001
        /*0032*/ 	.short	0x0008
        /*0034*/ 	.byte	0x00, 0xf5, 0x21, 0x00


	//----- nvinfo : EIATTR_KPARAM_INFO
	.align		4
.L_18:
        /*0038*/ 	.byte	0x04, 0x17
        /*003a*/ 	.short	(.L_20 - .L_19)
.L_19:
        /*003c*/ 	.word	0x00000000
        /*0040*/ 	.short	0x0000
        /*0042*/ 	.short	0x0000
        /*0044*/ 	.byte	0x00, 0xf5, 0x21, 0x00


	//----- nvinfo : EIATTR_SPARSE_MMA_MASK
	.align		4
.L_20:
        /*0048*/ 	.byte	0x03, 0x50
        /*004a*/ 	.short	0x0000


	//----- nvinfo : EIATTR_MAXREG_COUNT
	.align		4
        /*004c*/ 	.byte	0x03, 0x1b
        /*004e*/ 	.short	0x00ff


	//----- nvinfo : EIATTR_MERCURY_ISA_VERSION
	.align		4
        /*0050*/ 	.byte	0x03, 0x5f
        /*0052*/ 	.short	0x0101


	//----- nvinfo : EIATTR_VRC_CTA_INIT_COUNT
	.align		4
        /*0054*/ 	.byte	0x02, 0x4a
	.zero		1
	.zero		1


	//----- nvinfo : EIATTR_EXIT_INSTR_OFFSETS
	.align		4
        /*0058*/ 	.byte	0x04, 0x1c
        /*005a*/ 	.short	(.L_22 - .L_21)


	//   ....[0]....
.L_21:
        /*005c*/ 	.word	0x000000a0


	//   ....[1]....
        /*0060*/ 	.word	0x00000530


	//   ....[2]....
        /*0064*/ 	.word	0x00112480


	//----- nvinfo : EIATTR_CRS_STACK_SIZE
	.align		4
.L_22:
        /*0068*/ 	.byte	0x04, 0x1e
        /*006a*/ 	.short	(.L_24 - .L_23)
.L_23:
        /*006c*/ 	.word	0x00000000


	//----- nvinfo : EIATTR_CBANK_PARAM_SIZE
	.align		4
.L_24:
        /*0070*/ 	.byte	0x03, 0x19
        /*0072*/ 	.short	0x0020


	//----- nvinfo : EIATTR_PARAM_CBANK
	.align		4
        /*0074*/ 	.byte	0x04, 0x0a
        /*0076*/ 	.short	(.L_26 - .L_25)
	.align		4
.L_25:
        /*0078*/ 	.word	index@(.nv.constant0._Z10msm_kernelP13JacobianPointPK11AffinePointPK12FieldElementm)
        /*007c*/ 	.short	0x0380
        /*007e*/ 	.short	0x0020


	//----- nvinfo : EIATTR_SW_WAR
	.align		4
.L_26:
        /*0080*/ 	.byte	0x04, 0x36
        /*0082*/ 	.short	(.L_28 - .L_27)
.L_27:
        /*0084*/ 	.word	0x00000008
.L_28:


//--------------------- .nv.callgraph             --------------------------
	.section	.nv.callgraph,"",@"SHT_CUDA_CALLGRAPH"
	.align	4
	.sectionentsize	8
	.align		4
        /*0000*/ 	.word	0x00000000
	.align		4
        /*0004*/ 	.word	0xffffffff
	.align		4
        /*0008*/ 	.word	0x00000000
	.align		4
        /*000c*/ 	.word	0xfffffffe
	.align		4
        /*0010*/ 	.word	0x00000000
	.align		4
        /*0014*/ 	.word	0xfffffffd
	.align		4
        /*0018*/ 	.word	0x00000000
	.align		4
        /*001c*/ 	.word	0xfffffffc


//--------------------- .nv.constant3             --------------------------
	.section	.nv.constant3,"a",@progbits
	.align	8
.nv.constant3:
	.type		BN254_FQ_MOD,@object
	.size		BN254_FQ_MOD,(BN254_FQ_R2 - BN254_FQ_MOD)
BN254_FQ_MOD:
        /*0000*/ 	.byte	0x47, 0xfd, 0x7c, 0xd8, 0x16, 0x8c, 0x20, 0x3c, 0x8d, 0xca, 0x71, 0x68, 0x91, 0x6a, 0x81, 0x97
        /*0010*/ 	.byte	0x5d, 0x58, 0x81, 0x81, 0xb6, 0x45, 0x50, 0xb8, 0x29, 0xa0, 0x31, 0xe1, 0x72, 0x4e, 0x64, 0x30
	.type		BN254_FQ_R2,@object
	.size		BN254_FQ_R2,(BN254_FQ_NINV - BN254_FQ_R2)
BN254_FQ_R2:
        /*0020*/ 	.byte	0x89, 0xfa, 0x8a, 0x53, 0x5b, 0xfc, 0x2c, 0xf3, 0xfb, 0x01, 0x45, 0xd4, 0x11, 0x19, 0xe7, 0xb5
        /*0030*/ 	.byte	0xf6, 0x7f, 0x41, 0x0a, 0xff, 0x1e, 0xab, 0x47, 0x1f, 0x35, 0xb8, 0xca, 0x71, 0x9f, 0xd8, 0x06
	.type		BN254_FQ_NINV,@object
	.size		BN254_FQ_NINV,(POINT_AT_INFINITY_X - BN254_FQ_NINV)
BN254_FQ_NINV:
        /*0040*/ 	.byte	0x89, 0x63, 0x86, 0xe4, 0x82, 0x07, 0xd2, 0x87
	.type		POINT_AT_INFINITY_X,@object
	.size		POINT_AT_INFINITY_X,(POINT_AT_INFINITY_Y - POINT_AT_INFINITY_X)
POINT_AT_INFINITY_X:
        /*0048*/ 	.byte	0xa4, 0x7e, 0x3e, 0x6c, 0x0b, 0x46, 0x10, 0x9e, 0x46, 0xe5, 0x38, 0xb4, 0x48, 0xb5, 0xc0, 0xcb
        /*0058*/ 	.byte	0x2e, 0xac, 0xc0, 0x40, 0xdb, 0x22, 0x28, 0xdc, 0x14, 0xd0, 0x98, 0x70, 0x39, 0x27, 0x32, 0x18
	.type		POINT_AT_INFINITY_Y,@object
	.size		POINT_AT_INFINITY_Y,(.L_4 - POINT_AT_INFINITY_Y)
POINT_AT_INFINITY_Y:
	.zero		32
.L_4:


//--------------------- .text._Z10msm_kernelP13JacobianPointPK11AffinePointPK12FieldElementm --------------------------
	.section	.text._Z10msm_kernelP13JacobianPointPK11AffinePointPK12FieldElementm,"ax",@progbits
	.align	128
        .global         _Z10msm_kernelP13JacobianPointPK11AffinePointPK12FieldElementm
        .type           _Z10msm_kernelP13JacobianPointPK11AffinePointPK12FieldElementm,@function
        .size           _Z10msm_kernelP13JacobianPointPK11AffinePointPK12FieldElementm,(.L_x_1206 - _Z10msm_kernelP13JacobianPointPK11AffinePointPK12FieldElementm)
        .other          _Z10msm_kernelP13JacobianPointPK11AffinePointPK12FieldElementm,@"STO_CUDA_ENTRY STV_DEFAULT"
_Z10msm_kernelP13JacobianPointPK11AffinePointPK12FieldElementm:
.text._Z10msm_kernelP13JacobianPointPK11AffinePointPK12FieldElementm:
[----:B------:R-:W0:Y:S01]  /*0000*/  LDC R1, c[0x0][0x37c] ;  /* 0x0000df00ff017b82 */ /* 0x000e220000000800 */
[----:B------:R-:W1:Y:S07]  /*0010*/  S2R R3, SR_TID.X ;  /* 0x0000000000037919 */ /* 0x000e6e0000002100 */
[----:B------:R-:W1:Y:S01]  /*0020*/  S2UR UR4, SR_CTAID.X ;  /* 0x00000000000479c3 */ /* 0x000e620000002500 */
[----:B------:R-:W2:Y:S01]  /*0030*/  LDCU.64 UR6, c[0x0][0x398] ;  /* 0x00007300ff0677ac */ /* 0x000ea20008000a00 */
[----:B0-----:R-:W-:-:S06]  /*0040*/  VIADD R1, R1, 0xfffffa00 ;  /* 0xfffffa0001017836 */ /* 0x001fcc0000000000 */
[----:B------:R-:W1:Y:S02]  /*0050*/  LDC R76, c[0x0][0x360] ;  /* 0x0000d800ff4c7b82 */ /* 0x000e640000000800 */
[----:B-1----:R-:W-:-:S05]  /*0060*/  IMAD R76, R76, UR4, R3 ;  /* 0x000000044c4c7c24 */ /* 0x002fca000f8e0203 */
[----:B--2---:R-:W-:Y:S02]  /*0070*/  ISETP.GE.U32.AND P0, PT, R76, UR6, PT ;  /* 0x000000064c007c0c */ /* 0x004fe4000bf06070 */
[----:B------:R-:W-:-:S04]  /*0080*/  SHF.R.S32.HI R13, RZ, 0x1f, R76 ;  /* 0x0000001fff0d7819 */ /* 0x000fc8000001144c */
[----:B------:R-:W-:-:S13]  /*0090*/  ISETP.GE.U32.AND.EX P0, PT, R13, UR7, PT, P0 ;  /* 0x000000070d007c0c */ /* 0x000fda000bf06100 */
[----:B------:R-:W-:Y:S05]  /*00a0*/  @P0 EXIT ;  /* 0x000000000000094d */ /* 0x000fea0003800000 */
[----:B------:R-:W0:Y:S01]  /*00b0*/  LDCU.64 UR4, c[0x0][0x390] ;  /* 0x00007200ff0477ac */ /* 0x000e220008000a00 */
[----:B------:R-:W1:Y:S01]  /*00c0*/  LDCU.64 UR12, c[0x0][0x358] ;  /* 0x00006b00ff0c77ac */ /* 0x000e620008000a00 */
[----:B------:R-:W2:Y:S01]  /*00d0*/  LDCU.64 UR14, c[0x3][0x40] ;  /* 0x00c00800ff0e77ac */ /* 0x000ea20008000a00 */
[----:B------:R-:W3:Y:S01]  /*00e0*/  LDCU.64 UR16, c[0x3][0x48] ;  /* 0x00c00900ff1077ac */ /* 0x000ee20008000a00 */
[----:B------:R-:W4:Y:S01]  /*00f0*/  LDCU.64 UR18, c[0x3][0x38] ;  /* 0x00c00700ff1277ac */ /* 0x000f220008000a00 */
[----:B0-----:R-:W-:-:S04]  /*0100*/  LEA R2, P0, R76, UR4, 0x5 ;  /* 0x000000044c027c11 */ /* 0x001fc8000f8028ff */
[----:B------:R-:W-:-:S05]  /*0110*/  LEA.HI.X R3, R76, UR5, R13, 0x5, P0 ;  /* 0x000000054c037c11 */ /* 0x000fca00080f2c0d */
[----:B-1----:R-:W5:Y:S04]  /*0120*/  LDG.E.64.CONSTANT R4, desc[UR12][R2.64] ;  /* 0x0000000c02047981 */ /* 0x002f68000c1e9b00 */
[----:B------:R-:W5:Y:S04]  /*0130*/  LDG.E.64.CONSTANT R6, desc[UR12][R2.64+0x8] ;  /* 0x0000080c02067981 */ /* 0x000f68000c1e9b00 */
[----:B------:R-:W5:Y:S04]  /*0140*/  LDG.E.64.CONSTANT R8, desc[UR12][R2.64+0x10] ;  /* 0x0000100c02087981 */ /* 0x000f68000c1e9b00 */
[----:B------:R-:W2:Y:S01]  /*0150*/  LDG.E.64.CONSTANT R10, desc[UR12][R2.64+0x18] ;  /* 0x0000180c020a7981 */ /* 0x000ea2000c1e9b00 */
[----:B-----5:R-:W-:-:S02]  /*0160*/  LOP3.LUT R15, R8, R6, R4, 0xfe, !PT ;  /* 0x00000006080f7212 */ /* 0x020fc400078efe04 */
[----:B------:R-:W-:Y:S02]  /*0170*/  LOP3.LUT R5, R9, R7, R5, 0xfe, !PT ;  /* 0x0000000709057212 */ /* 0x000fe400078efe05 */
[----:B--2---:R-:W-:-:S04]  /*0180*/  LOP3.LUT P0, RZ, R15, R10, RZ, 0xfc, !PT ;  /* 0x0000000a0fff7212 */ /* 0x004fc8000780fcff */
[----:B------:R-:W-:-:S13]  /*0190*/  LOP3.LUT P0, RZ, R5, R11, RZ, 0xfc, P0 ;  /* 0x0000000b05ff7212 */ /* 0x000fda000000fcff */
[----:B---34-:R-:W-:Y:S05]  /*01a0*/  @!P0 BRA `(.L_x_0) ;  /* 0x0000000000a08947 */ /* 0x018fea0003800000 */
[----:B------:R-:W0:Y:S01]  /*01b0*/  LDCU.64 UR4, c[0x0][0x388] ;  /* 0x00007100ff0477ac */ /* 0x000e220008000a00 */
[----:B------:R-:W1:Y:S01]  /*01c0*/  LDC.64 R2, c[0x3][0x48] ;  /* 0x00c01200ff027b82 */ /* 0x000e620000000a00 */
[----:B0-----:R-:W-:-:S04]  /*01d0*/  LEA R24, P0, R76, UR4, 0x6 ;  /* 0x000000044c187c11 */ /* 0x001fc8000f8030ff */
[----:B------:R-:W-:-:S05]  /*01e0*/  LEA.HI.X R25, R76, UR5, R13, 0x6, P0 ;  /* 0x000000054c197c11 */ /* 0x000fca00080f340d */
[----:B------:R-:W1:Y:S01]  /*01f0*/  LDG.E.64.CONSTANT R4, desc[UR12][R24.64] ;  /* 0x0000000c18047981 */ /* 0x000e62000c1e9b00 */
[----:B------:R-:W-:Y:S01]  /*0200*/  BSSY.RECONVERGENT B0, `(.L_x_1) ;  /* 0x0000034000007945 */ /* 0x000fe20003800200 */
[----:B-1----:R-:W-:-:S04]  /*0210*/  ISETP.NE.U32.AND P0, PT, R4, R2, PT ;  /* 0x000000020400720c */ /* 0x002fc80003f05070 */
[----:B------:R-:W-:-:S13]  /*0220*/  ISETP.NE.AND.EX P0, PT, R5, R3, PT, P0 ;  /* 0x000000030500720c */ /* 0x000fda0003f05300 */
[----:B------:R-:W-:Y:S05]  /*0230*/  @P0 BRA `(.L_x_2) ;  /* 0x0000000000c00947 */ /* 0x000fea0003800000 */
[----:B------:R-:W2:Y:S01]  /*0240*/  LDG.E.64.CONSTANT R6, desc[UR12][R24.64+0x8] ;  /* 0x0000080c18067981 */ /* 0x000ea2000c1e9b00 */
[----:B------:R-:W2:Y:S02]  /*0250*/  LDCU.64 UR4, c[0x3][0x50] ;  /* 0x00c00a00ff0477ac */ /* 0x000ea40008000a00 */
[----:B--2---:R-:W-:-:S04]  /*0260*/  ISETP.NE.U32.AND P0, PT, R6, UR4, PT ;  /* 0x0000000406007c0c */ /* 0x004fc8000bf05070 */
[----:B------:R-:W-:-:S13]  /*0270*/  ISETP.NE.AND.EX P0, PT, R7, UR5, PT, P0 ;  /* 0x0000000507007c0c */ /* 0x000fda000bf05300 */
        /* <DEDUP_REMOVED lines=11> */
[----:B------:R-:W2:Y:S02]  /*0330*/  LDG.E.64.CONSTANT R6, desc[UR12][R24.64+0x20] ;  /* 0x0000200c18067981 */ /* 0x000ea4000c1e9b00 */
[----:B--2---:R-:W-:-:S04]  /*0340*/  ISETP.NE.U32.AND P0, PT, R6, RZ, PT ;  /* 0x000000ff0600720c */ /* 0x004fc80003f05070 */
[----:B------:R-:W-:-:S13]  /*0350*/  ISETP.NE.AND.EX P0, PT, R7, RZ, PT, P0 ;  /* 0x000000ff0700720c */ /* 0x000fda0003f05300 */
        /* <DEDUP_REMOVED lines=13> */
.L_x_0:
[----:B------:R-:W0:Y:S01]  /*0430*/  LDC.64 R2, c[0x0][0x380] ;  /* 0x0000e000ff027b82 */ /* 0x000e220000000a00 */
[----:B------:R-:W-:Y:S02]  /*0440*/  IMAD R13, R13, 0x60, RZ ;  /* 0x000000600d0d7824 */ /* 0x000fe400078e02ff */
[----:B0-----:R-:W-:-:S04]  /*0450*/  IMAD.WIDE.U32 R2, R76, 0x60, R2 ;  /* 0x000000604c027825 */ /* 0x001fc800078e0002 */
[----:B------:R-:W-:-:S05]  /*0460*/  IMAD.IADD R3, R3, 0x1, R13 ;  /* 0x0000000103037824 */ /* 0x000fca00078e020d */
[----:B------:R-:W-:Y:S04]  /*0470*/  STG.E.64 desc[UR12][R2.64], RZ ;  /* 0x000000ff02007986 */ /* 0x000fe8000c101b0c */
        /* <DEDUP_REMOVED lines=10> */
[----:B------:R-:W-:Y:S01]  /*0520*/  STG.E.64 desc[UR12][R2.64+0x58], RZ ;  /* 0x000058ff02007986 */ /* 0x000fe2000c101b0c */
[----:B------:R-:W-:Y:S05]  /*0530*/  EXIT ;  /* 0x000000000000794d */ /* 0x000fea0003800000 */
.L_x_2:
[----:B------:R-:W-:Y:S05]  /*0540*/  BSYNC.RECONVERGENT B0 ;  /* 0x0000000000007941 */ /* 0x000fea0003800200 */
.L_x_1:
[----:B------:R-:W-:Y:S01]  /*0550*/  ISETP.NE.U32.AND P0, PT, R4, R2, PT ;  /* 0x000000020400720c */ /* 0x000fe20003f05070 */
[----:B------:R-:W-:Y:S04]  /*0560*/  BSSY.RECONVERGENT B1, `(.L_x_3) ;  /* 0x0000248000017945 */ /* 0x000fe80003800200 */
[----:B------:R-:W-:Y:S01]  /*0570*/  BSSY.RELIABLE B0, `(.L_x_4) ;  /* 0x000002f000007945 */ /* 0x000fe20003800100 */
[----:B------:R-:W-:-:S13]  /*0580*/  ISETP.NE.AND.EX P0, PT, R5, R3, PT, P0 ;  /* 0x000000030500720c */ /* 0x000fda0003f05300 */
[----:B------:R-:W-:Y:S05]  /*0590*/  @!P0 BRA `(.L_x_5) ;  /* 0x0000000000088947 */ /* 0x000fea0003800000 */
[----:B------:R1:W5:Y:S01]  /*05a0*/  LDG.E.64.CONSTANT R6, desc[UR12][R24.64+0x8] ;  /* 0x0000080c18067981 */ /* 0x000362000c1e9b00 */
[----:B------:R-:W-:Y:S05]  /*05b0*/  BRA `(.L_x_6) ;  /* 0x0000000000a87947 */ /* 0x000fea0003800000 */
.L_x_5:
        /* <DEDUP_REMOVED lines=27> */
[----:B------:R-:W2:Y:S01]  /*0770*/  LDG.E.64.CONSTANT R2, desc[UR12][R24.64+0x38] ;  /* 0x0000380c18027981 */ /* 0x000ea2000c1e9b00 */
[----:B------:R-:W-:Y:S01]  /*0780*/  IMAD.MOV.U32 R0, RZ, RZ, R9 ;  /* 0x000000ffff007224 */ /* 0x000fe200078e0009 */
[----:B--2---:R-:W-:Y:S01]  /*0790*/  ISETP.NE.U32.AND P0, PT, R2, RZ, PT ;  /* 0x000000ff0200720c */ /* 0x004fe20003f05070 */
[----:B------:R-:W-:-:S03]  /*07a0*/  IMAD.MOV.U32 R2, RZ, RZ, R10 ;  /* 0x000000ffff027224 */ /* 0x000fc600078e000a */
[----:B------:R-:W-:Y:S01]  /*07b0*/  ISETP.NE.AND.EX P0, PT, R3, RZ, PT, P0 ;  /* 0x000000ff0300720c */ /* 0x000fe20003f05300 */
[----:B------:R-:W-:Y:S02]  /*07c0*/  IMAD.MOV.U32 R3, RZ, RZ, R8 ;  /* 0x000000ffff037224 */ /* 0x000fe400078e0008 */
[----:B------:R-:W-:-:S10]  /*07d0*/  IMAD.MOV.U32 R8, RZ, RZ, R11 ;  /* 0x000000ffff087224 */ /* 0x000fd400078e000b */
[----:B------:R0:W-:Y:S01]  /*07e0*/  @!P0 STL.128 [R1+0x60], RZ ;  /* 0x000060ff01008387 */ /* 0x0001e20000100c00 */
[----:B------:R-:W-:Y:S05]  /*07f0*/  @!P0 BREAK.RELIABLE B0 ;  /* 0x0000000000008942 */ /* 0x000fea0003800100 */
[----:B------:R0:W-:Y:S04]  /*0800*/  @!P0 STL.128 [R1+0x70], RZ ;  /* 0x000070ff01008387 */ /* 0x0001e80000100c00 */
[----:B------:R0:W-:Y:S04]  /*0810*/  @!P0 STL.128 [R1+0x80], RZ ;  /* 0x000080ff01008387 */ /* 0x0001e80000100c00 */
[----:B------:R0:W-:Y:S04]  /*0820*/  @!P0 STL.128 [R1+0x90], RZ ;  /* 0x000090ff01008387 */ /* 0x0001e80000100c00 */
[----:B------:R0:W-:Y:S04]  /*0830*/  @!P0 STL.128 [R1+0xa0], RZ ;  /* 0x0000a0ff01008387 */ /* 0x0001e80000100c00 */
[----:B------:R0:W-:Y:S01]  /*0840*/  @!P0 STL.128 [R1+0xb0], RZ ;  /* 0x0000b0ff01008387 */ /* 0x0001e20000100c00 */
[----:B------:R-:W-:Y:S05]  /*0850*/  @!P0 BRA `(.L_x_7) ;  /* 0x0000002000608947 */ /* 0x000fea0003800000 */
.L_x_6:
[----:B------:R-:W-:Y:S05]  /*0860*/  BSYNC.RELIABLE B0 ;  /* 0x0000000000007941 */ /* 0x000fea0003800100 */
.L_x_4:
[----:B------:R-:W2:Y:S01]  /*0870*/  LDC.64 R2, c[0x3][0x40] ;  /* 0x00c01000ff027b82 */ /* 0x000ea20000000a00 */
[----:B------:R-:W2:Y:S01]  /*0880*/  LDCU.128 UR4, c[0x3][0x20] ;  /* 0x00c00400ff0477ac */ /* 0x000ea20008000c00 */
[----:B------:R-:W5:Y:S01]  /*0890*/  LDG.E.64.CONSTANT R8, desc[UR12][R24.64+0x10] ;  /* 0x0000100c18087981 */ /* 0x000f62000c1e9b00 */
[----:B------:R-:W3:Y:S03]  /*08a0*/  LDCU.128 UR8, c[0x3][0x30] ;  /* 0x00c00600ff0877ac */ /* 0x000ee60008000c00 */
[----:B------:R-:W5:Y:S02]  /*08b0*/  LDG.E.64.CONSTANT R10, desc[UR12][R24.64+0x18] ;  /* 0x0000180c180a7981 */ /* 0x000f64000c1e9b00 */
[----:B------:R-:W4:Y:S02]  /*08c0*/  LDC.64 R20, c[0x3][RZ] ;  /* 0x00c00000ff147b82 */ /* 0x000f240000000a00 */
[----:B------:R-:W5:Y:S04]  /*08d0*/  LDG.E.64.CONSTANT R12, desc[UR12][R24.64+0x20] ;  /* 0x0000200c180c7981 */ /* 0x000f68000c1e9b00 */
[----:B------:R-:W5:Y:S04]  /*08e0*/  LDG.E.64.CONSTANT R14, desc[UR12][R24.64+0x28] ;  /* 0x0000280c180e7981 */ /* 0x000f68000c1e9b00 */
[----:B------:R-:W5:Y:S04]  /*08f0*/  LDG.E.64.CONSTANT R16, desc[UR12][R24.64+0x30] ;  /* 0x0000300c18107981 */ /* 0x000f68000c1e9b00 */
[----:B------:R1:W5:Y:S01]  /*0900*/  LDG.E.64.CONSTANT R18, desc[UR12][R24.64+0x38] ;  /* 0x0000380c18127981 */ /* 0x000362000c1e9b00 */
[----:B--2---:R-:W-:-:S02]  /*0910*/  IMAD R0, R2, UR5, RZ ;  /* 0x0000000502007c24 */ /* 0x004fc4000f8e02ff */
[----:B------:R-:W-:-:S04]  /*0920*/  IMAD.WIDE.U32 R32, R2, UR4, RZ ;  /* 0x0000000402207c25 */ /* 0x000fc8000f8e00ff */
[----:B------:R-:W-:-:S04]  /*0930*/  IMAD R49, R3, UR4, R0 ;  /* 0x0000000403317c24 */ /* 0x000fc8000f8e0200 */
[----:B------:R-:W-:-:S04]  /*0940*/  IMAD.IADD R49, R33, 0x1, R49 ;  /* 0x0000000121317824 */ /* 0x000fc800078e0231 */
[----:B----4-:R-:W-:Y:S01]  /*0950*/  IMAD.WIDE.U32 R26, R49, R20, RZ ;  /* 0x00000014311a7225 */ /* 0x010fe200078e00ff */
[----:B------:R-:W-:-:S03]  /*0960*/  LOP3.LUT R29, RZ, UR4, RZ, 0x33, !PT ;  /* 0x00000004ff1d7c12 */ /* 0x000fc6000f8e33ff */
[----:B------:R-:W-:-:S04]  /*0970*/  IMAD.WIDE.U32 R22, R32, R20, RZ ;  /* 0x0000001420167225 */ /* 0x000fc800078e00ff */
[----:B------:R-:W-:Y:S01]  /*0980*/  IMAD.WIDE.U32 R26, P1, R32, R21, R26 ;  /* 0x00000015201a7225 */ /* 0x000fe2000782001a */
[----:B------:R-:W-:Y:S02]  /*0990*/  ISETP.GT.U32.AND P0, PT, R22, R29, PT ;  /* 0x0000001d1600720c */ /* 0x000fe40003f04070 */
[----:B------:R-:W-:Y:S01]  /*09a0*/  LOP3.LUT R0, RZ, UR5, RZ, 0x33, !PT ;  /* 0x00000005ff007c12 */ /* 0x000fe2000f8e33ff */
[----:B------:R-:W-:Y:S01]  /*09b0*/  IMAD.X R29, RZ, RZ, RZ, P1 ;  /* 0x000000ffff1d7224 */ /* 0x000fe200008e06ff */
[----:B------:R-:W-:Y:S01]  /*09c0*/  IADD3 R31, P2, PT, R23, R26, RZ ;  /* 0x0000001a171f7210 */ /* 0x000fe20007f5e0ff */
[----:B------:R-:W-:Y:S01]  /*09d0*/  IMAD.MOV.U32 R28, RZ, RZ, R27 ;  /* 0x000000ffff1c7224 */ /* 0x000fe200078e001b */
[----:B------:R-:W2:Y:S02]  /*09e0*/  LDC.64 R22, c[0x3][0x8] ;  /* 0x00c00200ff167b82 */ /* 0x000ea40000000a00 */
[----:B------:R-:W-:Y:S01]  /*09f0*/  ISETP.GT.U32.AND.EX P0, PT, R31, R0, PT, P0 ;  /* 0x000000001f00720c */ /* 0x000fe20003f04100 */
[----:B-1----:R-:W-:-:S03]  /*0a00*/  IMAD.WIDE.U32.X R24, R49, R21, R28, P2 ;  /* 0x0000001531187225 */ /* 0x002fc600010e041c */
[----:B------:R-:W-:Y:S02]  /*0a10*/  SEL R34, RZ, 0x1, !P0 ;  /* 0x00000001ff227807 */ /* 0x000fe40004000000 */
[----:B------:R-:W-:-:S04]  /*0a20*/  IADD3 R27, P0, PT, R24, UR6, RZ ;  /* 0x00000006181b7c10 */ /* 0x000fc8000ff1e0ff */
[----:B------:R-:W-:Y:S02]  /*0a30*/  IADD3 R34, P1, PT, R27, R34, RZ ;  /* 0x000000221b227210 */ /* 0x000fe40007f3e0ff */
[----:B------:R-:W-:Y:S02]  /*0a40*/  IADD3.X R29, PT, PT, R25, UR7, RZ, P0, !PT ;  /* 0x00000007191d7c10 */ /* 0x000fe400087fe4ff */
[----:B------:R-:W-:-:S03]  /*0a50*/  ISETP.GE.U32.AND P0, PT, R34, R27, PT ;  /* 0x0000001b2200720c */ /* 0x000fc60003f06070 */
[----:B------:R-:W-:Y:S01]  /*0a60*/  IMAD.X R35, RZ, RZ, R29, P1 ;  /* 0x000000ffff237224 */ /* 0x000fe200008e061d */
[----:B------:R-:W-:-:S04]  /*0a70*/  ISETP.LT.U32.AND P1, PT, R27, UR6, PT ;  /* 0x000000061b007c0c */ /* 0x000fc8000bf21070 */
[----:B------:R-:W-:Y:S01]  /*0a80*/  ISETP.GE.U32.AND.EX P0, PT, R35, R29, PT, P0 ;  /* 0x0000001d2300720c */ /* 0x000fe20003f06100 */
[----:B--2---:R-:W-:-:S03]  /*0a90*/  IMAD.WIDE.U32 R24, R49, R22, RZ ;  /* 0x0000001631187225 */ /* 0x004fc600078e00ff */
[----:B------:R-:W-:Y:S01]  /*0aa0*/  ISETP.LT.U32.OR.EX P0, PT, R29, UR7, !P0, P1 ;  /* 0x000000071d007c0c */ /* 0x000fe2000c701510 */
[----:B------:R-:W-:-:S03]  /*0ab0*/  IMAD.WIDE.U32 R30, R32, R22, R34 ;  /* 0x00000016201e7225 */ /* 0x000fc600078e0022 */
[----:B------:R-:W-:Y:S01]  /*0ac0*/  SEL R37, RZ, 0x1, !P0 ;  /* 0x00000001ff257807 */ /* 0x000fe20004000000 */
[----:B------:R-:W-:Y:S01]  /*0ad0*/  IMAD.WIDE.U32 R26, P1, R32, R23, R24 ;  /* 0x00000017201a7225 */ /* 0x000fe20007820018 */
[----:B------:R-:W-:Y:S02]  /*0ae0*/  UISETP.GE.U32.AND UP0, UPT, UR6, URZ, UPT ;  /* 0x000000ff0600728c */ /* 0x000fe4000bf06070 */
[----:B------:R-:W-:Y:S01]  /*0af0*/  IADD3 R37, P0, PT, R37, R30, RZ ;  /* 0x0000001e25257210 */ /* 0x000fe20007f1e0ff */
[----:B------:R-:W-:Y:S01]  /*0b00*/  IMAD.IADD R0, R26, 0x1, R31 ;  /* 0x000000011a007824 */ /* 0x000fe200078e021f */
[----:B------:R-:W-:Y:S01]  /*0b10*/  UISETP.GE.U32.AND.EX UP0, UPT, UR7, URZ, UPT, UP0 ;  /* 0x000000ff0700728c */ /* 0x000fe2000bf06100 */
[----:B------:R-:W-:-:S04]  /*0b20*/  IMAD.WIDE.U32 R24, R32, R22, RZ ;  /* 0x0000001620187225 */ /* 0x000fc800078e00ff */
[----:B------:R-:W-:Y:S01]  /*0b30*/  IMAD.X R41, RZ, RZ, R0, P0 ;  /* 0x000000ffff297224 */ /* 0x000fe200000e0600 */
[----:B------:R-:W-:Y:S01]  /*0b40*/  ISETP.GE.U32.AND P0, PT, R37, R30, PT ;  /* 0x0000001e2500720c */ /* 0x000fe20003f06070 */
[----:B------:R-:W-:Y:S01]  /*0b50*/  USEL UR5, URZ, 0x1, UP0 ;  /* 0x00000001ff057887 */ /* 0x000fe20008000000 */
[----:B------:R-:W-:Y:S01]  /*0b60*/  IADD3 RZ, P2, PT, R25, R26, RZ ;  /* 0x0000001a19ff7210 */ /* 0x000fe20007f5e0ff */
[----:B------:R-:W-:Y:S01]  /*0b70*/  IMAD.X R29, RZ, RZ, RZ, P1 ;  /* 0x000000ffff1d7224 */ /* 0x000fe200008e06ff */
[----:B------:R-:W-:Y:S01]  /*0b80*/  ISETP.LT.U32.AND P1, PT, R30, R34, PT ;  /* 0x000000221e00720c */ /* 0x000fe20003f21070 */
[----:B------:R-:W-:Y:S01]  /*0b90*/  IMAD.MOV.U32 R28, RZ, RZ, R27 ;  /* 0x000000ffff1c7224 */ /* 0x000fe200078e001b */
[C---:B------:R-:W-:Y:S01]  /*0ba0*/  ISETP.GE.U32.AND.EX P0, PT, R41.reuse, R0, PT, P0 ;  /* 0x000000002900720c */ /* 0x040fe20003f06100 */
[----:B------:R-:W1:Y:S01]  /*0bb0*/  LDC.64 R24, c[0x3][0x10] ;  /* 0x00c00400ff187b82 */ /* 0x000e620000000a00 */
[----:B------:R-:W-:Y:S01]  /*0bc0*/  IMAD R34, R41, R2, RZ ;  /* 0x0000000229227224 */ /* 0x000fe200078e02ff */
[----:B---3--:R-:W-:Y:S01]  /*0bd0*/  UIADD3 UR4, UP1, UPT, UR5, UR8, URZ ;  /* 0x0000000805047290 */ /* 0x008fe2000ff3e0ff */
[----:B------:R-:W-:Y:S01]  /*0be0*/  IMAD.WIDE.U32.X R26, R49, R23, R28, P2 ;  /* 0x00000017311a7225 */ /* 0x000fe200010e041c */
[----:B------:R-:W-:-:S02]  /*0bf0*/  ISETP.LT.U32.OR.EX P0, PT, R0, R35, !P0, P1 ;  /* 0x000000230000720c */ /* 0x000fc40004701510 */
[----:B------:R-:W-:Y:S01]  /*0c00*/  UIADD3.X UR7, UPT, UPT, URZ, UR9, URZ, UP1, !UPT ;  /* 0x00000009ff077290 */ /* 0x000fe20008ffe4ff */
[----:B------:R-:W-:Y:S01]  /*0c10*/  IMAD.WIDE.U32 R30, R37, R2, RZ ;  /* 0x00000002251e7225 */ /* 0x000fe200078e00ff */
[----:B------:R-:W-:-:S03]  /*0c20*/  IADD3 R33, P2, PT, R26, UR4, RZ ;  /* 0x000000041a217c10 */ /* 0x000fc6000ff5e0ff */
[----:B------:R-:W-:Y:S01]  /*0c30*/  IMAD R55, R37, R3, R34 ;  /* 0x0000000325377224 */ /* 0x000fe200078e0222 */
[----:B------:R-:W-:-:S03]  /*0c40*/  SEL R38, RZ, 0x1, !P0 ;  /* 0x00000001ff267807 */ /* 0x000fc60004000000 */
[----:B------:R-:W-:Y:S01]  /*0c50*/  IMAD.IADD R55, R31, 0x1, R55 ;  /* 0x000000011f377824 */ /* 0x000fe200078e0237 */
[----:B------:R-:W-:Y:S02]  /*0c60*/  IADD3.X R35, PT, PT, R27, UR7, RZ, P2, !PT ;  /* 0x000000071b237c10 */ /* 0x000fe400097fe4ff */
[----:B------:R-:W-:Y:S01]  /*0c70*/  IADD3 R38, P4, PT, R33, R38, RZ ;  /* 0x0000002621267210 */ /* 0x000fe20007f9e0ff */
[-C--:B------:R-:W-:Y:S01]  /*0c80*/  IMAD.WIDE.U32 R28, R55, R20.reuse, RZ ;  /* 0x00000014371c7225 */ /* 0x080fe200078e00ff */
[----:B------:R-:W-:Y:S02]  /*0c90*/  LOP3.LUT R31, RZ, R37, RZ, 0x33, !PT ;  /* 0x00000025ff1f7212 */ /* 0x000fe400078e33ff */
[----:B------:R-:W-:Y:S01]  /*0ca0*/  ISETP.GE.U32.AND P2, PT, R38, R33, PT ;  /* 0x000000212600720c */ /* 0x000fe20003f46070 */
[----:B------:R-:W-:Y:S02]  /*0cb0*/  IMAD.X R39, RZ, RZ, R35, P4 ;  /* 0x000000ffff277224 */ /* 0x000fe400020e0623 */
[----:B------:R-:W-:Y:S01]  /*0cc0*/  IMAD.WIDE.U32 R26, R30, R20, RZ ;  /* 0x000000141e1a7225 */ /* 0x000fe200078e00ff */
[----:B------:R-:W-:-:S03]  /*0cd0*/  ISETP.LT.U32.AND P1, PT, R33, UR4, PT ;  /* 0x0000000421007c0c */ /* 0x000fc6000bf21070 */
[----:B------:R-:W-:Y:S01]  /*0ce0*/  IMAD.WIDE.U32 R28, P5, R30, R21, R28 ;  /* 0x000000151e1c7225 */ /* 0x000fe200078a001c */
[----:B------:R-:W-:Y:S02]  /*0cf0*/  ISETP.GE.U32.AND.EX P2, PT, R39, R35, PT, P2 ;  /* 0x000000232700720c */ /* 0x000fe40003f46120 */
[----:B------:R-:W-:Y:S02]  /*0d00*/  ISETP.GT.U32.AND P0, PT, R26, R31, PT ;  /* 0x0000001f1a00720c */ /* 0x000fe40003f04070 */
[----:B------:R-:W-:Y:S01]  /*0d10*/  IADD3 R31, P3, PT, R27, R28, RZ ;  /* 0x0000001c1b1f7210 */ /* 0x000fe20007f7e0ff */
[----:B-1----:R-:W-:Y:S01]  /*0d20*/  IMAD.WIDE.U32 R26, R49, R24, RZ ;  /* 0x00000018311a7225 */ /* 0x002fe200078e00ff */
[----:B------:R-:W-:Y:S01]  /*0d30*/  ISETP.LT.U32.OR.EX P1, PT, R35, UR7, !P2, P1 ;  /* 0x0000000723007c0c */ /* 0x000fe2000d721510 */
[----:B------:R-:W-:Y:S01]  /*0d40*/  UISETP.GE.U32.AND UP0, UPT, UR5, URZ, UPT ;  /* 0x000000ff0500728c */ /* 0x000fe2000bf06070 */
[----:B------:R-:W-:Y:S01]  /*0d50*/  LOP3.LUT R0, RZ, R41, RZ, 0x33, !PT ;  /* 0x00000029ff007212 */ /* 0x000fe200078e33ff */
[----:B------:R-:W-:Y:S01]  /*0d60*/  IMAD.X R41, RZ, RZ, RZ, P5 ;  /* 0x000000ffff297224 */ /* 0x000fe200028e06ff */
[----:B------:R-:W-:Y:S01]  /*0d70*/  SEL R33, RZ, 0x1, !P1 ;  /* 0x00000001ff217807 */ /* 0x000fe20004800000 */
[----:B------:R-:W-:-:S02]  /*0d80*/  IMAD.MOV.U32 R40, RZ, RZ, R29 ;  /* 0x000000ffff287224 */ /* 0x000fc400078e001d */
[----:B------:R-:W-:Y:S01]  /*0d90*/  IMAD.WIDE.U32 R36, R32, R24, R38 ;  /* 0x0000001820247225 */ /* 0x000fe200078e0026 */
[----:B------:R-:W-:-:S03]  /*0da0*/  UISETP.GE.U32.AND.EX UP0, UPT, URZ, URZ, UPT, UP0 ;  /* 0x000000ffff00728c */ /* 0x000fc6000bf06100 */
[----:B------:R-:W-:Y:S01]  /*0db0*/  IMAD.WIDE.U32 R28, P2, R32, R25, R26 ;  /* 0x00000019201c7225 */ /* 0x000fe2000784001a */
[----:B------:R-:W-:-:S03]  /*0dc0*/  UISETP.GE.U32.AND UP1, UPT, UR4, UR5, UPT ;  /* 0x000000050400728c */ /* 0x000fc6000bf26070 */
[----:B------:R-:W-:Y:S01]  /*0dd0*/  IMAD.WIDE.U32.X R40, R55, R21, R40, P3 ;  /* 0x0000001537287225 */ /* 0x000fe200018e0428 */
[----:B------:R-:W-:Y:S01]  /*0de0*/  IADD3 R33, P3, PT, R33, R36, RZ ;  /* 0x0000002421217210 */ /* 0x000fe20007f7e0ff */
[----:B------:R-:W-:Y:S01]  /*0df0*/  USEL UR9, URZ, 0x1, UP0 ;  /* 0x00000001ff097887 */ /* 0x000fe20008000000 */
[----:B------:R-:W-:Y:S01]  /*0e00*/  ISETP.GT.U32.AND.EX P0, PT, R31, R0, PT, P0 ;  /* 0x000000001f00720c */ /* 0x000fe20003f04100 */
[----:B------:R-:W-:Y:S01]  /*0e10*/  IMAD.IADD R45, R28, 0x1, R37 ;  /* 0x000000011c2d7824 */ /* 0x000fe200078e0225 */
[----:B------:R-:W-:Y:S01]  /*0e20*/  UISETP.GE.U32.AND.EX UP0, UPT, UR7, URZ, UPT, UP1 ;  /* 0x000000ff0700728c */ /* 0x000fe2000bf06110 */
[----:B------:R-:W-:Y:S01]  /*0e30*/  IMAD.WIDE.U32 R26, R32, R24, RZ ;  /* 0x00000018201a7225 */ /* 0x000fe200078e00ff */
[----:B------:R-:W-:-:S03]  /*0e40*/  SEL R42, RZ, 0x1, !P0 ;  /* 0x00000001ff2a7807 */ /* 0x000fc60004000000 */
[----:B------:R-:W-:Y:S01]  /*0e50*/  IMAD.X R0, RZ, RZ, R45, P3 ;  /* 0x000000ffff007224 */ /* 0x000fe200018e062d */
[----:B------:R-:W-:Y:S01]  /*0e60*/  IADD3 R31, P3, PT, R33, R40, RZ ;  /* 0x00000028211f7210 */ /* 0x000fe20007f7e0ff */
[----:B------:R-:W-:Y:S01]  /*0e70*/  USEL UR6, URZ, 0x1, UP0 ;  /* 0x00000001ff067887 */ /* 0x000fe20008000000 */
[----:B------:R-:W-:Y:S01]  /*0e80*/  IMAD.X R35, RZ, RZ, RZ, P2 ;  /* 0x000000ffff237224 */ /* 0x000fe200010e06ff */
[----:B------:R-:W-:Y:S01]  /*0e90*/  IADD3 RZ, P2, PT, R27, R28, RZ ;  /* 0x0000001c1bff7210 */ /* 0x000fe20007f5e0ff */
[----:B------:R-:W-:Y:S01]  /*0ea0*/  IMAD.MOV.U32 R34, RZ, RZ, R29 ;  /* 0x000000ffff227224 */ /* 0x000fe200078e001d */
[----:B------:R-:W-:Y:S01]  /*0eb0*/  IADD3 R42, P0, PT, R31, R42, RZ ;  /* 0x0000002a1f2a7210 */ /* 0x000fe20007f1e0ff */
[----:B------:R-:W-:Y:S01]  /*0ec0*/  IMAD.X R41, R0, 0x1, R41, P3 ;  /* 0x0000000100297824 */ /* 0x000fe200018e0629 */
[----:B------:R-:W-:Y:S01]  /*0ed0*/  UIADD3 UR6, UP0, UPT, UR6, UR9, URZ ;  /* 0x0000000906067290 */ /* 0x000fe2000ff1e0ff */
[----:B------:R-:W1:Y:S01]  /*0ee0*/  LDC.64 R26, c[0x3][0x18] ;  /* 0x00c00600ff1a7b82 */ /* 0x000e620000000a00 */
[----:B------:R-:W-:Y:S01]  /*0ef0*/  ISETP.GE.U32.AND P4, PT, R33, R36, PT ;  /* 0x000000242100720c */ /* 0x000fe20003f86070 */
[----:B------:R-:W-:Y:S01]  /*0f00*/  IMAD.WIDE.U32.X R28, R49, R25, R34, P2 ;  /* 0x00000019311c7225 */ /* 0x000fe200010e0422 */
[----:B------:R-:W-:Y:S01]  /*0f10*/  UIADD3 UR4, UP1, UPT, UR6, UR10, URZ ;  /* 0x0000000a06047290 */ /* 0x000fe2000ff3e0ff */
[----:B------:R-:W-:Y:S01]  /*0f20*/  ISETP.GE.U32.AND P2, PT, R42, R31, PT ;  /* 0x0000001f2a00720c */ /* 0x000fe20003f46070 */
[----:B------:R-:W-:Y:S01]  /*0f30*/  UIADD3.X UR8, UPT, UPT, URZ, URZ, URZ, UP0, !UPT ;  /* 0x000000ffff087290 */ /* 0x000fe200087fe4ff */
[----:B------:R-:W-:Y:S01]  /*0f40*/  IMAD.X R43, RZ, RZ, R41, P0 ;  /* 0x000000ffff2b7224 */ /* 0x000fe200000e0629 */
[----:B------:R-:W-:Y:S01]  /*0f50*/  ISETP.LT.U32.AND P1, PT, R36, R38, PT ;  /* 0x000000262400720c */ /* 0x000fe20003f21070 */
[----:B------:R-:W-:Y:S01]  /*0f60*/  IMAD.WIDE.U32 R36, R55, R22, RZ ;  /* 0x0000001637247225 */ /* 0x000fe200078e00ff */
[----:B------:R-:W-:Y:S01]  /*0f70*/  ISETP.GE.U32.AND.EX P4, PT, R0, R45, PT, P4 ;  /* 0x0000002d0000720c */ /* 0x000fe20003f86140 */
[----:B------:R-:W-:Y:S01]  /*0f80*/  UIADD3.X UR5, UPT, UPT, UR8, UR11, URZ, UP1, !UPT ;  /* 0x0000000b08057290 */ /* 0x000fe20008ffe4ff */
[----:B------:R-:W-:-:S02]  /*0f90*/  ISETP.LT.U32.AND P0, PT, R31, R33, PT ;  /* 0x000000211f00720c */ /* 0x000fc40003f01070 */
[----:B------:R-:W-:Y:S02]  /*0fa0*/  ISETP.GE.U32.AND.EX P2, PT, R43, R41, PT, P2 ;  /* 0x000000292b00720c */ /* 0x000fe40003f46120 */
[----:B------:R-:W-:Y:S02]  /*0fb0*/  IADD3 R33, P5, PT, R28, UR4, RZ ;  /* 0x000000041c217c10 */ /* 0x000fe4000ffbe0ff */
[----:B------:R-:W-:Y:S02]  /*0fc0*/  ISETP.LT.U32.OR.EX P1, PT, R45, R39, !P4, P1 ;  /* 0x000000272d00720c */ /* 0x000fe40006721510 */
[----:B------:R-:W-:Y:S01]  /*0fd0*/  ISETP.LT.U32.OR.EX P0, PT, R41, R0, !P2, P0 ;  /* 0x000000002900720c */ /* 0x000fe20005701500 */
[C---:B------:R-:W-:Y:S01]  /*0fe0*/  IMAD.WIDE.U32 R36, P3, R30.reuse, R23, R36 ;  /* 0x000000171e247225 */ /* 0x040fe20007860024 */
[----:B------:R-:W-:Y:S02]  /*0ff0*/  IADD3.X R47, PT, PT, R29, UR5, RZ, P5, !PT ;  /* 0x000000051d2f7c10 */ /* 0x000fe4000affe4ff */
[----:B------:R-:W-:Y:S01]  /*1000*/  SEL R38, RZ, 0x1, !P1 ;  /* 0x00000001ff267807 */ /* 0x000fe20004800000 */
[----:B------:R-:W-:Y:S01]  /*1010*/  IMAD.WIDE.U32 R28, R30, R22, R42 ;  /* 0x000000161e1c7225 */ /* 0x000fe200078e002a */
[----:B------:R-:W-:-:S03]  /*1020*/  SEL R31, RZ, 0x1, !P0 ;  /* 0x00000001ff1f7807 */ /* 0x000fc60004000000 */
[----:B------:R-:W-:Y:S01]  /*1030*/  IMAD.WIDE.U32 R34, R30, R22, RZ ;  /* 0x000000161e227225 */ /* 0x000fe200078e00ff */
[----:B------:R-:W-:-:S03]  /*1040*/  IADD3 R31, P6, PT, R31, R28, RZ ;  /* 0x0000001c1f1f7210 */ /* 0x000fc60007fde0ff */
[----:B------:R-:W-:Y:S01]  /*1050*/  IMAD.X R41, RZ, RZ, RZ, P3 ;  /* 0x000000ffff297224 */ /* 0x000fe200018e06ff */
[----:B------:R-:W-:Y:S01]  /*1060*/  IADD3 R38, P3, PT, R33, R38, RZ ;  /* 0x0000002621267210 */ /* 0x000fe20007f7e0ff */
[----:B------:R-:W-:Y:S01]  /*1070*/  IMAD.IADD R0, R36, 0x1, R29 ;  /* 0x0000000124007824 */ /* 0x000fe200078e021d */
[----:B------:R-:W-:Y:S01]  /*1080*/  IADD3 RZ, P4, PT, R35, R36, RZ ;  /* 0x0000002423ff7210 */ /* 0x000fe20007f9e0ff */
[----:B------:R-:W-:Y:S01]  /*1090*/  IMAD.WIDE.U32 R34, R55, R24, RZ ;  /* 0x0000001837227225 */ /* 0x000fe200078e00ff */
[----:B------:R-:W-:Y:S02]  /*10a0*/  ISETP.LT.U32.AND P0, PT, R28, R42, PT ;  /* 0x0000002a1c00720c */ /* 0x000fe40003f01070 */
[----:B------:R-:W-:Y:S01]  /*10b0*/  ISETP.GE.U32.AND P2, PT, R31, R28, PT ;  /* 0x0000001c1f00720c */ /* 0x000fe20003f46070 */
[----:B------:R-:W-:Y:S01]  /*10c0*/  IMAD.X R39, RZ, RZ, R47, P3 ;  /* 0x000000ffff277224 */ /* 0x000fe200018e062f */
[----:B------:R-:W-:Y:S01]  /*10d0*/  ISETP.GE.U32.AND P5, PT, R38, R33, PT ;  /* 0x000000212600720c */ /* 0x000fe20003fa6070 */
[----:B-1----:R-:W-:Y:S01]  /*10e0*/  IMAD.WIDE.U32 R28, R49, R26, RZ ;  /* 0x0000001a311c7225 */ /* 0x002fe200078e00ff */
[----:B------:R-:W-:-:S03]  /*10f0*/  ISETP.LT.U32.AND P1, PT, R33, UR4, PT ;  /* 0x0000000421007c0c */ /* 0x000fc6000bf21070 */
[----:B------:R-:W-:Y:S01]  /*1100*/  IMAD.X R53, RZ, RZ, R0, P6 ;  /* 0x000000ffff357224 */ /* 0x000fe200030e0600 */
[----:B------:R-:W-:Y:S01]  /*1110*/  ISETP.GE.U32.AND.EX P5, PT, R39, R47, PT, P5 ;  /* 0x0000002f2700720c */ /* 0x000fe20003fa6150 */
[----:B------:R-:W-:Y:S02]  /*1120*/  IMAD.MOV.U32 R40, RZ, RZ, R37 ;  /* 0x000000ffff287224 */ /* 0x000fe400078e0025 */
[----:B------:R-:W-:Y:S01]  /*1130*/  IMAD.WIDE.U32 R36, R30, R24, RZ ;  /* 0x000000181e247225 */ /* 0x000fe200078e00ff */
[----:B------:R-:W-:-:S03]  /*1140*/  ISETP.GE.U32.AND.EX P2, PT, R53, R0, PT, P2 ;  /* 0x000000003500720c */ /* 0x000fc60003f46120 */
[----:B------:R-:W-:Y:S01]  /*1150*/  IMAD.WIDE.U32 R44, P3, R30, R25, R34 ;  /* 0x000000191e2c7225 */ /* 0x000fe20007860022 */
[----:B------:R-:W-:-:S03]  /*1160*/  ISETP.LT.U32.OR.EX P1, PT, R47, UR5, !P5, P1 ;  /* 0x000000052f007c0c */ /* 0x000fc6000ef21510 */
[----:B------:R-:W-:Y:S01]  /*1170*/  IMAD.WIDE.U32 R34, P6, R32, R27, R28 ;  /* 0x0000001b20227225 */ /* 0x000fe200078c001c */
[----:B------:R-:W-:-:S03]  /*1180*/  IADD3 RZ, P5, PT, R37, R44, RZ ;  /* 0x0000002c25ff7210 */ /* 0x000fc60007fbe0ff */
[----:B------:R-:W-:-:S04]  /*1190*/  IMAD.WIDE.U32 R28, R32, R26, RZ ;  /* 0x0000001a201c7225 */ /* 0x000fc800078e00ff */
[----:B------:R-:W-:Y:S01]  /*11a0*/  IMAD.X R37, RZ, RZ, RZ, P6 ;  /* 0x000000ffff257224 */ /* 0x000fe200030e06ff */
[----:B------:R-:W-:Y:S02]  /*11b0*/  ISETP.LT.U32.OR.EX P6, PT, R0, R43, !P2, P0 ;  /* 0x0000002b0000720c */ /* 0x000fe400057c1500 */
[----:B------:R-:W-:Y:S01]  /*11c0*/  IADD3 RZ, P0, PT, R29, R34, RZ ;  /* 0x000000221dff7210 */ /* 0x000fe20007f1e0ff */
[----:B------:R-:W-:-:S04]  /*11d0*/  IMAD.WIDE.U32 R28, R31, R2, RZ ;  /* 0x000000021f1c7225 */ /* 0x000fc800078e00ff */
[----:B------:R-:W-:Y:S02]  /*11e0*/  IMAD R0, R53, R2, RZ ;  /* 0x0000000235007224 */ /* 0x000fe400078e02ff */
[----:B------:R-:W-:Y:S02]  /*11f0*/  IMAD.MOV.U32 R36, RZ, RZ, R35 ;  /* 0x000000ffff247224 */ /* 0x000fe400078e0023 */
[----:B------:R-:W-:-:S04]  /*1200*/  IMAD.WIDE.U32 R42, R28, R20, RZ ;  /* 0x000000141c2a7225 */ /* 0x000fc800078e00ff */
[----:B------:R-:W-:Y:S01]  /*1210*/  IMAD R51, R31, R3, R0 ;  /* 0x000000031f337224 */ /* 0x000fe200078e0200 */
[----:B------:R-:W-:Y:S01]  /*1220*/  LOP3.LUT R31, RZ, R31, RZ, 0x33, !PT ;  /* 0x0000001fff1f7212 */ /* 0x000fe200078e33ff */
[----:B------:R-:W-:-:S03]  /*1230*/  IMAD.WIDE.U32.X R36, R49, R27, R36, P0 ;  /* 0x0000001b31247225 */ /* 0x000fc600000e0424 */
[----:B------:R-:W-:Y:S01]  /*1240*/  ISETP.GT.U32.AND P0, PT, R42, R31, PT ;  /* 0x0000001f2a00720c */ /* 0x000fe20003f04070 */
[----:B------:R-:W-:Y:S01]  /*1250*/  IMAD.WIDE.U32 R32, R32, R26, R38 ;  /* 0x0000001a20207225 */ /* 0x000fe200078e0026 */
[----:B------:R-:W-:-:S03]  /*1260*/  SEL R31, RZ, 0x1, !P1 ;  /* 0x00000001ff1f7807 */ /* 0x000fc60004800000 */
[----:B------:R-:W-:Y:S01]  /*1270*/  IMAD.IADD R49, R34, 0x1, R33 ;  /* 0x0000000122317824 */ /* 0x000fe200078e0221 */
[----:B------:R-:W-:Y:S01]  /*1280*/  IADD3 R33, P1, PT, R31, R32, RZ ;  /* 0x000000201f217210 */ /* 0x000fe20007f3e0ff */
[----:B------:R-:W-:Y:S01]  /*1290*/  IMAD.WIDE.U32.X R34, R55, R23, R40, P4 ;  /* 0x0000001737227225 */ /* 0x000fe200020e0428 */
[----:B------:R-:W-:Y:S01]  /*12a0*/  UISETP.GE.U32.AND UP2, UPT, UR6, UR9, UPT ;  /* 0x000000090600728c */ /* 0x000fe2000bf46070 */
[----:B------:R-:W-:Y:S01]  /*12b0*/  ISETP.LT.U32.AND P2, PT, R32, R38, PT ;  /* 0x000000262000720c */ /* 0x000fe20003f41070 */
[----:B------:R-:W-:Y:S01]  /*12c0*/  UISETP.LT.U32.AND UP1, UPT, UR9, URZ, UPT ;  /* 0x000000ff0900728c */ /* 0x000fe2000bf21070 */
[----:B------:R-:W-:Y:S01]  /*12d0*/  IMAD.X R42, RZ, RZ, R49, P1 ;  /* 0x000000ffff2a7224 */ /* 0x000fe200008e0631 */
[C---:B------:R-:W-:Y:S01]  /*12e0*/  IADD3 R31, P4, PT, R33.reuse, R34, RZ ;  /* 0x00000022211f7210 */ /* 0x040fe20007f9e0ff */
[----:B------:R-:W-:Y:S01]  /*12f0*/  UISETP.GE.U32.AND.EX UP2, UPT, UR8, URZ, UPT, UP2 ;  /* 0x000000ff0800728c */ /* 0x000fe2000bf46120 */
[----:B------:R-:W-:Y:S01]  /*1300*/  ISETP.GE.U32.AND P1, PT, R33, R32, PT ;  /* 0x000000202100720c */ /* 0x000fe20003f26070 */
[----:B------:R-:W-:Y:S01]  /*1310*/  UISETP.GE.U32.AND UP0, UPT, UR4, UR6, UPT ;  /* 0x000000060400728c */ /* 0x000fe2000bf06070 */
[----:B------:R-:W-:Y:S01]  /*1320*/  SEL R38, RZ, 0x1, !P6 ;  /* 0x00000001ff267807 */ /* 0x000fe20007000000 */
[C---:B------:R-:W-:Y:S01]  /*1330*/  IMAD.X R47, R42.reuse, 0x1, R35, P4 ;  /* 0x000000012a2f7824 */ /* 0x040fe200020e0623 */
[----:B------:R-:W-:Y:S01]  /*1340*/  UISETP.LT.U32.OR.EX UP1, UPT, URZ, URZ, !UP2, UP1 ;  /* 0x000000ffff00728c */ /* 0x000fe2000d721510 */
[----:B------:R-:W-:Y:S01]  /*1350*/  ISETP.GE.U32.AND.EX P1, PT, R42, R49, PT, P1 ;  /* 0x000000312a00720c */ /* 0x000fe20003f26110 */
[----:B------:R-:W-:Y:S01]  /*1360*/  UISETP.GE.U32.AND.EX UP0, UPT, UR5, UR8, UPT, UP0 ;  /* 0x000000080500728c */ /* 0x000fe2000bf06100 */
[----:B------:R-:W-:Y:S01]  /*1370*/  IADD3 R38, P4, PT, R31, R38, RZ ;  /* 0x000000261f267210 */ /* 0x000fe20007f9e0ff */
[----:B------:R-:W-:Y:S01]  /*1380*/  USEL UR6, URZ, 0x1, !UP1 ;  /* 0x00000001ff067887 */ /* 0x000fe2000c800000 */
[----:B------:R-:W-:Y:S01]  /*1390*/  ISETP.LT.U32.OR.EX P2, PT, R49, R39, !P1, P2 ;  /* 0x000000273100720c */ /* 0x000fe20004f41520 */
[----:B------:R-:W-:Y:S01]  /*13a0*/  USEL UR4, URZ, 0x1, UP0 ;  /* 0x00000001ff047887 */ /* 0x000fe20008000000 */
[----:B------:R-:W-:Y:S01]  /*13b0*/  IMAD.IADD R0, R29, 0x1, R51 ;  /* 0x000000011d007824 */ /* 0x000fe200078e0233 */
[----:B------:R-:W-:Y:S01]  /*13c0*/  ISETP.GE.U32.AND P1, PT, R38, R31, PT ;  /* 0x0000001f2600720c */ /* 0x000fe20003f26070 */
[----:B------:R-:W-:Y:S01]  /*13d0*/  IMAD.X R39, RZ, RZ, R47, P4 ;  /* 0x000000ffff277224 */ /* 0x000fe200020e062f */
[----:B------:R-:W-:Y:S01]  /*13e0*/  UIADD3 UR4, UP0, UPT, UR4, UR6, URZ ;  /* 0x0000000604047290 */ /* 0x000fe2000ff1e0ff */
[----:B------:R-:W-:Y:S01]  /*13f0*/  IMAD.WIDE.U32 R40, R0, R20, RZ ;  /* 0x0000001400287225 */ /* 0x000fe200078e00ff */
[----:B------:R-:W-:-:S02]  /*1400*/  ISETP.LT.U32.AND P4, PT, R31, R33, PT ;  /* 0x000000211f00720c */ /* 0x000fc40003f81070 */
[----:B------:R-:W-:Y:S01]  /*1410*/  ISETP.GE.U32.AND.EX P1, PT, R39, R47, PT, P1 ;  /* 0x0000002f2700720c */ /* 0x000fe20003f26110 */
[----:B------:R-:W-:Y:S01]  /*1420*/  UIADD3.X UR5, UPT, UPT, URZ, URZ, URZ, UP0, !UPT ;  /* 0x000000ffff057290 */ /* 0x000fe200087fe4ff */
[----:B------:R-:W-:Y:S01]  /*1430*/  IMAD.WIDE.U32 R34, R55, R26, RZ ;  /* 0x0000001a37227225 */ /* 0x000fe200078e00ff */
[----:B------:R-:W-:Y:S02]  /*1440*/  IADD3 R57, P6, PT, R36, UR4, RZ ;  /* 0x0000000424397c10 */ /* 0x000fe4000ffde0ff */
[----:B------:R-:W-:Y:S01]  /*1450*/  ISETP.LT.U32.OR.EX P1, PT, R47, R42, !P1, P4 ;  /* 0x0000002a2f00720c */ /* 0x000fe20004f21540 */
[----:B------:R-:W-:Y:S02]  /*1460*/  IMAD.X R33, RZ, RZ, RZ, P3 ;  /* 0x000000ffff217224 */ /* 0x000fe400018e06ff */
[----:B------:R-:W-:Y:S01]  /*1470*/  IMAD.WIDE.U32 R46, P3, R28, R21, R40 ;  /* 0x000000151c2e7225 */ /* 0x000fe20007860028 */
[----:B------:R-:W-:Y:S02]  /*1480*/  IADD3.X R59, PT, PT, R37, UR5, RZ, P6, !PT ;  /* 0x00000005253b7c10 */ /* 0x000fe4000b7fe4ff */
[----:B------:R-:W-:Y:S01]  /*1490*/  LOP3.LUT R31, RZ, R53, RZ, 0x33, !PT ;  /* 0x00000035ff1f7212 */ /* 0x000fe200078e33ff */
[----:B------:R-:W-:Y:S01]  /*14a0*/  IMAD.WIDE.U32 R36, P4, R30, R27, R34 ;  /* 0x0000001b1e247225 */ /* 0x000fe20007880022 */
[----:B------:R-:W-:-:S03]  /*14b0*/  IADD3 R42, P6, PT, R43, R46, RZ ;  /* 0x0000002e2b2a7210 */ /* 0x000fc60007fde0ff */
[----:B------:R-:W-:-:S04]  /*14c0*/  IMAD.WIDE.U32 R50, R0, R22, RZ ;  /* 0x0000001600327225 */ /* 0x000fc800078e00ff */
[----:B------:R-:W-:-:S04]  /*14d0*/  IMAD.WIDE.U32 R34, R30, R26, RZ ;  /* 0x0000001a1e227225 */ /* 0x000fc800078e00ff */
[----:B------:R-:W-:Y:S02]  /*14e0*/  IMAD.MOV.U32 R32, RZ, RZ, R45 ;  /* 0x000000ffff207224 */ /* 0x000fe400078e002d */
[----:B------:R-:W-:Y:S01]  /*14f0*/  IMAD.X R43, RZ, RZ, RZ, P3 ;  /* 0x000000ffff2b7224 */ /* 0x000fe200018e06ff */
[----:B------:R-:W-:Y:S01]  /*1500*/  ISETP.GT.U32.AND.EX P3, PT, R42, R31, PT, P0 ;  /* 0x0000001f2a00720c */ /* 0x000fe20003f64100 */
[----:B------:R-:W-:Y:S01]  /*1510*/  IMAD.WIDE.U32.X R32, R55, R25, R32, P5 ;  /* 0x0000001937207225 */ /* 0x000fe200028e0420 */
[----:B------:R-:W-:-:S03]  /*1520*/  IADD3 RZ, P0, PT, R35, R36, RZ ;  /* 0x0000002423ff7210 */ /* 0x000fc60007f1e0ff */
[----:B------:R-:W-:Y:S01]  /*1530*/  IMAD.WIDE.U32 R48, R28, R22, RZ ;  /* 0x000000161c307225 */ /* 0x000fe200078e00ff */
[----:B------:R-:W-:-:S03]  /*1540*/  SEL R48, RZ, 0x1, !P2 ;  /* 0x00000001ff307807 */ /* 0x000fc60005000000 */
[----:B------:R-:W-:-:S04]  /*1550*/  IMAD.WIDE.U32 R50, P5, R28, R23, R50 ;  /* 0x000000171c327225 */ /* 0x000fc800078a0032 */
[----:B------:R-:W-:-:S04]  /*1560*/  IMAD.WIDE.U32 R34, R30, R24, R38 ;  /* 0x000000181e227225 */ /* 0x000fc800078e0026 */
[----:B------:R-:W-:Y:S01]  /*1570*/  IMAD.MOV.U32 R42, RZ, RZ, R47 ;  /* 0x000000ffff2a7224 */ /* 0x000fe200078e002f */
[----:B------:R-:W-:Y:S01]  /*1580*/  SEL R47, RZ, 0x1, !P1 ;  /* 0x00000001ff2f7807 */ /* 0x000fe20004800000 */
[----:B------:R-:W-:Y:S01]  /*1590*/  IMAD.X R41, RZ, RZ, RZ, P4 ;  /* 0x000000ffff297224 */ /* 0x000fe200020e06ff */
[----:B------:R-:W-:Y:S01]  /*15a0*/  IADD3 RZ, P4, PT, R49, R50, RZ ;  /* 0x0000003231ff7210 */ /* 0x000fe20007f9e0ff */
[----:B------:R-:W-:Y:S01]  /*15b0*/  IMAD.WIDE.U32.X R42, R0, R21, R42, P6 ;  /* 0x00000015002a7225 */ /* 0x000fe200030e042a */
[----:B------:R-:W-:Y:S02]  /*15c0*/  IADD3 R47, P1, PT, R47, R34, RZ ;  /* 0x000000222f2f7210 */ /* 0x000fe40007f3e0ff */
[----:B------:R-:W-:Y:S01]  /*15d0*/  IADD3 R48, P2, PT, R57, R48, RZ ;  /* 0x0000003039307210 */ /* 0x000fe20007f5e0ff */
[----:B------:R-:W-:Y:S01]  /*15e0*/  IMAD.IADD R49, R44, 0x1, R35 ;  /* 0x000000012c317824 */ /* 0x000fe200078e0223 */
[----:B------:R-:W-:Y:S02]  /*15f0*/  SEL R44, RZ, 0x1, !P3 ;  /* 0x00000001ff2c7807 */ /* 0x000fe40005800000 */
[C---:B------:R-:W-:Y:S01]  /*1600*/  IADD3 R31, P6, PT, R47.reuse, R42, RZ ;  /* 0x0000002a2f1f7210 */ /* 0x040fe20007fde0ff */
[----:B------:R-:W-:Y:S01]  /*1610*/  IMAD.X R46, RZ, RZ, R49, P1 ;  /* 0x000000ffff2e7224 */ /* 0x000fe200008e0631 */
[----:B------:R-:W-:Y:S01]  /*1620*/  ISETP.GE.U32.AND P1, PT, R47, R34, PT ;  /* 0x000000222f00720c */ /* 0x000fe20003f26070 */
[----:B------:R-:W-:-:S02]  /*1630*/  IMAD.MOV.U32 R40, RZ, RZ, R37 ;  /* 0x000000ffff287224 */ /* 0x000fc400078e0025 */
[----:B------:R-:W-:Y:S01]  /*1640*/  IMAD.X R52, RZ, RZ, R59, P2 ;  /* 0x000000ffff347224 */ /* 0x000fe200010e063b */
[----:B------:R-:W-:Y:S01]  /*1650*/  IADD3 R44, P2, PT, R31, R44, RZ ;  /* 0x0000002c1f2c7210 */ /* 0x000fe20007f5e0ff */
[----:B------:R-:W-:Y:S01]  /*1660*/  IMAD.X R43, R46, 0x1, R43, P6 ;  /* 0x000000012e2b7824 */ /* 0x000fe200030e062b */
[----:B------:R-:W-:Y:S01]  /*1670*/  IADD3 R35, P3, PT, R48, R32, RZ ;  /* 0x0000002030237210 */ /* 0x000fe20007f7e0ff */
[----:B------:R-:W-:Y:S01]  /*1680*/  IMAD.WIDE.U32.X R40, R55, R27, R40, P0 ;  /* 0x0000001b37287225 */ /* 0x000fe200000e0428 */
[----:B------:R-:W-:Y:S02]  /*1690*/  ISETP.LT.U32.AND P0, PT, R34, R38, PT ;  /* 0x000000262200720c */ /* 0x000fe40003f01070 */
[----:B------:R-:W-:Y:S01]  /*16a0*/  ISETP.GE.U32.AND.EX P1, PT, R46, R49, PT, P1 ;  /* 0x000000312e00720c */ /* 0x000fe20003f26110 */
[----:B------:R-:W-:Y:S01]  /*16b0*/  IMAD.X R45, RZ, RZ, R43, P2 ;  /* 0x000000ffff2d7224 */ /* 0x000fe200010e062b */
[----:B------:R-:W-:Y:S01]  /*16c0*/  ISETP.GE.U32.AND P6, PT, R44, R31, PT ;  /* 0x0000001f2c00720c */ /* 0x000fe20003fc6070 */
[----:B------:R-:W-:Y:S01]  /*16d0*/  IMAD.X R37, R52, 0x1, R33, P3 ;  /* 0x0000000134257824 */ /* 0x000fe200018e0621 */
[----:B------:R-:W-:-:S02]  /*16e0*/  ISETP.LT.U32.OR.EX P0, PT, R49, R39, !P1, P0 ;  /* 0x000000273100720c */ /* 0x000fc40004f01500 */
[----:B------:R-:W-:Y:S02]  /*16f0*/  ISETP.LT.U32.AND P3, PT, R31, R47, PT ;  /* 0x0000002f1f00720c */ /* 0x000fe40003f61070 */
[----:B------:R-:W-:Y:S02]  /*1700*/  ISETP.GE.U32.AND.EX P6, PT, R45, R43, PT, P6 ;  /* 0x0000002b2d00720c */ /* 0x000fe40003fc6160 */
[----:B------:R-:W-:Y:S02]  /*1710*/  SEL R38, RZ, 0x1, !P0 ;  /* 0x00000001ff267807 */ /* 0x000fe40004000000 */
[----:B------:R-:W-:Y:S01]  /*1720*/  ISETP.LT.U32.OR.EX P3, PT, R43, R46, !P6, P3 ;  /* 0x0000002e2b00720c */ /* 0x000fe20007761530 */
[----:B------:R-:W-:Y:S01]  /*1730*/  IMAD.WIDE.U32 R32, R28, R22, R44 ;  /* 0x000000161c207225 */ /* 0x000fe200078e002c */
[----:B------:R-:W-:Y:S02]  /*1740*/  IADD3 R38, P6, PT, R35, R38, RZ ;  /* 0x0000002623267210 */ /* 0x000fe40007fde0ff */
[----:B------:R-:W-:Y:S01]  /*1750*/  SEL R49, RZ, 0x1, !P3 ;  /* 0x00000001ff317807 */ /* 0x000fe20005800000 */
[----:B------:R-:W-:-:S02]  /*1760*/  UISETP.GE.U32.AND UP0, UPT, UR4, UR6, UPT ;  /* 0x000000060400728c */ /* 0x000fc4000bf06070 */
[----:B------:R-:W-:Y:S01]  /*1770*/  IMAD.X R39, RZ, RZ, R37, P6 ;  /* 0x000000ffff277224 */ /* 0x000fe200030e0625 */
[----:B------:R-:W-:Y:S01]  /*1780*/  IADD3 R49, P6, PT, R49, R32, RZ ;  /* 0x0000002031317210 */ /* 0x000fe20007fde0ff */
[----:B------:R-:W-:Y:S01]  /*1790*/  IMAD.IADD R50, R50, 0x1, R33 ;  /* 0x0000000132327824 */ /* 0x000fe200078e0221 */
[----:B------:R-:W-:Y:S02]  /*17a0*/  ISETP.GE.U32.AND P2, PT, R57, UR4, PT ;  /* 0x0000000439007c0c */ /* 0x000fe4000bf46070 */
[----:B------:R-:W-:Y:S01]  /*17b0*/  ISETP.GE.U32.AND P1, PT, R48, R57, PT ;  /* 0x000000393000720c */ /* 0x000fe20003f26070 */
[----:B------:R-:W-:Y:S01]  /*17c0*/  IMAD.X R43, RZ, RZ, RZ, P5 ;  /* 0x000000ffff2b7224 */ /* 0x000fe200028e06ff */
[----:B------:R-:W-:Y:S01]  /*17d0*/  UISETP.LT.U32.AND UP1, UPT, UR6, URZ, UPT ;  /* 0x000000ff0600728c */ /* 0x000fe2000bf21070 */
[----:B------:R-:W-:Y:S01]  /*17e0*/  ISETP.GE.U32.AND P5, PT, R38, R35, PT ;  /* 0x000000232600720c */ /* 0x000fe20003fa6070 */
[----:B------:R-:W-:Y:S01]  /*17f0*/  UISETP.GE.U32.AND.EX UP0, UPT, UR5, URZ, UPT, UP0 ;  /* 0x000000ff0500728c */ /* 0x000fe2000bf06100 */
[----:B------:R-:W-:Y:S01]  /*1800*/  IMAD.X R55, RZ, RZ, R50, P6 ;  /* 0x000000ffff377224 */ /* 0x000fe200030e0632 */
[----:B------:R-:W-:-:S02]  /*1810*/  ISETP.GE.U32.AND.EX P2, PT, R59, UR5, PT, P2 ;  /* 0x000000053b007c0c */ /* 0x000fc4000bf46120 */
[----:B------:R-:W-:Y:S01]  /*1820*/  ISETP.GE.U32.AND.EX P1, PT, R52, R59, PT, P1 ;  /* 0x0000003b3400720c */ /* 0x000fe20003f26110 */
[----:B------:R-:W-:Y:S01]  /*1830*/  UISETP.LT.U32.OR.EX UP0, UPT, URZ, URZ, !UP0, UP1 ;  /* 0x000000ffff00728c */ /* 0x000fe2000c701510 */
[----:B------:R-:W-:Y:S01]  /*1840*/  ISETP.LT.U32.AND P0, PT, R35, R48, PT ;  /* 0x000000302300720c */ /* 0x000fe20003f01070 */
[----:B------:R-:W-:Y:S01]  /*1850*/  IMAD.WIDE.U32 R34, R30, R26, R38 ;  /* 0x0000001a1e227225 */ /* 0x000fe200078e0026 */
[----:B------:R-:W-:-:S03]  /*1860*/  ISETP.GE.U32.AND.EX P5, PT, R39, R37, PT, P5 ;  /* 0x000000252700720c */ /* 0x000fc60003fa6150 */
[----:B------:R-:W-:Y:S01]  /*1870*/  IMAD R30, R55, R2, RZ ;  /* 0x00000002371e7224 */ /* 0x000fe200078e02ff */
[----:B------:R-:W-:Y:S01]  /*1880*/  ISETP.GE.U32.AND P3, PT, R49, R32, PT ;  /* 0x000000203100720c */ /* 0x000fe20003f66070 */
[----:B------:R-:W-:Y:S01]  /*1890*/  USEL UR4, URZ, 0x1, !UP0 ;  /* 0x00000001ff047887 */ /* 0x000fe2000c000000 */
[----:B------:R-:W-:Y:S01]  /*18a0*/  ISETP.LT.U32.OR.EX P5, PT, R37, R52, !P5, P0 ;  /* 0x000000342500720c */ /* 0x000fe20006fa1500 */
[----:B------:R-:W-:Y:S02]  /*18b0*/  IMAD R61, R49, R3, R30 ;  /* 0x00000003313d7224 */ /* 0x000fe400078e021e */
[----:B------:R-:W-:Y:S01]  /*18c0*/  IMAD.WIDE.U32 R30, R0, R24, RZ ;  /* 0x00000018001e7225 */ /* 0x000fe200078e00ff */
[----:B------:R-:W-:Y:S02]  /*18d0*/  ISETP.LT.U32.AND P6, PT, R32, R44, PT ;  /* 0x0000002c2000720c */ /* 0x000fe40003fc1070 */
[----:B------:R-:W-:Y:S01]  /*18e0*/  ISETP.GE.U32.AND.EX P0, PT, R55, R50, PT, P3 ;  /* 0x000000323700720c */ /* 0x000fe20003f06130 */
[----:B------:R-:W-:Y:S01]  /*18f0*/  IMAD.MOV.U32 R42, RZ, RZ, R51 ;  /* 0x000000ffff2a7224 */ /* 0x000fe200078e0033 */
[----:B------:R-:W-:Y:S01]  /*1900*/  SEL R51, RZ, 0x1, !P5 ;  /* 0x00000001ff337807 */ /* 0x000fe20006800000 */
[----:B------:R-:W-:Y:S01]  /*1910*/  IMAD.U32 R57, RZ, RZ, UR4 ;  /* 0x00000004ff397e24 */ /* 0x000fe2000f8e00ff */
[----:B------:R-:W-:Y:S01]  /*1920*/  ISETP.LT.U32.OR.EX P0, PT, R50, R45, !P0, P6 ;  /* 0x0000002d3200720c */ /* 0x000fe20004701560 */
[----:B------:R-:W-:Y:S01]  /*1930*/  IMAD.IADD R53, R36, 0x1, R35 ;  /* 0x0000000124357824 */ /* 0x000fe200078e0223 */
[----:B------:R-:W-:Y:S01]  /*1940*/  CS2R R32, SRZ ;  /* 0x0000000000207805 */ /* 0x000fe2000001ff00 */
[----:B------:R-:W-:Y:S01]  /*1950*/  IMAD.WIDE.U32 R46, P3, R28, R25, R30 ;  /* 0x000000191c2e7225 */ /* 0x000fe2000786001e */
[----:B------:R-:W-:-:S02]  /*1960*/  IADD3 R51, P5, PT, R51, R34, RZ ;  /* 0x0000002233337210 */ /* 0x000fc40007fbe0ff */
[----:B------:R-:W-:Y:S01]  /*1970*/  CS2R R30, SRZ ;  /* 0x00000000001e7805 */ /* 0x000fe2000001ff00 */
[----:B------:R-:W-:-:S04]  /*1980*/  IMAD.WIDE.U32 R2, R49, R2, RZ ;  /* 0x0000000231027225 */ /* 0x000fc800078e00ff */
[----:B------:R-:W-:Y:S02]  /*1990*/  IMAD.MOV.U32 R59, RZ, RZ, RZ ;  /* 0x000000ffff3b7224 */ /* 0x000fe400078e00ff */
[----:B------:R-:W-:-:S04]  /*19a0*/  IMAD.WIDE.U32 R44, R28, R24, RZ ;  /* 0x000000181c2c7225 */ /* 0x000fc800078e00ff */
[----:B------:R-:W-:Y:S01]  /*19b0*/  IMAD.WIDE.U32.X R36, R0, R23, R42, P4 ;  /* 0x0000001700247225 */ /* 0x000fe200020e042a */
[----:B------:R-:W-:Y:S06]  /*19c0*/  @P1 BRA P2, `(.L_x_8) ;  /* 0x0000000000301947 */ /* 0x000fec0001000000 */
[----:B------:R-:W-:Y:S01]  /*19d0*/  IADD3 R57, P1, PT, R57, 0x1, RZ ;  /* 0x0000000139397810 */ /* 0x000fe20007f3e0ff */
[----:B------:R-:W-:Y:S04]  /*19e0*/  BSSY.RECONVERGENT B2, `(.L_x_8) ;  /* 0x000000a000027945 */ /* 0x000fe80003800200 */
[----:B------:R-:W-:Y:S01]  /*19f0*/  IMAD.X R59, RZ, RZ, R59, P1 ;  /* 0x000000ffff3b7224 */ /* 0x000fe200008e063b */
[----:B------:R-:W-:-:S04]  /*1a00*/  ISETP.NE.U32.AND P1, PT, R57, RZ, PT ;  /* 0x000000ff3900720c */ /* 0x000fc80003f25070 */
[----:B------:R-:W-:-:S13]  /*1a10*/  ISETP.NE.AND.EX P1, PT, R59, RZ, PT, P1 ;  /* 0x000000ff3b00720c */ /* 0x000fda0003f25310 */
[----:B------:R-:W-:Y:S05]  /*1a20*/  @P1 BRA `(.L_x_9) ;  /* 0x0000000000141947 */ /* 0x000fea0003800000 */
[----:B------:R-:W-:Y:S01]  /*1a30*/  IMAD.MOV.U32 R32, RZ, RZ, 0x1 ;  /* 0x00000001ff207424 */ /* 0x000fe200078e00ff */
[----:B------:R-:W-:Y:S01]  /*1a40*/  CS2R R30, SRZ ;  /* 0x00000000001e7805 */ /* 0x000fe2000001ff00 */
[----:B------:R-:W-:Y:S02]  /*1a50*/  IMAD.MOV.U32 R33, RZ, RZ, RZ ;  /* 0x000000ffff217224 */ /* 0x000fe400078e00ff */
[----:B------:R-:W-:Y:S02]  /*1a60*/  IMAD.MOV.U32 R57, RZ, RZ, RZ ;  /* 0x000000ffff397224 */ /* 0x000fe400078e00ff */
[----:B------:R-:W-:-:S07]  /*1a70*/  IMAD.MOV.U32 R59, RZ, RZ, RZ ;  /* 0x000000ffff3b7224 */ /* 0x000fce00078e00ff */
.L_x_9:
[----:B------:R-:W-:Y:S05]  /*1a80*/  BSYNC.RECONVERGENT B2 ;  /* 0x0000000000027941 */ /* 0x000fea0003800200 */
.L_x_8:
[----:B------:R-:W-:Y:S01]  /*1a90*/  IADD3 R48, P1, PT, R57, R40, RZ ;  /* 0x0000002839307210 */ /* 0x000fe20007f3e0ff */
[----:B------:R-:W-:Y:S01]  /*1aa0*/  IMAD.X R44, RZ, RZ, R53, P5 ;  /* 0x000000ffff2c7224 */ /* 0x000fe200028e0635 */
[----:B------:R-:W-:Y:S01]  /*1ab0*/  SEL R40, RZ, 0x1, !P0 ;  /* 0x00000001ff287807 */ /* 0x000fe20004000000 */
[----:B------:R-:W-:Y:S01]  /*1ac0*/  IMAD.IADD R3, R3, 0x1, R61 ;  /* 0x0000000103037824 */ /* 0x000fe200078e023d */
[----:B------:R-:W-:Y:S01]  /*1ad0*/  IADD3 R29, P0, PT, R51, R36, RZ ;  /* 0x00000024331d7210 */ /* 0x000fe20007f1e0ff */
[----:B------:R-:W-:Y:S01]  /*1ae0*/  IMAD.X R50, R59, 0x1, R41, P1 ;  /* 0x000000013b327824 */ /* 0x000fe200008e0629 */
[----:B------:R-:W-:Y:S01]  /*1af0*/  ISETP.LT.U32.AND P5, PT, R34, R38, PT ;  /* 0x000000262200720c */ /* 0x000fe20003fa1070 */
[----:B------:R-:W-:Y:S01]  /*1b00*/  IMAD.WIDE.U32 R42, R3, R20, RZ ;  /* 0x00000014032a7225 */ /* 0x000fe200078e00ff */
[C---:B------:R-:W-:Y:S01]  /*1b10*/  IADD3 R36, P2, PT, R29.reuse, R40, RZ ;  /* 0x000000281d247210 */ /* 0x040fe20007f5e0ff */
[----:B-----5:R1:W-:Y:S01]  /*1b20*/  STL.128 [R1+0x60], R4 ;  /* 0x0000600401007387 */ /* 0x0203e20000100c00 */
[----:B------:R-:W-:Y:S01]  /*1b30*/  ISETP.LT.U32.AND P1, PT, R29, R51, PT ;  /* 0x000000331d00720c */ /* 0x000fe20003f21070 */
[----:B------:R-:W-:Y:S01]  /*1b40*/  IMAD.X R35, R44, 0x1, R37, P0 ;  /* 0x000000012c237824 */ /* 0x000fe200000e0625 */
[----:B------:R-:W-:Y:S01]  /*1b50*/  ISETP.GE.U32.AND P0, PT, R36, R29, PT ;  /* 0x0000001d2400720c */ /* 0x000fe20003f06070 */
[C---:B------:R-:W-:Y:S01]  /*1b60*/  IMAD.WIDE.U32 R40, R2.reuse, R20, RZ ;  /* 0x0000001402287225 */ /* 0x040fe200078e00ff */
[----:B------:R-:W-:Y:S01]  /*1b70*/  LOP3.LUT R29, RZ, R49, RZ, 0x33, !PT ;  /* 0x00000031ff1d7212 */ /* 0x000fe200078e33ff */
[----:B------:R-:W-:Y:S01]  /*1b80*/  STL.128 [R1+0x70], R8 ;  /* 0x0000700801007387 */ /* 0x000fe20000100c00 */
[----:B------:R-:W-:Y:S01]  /*1b90*/  IADD3 RZ, P4, PT, R45, R46, RZ ;  /* 0x0000002e2dff7210 */ /* 0x000fe20007f9e0ff */
[----:B------:R-:W-:Y:S01]  /*1ba0*/  IMAD.X R37, RZ, RZ, R35, P2 ;  /* 0x000000ffff257224 */ /* 0x000fe200010e0623 */
[----:B------:R-:W-:Y:S01]  /*1bb0*/  ISETP.GE.U32.AND P2, PT, R51, R34, PT ;  /* 0x000000223300720c */ /* 0x000fe20003f46070 */
[----:B------:R-:W-:Y:S01]  /*1bc0*/  IMAD.WIDE.U32 R42, P6, R2, R21, R42 ;  /* 0x00000015022a7225 */ /* 0x000fe200078c002a */
[----:B------:R-:W-:Y:S01]  /*1bd0*/  STL.128 [R1+0x80], R12 ;  /* 0x0000800c01007387 */ /* 0x000fe20000100c00 */
[----:B------:R-:W-:Y:S01]  /*1be0*/  BSSY.RECONVERGENT B2, `(.L_x_10) ;  /* 0x00000d6000027945 */ /* 0x000fe20003800200 */
[----:B------:R-:W-:Y:S01]  /*1bf0*/  ISETP.GE.U32.AND.EX P0, PT, R37, R35, PT, P0 ;  /* 0x000000232500720c */ /* 0x000fe20003f06100 */
[----:B------:R-:W-:Y:S01]  /*1c00*/  IMAD.X R45, RZ, RZ, RZ, P6 ;  /* 0x000000ffff2d7224 */ /* 0x000fe200030e06ff */
[----:B------:R-:W-:Y:S01]  /*1c10*/  ISETP.GE.U32.AND.EX P2, PT, R44, R53, PT, P2 ;  /* 0x000000352c00720c */ /* 0x000fe20003f46120 */
[----:B------:R-:W-:Y:S01]  /*1c20*/  STL.128 [R1+0x90], R16 ;  /* 0x0000901001007387 */ /* 0x000fe20000100c00 */
[----:B------:R-:W-:Y:S01]  /*1c30*/  ISETP.LT.U32.OR.EX P1, PT, R35, R44, !P0, P1 ;  /* 0x0000002c2300720c */ /* 0x000fe20004721510 */
[----:B------:R-:W-:Y:S01]  /*1c40*/  IMAD.WIDE.U32 R34, R28, R24, R36 ;  /* 0x000000181c227225 */ /* 0x000fe200078e0024 */
[----:B------:R-:W-:Y:S01]  /*1c50*/  ISETP.LT.U32.OR.EX P2, PT, R53, R39, !P2, P5 ;  /* 0x000000273500720c */ /* 0x000fe20005741550 */
[----:B------:R-:W-:Y:S01]  /*1c60*/  BSSY.RELIABLE B3, `(.L_x_11) ;  /* 0x00000b2000037945 */ /* 0x000fe20003800100 */
[----:B------:R-:W-:Y:S01]  /*1c70*/  SEL R51, RZ, 0x1, !P1 ;  /* 0x00000001ff337807 */ /* 0x000fe20004800000 */
[----:B------:R-:W-:Y:S01]  /*1c80*/  IMAD.MOV.U32 R44, RZ, RZ, R43 ;  /* 0x000000ffff2c7224 */ /* 0x000fe200078e002b */
[----:B------:R-:W-:Y:S01]  /*1c90*/  IADD3 R49, P5, PT, R41, R42, RZ ;  /* 0x0000002a29317210 */ /* 0x000fe20007fbe0ff */
[----:B------:R-:W-:Y:S01]  /*1ca0*/  IMAD.IADD R53, R46, 0x1, R35 ;  /* 0x000000012e357824 */ /* 0x000fe200078e0223 */
[----:B------:R-:W-:Y:S01]  /*1cb0*/  ISETP.LT.U32.AND P1, PT, R34, R36, PT ;  /* 0x000000242200720c */ /* 0x000fe20003f21070 */
[----:B------:R-:W-:Y:S01]  /*1cc0*/  IMAD.X R35, RZ, RZ, RZ, P3 ;  /* 0x000000ffff237224 */ /* 0x000fe200018e06ff */
[----:B------:R-:W-:Y:S01]  /*1cd0*/  ISETP.GT.U32.AND P0, PT, R40, R29, PT ;  /* 0x0000001d2800720c */ /* 0x000fe20003f04070 */
[----:B------:R-:W-:Y:S01]  /*1ce0*/  IMAD.WIDE.U32.X R42, R3, R21, R44, P5 ;  /* 0x00000015032a7225 */ /* 0x000fe200028e042c */
[----:B------:R-:W-:-:S02]  /*1cf0*/  IADD3 R51, P6, PT, R51, R34, RZ ;  /* 0x0000002233337210 */ /* 0x000fc40007fde0ff */
[----:B------:R-:W-:Y:S01]  /*1d00*/  LOP3.LUT R36, RZ, R55, RZ, 0x33, !PT ;  /* 0x00000037ff247212 */ /* 0x000fe200078e33ff */
[----:B------:R-:W-:Y:S01]  /*1d10*/  IMAD.WIDE.U32 R40, R0, R26, RZ ;  /* 0x0000001a00287225 */ /* 0x000fe200078e00ff */
[----:B------:R-:W-:Y:S02]  /*1d20*/  ISETP.GE.U32.AND P3, PT, R51, R34, PT ;  /* 0x000000223300720c */ /* 0x000fe40003f66070 */
[----:B------:R-:W-:Y:S01]  /*1d30*/  ISETP.GT.U32.AND.EX P0, PT, R49, R36, PT, P0 ;  /* 0x000000243100720c */ /* 0x000fe20003f04100 */
[----:B------:R-:W-:Y:S01]  /*1d40*/  IMAD.X R46, RZ, RZ, R53, P6 ;  /* 0x000000ffff2e7224 */ /* 0x000fe200030e0635 */
[----:B------:R-:W-:Y:S01]  /*1d50*/  IADD3 R29, P6, PT, R51, R42, RZ ;  /* 0x0000002a331d7210 */ /* 0x000fe20007fde0ff */
[----:B------:R-:W-:Y:S01]  /*1d60*/  IMAD.WIDE.U32 R38, R28, R26, RZ ;  /* 0x0000001a1c267225 */ /* 0x000fe200078e00ff */
[----:B------:R-:W-:Y:S02]  /*1d70*/  SEL R44, RZ, 0x1, !P0 ;  /* 0x00000001ff2c7807 */ /* 0x000fe40004000000 */
[C---:B------:R-:W-:Y:S01]  /*1d80*/  ISETP.GE.U32.AND.EX P3, PT, R46.reuse, R53, PT, P3 ;  /* 0x000000352e00720c */ /* 0x040fe20003f66130 */
[----:B------:R-:W-:Y:S01]  /*1d90*/  IMAD.X R43, R46, 0x1, R43, P6 ;  /* 0x000000012e2b7824 */ /* 0x000fe200030e062b */
[----:B------:R-:W-:Y:S01]  /*1da0*/  SEL R45, RZ, 0x1, !P2 ;  /* 0x00000001ff2d7807 */ /* 0x000fe20005000000 */
[----:B------:R-:W-:Y:S01]  /*1db0*/  IMAD.WIDE.U32 R40, P5, R28, R27, R40 ;  /* 0x0000001b1c287225 */ /* 0x000fe200078a0028 */
[----:B------:R-:W-:-:S02]  /*1dc0*/  IADD3 R44, P6, PT, R29, R44, RZ ;  /* 0x0000002c1d2c7210 */ /* 0x000fc40007fde0ff */
[----:B------:R-:W-:Y:S01]  /*1dd0*/  ISETP.LT.U32.OR.EX P1, PT, R53, R37, !P3, P1 ;  /* 0x000000253500720c */ /* 0x000fe20005f21510 */
[----:B------:R-:W-:Y:S01]  /*1de0*/  IMAD.MOV.U32 R34, RZ, RZ, R47 ;  /* 0x000000ffff227224 */ /* 0x000fe200078e002f */
[----:B------:R-:W-:Y:S01]  /*1df0*/  IADD3 R53, P2, PT, R48, R45, RZ ;  /* 0x0000002d30357210 */ /* 0x000fe20007f5e0ff */
[----:B------:R-:W-:Y:S01]  /*1e00*/  IMAD.X R45, RZ, RZ, R43, P6 ;  /* 0x000000ffff2d7224 */ /* 0x000fe200030e062b */
[----:B------:R-:W-:Y:S01]  /*1e10*/  ISETP.GE.U32.AND P0, PT, R44, R29, PT ;  /* 0x0000001d2c00720c */ /* 0x000fe20003f06070 */
[----:B------:R-:W-:Y:S01]  /*1e20*/  IMAD.WIDE.U32.X R34, R0, R25, R34, P4 ;  /* 0x0000001900227225 */ /* 0x000fe200020e0422 */
[----:B------:R-:W-:Y:S02]  /*1e30*/  IADD3 RZ, P3, PT, R39, R40, RZ ;  /* 0x0000002827ff7210 */ /* 0x000fe40007f7e0ff */
[----:B------:R-:W-:Y:S01]  /*1e40*/  ISETP.GE.U32.AND.EX P0, PT, R45, R43, PT, P0 ;  /* 0x0000002b2d00720c */ /* 0x000fe20003f06100 */
[----:B------:R-:W-:-:S04]  /*1e50*/  IMAD.WIDE.U32 R38, R3, R22, RZ ;  /* 0x0000001603267225 */ /* 0x000fc800078e00ff */
[----:B------:R-:W-:Y:S01]  /*1e60*/  IMAD.X R55, RZ, RZ, R50, P2 ;  /* 0x000000ffff377224 */ /* 0x000fe200010e0632 */
[----:B------:R-:W-:Y:S01]  /*1e70*/  ISETP.LT.U32.AND P2, PT, R29, R51, PT ;  /* 0x000000331d00720c */ /* 0x000fe20003f41070 */
[C---:B------:R-:W-:Y:S01]  /*1e80*/  IMAD.WIDE.U32 R36, R2.reuse, R22, RZ ;  /* 0x0000001602247225 */ /* 0x040fe200078e00ff */
[----:B------:R-:W-:Y:S02]  /*1e90*/  IADD3 R29, P6, PT, R53, R34, RZ ;  /* 0x00000022351d7210 */ /* 0x000fe40007fde0ff */
[----:B------:R-:W-:Y:S01]  /*1ea0*/  SEL R36, RZ, 0x1, !P1 ;  /* 0x00000001ff247807 */ /* 0x000fe20004800000 */
[C---:B------:R-:W-:Y:S01]  /*1eb0*/  IMAD.WIDE.U32 R38, P4, R2.reuse, R23, R38 ;  /* 0x0000001702267225 */ /* 0x040fe20007880026 */
[----:B------:R-:W-:Y:S02]  /*1ec0*/  ISETP.LT.U32.OR.EX P0, PT, R43, R46, !P0, P2 ;  /* 0x0000002e2b00720c */ /* 0x000fe40004701520 */
[----:B------:R-:W-:Y:S01]  /*1ed0*/  IADD3 R36, P2, PT, R29, R36, RZ ;  /* 0x000000241d247210 */ /* 0x000fe20007f5e0ff */
[----:B------:R-:W-:Y:S01]  /*1ee0*/  IMAD.X R51, R55, 0x1, R35, P6 ;  /* 0x0000000137337824 */ /* 0x000fe200030e0623 */
[----:B------:R-:W-:Y:S01]  /*1ef0*/  SEL R47, RZ, 0x1, !P0 ;  /* 0x00000001ff2f7807 */ /* 0x000fe20004000000 */
[----:B------:R-:W-:Y:S01]  /*1f00*/  IMAD.WIDE.U32 R34, R2, R22, R44 ;  /* 0x0000001602227225 */ /* 0x000fe200078e002c */
[----:B------:R-:W-:-:S03]  /*1f10*/  IADD3 RZ, P1, PT, R37, R38, RZ ;  /* 0x0000002625ff7210 */ /* 0x000fc60007f3e0ff */
[----:B------:R-:W-:Y:S01]  /*1f20*/  IMAD.X R43, RZ, RZ, RZ, P4 ;  /* 0x000000ffff2b7224 */ /* 0x000fe200020e06ff */
[----:B------:R-:W-:Y:S01]  /*1f30*/  ISETP.GE.U32.AND P4, PT, R36, R29, PT ;  /* 0x0000001d2400720c */ /* 0x000fe20003f86070 */
[----:B------:R-:W-:Y:S01]  /*1f40*/  IMAD.X R37, RZ, RZ, R51, P2 ;  /* 0x000000ffff257224 */ /* 0x000fe200010e0633 */
[-C--:B------:R-:W-:Y:S01]  /*1f50*/  IADD3 R47, P6, PT, R47, R34.reuse, RZ ;  /* 0x000000222f2f7210 */ /* 0x080fe20007fde0ff */
[----:B------:R-:W-:Y:S01]  /*1f60*/  IMAD.IADD R49, R38, 0x1, R35 ;  /* 0x0000000126317824 */ /* 0x000fe200078e0223 */
[----:B------:R-:W-:Y:S01]  /*1f70*/  ISETP.LT.U32.AND P2, PT, R29, R53, PT ;  /* 0x000000351d00720c */ /* 0x000fe20003f41070 */
[----:B------:R-:W-:Y:S01]  /*1f80*/  IMAD.MOV.U32 R42, RZ, RZ, R39 ;  /* 0x000000ffff2a7224 */ /* 0x000fe200078e0027 */
[----:B------:R-:W-:Y:S01]  /*1f90*/  ISETP.GE.U32.AND.EX P4, PT, R37, R51, PT, P4 ;  /* 0x000000332500720c */ /* 0x000fe20003f86140 */
[----:B------:R-:W-:Y:S01]  /*1fa0*/  IMAD.X R46, RZ, RZ, R49, P6 ;  /* 0x000000ffff2e7224 */ /* 0x000fe200030e0631 */
[----:B------:R-:W-:Y:S01]  /*1fb0*/  ISETP.GE.U32.AND P0, PT, R47, R34, PT ;  /* 0x000000222f00720c */ /* 0x000fe20003f06070 */
[----:B------:R-:W-:Y:S01]  /*1fc0*/  IMAD.WIDE.U32.X R38, R3, R23, R42, P1 ;  /* 0x0000001703267225 */ /* 0x000fe200008e042a */
[----:B------:R-:W-:-:S02]  /*1fd0*/  ISETP.LT.U32.OR.EX P2, PT, R51, R55, !P4, P2 ;  /* 0x000000373300720c */ /* 0x000fc40006741520 */
[----:B------:R-:W-:Y:S01]  /*1fe0*/  ISETP.LT.U32.AND P4, PT, R34, R44, PT ;  /* 0x0000002c2200720c */ /* 0x000fe20003f81070 */
[----:B------:R-:W-:Y:S01]  /*1ff0*/  IMAD.WIDE.U32 R34, R28, R26, R36 ;  /* 0x0000001a1c227225 */ /* 0x000fe200078e0024 */
[----:B------:R-:W-:Y:S02]  /*2000*/  ISETP.GE.U32.AND.EX P0, PT, R46, R49, PT, P0 ;  /* 0x000000312e00720c */ /* 0x000fe40003f06100 */
[----:B------:R-:W-:Y:S01]  /*2010*/  SEL R51, RZ, 0x1, !P2 ;  /* 0x00000001ff337807 */ /* 0x000fe20005000000 */
[----:B------:R-:W-:Y:S01]  /*2020*/  IMAD.X R29, RZ, RZ, RZ, P5 ;  /* 0x000000ffff1d7224 */ /* 0x000fe200028e06ff */
[----:B------:R-:W-:Y:S01]  /*2030*/  ISETP.LT.U32.OR.EX P0, PT, R49, R45, !P0, P4 ;  /* 0x0000002d3100720c */ /* 0x000fe20004701540 */
[----:B------:R-:W-:Y:S01]  /*2040*/  IMAD.MOV.U32 R28, RZ, RZ, R41 ;  /* 0x000000ffff1c7224 */ /* 0x000fe200078e0029 */
[----:B------:R-:W-:Y:S01]  /*2050*/  IADD3 R49, P1, PT, R51, R34, RZ ;  /* 0x0000002233317210 */ /* 0x000fe20007f3e0ff */
[----:B------:R-:W-:Y:S01]  /*2060*/  IMAD.IADD R51, R40, 0x1, R35 ;  /* 0x0000000128337824 */ /* 0x000fe200078e0223 */
[----:B------:R-:W-:Y:S01]  /*2070*/  SEL R42, RZ, 0x1, !P0 ;  /* 0x00000001ff2a7807 */ /* 0x000fe20004000000 */
[----:B------:R-:W-:Y:S01]  /*2080*/  IMAD.WIDE.U32 R40, R3, R24, RZ ;  /* 0x0000001803287225 */ /* 0x000fe200078e00ff */
[----:B------:R-:W-:-:S03]  /*2090*/  IADD3 R35, P0, PT, R49, R38, RZ ;  /* 0x0000002631237210 */ /* 0x000fc60007f1e0ff */
[----:B------:R-:W-:Y:S01]  /*20a0*/  IMAD.X R44, RZ, RZ, R51, P1 ;  /* 0x000000ffff2c7224 */ /* 0x000fe200008e0633 */
[----:B------:R-:W-:Y:S01]  /*20b0*/  IADD3 R42, P1, PT, R35, R42, RZ ;  /* 0x0000002a232a7210 */ /* 0x000fe20007f3e0ff */
[----:B------:R-:W-:Y:S01]  /*20c0*/  IMAD.WIDE.U32.X R28, R0, R27, R28, P3 ;  /* 0x0000001b001c7225 */ /* 0x000fe200018e041c */
[----:B------:R-:W-:Y:S02]  /*20d0*/  ISETP.GE.U32.AND P3, PT, R53, R48, PT ;  /* 0x000000303500720c */ /* 0x000fe40003f66070 */
[----:B------:R-:W-:Y:S01]  /*20e0*/  ISETP.GE.U32.AND P2, PT, R42, R35, PT ;  /* 0x000000232a00720c */ /* 0x000fe20003f46070 */
[----:B------:R-:W-:Y:S01]  /*20f0*/  IMAD.X R45, R44, 0x1, R39, P0 ;  /* 0x000000012c2d7824 */ /* 0x000fe200000e0627 */
[----:B------:R-:W-:Y:S01]  /*2100*/  ISETP.GE.U32.AND P0, PT, R48, R57, PT ;  /* 0x000000393000720c */ /* 0x000fe20003f06070 */
[----:B------:R-:W-:Y:S01]  /*2110*/  IMAD.WIDE.U32 R38, R2, R24, RZ ;  /* 0x0000001802267225 */ /* 0x000fe200078e00ff */
[----:B------:R-:W-:-:S03]  /*2120*/  ISETP.GE.U32.AND.EX P3, PT, R55, R50, PT, P3 ;  /* 0x000000323700720c */ /* 0x000fc60003f66130 */
[----:B------:R-:W-:Y:S01]  /*2130*/  IMAD.X R43, RZ, RZ, R45, P1 ;  /* 0x000000ffff2b7224 */ /* 0x000fe200008e062d */
[----:B------:R-:W-:Y:S01]  /*2140*/  ISETP.LT.U32.AND P1, PT, R35, R49, PT ;  /* 0x000000312300720c */ /* 0x000fe20003f21070 */
[----:B------:R-:W-:Y:S01]  /*2150*/  IMAD.WIDE.U32 R40, P5, R2, R25, R40 ;  /* 0x0000001902287225 */ /* 0x000fe200078a0028 */
[----:B------:R-:W-:Y:S02]  /*2160*/  ISETP.GE.U32.AND.EX P0, PT, R50, R59, P3, P0 ;  /* 0x0000003b3200720c */ /* 0x000fe40001f06100 */
[----:B------:R-:W-:Y:S01]  /*2170*/  ISETP.GE.U32.AND.EX P2, PT, R43, R45, PT, P2 ;  /* 0x0000002d2b00720c */ /* 0x000fe20003f46120 */
[----:B------:R-:W-:Y:S01]  /*2180*/  IMAD.X R35, RZ, RZ, RZ, P5 ;  /* 0x000000ffff237224 */ /* 0x000fe200028e06ff */
[----:B------:R-:W-:Y:S01]  /*2190*/  IADD3 RZ, P4, PT, R39, R40, RZ ;  /* 0x0000002827ff7210 */ /* 0x000fe20007f9e0ff */
[----:B------:R-:W-:Y:S01]  /*21a0*/  IMAD.WIDE.U32 R38, R2, R24, R42 ;  /* 0x0000001802267225 */ /* 0x000fe200078e002a */
[----:B------:R-:W-:Y:S02]  /*21b0*/  ISETP.LT.U32.OR.EX P1, PT, R45, R44, !P2, P1 ;  /* 0x0000002c2d00720c */ /* 0x000fe40005721510 */
[----:B------:R-:W-:Y:S01]  /*21c0*/  ISETP.GE.U32.AND P3, PT, R49, R34, PT ;  /* 0x000000223100720c */ /* 0x000fe20003f66070 */
[----:B-1----:R-:W-:Y:S01]  /*21d0*/  IMAD.MOV.U32 R4, RZ, RZ, R47 ;  /* 0x000000ffff047224 */ /* 0x002fe200078e002f */
[----:B------:R-:W-:Y:S01]  /*21e0*/  SEL R45, RZ, 0x1, !P1 ;  /* 0x00000001ff2d7807 */ /* 0x000fe20004800000 */
[----:B------:R-:W-:Y:S01]  /*21f0*/  IMAD.MOV.U32 R5, RZ, RZ, R46 ;  /* 0x000000ffff057224 */ /* 0x000fe200078e002e */
[----:B------:R-:W-:Y:S01]  /*2200*/  ISETP.LT.U32.AND P2, PT, R34, R36, PT ;  /* 0x000000242200720c */ /* 0x000fe20003f41070 */
[----:B------:R-:W-:Y:S01]  /*2210*/  IMAD.MOV.U32 R34, RZ, RZ, R41 ;  /* 0x000000ffff227224 */ /* 0x000fe200078e0029 */
[----:B------:R-:W-:Y:S01]  /*2220*/  IADD3 R49, P1, PT, R45, R38, RZ ;  /* 0x000000262d317210 */ /* 0x000fe20007f3e0ff */
[----:B------:R-:W-:Y:S01]  /*2230*/  IMAD.IADD R41, R40, 0x1, R39 ;  /* 0x0000000128297824 */ /* 0x000fe200078e0227 */
[----:B------:R-:W-:Y:S01]  /*2240*/  ISETP.GE.U32.AND.EX P3, PT, R44, R51, PT, P3 ;  /* 0x000000332c00720c */ /* 0x000fe20003f66130 */
[----:B------:R-:W-:Y:S01]  /*2250*/  IMAD.WIDE.U32.X R34, R3, R25, R34, P4 ;  /* 0x0000001903227225 */ /* 0x000fe200020e0422 */
[----:B------:R-:W-:-:S02]  /*2260*/  @!P0 IADD3 R32, P5, PT, R32, 0x1, RZ ;  /* 0x0000000120208810 */ /* 0x000fc40007fbe0ff */
[----:B------:R-:W-:Y:S01]  /*2270*/  ISETP.LT.U32.OR.EX P3, PT, R51, R37, !P3, P2 ;  /* 0x000000253300720c */ /* 0x000fe20005f61520 */
[----:B------:R-:W-:Y:S01]  /*2280*/  IMAD.X R44, RZ, RZ, R41, P1 ;  /* 0x000000ffff2c7224 */ /* 0x000fe200008e0629 */
[----:B------:R-:W-:Y:S01]  /*2290*/  ISETP.GE.U32.AND P2, PT, R49, R38, PT ;  /* 0x000000263100720c */ /* 0x000fe20003f46070 */
[----:B------:R-:W-:Y:S01]  /*22a0*/  @!P0 IMAD.X R33, RZ, RZ, R33, P5 ;  /* 0x000000ffff218224 */ /* 0x000fe200028e0621 */
[----:B------:R-:W-:Y:S01]  /*22b0*/  SEL R0, RZ, 0x1, !P3 ;  /* 0x00000001ff007807 */ /* 0x000fe20005800000 */
[----:B------:R-:W-:Y:S01]  /*22c0*/  IMAD.WIDE.U32 R36, R3, R26, RZ ;  /* 0x0000001a03247225 */ /* 0x000fe200078e00ff */
[----:B------:R-:W-:Y:S02]  /*22d0*/  ISETP.LT.U32.AND P1, PT, R38, R42, PT ;  /* 0x0000002a2600720c */ /* 0x000fe40003f21070 */
[----:B------:R-:W-:Y:S01]  /*22e0*/  IADD3 R45, P3, PT, R32, R28, RZ ;  /* 0x0000001c202d7210 */ /* 0x000fe20007f7e0ff */
[----:B------:R-:W-:Y:S01]  /*22f0*/  IMAD.MOV.U32 R6, RZ, RZ, R49 ;  /* 0x000000ffff067224 */ /* 0x000fe200078e0031 */
[----:B------:R-:W-:Y:S01]  /*2300*/  ISETP.GE.U32.AND.EX P2, PT, R44, R41, PT, P2 ;  /* 0x000000292c00720c */ /* 0x000fe20003f46120 */
[----:B------:R-:W-:Y:S01]  /*2310*/  IMAD.MOV.U32 R7, RZ, RZ, R44 ;  /* 0x000000ffff077224 */ /* 0x000fe200078e002c */
[----:B------:R-:W-:Y:S01]  /*2320*/  IADD3 R0, P4, PT, R45, R0, RZ ;  /* 0x000000002d007210 */ /* 0x000fe20007f9e0ff */
[----:B------:R-:W-:Y:S01]  /*2330*/  IMAD.X R42, R33, 0x1, R29, P3 ;  /* 0x00000001212a7824 */ /* 0x000fe200018e061d */
[----:B------:R-:W-:Y:S01]  /*2340*/  ISETP.LT.U32.OR.EX P1, PT, R41, R43, !P2, P1 ;  /* 0x0000002b2900720c */ /* 0x000fe20005721510 */
[----:B------:R-:W-:Y:S01]  /*2350*/  IMAD.WIDE.U32 R28, R2, R26, RZ ;  /* 0x0000001a021c7225 */ /* 0x000fe200078e00ff */
[----:B------:R-:W-:Y:S01]  /*2360*/  IADD3 R41, P2, PT, R0, R34, RZ ;  /* 0x0000002200297210 */ /* 0x000fe20007f5e0ff */
[----:B------:R1:W-:Y:S01]  /*2370*/  STL.128 [R1+0xa0], R4 ;  /* 0x0000a00401007387 */ /* 0x0003e20000100c00 */
[----:B------:R-:W-:Y:S01]  /*2380*/  SEL R38, RZ, 0x1, !P1 ;  /* 0x00000001ff267807 */ /* 0x000fe20004800000 */
[----:B------:R-:W-:-:S02]  /*2390*/  IMAD.X R40, RZ, RZ, R42, P4 ;  /* 0x000000ffff287224 */ /* 0x000fc400020e062a */
[----:B------:R-:W-:Y:S01]  /*23a0*/  IMAD.WIDE.U32 R36, P4, R2, R27, R36 ;  /* 0x0000001b02247225 */ /* 0x000fe20007880024 */
[----:B------:R-:W-:-:S03]  /*23b0*/  IADD3 R38, P3, PT, R41, R38, RZ ;  /* 0x0000002629267210 */ /* 0x000fc60007f7e0ff */
[----:B------:R-:W-:Y:S01]  /*23c0*/  IMAD.X R43, R40, 0x1, R35, P2 ;  /* 0x00000001282b7824 */ /* 0x000fe200010e0623 */
[----:B------:R-:W-:Y:S01]  /*23d0*/  ISETP.GE.U32.AND P1, PT, R38, R41, PT ;  /* 0x000000292600720c */ /* 0x000fe20003f26070 */
[----:B------:R-:W-:Y:S01]  /*23e0*/  IMAD.X R35, RZ, RZ, RZ, P4 ;  /* 0x000000ffff237224 */ /* 0x000fe200020e06ff */
[----:B------:R-:W-:Y:S01]  /*23f0*/  ISETP.LT.U32.AND P2, PT, R41, R0, PT ;  /* 0x000000002900720c */ /* 0x000fe20003f41070 */
[----:B------:R-:W-:Y:S01]  /*2400*/  IMAD.X R39, RZ, RZ, R43, P3 ;  /* 0x000000ffff277224 */ /* 0x000fe200018e062b */
[----:B------:R-:W-:Y:S01]  /*2410*/  IADD3 RZ, P3, PT, R29, R36, RZ ;  /* 0x000000241dff7210 */ /* 0x000fe20007f7e0ff */
[----:B------:R-:W-:Y:S01]  /*2420*/  IMAD.MOV.U32 R34, RZ, RZ, R37 ;  /* 0x000000ffff227224 */ /* 0x000fe200078e0025 */
[----:B------:R-:W-:Y:S02]  /*2430*/  ISETP.GE.U32.AND P4, PT, R0, R45, PT ;  /* 0x0000002d0000720c */ /* 0x000fe40003f86070 */
[----:B------:R-:W-:Y:S01]  /*2440*/  ISETP.GE.U32.AND.EX P1, PT, R39, R43, PT, P1 ;  /* 0x0000002b2700720c */ /* 0x000fe20003f26110 */
[----:B------:R-:W-:Y:S01]  /*2450*/  IMAD.WIDE.U32.X R28, R3, R27, R34, P3 ;  /* 0x0000001b031c7225 */ /* 0x000fe200018e0422 */
[----:B------:R-:W-:-:S02]  /*2460*/  @!P0 ISETP.NE.U32.AND P3, PT, R32, RZ, PT ;  /* 0x000000ff2000820c */ /* 0x000fc40003f65070 */
[----:B------:R-:W-:Y:S01]  /*2470*/  ISETP.LT.U32.OR.EX P1, PT, R43, R40, !P1, P2 ;  /* 0x000000282b00720c */ /* 0x000fe20004f21520 */
[----:B------:R-:W-:Y:S01]  /*2480*/  IMAD.WIDE.U32 R2, R2, R26, R38 ;  /* 0x0000001a02027225 */ /* 0x000fe200078e0026 */
[----:B------:R-:W-:Y:S02]  /*2490*/  @!P0 ISETP.NE.AND.EX P3, PT, R33, RZ, PT, P3 ;  /* 0x000000ff2100820c */ /* 0x000fe40003f65330 */
[----:B------:R-:W-:Y:S01]  /*24a0*/  SEL R35, RZ, 0x1, !P1 ;  /* 0x00000001ff237807 */ /* 0x000fe20004800000 */
[----:B------:R-:W-:Y:S01]  /*24b0*/  IMAD.IADD R37, R36, 0x1, R3 ;  /* 0x0000000124257824 */ /* 0x000fe200078e0203 */
[----:B------:R-:W-:Y:S02]  /*24c0*/  ISETP.LT.U32.AND P1, PT, R45, R32, PT ;  /* 0x000000202d00720c */ /* 0x000fe40003f21070 */
[----:B------:R-:W-:Y:S02]  /*24d0*/  IADD3 R35, P5, PT, R35, R2, RZ ;  /* 0x0000000223237210 */ /* 0x000fe40007fbe0ff */
[----:B------:R-:W-:-:S02]  /*24e0*/  ISETP.GE.U32.AND.EX P4, PT, R40, R42, PT, P4 ;  /* 0x0000002a2800720c */ /* 0x000fc40003f86140 */
[----:B------:R-:W-:Y:S01]  /*24f0*/  ISETP.GE.U32.AND P2, PT, R35, R2, PT ;  /* 0x000000022300720c */ /* 0x000fe20003f46070 */
[----:B------:R-:W-:Y:S01]  /*2500*/  IMAD.X R32, RZ, RZ, R37, P5 ;  /* 0x000000ffff207224 */ /* 0x000fe200028e0625 */
[----:B------:R-:W-:Y:S01]  /*2510*/  @!P0 SEL R0, RZ, 0x1, P3 ;  /* 0x00000001ff008807 */ /* 0x000fe20001800000 */
[----:B-1----:R-:W-:Y:S01]  /*2520*/  IMAD.MOV.U32 R4, RZ, RZ, R35 ;  /* 0x000000ffff047224 */ /* 0x002fe200078e0023 */
[----:B------:R-:W-:Y:S01]  /*2530*/  ISETP.LT.U32.OR.EX P1, PT, R42, R33, !P4, P1 ;  /* 0x000000212a00720c */ /* 0x000fe20006721510 */
[----:B------:R-:W-:Y:S01]  /*2540*/  IMAD.MOV.U32 R5, RZ, RZ, R32 ;  /* 0x000000ffff057224 */ /* 0x000fe200078e0020 */
[----:B------:R-:W-:Y:S02]  /*2550*/  ISETP.LT.U32.AND P3, PT, R2, R38, PT ;  /* 0x000000260200720c */ /* 0x000fe40003f61070 */
[----:B------:R-:W-:Y:S02]  /*2560*/  ISETP.GE.U32.AND.EX P2, PT, R32, R37, PT, P2 ;  /* 0x000000252000720c */ /* 0x000fe40003f46120 */
[----:B------:R-:W-:-:S02]  /*2570*/  @!P0 IADD3 R31, P4, PT, R0, R31, RZ ;  /* 0x0000001f001f8210 */ /* 0x000fc40007f9e0ff */
[----:B------:R-:W-:Y:S02]  /*2580*/  SEL R3, RZ, 0x1, !P1 ;  /* 0x00000001ff037807 */ /* 0x000fe40004800000 */
[----:B------:R-:W-:Y:S01]  /*2590*/  ISETP.LT.U32.OR.EX P1, PT, R37, R39, !P2, P3 ;  /* 0x000000272500720c */ /* 0x000fe20005721530 */
[----:B------:R-:W-:Y:S01]  /*25a0*/  @!P0 IMAD.X R30, RZ, RZ, R30, P4 ;  /* 0x000000ffff1e8224 */ /* 0x000fe200020e061e */
[----:B------:R-:W-:Y:S02]  /*25b0*/  IADD3 R3, P2, P3, R28, R31, R3 ;  /* 0x0000001f1c037210 */ /* 0x000fe40007b5e003 */
[----:B------:R-:W-:Y:S02]  /*25c0*/  SEL R2, RZ, 0x1, !P1 ;  /* 0x00000001ff027807 */ /* 0x000fe40004800000 */
[----:B------:R-:W-:Y:S02]  /*25d0*/  IADD3.X R0, PT, PT, R29, R30, RZ, P2, P3 ;  /* 0x0000001e1d007210 */ /* 0x000fe400017e64ff */
[----:B------:R-:W-:-:S05]  /*25e0*/  IADD3 R3, P0, PT, R3, R2, RZ ;  /* 0x0000000203037210 */ /* 0x000fca0007f1e0ff */
[----:B------:R-:W-:Y:S01]  /*25f0*/  IMAD.X R0, RZ, RZ, R0, P0 ;  /* 0x000000ffff007224 */ /* 0x000fe200000e0600 */
[----:B------:R-:W-:Y:S01]  /*2600*/  ISETP.GT.U32.AND P0, PT, R3, R26, PT ;  /* 0x0000001a0300720c */ /* 0x000fe20003f04070 */
[----:B------:R-:W-:Y:S02]  /*2610*/  IMAD.MOV.U32 R6, RZ, RZ, R3 ;  /* 0x000000ffff067224 */ /* 0x000fe400078e0003 */
[----:B------:R-:W-:Y:S01]  /*2620*/  IMAD.MOV.U32 R7, RZ, RZ, R0 ;  /* 0x000000ffff077224 */ /* 0x000fe200078e0000 */
[----:B------:R-:W-:-:S04]  /*2630*/  ISETP.GT.U32.AND.EX P0, PT, R0, R27, PT, P0 ;  /* 0x0000001b0000720c */ /* 0x000fc80003f04100 */
[----:B------:R1:W-:Y:S09]  /*2640*/  STL.128 [R1+0xb0], R4 ;  /* 0x0000b00401007387 */ /* 0x0003f20000100c00 */
[----:B------:R-:W-:Y:S05]  /*2650*/  @P0 BRA `(.L_x_12) ;  /* 0x0000000000480947 */ /* 0x000fea0003800000 */
[----:B------:R-:W-:-:S04]  /*2660*/  ISETP.GE.U32.AND P0, PT, R3, R26, PT ;  /* 0x0000001a0300720c */ /* 0x000fc80003f06070 */
[----:B------:R-:W-:-:S13]  /*2670*/  ISETP.GE.U32.AND.EX P0, PT, R0, R27, PT, P0 ;  /* 0x0000001b0000720c */ /* 0x000fda0003f06100 */
[----:B------:R-:W-:Y:S05]  /*2680*/  @!P0 BREAK.RELIABLE B3 ;  /* 0x0000000000038942 */ /* 0x000fea0003800100 */
[----:B------:R-:W-:Y:S05]  /*2690*/  @!P0 BRA `(.L_x_13) ;  /* 0x0000000000a88947 */ /* 0x000fea0003800000 */
[----:B------:R-:W-:-:S04]  /*26a0*/  ISETP.GT.U32.AND P0, PT, R35, R24, PT ;  /* 0x000000182300720c */ /* 0x000fc80003f04070 */
[----:B------:R-:W-:-:S13]  /*26b0*/  ISETP.GT.U32.AND.EX P0, PT, R32, R25, PT, P0 ;  /* 0x000000192000720c */ /* 0x000fda0003f04100 */
[----:B------:R-:W-:Y:S05]  /*26c0*/  @P0 BRA `(.L_x_12) ;  /* 0x00000000002c0947 */ /* 0x000fea0003800000 */
[----:B------:R-:W-:Y:S02]  /*26d0*/  ISETP.GE.U32.AND P0, PT, R47, R20, PT ;  /* 0x000000142f00720c */ /* 0x000fe40003f06070 */
[----:B------:R-:W-:Y:S02]  /*26e0*/  ISETP.LT.U32.AND P3, PT, R49, R22, PT ;  /* 0x000000163100720c */ /* 0x000fe40003f61070 */
[----:B------:R-:W-:Y:S02]  /*26f0*/  ISETP.GE.U32.AND P1, PT, R35, R24, PT ;  /* 0x000000182300720c */ /* 0x000fe40003f26070 */
[----:B------:R-:W-:Y:S02]  /*2700*/  ISETP.GT.U32.AND P2, PT, R49, R22, PT ;  /* 0x000000163100720c */ /* 0x000fe40003f44070 */
[----:B------:R-:W-:Y:S02]  /*2710*/  ISETP.GE.U32.AND.EX P0, PT, R46, R21, PT, P0 ;  /* 0x000000152e00720c */ /* 0x000fe40003f06100 */
[----:B------:R-:W-:-:S02]  /*2720*/  ISETP.GE.U32.AND.EX P1, PT, R32, R25, PT, P1 ;  /* 0x000000192000720c */ /* 0x000fc40003f26110 */
[CC--:B------:R-:W-:Y:S02]  /*2730*/  ISETP.GT.U32.AND.EX P2, PT, R44.reuse, R23.reuse, PT, P2 ;  /* 0x000000172c00720c */ /* 0x0c0fe40003f44120 */
[----:B------:R-:W-:-:S04]  /*2740*/  ISETP.LT.U32.OR.EX P0, PT, R44, R23, !P0, P3 ;  /* 0x000000172c00720c */ /* 0x000fc80004701530 */
[----:B------:R-:W-:-:S13]  /*2750*/  PLOP3.LUT P0, PT, P1, P2, P0, 0x2f, 0x0 ;  /* 0x000000000000781c */ /* 0x000fda0000f04507 */
[----:B------:R-:W-:Y:S05]  /*2760*/  @P0 BREAK.RELIABLE B3 ;  /* 0x0000000000030942 */ /* 0x000fea0003800100 */
[----:B------:R-:W-:Y:S05]  /*2770*/  @P0 BRA `(.L_x_13) ;  /* 0x0000000000700947 */ /* 0x000fea0003800000 */
.L_x_12:
[----:B------:R-:W-:Y:S05]  /*2780*/  BSYNC.RELIABLE B3 ;  /* 0x0000000000037941 */ /* 0x000fea0003800100 */
.L_x_11:
[CC--:B------:R-:W-:Y:S02]  /*2790*/  ISETP.GE.U32.AND P0, PT, R47.reuse, R20.reuse, PT ;  /* 0x000000142f00720c */ /* 0x0c0fe40003f06070 */
[----:B-1----:R-:W-:Y:S02]  /*27a0*/  IADD3 R4, P1, PT, R47, -R20, RZ ;  /* 0x800000142f047210 */ /* 0x002fe40007f3e0ff */
[----:B------:R-:W-:-:S04]  /*27b0*/  ISETP.GE.U32.AND.EX P0, PT, R46, R21, PT, P0 ;  /* 0x000000152e00720c */ /* 0x000fc80003f06100 */
[----:B------:R-:W-:-:S04]  /*27c0*/  SEL R5, RZ, 0x1, P0 ;  /* 0x00000001ff057807 */ /* 0x000fc80000000000 */
[----:B------:R-:W-:-:S05]  /*27d0*/  IADD3 R6, P0, PT, R5, R22, RZ ;  /* 0x0000001605067210 */ /* 0x000fca0007f1e0ff */
[----:B------:R-:W-:Y:S01]  /*27e0*/  IMAD.X R7, RZ, RZ, R23, P0 ;  /* 0x000000ffff077224 */ /* 0x000fe200000e0617 */
[----:B------:R-:W-:-:S04]  /*27f0*/  ISETP.GE.U32.AND P0, PT, R49, R6, PT ;  /* 0x000000063100720c */ /* 0x000fc80003f06070 */
[----:B------:R-:W-:-:S04]  /*2800*/  ISETP.GE.U32.AND.EX P0, PT, R44, R7, PT, P0 ;  /* 0x000000072c00720c */ /* 0x000fc80003f06100 */
[----:B------:R-:W-:-:S04]  /*2810*/  SEL R5, RZ, 0x1, P0 ;  /* 0x00000001ff057807 */ /* 0x000fc80000000000 */
[----:B------:R-:W-:Y:S01]  /*2820*/  IADD3 R8, P0, PT, R5, R24, RZ ;  /* 0x0000001805087210 */ /* 0x000fe20007f1e0ff */
[----:B------:R-:W-:-:S04]  /*2830*/  IMAD.X R5, R46, 0x1, ~R21, P1 ;  /* 0x000000012e057824 */ /* 0x000fc800008e0e15 */
[----:B------:R-:W-:Y:S01]  /*2840*/  IMAD.X R9, RZ, RZ, R25, P0 ;  /* 0x000000ffff097224 */ /* 0x000fe200000e0619 */
[----:B------:R-:W-:Y:S02]  /*2850*/  ISETP.GE.U32.AND P0, PT, R35, R8, PT ;  /* 0x000000082300720c */ /* 0x000fe40003f06070 */
[----:B------:R-:W-:Y:S02]  /*2860*/  IADD3 R8, P1, PT, -R8, R35, RZ ;  /* 0x0000002308087210 */ /* 0x000fe40007f3e1ff */
[----:B------:R-:W-:-:S03]  /*2870*/  ISETP.GE.U32.AND.EX P0, PT, R32, R9, PT, P0 ;  /* 0x000000092000720c */ /* 0x000fc60003f06100 */
[----:B------:R-:W-:Y:S01]  /*2880*/  IMAD.X R9, R32, 0x1, ~R9, P1 ;  /* 0x0000000120097824 */ /* 0x000fe200008e0e09 */
[----:B------:R-:W-:Y:S02]  /*2890*/  SEL R2, RZ, 0x1, P0 ;  /* 0x00000001ff027807 */ /* 0x000fe40000000000 */
[----:B------:R-:W-:Y:S02]  /*28a0*/  IADD3 R6, P0, PT, -R6, R49, RZ ;  /* 0x0000003106067210 */ /* 0x000fe40007f1e1ff */
[----:B------:R-:W-:-:S03]  /*28b0*/  IADD3 R3, P2, P3, R3, -R26, -R2 ;  /* 0x8000001a03037210 */ /* 0x000fc60007b5e802 */
[----:B------:R-:W-:Y:S01]  /*28c0*/  IMAD.X R7, R44, 0x1, ~R7, P0 ;  /* 0x000000012c077824 */ /* 0x000fe200000e0e07 */
[----:B------:R-:W-:-:S04]  /*28d0*/  IADD3.X R0, PT, PT, R0, -0x1, ~R27, P2, P3 ;  /* 0xffffffff00007810 */ /* 0x000fc800017e6c1b */
[----:B------:R1:W-:Y:S02]  /*28e0*/  STL.128 [R1+0xa0], R4 ;  /* 0x0000a00401007387 */ /* 0x0003e40000100c00 */
[----:B-1----:R-:W-:Y:S02]  /*28f0*/  IMAD.MOV.U32 R4, RZ, RZ, R8 ;  /* 0x000000ffff047224 */ /* 0x002fe400078e0008 */
[----:B------:R-:W-:Y:S02]  /*2900*/  IMAD.MOV.U32 R5, RZ, RZ, R9 ;  /* 0x000000ffff057224 */ /* 0x000fe400078e0009 */
[----:B------:R-:W-:Y:S02]  /*2910*/  IMAD.MOV.U32 R6, RZ, RZ, R3 ;  /* 0x000000ffff067224 */ /* 0x000fe400078e0003 */
[----:B------:R-:W-:-:S05]  /*2920*/  IMAD.MOV.U32 R7, RZ, RZ, R0 ;  /* 0x000000ffff077224 */ /* 0x000fca00078e0000 */
[----:B------:R2:W-:Y:S02]  /*2930*/  STL.128 [R1+0xb0], R4 ;  /* 0x0000b00401007387 */ /* 0x0005e40000100c00 */
.L_x_13:
[----:B------:R-:W-:Y:S05]  /*2940*/  BSYNC.RECONVERGENT B2 ;  /* 0x0000000000027941 */ /* 0x000fea0003800200 */
.L_x_10:
[----:B------:R-:W3:Y:S01]  /*2950*/  LDCU.64 UR6, c[0x3][0x58] ;  /* 0x00c00b00ff0677ac */ /* 0x000ee20008000a00 */
[----:B------:R-:W4:Y:S01]  /*2960*/  LDCU.64 UR8, c[0x3][0x60] ;  /* 0x00c00c00ff0877ac */ /* 0x000f220008000a00 */
[----:B------:R-:W1:Y:S01]  /*2970*/  LDCU.64 UR4, c[0x3][0x50] ;  /* 0x00c00a00ff0477ac */ /* 0x000e620008000a00 */
[----:B---3--:R-:W-:Y:S02]  /*2980*/  IMAD.U32 R3, RZ, RZ, UR6 ;  /* 0x00000006ff037e24 */ /* 0x008fe4000f8e00ff */
[----:B------:R-:W-:Y:S02]  /*2990*/  IMAD.U32 R0, RZ, RZ, UR7 ;  /* 0x00000007ff007e24 */ /* 0x000fe4000f8e00ff */
[----:B----4-:R-:W-:Y:S02]  /*29a0*/  IMAD.U32 R2, RZ, RZ, UR8 ;  /* 0x00000008ff027e24 */ /* 0x010fe4000f8e00ff */
[----:B------:R-:W-:Y:S02]  /*29b0*/  IMAD.U32 R8, RZ, RZ, UR9 ;  /* 0x00000009ff087e24 */ /* 0x000fe4000f8e00ff */
[----:B-12---:R-:W-:-:S02]  /*29c0*/  IMAD.U32 R6, RZ, RZ, UR4 ;  /* 0x00000004ff067e24 */ /* 0x006fc4000f8e00ff */
[----:B------:R-:W-:-:S07]  /*29d0*/  IMAD.U32 R7, RZ, RZ, UR5 ;  /* 0x00000005ff077e24 */ /* 0x000fce000f8e00ff */
.L_x_7:
[----:B------:R-:W-:Y:S05]  /*29e0*/  BSYNC.RECONVERGENT B1 ;  /* 0x0000000000017941 */ /* 0x000fea0003800200 */
.L_x_3:
[----:B------:R-:W1:Y:S01]  /*29f0*/  LDC.64 R96, c[0x3][0x40] ;  /* 0x00c01000ff607b82 */ /* 0x000e620000000a00 */
[----:B------:R-:W2:Y:S01]  /*2a00*/  LDCU.128 UR4, c[0x3][0x20] ;  /* 0x00c00400ff0477ac */ /* 0x000ea20008000c00 */
[----:B------:R-:W-:Y:S01]  /*2a10*/  BSSY.RECONVERGENT B2, `(.L_x_14) ;  /* 0x0004840000027945 */ /* 0x000fe20003800200 */
[----:B------:R-:W3:Y:S01]  /*2a20*/  LDCU.128 UR8, c[0x3][URZ] ;  /* 0x00c00000ff0877ac */ /* 0x000ee20008000c00 */
[----:B------:R-:W4:Y:S01]  /*2a30*/  LDCU.128 UR20, c[0x3][0x10] ;  /* 0x00c00200ff1477ac */ /* 0x000f220008000c00 */
[----:B--2---:R-:W-:Y:S01]  /*2a40*/  LOP3.LUT R9, RZ, UR4, RZ, 0x33, !PT ;  /* 0x00000004ff097c12 */ /* 0x004fe2000f8e33ff */
[----:B------:R-:W-:Y:S01]  /*2a50*/  IMAD.U32 R16, RZ, RZ, UR7 ;  /* 0x00000007ff107e24 */ /* 0x000fe2000f8e00ff */
[----:B------:R-:W-:Y:S01]  /*2a60*/  LOP3.LUT R13, RZ, UR5, RZ, 0x33, !PT ;  /* 0x00000005ff0d7c12 */ /* 0x000fe2000f8e33ff */
[----:B-1----:R-:W-:Y:S02]  /*2a70*/  IMAD R5, R97, UR4, RZ ;  /* 0x0000000461057c24 */ /* 0x002fe4000f8e02ff */
[----:B------:R-:W-:-:S04]  /*2a80*/  IMAD.WIDE.U32 R100, R96, UR4, RZ ;  /* 0x0000000460647c25 */ /* 0x000fc8000f8e00ff */
[----:B------:R-:W-:Y:S01]  /*2a90*/  IMAD R5, R96, UR5, R5 ;  /* 0x0000000560057c24 */ /* 0x000fe2000f8e0205 */
[----:B------:R-:W1:Y:S03]  /*2aa0*/  LDCU.64 UR4, c[0x3][0x30] ;  /* 0x00c00600ff0477ac */ /* 0x000e660008000a00 */
[----:B------:R-:W-:Y:S02]  /*2ab0*/  IMAD.IADD R25, R101, 0x1, R5 ;  /* 0x0000000165197824 */ /* 0x000fe400078e0205 */
[----:B---3--:R-:W-:-:S04]  /*2ac0*/  IMAD.WIDE.U32 R4, R100, UR8, RZ ;  /* 0x0000000864047c25 */ /* 0x008fc8000f8e00ff */
[----:B------:R-:W-:Y:S01]  /*2ad0*/  IMAD.WIDE.U32 R10, R25, UR8, RZ ;  /* 0x00000008190a7c25 */ /* 0x000fe2000f8e00ff */
[----:B------:R-:W-:-:S03]  /*2ae0*/  ISETP.GT.U32.AND P0, PT, R4, R9, PT ;  /* 0x000000090400720c */ /* 0x000fc60003f04070 */
[----:B------:R-:W-:-:S03]  /*2af0*/  IMAD.WIDE.U32 R10, P1, R100, UR9, R10 ;  /* 0x00000009640a7c25 */ /* 0x000fc6000f82000a */
[----:B------:R-:W-:Y:S01]  /*2b00*/  IADD3 R4, P2, PT, R5, R10, RZ ;  /* 0x0000000a05047210 */ /* 0x000fe20007f5e0ff */
[----:B------:R-:W-:-:S03]  /*2b10*/  IMAD.X R5, RZ, RZ, RZ, P1 ;  /* 0x000000ffff057224 */ /* 0x000fc600008e06ff */
[----:B------:R-:W-:Y:S01]  /*2b20*/  ISETP.GT.U32.AND.EX P0, PT, R4, R13, PT, P0 ;  /* 0x0000000d0400720c */ /* 0x000fe20003f04100 */
[----:B------:R-:W-:-:S03]  /*2b30*/  IMAD.MOV.U32 R4, RZ, RZ, R11 ;  /* 0x000000ffff047224 */ /* 0x000fc600078e000b */
[----:B------:R-:W-:Y:S01]  /*2b40*/  SEL R14, RZ, 0x1, !P0 ;  /* 0x00000001ff0e7807 */ /* 0x000fe20004000000 */
[----:B------:R-:W-:-:S03]  /*2b50*/  IMAD.WIDE.U32.X R4, R25, UR9, R4, P2 ;  /* 0x0000000919047c25 */ /* 0x000fc600090e0404 */
[----:B------:R-:W-:-:S04]  /*2b60*/  IADD3 R9, P0, PT, R4, UR6, RZ ;  /* 0x0000000604097c10 */ /* 0x000fc8000ff1e0ff */
[----:B------:R-:W-:Y:S02]  /*2b70*/  IADD3 R14, P1, PT, R9, R14, RZ ;  /* 0x0000000e090e7210 */ /* 0x000fe40007f3e0ff */
[----:B------:R-:W-:Y:S01]  /*2b80*/  IADD3.X R11, PT, PT, R5, UR7, RZ, P0, !PT ;  /* 0x00000007050b7c10 */ /* 0x000fe200087fe4ff */
[----:B------:R-:W-:Y:S01]  /*2b90*/  IMAD.WIDE.U32 R4, R25, UR10, RZ ;  /* 0x0000000a19047c25 */ /* 0x000fe2000f8e00ff */
[----:B------:R-:W-:-:S03]  /*2ba0*/  ISETP.GE.U32.AND P0, PT, R14, R9, PT ;  /* 0x000000090e00720c */ /* 0x000fc60003f06070 */
[----:B------:R-:W-:Y:S01]  /*2bb0*/  IMAD.X R15, RZ, RZ, R11, P1 ;  /* 0x000000ffff0f7224 */ /* 0x000fe200008e060b */
[----:B------:R-:W-:Y:S01]  /*2bc0*/  ISETP.LT.U32.AND P1, PT, R9, UR6, PT ;  /* 0x0000000609007c0c */ /* 0x000fe2000bf21070 */
[----:B------:R-:W-:-:S03]  /*2bd0*/  IMAD.WIDE.U32 R12, R100, UR10, R14 ;  /* 0x0000000a640c7c25 */ /* 0x000fc6000f8e000e */
[----:B------:R-:W-:-:S04]  /*2be0*/  ISETP.GE.U32.AND.EX P0, PT, R15, R11, PT, P0 ;  /* 0x0000000b0f00720c */ /* 0x000fc80003f06100 */
[----:B------:R-:W-:Y:S01]  /*2bf0*/  ISETP.LT.U32.OR.EX P0, PT, R11, UR7, !P0, P1 ;  /* 0x000000070b007c0c */ /* 0x000fe2000c701510 */
[----:B------:R-:W-:Y:S01]  /*2c00*/  IMAD.WIDE.U32 R10, P2, R100, UR11, R4 ;  /* 0x0000000b640a7c25 */ /* 0x000fe2000f840004 */
[----:B------:R-:W-:Y:S02]  /*2c10*/  ISETP.LE.U32.AND P1, PT, RZ, UR6, PT ;  /* 0x00000006ff007c0c */ /* 0x000fe4000bf23070 */
[----:B------:R-:W-:Y:S01]  /*2c20*/  SEL R17, RZ, 0x1, !P0 ;  /* 0x00000001ff117807 */ /* 0x000fe20004000000 */
[----:B------:R-:W-:Y:S02]  /*2c30*/  IMAD.IADD R9, R10, 0x1, R13 ;  /* 0x000000010a097824 */ /* 0x000fe400078e020d */
[----:B------:R-:W-:Y:S01]  /*2c40*/  IMAD.WIDE.U32 R4, R100, UR10, RZ ;  /* 0x0000000a64047c25 */ /* 0x000fe2000f8e00ff */
[----:B------:R-:W-:-:S03]  /*2c50*/  IADD3 R17, P3, PT, R17, R12, RZ ;  /* 0x0000000c11117210 */ /* 0x000fc60007f7e0ff */
[----:B------:R-:W-:Y:S01]  /*2c60*/  IMAD.X R13, RZ, RZ, RZ, P2 ;  /* 0x000000ffff0d7224 */ /* 0x000fe200010e06ff */
[C---:B------:R-:W-:Y:S01]  /*2c70*/  ISETP.GE.U32.AND P0, PT, R17.reuse, R12, PT ;  /* 0x0000000c1100720c */ /* 0x040fe20003f06070 */
[----:B------:R-:W-:Y:S01]  /*2c80*/  IMAD.X R19, RZ, RZ, R9, P3 ;  /* 0x000000ffff137224 */ /* 0x000fe200018e0609 */
[----:B------:R-:W-:Y:S01]  /*2c90*/  ISETP.GE.U32.AND.EX P2, PT, R16, RZ, PT, P1 ;  /* 0x000000ff1000720c */ /* 0x000fe20003f46110 */
[----:B------:R-:W-:Y:S01]  /*2ca0*/  IMAD.WIDE.U32 R98, R17, R96, RZ ;  /* 0x0000006011627225 */ /* 0x000fe200078e00ff */
[----:B------:R-:W-:Y:S02]  /*2cb0*/  ISETP.LT.U32.AND P1, PT, R12, R14, PT ;  /* 0x0000000e0c00720c */ /* 0x000fe40003f21070 */
[----:B------:R-:W-:Y:S01]  /*2cc0*/  ISETP.GE.U32.AND.EX P0, PT, R19, R9, PT, P0 ;  /* 0x000000091300720c */ /* 0x000fe20003f06100 */
[----:B------:R-:W-:Y:S01]  /*2cd0*/  IMAD.MOV.U32 R12, RZ, RZ, R11 ;  /* 0x000000ffff0c7224 */ /* 0x000fe200078e000b */
[----:B------:R-:W-:Y:S01]  /*2ce0*/  IADD3 RZ, P3, PT, R5, R10, RZ ;  /* 0x0000000a05ff7210 */ /* 0x000fe20007f7e0ff */
[----:B------:R-:W-:Y:S01]  /*2cf0*/  IMAD R10, R19, R96, RZ ;  /* 0x00000060130a7224 */ /* 0x000fe200078e02ff */
[----:B------:R-:W-:-:S02]  /*2d00*/  SEL R22, RZ, 0x1, P2 ;  /* 0x00000001ff167807 */ /* 0x000fc40001000000 */
[----:B------:R-:W-:Y:S01]  /*2d10*/  ISETP.LT.U32.OR.EX P0, PT, R9, R15, !P0, P1 ;  /* 0x0000000f0900720c */ /* 0x000fe20004701510 */
[----:B------:R-:W-:Y:S01]  /*2d20*/  IMAD.WIDE.U32.X R4, R25, UR11, R12, P3 ;  /* 0x0000000b19047c25 */ /* 0x000fe200098e040c */
[----:B-1----:R-:W-:Y:S02]  /*2d30*/  IADD3 R27, P1, PT, R22, UR4, RZ ;  /* 0x00000004161b7c10 */ /* 0x002fe4000ff3e0ff */
[----:B------:R-:W-:Y:S01]  /*2d40*/  SEL R14, RZ, 0x1, !P0 ;  /* 0x00000001ff0e7807 */ /* 0x000fe20004000000 */
[----:B------:R-:W-:Y:S02]  /*2d50*/  IMAD R23, R17, R97, R10 ;  /* 0x0000006111177224 */ /* 0x000fe400078e020a */
[----:B------:R-:W-:Y:S01]  /*2d60*/  IMAD.X R30, RZ, RZ, UR5, P1 ;  /* 0x00000005ff1e7e24 */ /* 0x000fe200088e06ff */
[----:B------:R-:W-:Y:S01]  /*2d70*/  IADD3 R9, P1, PT, R27, R4, RZ ;  /* 0x000000041b097210 */ /* 0x000fe20007f3e0ff */
[----:B------:R-:W-:Y:S02]  /*2d80*/  IMAD.IADD R23, R99, 0x1, R23 ;  /* 0x0000000163177824 */ /* 0x000fe400078e0217 */
[----:B------:R-:W-:Y:S01]  /*2d90*/  IMAD.WIDE.U32 R10, R98, UR8, RZ ;  /* 0x00000008620a7c25 */ /* 0x000fe2000f8e00ff */
[----:B------:R-:W-:-:S03]  /*2da0*/  IADD3 R14, P2, PT, R9, R14, RZ ;  /* 0x0000000e090e7210 */ /* 0x000fc60007f5e0ff */
[----:B------:R-:W-:Y:S01]  /*2db0*/  IMAD.X R13, R30, 0x1, R5, P1 ;  /* 0x000000011e0d7824 */ /* 0x000fe200008e0605 */
[----:B------:R-:W-:Y:S01]  /*2dc0*/  ISETP.LT.U32.AND P1, PT, R9, R27, PT ;  /* 0x0000001b0900720c */ /* 0x000fe20003f21070 */
[----:B------:R-:W-:Y:S01]  /*2dd0*/  IMAD.WIDE.U32 R4, R23, UR8, RZ ;  /* 0x0000000817047c25 */ /* 0x000fe2000f8e00ff */
[----:B------:R-:W-:Y:S02]  /*2de0*/  ISETP.GE.U32.AND P0, PT, R14, R9, PT ;  /* 0x000000090e00720c */ /* 0x000fe40003f06070 */
[----:B------:R-:W-:Y:S01]  /*2df0*/  LOP3.LUT R9, RZ, R17, RZ, 0x33, !PT ;  /* 0x00000011ff097212 */ /* 0x000fe200078e33ff */
[----:B------:R-:W-:Y:S02]  /*2e00*/  IMAD.X R15, RZ, RZ, R13, P2 ;  /* 0x000000ffff0f7224 */ /* 0x000fe400010e060d */
[----:B------:R-:W-:Y:S01]  /*2e10*/  IMAD.WIDE.U32 R16, P2, R98, UR9, R4 ;  /* 0x0000000962107c25 */ /* 0x000fe2000f840004 */
[----:B------:R-:W-:Y:S02]  /*2e20*/  ISETP.GT.U32.AND P4, PT, R10, R9, PT ;  /* 0x000000090a00720c */ /* 0x000fe40003f84070 */
[----:B------:R-:W-:Y:S01]  /*2e30*/  ISETP.GE.U32.AND.EX P0, PT, R15, R13, PT, P0 ;  /* 0x0000000d0f00720c */ /* 0x000fe20003f06100 */
[----:B----4-:R-:W-:Y:S01]  /*2e40*/  IMAD.WIDE.U32 R4, R25, UR20, RZ ;  /* 0x0000001419047c25 */ /* 0x010fe2000f8e00ff */
[----:B------:R-:W-:-:S02]  /*2e50*/  IADD3 R9, P3, PT, R11, R16, RZ ;  /* 0x000000100b097210 */ /* 0x000fc40007f7e0ff */
[----:B------:R-:W-:Y:S01]  /*2e60*/  ISETP.LT.U32.OR.EX P0, PT, R13, R30, !P0, P1 ;  /* 0x0000001e0d00720c */ /* 0x000fe20004701510 */
[----:B------:R-:W-:-:S03]  /*2e70*/  IMAD.WIDE.U32 R12, R100, UR20, R14 ;  /* 0x00000014640c7c25 */ /* 0x000fc6000f8e000e */
[----:B------:R-:W-:Y:S01]  /*2e80*/  SEL R31, RZ, 0x1, !P0 ;  /* 0x00000001ff1f7807 */ /* 0x000fe20004000000 */
[----:B------:R-:W-:Y:S01]  /*2e90*/  IMAD.WIDE.U32 R10, P1, R100, UR21, R4 ;  /* 0x00000015640a7c25 */ /* 0x000fe2000f820004 */
[----:B------:R-:W-:-:S03]  /*2ea0*/  LOP3.LUT R4, RZ, R19, RZ, 0x33, !PT ;  /* 0x00000013ff047212 */ /* 0x000fc600078e33ff */
[----:B------:R-:W-:Y:S01]  /*2eb0*/  IMAD.X R5, RZ, RZ, RZ, P2 ;  /* 0x000000ffff057224 */ /* 0x000fe200010e06ff */
[----:B------:R-:W-:Y:S01]  /*2ec0*/  ISETP.GT.U32.AND.EX P0, PT, R9, R4, PT, P4 ;  /* 0x000000040900720c */ /* 0x000fe20003f04140 */
[----:B------:R-:W-:Y:S01]  /*2ed0*/  IMAD.MOV.U32 R4, RZ, RZ, R17 ;  /* 0x000000ffff047224 */ /* 0x000fe200078e0011 */
[----:B------:R-:W-:Y:S01]  /*2ee0*/  IADD3 R31, P2, PT, R31, R12, RZ ;  /* 0x0000000c1f1f7210 */ /* 0x000fe20007f5e0ff */
[----:B------:R-:W-:Y:S01]  /*2ef0*/  IMAD.IADD R33, R10, 0x1, R13 ;  /* 0x000000010a217824 */ /* 0x000fe200078e020d */
[----:B------:R-:W-:Y:S01]  /*2f00*/  SEL R28, RZ, 0x1, !P0 ;  /* 0x00000001ff1c7807 */ /* 0x000fe20004000000 */
[----:B------:R-:W-:Y:S01]  /*2f10*/  IMAD.WIDE.U32.X R4, R23, UR9, R4, P3 ;  /* 0x0000000917047c25 */ /* 0x000fe200098e0404 */
[----:B------:R-:W-:-:S03]  /*2f20*/  ISETP.GE.U32.AND P3, PT, R27, R22, PT ;  /* 0x000000161b00720c */ /* 0x000fc60003f66070 */
[----:B------:R-:W-:Y:S01]  /*2f30*/  IMAD.X R24, RZ, RZ, R33, P2 ;  /* 0x000000ffff187224 */ /* 0x000fe200010e0621 */
[----:B------:R-:W-:Y:S01]  /*2f40*/  IADD3 R9, P0, PT, R31, R4, RZ ;  /* 0x000000041f097210 */ /* 0x000fe20007f1e0ff */
[----:B------:R-:W-:-:S03]  /*2f50*/  IMAD.WIDE.U32 R20, R23, UR10, RZ ;  /* 0x0000000a17147c25 */ /* 0x000fc6000f8e00ff */
[----:B------:R-:W-:Y:S01]  /*2f60*/  IADD3 R28, P2, PT, R9, R28, RZ ;  /* 0x0000001c091c7210 */ /* 0x000fe20007f5e0ff */
[----:B------:R-:W-:Y:S02]  /*2f70*/  IMAD.X R5, R24, 0x1, R5, P0 ;  /* 0x0000000118057824 */ /* 0x000fe400000e0605 */
[----:B------:R-:W-:Y:S01]  /*2f80*/  IMAD.WIDE.U32 R20, P5, R98, UR11, R20 ;  /* 0x0000000b62147c25 */ /* 0x000fe2000f8a0014 */
[----:B------:R-:W-:-:S03]  /*2f90*/  ISETP.GE.U32.AND P0, PT, R28, R9, PT ;  /* 0x000000091c00720c */ /* 0x000fc60003f06070 */
[----:B------:R-:W-:Y:S01]  /*2fa0*/  IMAD.X R29, RZ, RZ, R5, P2 ;  /* 0x000000ffff1d7224 */ /* 0x000fe200010e0605 */
[----:B------:R-:W-:Y:S01]  /*2fb0*/  ISETP.LT.U32.AND P2, PT, R9, R31, PT ;  /* 0x0000001f0900720c */ /* 0x000fe20003f41070 */
[----:B------:R-:W-:Y:S01]  /*2fc0*/  IMAD.X R95, RZ, RZ, RZ, P1 ;  /* 0x000000ffff5f7224 */ /* 0x000fe200008e06ff */
[----:B------:R-:W-:Y:S01]  /*2fd0*/  ISETP.GE.U32.AND P1, PT, R31, R12, PT ;  /* 0x0000000c1f00720c */ /* 0x000fe20003f26070 */
[----:B------:R-:W-:Y:S01]  /*2fe0*/  IMAD.WIDE.U32 R26, R98, UR10, R28 ;  /* 0x0000000a621a7c25 */ /* 0x000fe2000f8e001c */
[----:B------:R-:W-:Y:S02]  /*2ff0*/  ISETP.GE.U32.AND.EX P0, PT, R29, R5, PT, P0 ;  /* 0x000000051d00720c */ /* 0x000fe40003f06100 */
[----:B------:R-:W-:Y:S01]  /*3000*/  ISETP.GE.U32.AND.EX P1, PT, R24, R33, PT, P1 ;  /* 0x000000211800720c */ /* 0x000fe20003f26110 */
[----:B------:R-:W-:Y:S01]  /*3010*/  IMAD.IADD R9, R20, 0x1, R27 ;  /* 0x0000000114097824 */ /* 0x000fe200078e021b */
[----:B------:R-:W-:Y:S01]  /*3020*/  ISETP.LT.U32.OR.EX P0, PT, R5, R24, !P0, P2 ;  /* 0x000000180500720c */ /* 0x000fe20004701520 */
[----:B------:R-:W-:-:S03]  /*3030*/  IMAD.WIDE.U32 R4, R100, UR20, RZ ;  /* 0x0000001464047c25 */ /* 0x000fc6000f8e00ff */
[----:B------:R-:W-:Y:S01]  /*3040*/  SEL R13, RZ, 0x1, !P0 ;  /* 0x00000001ff0d7807 */ /* 0x000fe20004000000 */
[----:B------:R-:W-:Y:S01]  /*3050*/  IMAD.WIDE.U32 R18, R25, UR22, RZ ;  /* 0x0000001619127c25 */ /* 0x000fe2000f8e00ff */
[----:B------:R-:W-:Y:S02]  /*3060*/  IADD3 RZ, P4, PT, R5, R10, RZ ;  /* 0x0000000a05ff7210 */ /* 0x000fe40007f9e0ff */
[----:B------:R-:W-:Y:S01]  /*3070*/  IADD3 R27, P6, PT, R13, R26, RZ ;  /* 0x0000001a0d1b7210 */ /* 0x000fe20007fde0ff */
[----:B------:R-:W-:Y:S01]  /*3080*/  IMAD.MOV.U32 R94, RZ, RZ, R11 ;  /* 0x000000ffff5e7224 */ /* 0x000fe200078e000b */
[----:B------:R-:W-:Y:S01]  /*3090*/  ISETP.GE.U32.AND.EX P0, PT, R30, RZ, PT, P3 ;  /* 0x000000ff1e00720c */ /* 0x000fe20003f06130 */
[----:B------:R-:W-:-:S04]  /*30a0*/  IMAD.WIDE.U32 R18, P2, R100, UR23, R18 ;  /* 0x0000001764127c25 */ /* 0x000fc8000f840012 */
[----:B------:R-:W-:Y:S01]  /*30b0*/  IMAD.X R31, RZ, RZ, R9, P6 ;  /* 0x000000ffff1f7224 */ /* 0x000fe200030e0609 */
[----:B------:R-:W-:Y:S01]  /*30c0*/  ISETP.GE.U32.AND P6, PT, R27, R26, PT ;  /* 0x0000001a1b00720c */ /* 0x000fe20003fc6070 */
[----:B------:R-:W-:Y:S02]  /*30d0*/  IMAD.MOV.U32 R92, RZ, RZ, R21 ;  /* 0x000000ffff5c7224 */ /* 0x000fe400078e0015 */
[C---:B------:R-:W-:Y:S01]  /*30e0*/  IMAD R10, R31.reuse, R96, RZ ;  /* 0x000000601f0a7224 */ /* 0x040fe200078e02ff */
[----:B------:R-:W-:Y:S01]  /*30f0*/  ISETP.GE.U32.AND.EX P6, PT, R31, R9, PT, P6 ;  /* 0x000000091f00720c */ /* 0x000fe20003fc6160 */
[----:B------:R-:W-:-:S04]  /*3100*/  IMAD.WIDE.U32 R4, R98, UR10, RZ ;  /* 0x0000000a62047c25 */ /* 0x000fc8000f8e00ff */
[C---:B------:R-:W-:Y:S02]  /*3110*/  IMAD R11, R27.reuse, R97, R10 ;  /* 0x000000611b0b7224 */ /* 0x040fe400078e020a */
[----:B------:R-:W-:-:S04]  /*3120*/  IMAD.WIDE.U32 R96, R27, R96, RZ ;  /* 0x000000601b607225 */ /* 0x000fc800078e00ff */
[----:B------:R-:W-:Y:S02]  /*3130*/  IMAD.IADD R21, R97, 0x1, R11 ;  /* 0x0000000161157824 */ /* 0x000fe400078e020b */
[----:B------:R-:W-:-:S04]  /*3140*/  IMAD.WIDE.U32 R16, R100, UR22, RZ ;  /* 0x0000001664107c25 */ /* 0x000fc8000f8e00ff */
[----:B------:R-:W-:Y:S01]  /*3150*/  IMAD.WIDE.U32 R10, R23, UR20, RZ ;  /* 0x00000014170a7c25 */ /* 0x000fe2000f8e00ff */
[----:B------:R-:W-:-:S03]  /*3160*/  IADD3 RZ, P3, PT, R17, R18, RZ ;  /* 0x0000001211ff7210 */ /* 0x000fc60007f7e0ff */
[----:B------:R-:W-:Y:S01]  /*3170*/  IMAD.X R91, RZ, RZ, RZ, P2 ;  /* 0x000000ffff5b7224 */ /* 0x000fe200010e06ff */
[----:B------:R-:W-:Y:S01]  /*3180*/  ISETP.LT.U32.AND P2, PT, R12, R14, PT ;  /* 0x0000000e0c00720c */ /* 0x000fe20003f41070 */
[----:B------:R-:W-:Y:S01]  /*3190*/  IMAD.X R93, RZ, RZ, RZ, P5 ;  /* 0x000000ffff5d7224 */ /* 0x000fe200028e06ff */
[----:B------:R-:W-:Y:S01]  /*31a0*/  IADD3 RZ, P5, PT, R5, R20, RZ ;  /* 0x0000001405ff7210 */ /* 0x000fe20007fbe0ff */
[----:B------:R-:W-:Y:S01]  /*31b0*/  IMAD.WIDE.U32 R12, R23, UR22, RZ ;  /* 0x00000016170c7c25 */ /* 0x000fe2000f8e00ff */
[----:B------:R-:W-:Y:S02]  /*31c0*/  ISETP.LT.U32.OR.EX P2, PT, R33, R15, !P1, P2 ;  /* 0x0000000f2100720c */ /* 0x000fe40004f41520 */
[----:B------:R-:W-:Y:S01]  /*31d0*/  ISETP.LT.U32.AND P1, PT, R26, R28, PT ;  /* 0x0000001c1a00720c */ /* 0x000fe20003f21070 */
[----:B------:R-:W-:-:S03]  /*31e0*/  IMAD.WIDE.U32.X R94, R25, UR21, R94, P4 ;  /* 0x00000015195e7c25 */ /* 0x000fc6000a0e045e */
[----:B------:R-:W-:Y:S01]  /*31f0*/  ISETP.LT.U32.OR.EX P1, PT, R9, R29, !P6, P1 ;  /* 0x0000001d0900720c */ /* 0x000fe20007721510 */
[----:B------:R-:W-:-:S04]  /*3200*/  IMAD.WIDE.U32 R16, R21, UR8, RZ ;  /* 0x0000000815107c25 */ /* 0x000fc8000f8e00ff */
[----:B------:R-:W-:-:S04]  /*3210*/  IMAD.WIDE.U32 R4, R98, UR20, RZ ;  /* 0x0000001462047c25 */ /* 0x000fc8000f8e00ff */
[----:B------:R-:W-:-:S04]  /*3220*/  IMAD.WIDE.U32 R10, P4, R98, UR21, R10 ;  /* 0x00000015620a7c25 */ /* 0x000fc8000f88000a */
[----:B------:R-:W-:-:S04]  /*3230*/  IMAD.WIDE.U32.X R92, R23, UR11, R92, P5 ;  /* 0x0000000b175c7c25 */ /* 0x000fc8000a8e045c */
[----:B------:R-:W-:-:S04]  /*3240*/  IMAD.WIDE.U32 R14, P5, R98, UR23, R12 ;  /* 0x00000017620e7c25 */ /* 0x000fc8000f8a000c */
[----:B------:R-:W-:Y:S01]  /*3250*/  IMAD.X R87, RZ, RZ, RZ, P4 ;  /* 0x000000ffff577224 */ /* 0x000fe200020e06ff */
[----:B------:R-:W-:Y:S01]  /*3260*/  IADD3 RZ, P4, PT, R5, R10, RZ ;  /* 0x0000000a05ff7210 */ /* 0x000fe20007f9e0ff */
[----:B------:R-:W-:-:S04]  /*3270*/  IMAD.WIDE.U32 R12, R98, UR22, RZ ;  /* 0x00000016620c7c25 */ /* 0x000fc8000f8e00ff */
[----:B------:R-:W-:-:S04]  /*3280*/  IMAD.WIDE.U32 R16, P6, R96, UR9, R16 ;  /* 0x0000000960107c25 */ /* 0x000fc8000f8c0010 */
[----:B------:R-:W-:-:S04]  /*3290*/  IMAD.WIDE.U32 R4, R96, UR8, RZ ;  /* 0x0000000860047c25 */ /* 0x000fc8000f8e00ff */
[----:B------:R-:W-:Y:S02]  /*32a0*/  IMAD.MOV.U32 R90, RZ, RZ, R19 ;  /* 0x000000ffff5a7224 */ /* 0x000fe400078e0013 */
[----:B------:R-:W1:Y:S01]  /*32b0*/  LDC.64 R18, c[0x0][0x388] ;  /* 0x0000e200ff127b82 */ /* 0x000e620000000a00 */
[----:B------:R-:W-:Y:S01]  /*32c0*/  IMAD.X R85, RZ, RZ, RZ, P5 ;  /* 0x000000ffff557224 */ /* 0x000fe200028e06ff */
[----:B------:R-:W-:Y:S01]  /*32d0*/  IADD3 RZ, P5, PT, R13, R14, RZ ;  /* 0x0000000e0dff7210 */ /* 0x000fe20007fbe0ff */
[----:B------:R-:W-:Y:S01]  /*32e0*/  IMAD.X R89, RZ, RZ, RZ, P6 ;  /* 0x000000ffff597224 */ /* 0x000fe200030e06ff */
[----:B------:R-:W-:Y:S01]  /*32f0*/  IADD3 R9, P6, PT, R5, R16, RZ ;  /* 0x0000001005097210 */ /* 0x000fe20007fde0ff */
[----:B------:R-:W-:Y:S01]  /*3300*/  IMAD.WIDE.U32 R12, R21, UR10, RZ ;  /* 0x0000000a150c7c25 */ /* 0x000fe2000f8e00ff */
[----:B------:R-:W-:-:S03]  /*3310*/  LOP3.LUT R5, RZ, R27, RZ, 0x33, !PT ;  /* 0x0000001bff057212 */ /* 0x000fc600078e33ff */
[----:B------:R-:W-:Y:S02]  /*3320*/  IMAD.MOV.U32 R88, RZ, RZ, R17 ;  /* 0x000000ffff587224 */ /* 0x000fe400078e0011 */
[----:B------:R-:W-:Y:S02]  /*3330*/  IMAD.MOV.U32 R86, RZ, RZ, R11 ;  /* 0x000000ffff567224 */ /* 0x000fe400078e000b */
[----:B------:R-:W-:Y:S02]  /*3340*/  IMAD.MOV.U32 R84, RZ, RZ, R15 ;  /* 0x000000ffff547224 */ /* 0x000fe400078e000f */
[----:B------:R-:W-:-:S04]  /*3350*/  IMAD.WIDE.U32.X R88, R21, UR9, R88, P6 ;  /* 0x0000000915587c25 */ /* 0x000fc8000b0e0458 */
[----:B------:R-:W-:-:S04]  /*3360*/  IMAD.WIDE.U32 R10, R96, UR10, RZ ;  /* 0x0000000a600a7c25 */ /* 0x000fc8000f8e00ff */
[----:B------:R-:W-:-:S04]  /*3370*/  IMAD.WIDE.U32 R12, P6, R96, UR11, R12 ;  /* 0x0000000b600c7c25 */ /* 0x000fc8000f8c000c */
[----:B------:R-:W-:-:S04]  /*3380*/  IMAD.WIDE.U32 R14, R21, UR20, RZ ;  /* 0x00000014150e7c25 */ /* 0x000fc8000f8e00ff */
[----:B------:R-:W-:-:S04]  /*3390*/  IMAD.WIDE.U32 R16, R21, UR22, RZ ;  /* 0x0000001615107c25 */ /* 0x000fc8000f8e00ff */
[----:B------:R-:W-:Y:S01]  /*33a0*/  IMAD.WIDE.U32.X R90, R25, UR23, R90, P3 ;  /* 0x00000017195a7c25 */ /* 0x000fe200098e045a */
[----:B------:R-:W-:-:S03]  /*33b0*/  ISETP.GT.U32.AND P3, PT, R4, R5, PT ;  /* 0x000000050400720c */ /* 0x000fc60003f64070 */
[----:B------:R-:W-:Y:S01]  /*33c0*/  IMAD.WIDE.U32.X R86, R23, UR21, R86, P4 ;  /* 0x0000001517567c25 */ /* 0x000fe2000a0e0456 */
[----:B------:R-:W-:-:S03]  /*33d0*/  IADD3 RZ, P4, PT, R11, R12, RZ ;  /* 0x0000000c0bff7210 */ /* 0x000fc60007f9e0ff */
[----:B------:R-:W-:-:S04]  /*33e0*/  IMAD.WIDE.U32.X R84, R23, UR23, R84, P5 ;  /* 0x0000001717547c25 */ /* 0x000fc8000a8e0454 */
[----:B------:R-:W-:Y:S02]  /*33f0*/  IMAD.X R83, RZ, RZ, RZ, P6 ;  /* 0x000000ffff537224 */ /* 0x000fe400030e06ff */
[----:B------:R-:W-:Y:S01]  /*3400*/  IMAD.WIDE.U32 R4, R96, UR20, RZ ;  /* 0x0000001460047c25 */ /* 0x000fe2000f8e00ff */
[----:B------:R-:W-:-:S03]  /*3410*/  LOP3.LUT R4, RZ, R31, RZ, 0x33, !PT ;  /* 0x0000001fff047212 */ /* 0x000fc600078e33ff */
[----:B------:R-:W-:Y:S01]  /*3420*/  IMAD.WIDE.U32 R14, P5, R96, UR21, R14 ;  /* 0x00000015600e7c25 */ /* 0x000fe2000f8a000e */
[----:B------:R-:W-:-:S03]  /*3430*/  ISETP.GT.U32.AND.EX P3, PT, R9, R4, PT, P3 ;  /* 0x000000040900720c */ /* 0x000fc60003f64130 */
[----:B------:R-:W-:-:S04]  /*3440*/  IMAD.WIDE.U32 R16, P6, R96, UR23, R16 ;  /* 0x0000001760107c25 */ /* 0x000fc8000f8c0010 */
[----:B------:R-:W-:-:S04]  /*3450*/  IMAD.WIDE.U32 R10, R96, UR22, RZ ;  /* 0x00000016600a7c25 */ /* 0x000fc8000f8e00ff */
[----:B------:R-:W-:Y:S01]  /*3460*/  IMAD.X R81, RZ, RZ, RZ, P5 ;  /* 0x000000ffff517224 */ /* 0x000fe200028e06ff */
[----:B------:R-:W-:Y:S01]  /*3470*/  IADD3 RZ, P5, PT, R5, R14, RZ ;  /* 0x0000000e05ff7210 */ /* 0x000fe20007fbe0ff */
[----:B------:R-:W-:Y:S01]  /*3480*/  IMAD.X R79, RZ, RZ, RZ, P6 ;  /* 0x000000ffff4f7224 */ /* 0x000fe200030e06ff */
[----:B------:R-:W-:Y:S01]  /*3490*/  IADD3 RZ, P6, PT, R11, R16, RZ ;  /* 0x000000100bff7210 */ /* 0x000fe20007fde0ff */
[----:B------:R-:W-:Y:S01]  /*34a0*/  IMAD.MOV.U32 R82, RZ, RZ, R13 ;  /* 0x000000ffff527224 */ /* 0x000fe200078e000d */
[----:B------:R-:W-:Y:S01]  /*34b0*/  SEL R16, RZ, 0x1, !P1 ;  /* 0x00000001ff107807 */ /* 0x000fe20004800000 */
[----:B------:R-:W-:Y:S01]  /*34c0*/  IMAD.MOV.U32 R80, RZ, RZ, R15 ;  /* 0x000000ffff507224 */ /* 0x000fe200078e000f */
[----:B------:R-:W-:Y:S01]  /*34d0*/  SEL R14, RZ, 0x1, !P3 ;  /* 0x00000001ff0e7807 */ /* 0x000fe20005800000 */
[----:B------:R-:W-:Y:S01]  /*34e0*/  IMAD.MOV.U32 R78, RZ, RZ, R17 ;  /* 0x000000ffff4e7224 */ /* 0x000fe200078e0011 */
[----:B------:R-:W-:Y:S01]  /*34f0*/  SEL R17, RZ, 0x1, !P2 ;  /* 0x00000001ff117807 */ /* 0x000fe20005000000 */
[----:B-1----:R-:W-:Y:S01]  /*3500*/  IMAD.WIDE R76, R76, 0x40, R18 ;  /* 0x000000404c4c7825 */ /* 0x002fe200078e0212 */
[----:B------:R-:W-:-:S03]  /*3510*/  SEL R18, RZ, 0x1, P0 ;  /* 0x00000001ff127807 */ /* 0x000fc60000000000 */
[----:B------:R-:W-:-:S04]  /*3520*/  IMAD.WIDE.U32.X R82, R21, UR11, R82, P4 ;  /* 0x0000000b15527c25 */ /* 0x000fc8000a0e0452 */
[----:B------:R-:W-:-:S04]  /*3530*/  IMAD.WIDE.U32.X R80, R21, UR21, R80, P5 ;  /* 0x0000001515507c25 */ /* 0x000fc8000a8e0450 */
[----:B------:R-:W-:-:S04]  /*3540*/  IMAD.WIDE.U32.X R78, R21, UR23, R78, P6 ;  /* 0x00000017154e7c25 */ /* 0x000fc8000b0e044e */
[----:B------:R-:W-:Y:S02]  /*3550*/  VIADD R20, R1, 0x110 ;  /* 0x0000011001147836 */ /* 0x000fe40000000000 */
[----:B------:R-:W-:-:S07]  /*3560*/  IMAD.MOV.U32 R19, RZ, RZ, RZ ;  /* 0x000000ffff137224 */ /* 0x000fce00078e00ff */
.L_x_324:
[----:B------:R-:W2:Y:S04]  /*3570*/  LDL.128 R56, [R20+-0x70] ;  /* 0xffff900014387983 */ /* 0x000ea80000100c00 */
[----:B------:R-:W2:Y:S01]  /*3580*/  LDL.128 R52, [R20+-0x60] ;  /* 0xffffa00014347983 */ /* 0x000ea20000100c00 */
[----:B------:R-:W-:Y:S01]  /*3590*/  VIADD R19, R19, 0x1 ;  /* 0x0000000113137836 */ /* 0x000fe20000000000 */
[----:B------:R-:W-:Y:S04]  /*35a0*/  BSSY.RECONVERGENT B1, `(.L_x_15) ;  /* 0x0004783000017945 */ /* 0x000fe80003800200 */
[----:B------:R-:W-:-:S04]  /*35b0*/  ISETP.NE.AND P1, PT, R19, 0xe, PT ;  /* 0x0000000e1300780c */ /* 0x000fc80003f25270 */
[----:B------:R-:W-:Y:S02]  /*35c0*/  P2R R24, PR, RZ, 0x2 ;  /* 0x00000002ff187803 */ /* 0x000fe40000000000 */
[----:B--2---:R-:W-:Y:S02]  /*35d0*/  LOP3.LUT R5, R52, R58, R56, 0xfe, !PT ;  /* 0x0000003a34057212 */ /* 0x004fe400078efe38 */
[----:B------:R-:W-:Y:S02]  /*35e0*/  LOP3.LUT R9, R53, R59, R57, 0xfe, !PT ;  /* 0x0000003b35097212 */ /* 0x000fe400078efe39 */
[----:B------:R-:W-:-:S04]  /*35f0*/  LOP3.LUT P0, RZ, R5, R54, RZ, 0xfc, !PT ;  /* 0x0000003605ff7212 */ /* 0x000fc8000780fcff */
[----:B------:R-:W-:-:S13]  /*3600*/  LOP3.LUT P0, RZ, R9, R55, RZ, 0xfc, P0 ;  /* 0x0000003709ff7212 */ /* 0x000fda000000fcff */
[----:B------:R-:W-:Y:S05]  /*3610*/  @P0 BRA `(.L_x_16) ;  /* 0x0000001800700947 */ /* 0x000fea0003800000 */
[----:B------:R-:W2:Y:S04]  /*3620*/  LDG.E.64.CONSTANT R36, desc[UR12][R76.64] ;  /* 0x0000000c4c247981 */ /* 0x000ea8000c1e9b00 */
[----:B------:R1:W5:Y:S01]  /*3630*/  LDG.E.64.CONSTANT R38, desc[UR12][R76.64+0x8] ;  /* 0x0000080c4c267981 */ /* 0x000362000c1e9b00 */
[----:B--2---:R-:W-:-:S04]  /*3640*/  ISETP.NE.U32.AND P0, PT, R36, UR16, PT ;  /* 0x0000001024007c0c */ /* 0x004fc8000bf05070 */
[----:B------:R-:W-:-:S13]  /*3650*/  ISETP.NE.AND.EX P0, PT, R37, UR17, PT, P0 ;  /* 0x0000001125007c0c */ /* 0x000fda000bf05300 */
[----:B------:R1:W5:Y:S01]  /*3660*/  @P0 LDG.E.64.CONSTANT R40, desc[UR12][R76.64+0x10] ;  /* 0x0000100c4c280981 */ /* 0x000362000c1e9b00 */
[----:B------:R-:W-:Y:S04]  /*3670*/  BSSY.RELIABLE B3, `(.L_x_17) ;  /* 0x000002e000037945 */ /* 0x000fe80003800100 */
[----:B------:R-:W-:Y:S05]  /*3680*/  @P0 BRA `(.L_x_18) ;  /* 0x0000000000b00947 */ /* 0x000fea0003800000 */
[----:B-----5:R-:W2:Y:S01]  /*3690*/  LDG.E.64.CONSTANT R40, desc[UR12][R76.64+0x10] ;  /* 0x0000100c4c287981 */ /* 0x020ea2000c1e9b00 */
[----:B------:R-:W-:-:S04]  /*36a0*/  ISETP.NE.U32.AND P0, PT, R38, R6, PT ;  /* 0x000000062600720c */ /* 0x000fc80003f05070 */
[----:B------:R-:W-:Y:S02]  /*36b0*/  ISETP.NE.AND.EX P0, PT, R39, R7, PT, P0 ;  /* 0x000000072700720c */ /* 0x000fe40003f05300 */
[----:B--2---:R-:W-:-:S04]  /*36c0*/  ISETP.NE.U32.AND P1, PT, R40, R3, PT ;  /* 0x000000032800720c */ /* 0x004fc80003f25070 */
[----:B------:R-:W-:-:S04]  /*36d0*/  ISETP.NE.AND.EX P1, PT, R41, R0, PT, P1 ;  /* 0x000000002900720c */ /* 0x000fc80003f25310 */
[----:B------:R-:W-:-:S13]  /*36e0*/  PLOP3.LUT P0, PT, P0, P1, PT, 0xf8, 0x8f ;  /* 0x00000000008f781c */ /* 0x000fda0000703f70 */
[----:B------:R-:W-:Y:S05]  /*36f0*/  @P0 BRA `(.L_x_18) ;  /* 0x0000000000940947 */ /* 0x000fea0003800000 */
[----:B------:R-:W2:Y:S01]  /*3700*/  LDG.E.64.CONSTANT R4, desc[UR12][R76.64+0x18] ;  /* 0x0000180c4c047981 */ /* 0x000ea2000c1e9b00 */
[----:B------:R-:W-:Y:S02]  /*3710*/  IMAD.MOV.U32 R40, RZ, RZ, R3 ;  /* 0x000000ffff287224 */ /* 0x000fe400078e0003 */
[----:B------:R-:W-:Y:S01]  /*3720*/  IMAD.MOV.U32 R41, RZ, RZ, R0 ;  /* 0x000000ffff297224 */ /* 0x000fe200078e0000 */
[----:B--2---:R-:W-:-:S04]  /*3730*/  ISETP.NE.U32.AND P0, PT, R4, R2, PT ;  /* 0x000000020400720c */ /* 0x004fc80003f05070 */
[----:B------:R-:W-:-:S13]  /*3740*/  ISETP.NE.AND.EX P0, PT, R5, R8, PT, P0 ;  /* 0x000000080500720c */ /* 0x000fda0003f05300 */
[----:B------:R-:W-:Y:S05]  /*3750*/  @P0 BRA `(.L_x_18) ;  /* 0x00000000007c0947 */ /* 0x000fea0003800000 */
[----:B------:R-:W2:Y:S01]  /*3760*/  LDG.E.64.CONSTANT R4, desc[UR12][R76.64+0x20] ;  /* 0x0000200c4c047981 */ /* 0x000ea2000c1e9b00 */
[----:B------:R-:W-:Y:S02]  /*3770*/  IMAD.MOV.U32 R40, RZ, RZ, R3 ;  /* 0x000000ffff287224 */ /* 0x000fe400078e0003 */
[----:B------:R-:W-:Y:S01]  /*3780*/  IMAD.MOV.U32 R41, RZ, RZ, R0 ;  /* 0x000000ffff297224 */ /* 0x000fe200078e0000 */
[----:B--2---:R-:W-:-:S04]  /*3790*/  ISETP.NE.U32.AND P0, PT, R4, RZ, PT ;  /* 0x000000ff0400720c */ /* 0x004fc80003f05070 */
[----:B------:R-:W-:-:S13]  /*37a0*/  ISETP.NE.AND.EX P0, PT, R5, RZ, PT, P0 ;  /* 0x000000ff0500720c */ /* 0x000fda0003f05300 */
        /* <DEDUP_REMOVED lines=13> */
[----:B------:R-:W2:Y:S02]  /*3880*/  LDG.E.64.CONSTANT R4, desc[UR12][R76.64+0x38] ;  /* 0x0000380c4c047981 */ /* 0x000ea4000c1e9b00 */
[----:B--2---:R-:W-:-:S04]  /*3890*/  ISETP.NE.U32.AND P0, PT, R4, RZ, PT ;  /* 0x000000ff0400720c */ /* 0x004fc80003f05070 */
[----:B------:R-:W-:-:S13]  /*38a0*/  ISETP.NE.AND.EX P0, PT, R5, RZ, PT, P0 ;  /* 0x000000ff0500720c */ /* 0x000fda0003f05300 */
[----:B------:R2:W-:Y:S01]  /*38b0*/  @!P0 STL.128 [R20+-0x50], RZ ;  /* 0xffffb0ff14008387 */ /* 0x0005e20000100c00 */
[----:B------:R-:W-:Y:S05]  /*38c0*/  @!P0 BREAK.RELIABLE B3 ;  /* 0x0000000000038942 */ /* 0x000fea0003800100 */
[----:B------:R2:W-:Y:S04]  /*38d0*/  @!P0 STL.128 [R20+-0x40], RZ ;  /* 0xffffc0ff14008387 */ /* 0x0005e80000100c00 */
[----:B------:R2:W-:Y:S04]  /*38e0*/  @!P0 STL.128 [R20+-0x30], RZ ;  /* 0xffffd0ff14008387 */ /* 0x0005e80000100c00 */
[----:B------:R2:W-:Y:S04]  /*38f0*/  @!P0 STL.128 [R20+-0x20], RZ ;  /* 0xffffe0ff14008387 */ /* 0x0005e80000100c00 */
[----:B------:R2:W-:Y:S04]  /*3900*/  @!P0 STL.128 [R20+-0x10], RZ ;  /* 0xfffff0ff14008387 */ /* 0x0005e80000100c00 */
[----:B------:R2:W-:Y:S01]  /*3910*/  @!P0 STL.128 [R20], RZ ;  /* 0x000000ff14008387 */ /* 0x0005e20000100c00 */
[----:B------:R-:W-:Y:S05]  /*3920*/  @!P0 BRA `(.L_x_19) ;  /* 0x0000047400288947 */ /* 0x000fea0003800000 */
[----:B------:R-:W-:Y:S02]  /*3930*/  IMAD.MOV.U32 R40, RZ, RZ, R3 ;  /* 0x000000ffff287224 */ /* 0x000fe400078e0003 */
[----:B------:R-:W-:-:S07]  /*3940*/  IMAD.MOV.U32 R41, RZ, RZ, R0 ;  /* 0x000000ffff297224 */ /* 0x000fce00078e0000 */
.L_x_18:
[----:B------:R-:W-:Y:S05]  /*3950*/  BSYNC.RELIABLE B3 ;  /* 0x0000000000037941 */ /* 0x000fea0003800100 */
.L_x_17:
[----:B------:R3:W5:Y:S04]  /*3960*/  LDG.E.64.CONSTANT R42, desc[UR12][R76.64+0x18] ;  /* 0x0000180c4c2a7981 */ /* 0x000768000c1e9b00 */
[----:B------:R3:W5:Y:S04]  /*3970*/  LDG.E.64.CONSTANT R32, desc[UR12][R76.64+0x20] ;  /* 0x0000200c4c207981 */ /* 0x000768000c1e9b00 */
[----:B------:R3:W5:Y:S04]  /*3980*/  LDG.E.64.CONSTANT R34, desc[UR12][R76.64+0x28] ;  /* 0x0000280c4c227981 */ /* 0x000768000c1e9b00 */
[----:B------:R3:W5:Y:S04]  /*3990*/  LDG.E.64.CONSTANT R28, desc[UR12][R76.64+0x30] ;  /* 0x0000300c4c1c7981 */ /* 0x000768000c1e9b00 */
[----:B------:R3:W5:Y:S01]  /*39a0*/  LDG.E.64.CONSTANT R30, desc[UR12][R76.64+0x38] ;  /* 0x0000380c4c1e7981 */ /* 0x000762000c1e9b00 */
[----:B------:R-:W-:Y:S01]  /*39b0*/  ISETP.GE.U32.AND P0, PT, R22, RZ, PT ;  /* 0x000000ff1600720c */ /* 0x000fe20003f06070 */
[----:B------:R-:W4:Y:S03]  /*39c0*/  LDC.64 R4, c[0x3][0x18] ;  /* 0x00c00600ff047b82 */ /* 0x000f260000000a00 */
[----:B------:R-:W-:-:S04]  /*39d0*/  ISETP.GE.U32.AND.EX P0, PT, RZ, RZ, PT, P0 ;  /* 0x000000ffff00720c */ /* 0x000fc80003f06100 */
[----:B------:R-:W-:-:S04]  /*39e0*/  SEL R49, RZ, 0x1, P0 ;  /* 0x00000001ff317807 */ /* 0x000fc80000000000 */
[----:B------:R-:W-:-:S04]  /*39f0*/  IADD3 R48, P0, PT, R18, R49, RZ ;  /* 0x0000003112307210 */ /* 0x000fc80007f1e0ff */
[C---:B------:R-:W-:Y:S01]  /*3a00*/  IADD3 R51, P1, PT, R48.reuse, UR18, RZ ;  /* 0x0000001230337c10 */ /* 0x040fe2000ff3e0ff */
[----:B------:R-:W-:Y:S01]  /*3a10*/  IMAD.X R50, RZ, RZ, RZ, P0 ;  /* 0x000000ffff327224 */ /* 0x000fe200000e06ff */
[----:B------:R-:W-:Y:S02]  /*3a20*/  ISETP.GE.U32.AND P4, PT, R48, R49, PT ;  /* 0x000000313000720c */ /* 0x000fe40003f86070 */
[----:B------:R-:W-:Y:S02]  /*3a30*/  IADD3 R9, P0, PT, R51, R94, RZ ;  /* 0x0000005e33097210 */ /* 0x000fe40007f1e0ff */
[----:B------:R-:W-:Y:S02]  /*3a40*/  IADD3.X R53, PT, PT, R50, UR19, RZ, P1, !PT ;  /* 0x0000001332357c10 */ /* 0x000fe40008ffe4ff */
[----:B------:R-:W-:Y:S02]  /*3a50*/  IADD3 R26, P1, PT, R9, R17, RZ ;  /* 0x00000011091a7210 */ /* 0x000fe40007f3e0ff */
[----:B------:R-:W-:Y:S01]  /*3a60*/  ISETP.GE.U32.AND P3, PT, R51, R48, PT ;  /* 0x000000303300720c */ /* 0x000fe20003f66070 */
[----:B------:R-:W-:Y:S01]  /*3a70*/  IMAD.X R11, R53, 0x1, R95, P0 ;  /* 0x00000001350b7824 */ /* 0x000fe200000e065f */
[----:B------:R-:W-:-:S02]  /*3a80*/  ISETP.GE.U32.AND P0, PT, R26, R9, PT ;  /* 0x000000091a00720c */ /* 0x000fc40003f06070 */
[----:B------:R-:W-:Y:S01]  /*3a90*/  ISETP.GE.U32.AND.EX P4, PT, R50, RZ, PT, P4 ;  /* 0x000000ff3200720c */ /* 0x000fe20003f86140 */
[----:B------:R-:W-:Y:S01]  /*3aa0*/  IMAD.X R27, RZ, RZ, R11, P1 ;  /* 0x000000ffff1b7224 */ /* 0x000fe200008e060b */
[----:B------:R-:W-:Y:S01]  /*3ab0*/  ISETP.LT.U32.AND P1, PT, R9, R51, PT ;  /* 0x000000330900720c */ /* 0x000fe20003f21070 */
[----:B----4-:R-:W-:Y:S01]  /*3ac0*/  IMAD R9, R25, R4, RZ ;  /* 0x0000000419097224 */ /* 0x010fe200078e02ff */
[----:B------:R-:W-:Y:S01]  /*3ad0*/  ISETP.GE.U32.AND.EX P3, PT, R53, R50, PT, P3 ;  /* 0x000000323500720c */ /* 0x000fe20003f66130 */
[----:B------:R-:W-:Y:S01]  /*3ae0*/  IMAD.WIDE.U32 R12, R100, R4, R26 ;  /* 0x00000004640c7225 */ /* 0x000fe200078e001a */
[----:B------:R-:W-:-:S03]  /*3af0*/  ISETP.GE.U32.AND.EX P0, PT, R27, R11, PT, P0 ;  /* 0x0000000b1b00720c */ /* 0x000fc60003f06100 */
[----:B------:R-:W-:Y:S01]  /*3b00*/  IMAD R9, R100, R5, R9 ;  /* 0x0000000564097224 */ /* 0x000fe200078e0209 */
[----:B------:R-:W-:Y:S02]  /*3b10*/  ISETP.LT.U32.OR.EX P0, PT, R11, R53, !P0, P1 ;  /* 0x000000350b00720c */ /* 0x000fe40004701510 */
[----:B------:R-:W4:Y:S01]  /*3b20*/  LDC.64 R10, c[0x3][0x10] ;  /* 0x00c00400ff0a7b82 */ /* 0x000f220000000a00 */
[----:B------:R-:W-:Y:S01]  /*3b30*/  IMAD.IADD R47, R9, 0x1, R13 ;  /* 0x00000001092f7824 */ /* 0x000fe200078e020d */
[----:B------:R-:W-:-:S04]  /*3b40*/  SEL R15, RZ, 0x1, !P0 ;  /* 0x00000001ff0f7807 */ /* 0x000fc80004000000 */
[----:B------:R-:W-:-:S04]  /*3b50*/  IADD3 R15, P0, PT, R15, R12, RZ ;  /* 0x0000000c0f0f7210 */ /* 0x000fc80007f1e0ff */
[----:B------:R-:W-:Y:S01]  /*3b60*/  IADD3 R9, P1, PT, R15, R92, RZ ;  /* 0x0000005c0f097210 */ /* 0x000fe20007f3e0ff */
[----:B------:R-:W-:-:S03]  /*3b70*/  IMAD.X R46, RZ, RZ, R47, P0 ;  /* 0x000000ffff2e7224 */ /* 0x000fc600000e062f */
[C---:B------:R-:W-:Y:S01]  /*3b80*/  IADD3 R44, P2, PT, R9.reuse, R16, RZ ;  /* 0x00000010092c7210 */ /* 0x040fe20007f5e0ff */
[----:B------:R-:W-:Y:S01]  /*3b90*/  IMAD.X R13, R46, 0x1, R93, P1 ;  /* 0x000000012e0d7824 */ /* 0x000fe200008e065d */
[----:B------:R-:W-:Y:S02]  /*3ba0*/  ISETP.LT.U32.AND P5, PT, R9, R15, PT ;  /* 0x0000000f0900720c */ /* 0x000fe40003fa1070 */
[----:B------:R-:W-:Y:S01]  /*3bb0*/  ISETP.GE.U32.AND P0, PT, R44, R9, PT ;  /* 0x000000092c00720c */ /* 0x000fe20003f06070 */
[----:B------:R-:W-:Y:S01]  /*3bc0*/  IMAD.X R45, RZ, RZ, R13, P2 ;  /* 0x000000ffff2d7224 */ /* 0x000fe200010e060d */
[----:B------:R-:W-:Y:S02]  /*3bd0*/  ISETP.GE.U32.AND P2, PT, R15, R12, PT ;  /* 0x0000000c0f00720c */ /* 0x000fe40003f46070 */
[----:B------:R-:W-:Y:S02]  /*3be0*/  ISETP.LT.U32.AND P1, PT, R49, RZ, PT ;  /* 0x000000ff3100720c */ /* 0x000fe40003f21070 */
[----:B------:R-:W-:Y:S01]  /*3bf0*/  ISETP.GE.U32.AND.EX P0, PT, R45, R13, PT, P0 ;  /* 0x0000000d2d00720c */ /* 0x000fe20003f06100 */
[----:B----4-:R-:W-:Y:S01]  /*3c00*/  IMAD R9, R23, R10, RZ ;  /* 0x0000000a17097224 */ /* 0x010fe200078e02ff */
[----:B------:R-:W-:-:S02]  /*3c10*/  ISETP.GE.U32.AND.EX P2, PT, R46, R47, PT, P2 ;  /* 0x0000002f2e00720c */ /* 0x000fc40003f46120 */
[----:B------:R-:W-:Y:S01]  /*3c20*/  ISETP.LT.U32.OR.EX P5, PT, R13, R46, !P0, P5 ;  /* 0x0000002e0d00720c */ /* 0x000fe200047a1550 */
[----:B------:R-:W-:Y:S01]  /*3c30*/  IMAD R9, R98, R11, R9 ;  /* 0x0000000b62097224 */ /* 0x000fe200078e0209 */
[----:B------:R-:W-:Y:S01]  /*3c40*/  ISETP.LT.U32.AND P0, PT, R12, R26, PT ;  /* 0x0000001a0c00720c */ /* 0x000fe20003f01070 */
[----:B------:R-:W-:Y:S01]  /*3c50*/  IMAD.WIDE.U32 R12, R98, R10, R44 ;  /* 0x0000000a620c7225 */ /* 0x000fe200078e002c */
[----:B------:R-:W-:Y:S02]  /*3c60*/  SEL R15, RZ, 0x1, !P5 ;  /* 0x00000001ff0f7807 */ /* 0x000fe40006800000 */
[----:B------:R-:W-:Y:S01]  /*3c70*/  ISETP.LT.U32.OR.EX P0, PT, R47, R27, !P2, P0 ;  /* 0x0000001b2f00720c */ /* 0x000fe20005701500 */
[----:B------:R-:W-:Y:S01]  /*3c80*/  IMAD.IADD R27, R9, 0x1, R13 ;  /* 0x00000001091b7824 */ /* 0x000fe200078e020d */
[----:B------:R-:W-:Y:S02]  /*3c90*/  IADD3 R15, P2, PT, R15, R12, RZ ;  /* 0x0000000c0f0f7210 */ /* 0x000fe40007f5e0ff */
[----:B------:R-:W-:-:S02]  /*3ca0*/  ISETP.LT.U32.OR.EX P5, PT, RZ, RZ, !P4, P1 ;  /* 0x000000ffff00720c */ /* 0x000fc400067a1510 */
[----:B------:R-:W-:Y:S01]  /*3cb0*/  ISETP.LT.U32.AND P1, PT, R12, R44, PT ;  /* 0x0000002c0c00720c */ /* 0x000fe20003f21070 */
[----:B------:R-:W-:Y:S01]  /*3cc0*/  IMAD.X R26, RZ, RZ, R27, P2 ;  /* 0x000000ffff1a7224 */ /* 0x000fe200010e061b */
[----:B------:R-:W-:Y:S02]  /*3cd0*/  ISETP.GE.U32.AND P4, PT, R15, R12, PT ;  /* 0x0000000c0f00720c */ /* 0x000fe40003f86070 */
[----:B------:R-:W-:Y:S01]  /*3ce0*/  SEL R55, RZ, 0x1, !P5 ;  /* 0x00000001ff377807 */ /* 0x000fe20006800000 */
[----:B------:R-:W4:Y:S01]  /*3cf0*/  LDC.64 R12, c[0x3][0x8] ;  /* 0x00c00200ff0c7b82 */ /* 0x000f220000000a00 */
[----:B------:R-:W-:Y:S02]  /*3d00*/  SEL R44, RZ, 0x1, P3 ;  /* 0x00000001ff2c7807 */ /* 0x000fe40001800000 */
[----:B------:R-:W-:Y:S02]  /*3d10*/  ISETP.GE.U32.AND.EX P5, PT, R26, R27, PT, P4 ;  /* 0x0000001b1a00720c */ /* 0x000fe40003fa6140 */
[----:B------:R-:W-:-:S02]  /*3d20*/  IADD3 R56, P4, PT, R44, R55, RZ ;  /* 0x000000372c387210 */ /* 0x000fc40007f9e0ff */
[----:B------:R-:W-:Y:S02]  /*3d30*/  IADD3 R9, P3, PT, R15, R88, RZ ;  /* 0x000000580f097210 */ /* 0x000fe40007f7e0ff */
[----:B------:R-:W-:Y:S01]  /*3d40*/  SEL R58, RZ, 0x1, !P0 ;  /* 0x00000001ff3a7807 */ /* 0x000fe20004000000 */
[----:B------:R-:W-:Y:S01]  /*3d50*/  IMAD.X R62, RZ, RZ, RZ, P4 ;  /* 0x000000ffff3e7224 */ /* 0x000fe200020e06ff */
[----:B------:R-:W-:Y:S02]  /*3d60*/  IADD3 R63, P0, PT, R56, R90, RZ ;  /* 0x0000005a383f7210 */ /* 0x000fe40007f1e0ff */
[C---:B------:R-:W-:Y:S01]  /*3d70*/  ISETP.LT.U32.AND P2, PT, R9.reuse, R15, PT ;  /* 0x0000000f0900720c */ /* 0x040fe20003f41070 */
[----:B------:R-:W-:Y:S01]  /*3d80*/  IMAD.X R15, R26, 0x1, R89, P3 ;  /* 0x000000011a0f7824 */ /* 0x000fe200018e0659 */
[----:B------:R-:W-:Y:S01]  /*3d90*/  IADD3 R48, P4, PT, R9, R14, RZ ;  /* 0x0000000e09307210 */ /* 0x000fe20007f9e0ff */
[----:B------:R-:W-:Y:S01]  /*3da0*/  IMAD.X R65, R62, 0x1, R91, P0 ;  /* 0x000000013e417824 */ /* 0x000fe200000e065b */
[----:B------:R-:W-:-:S02]  /*3db0*/  ISETP.LT.U32.OR.EX P1, PT, R27, R45, !P5, P1 ;  /* 0x0000002d1b00720c */ /* 0x000fc40006f21510 */
[----:B------:R-:W-:Y:S01]  /*3dc0*/  IADD3 R58, P3, PT, R63, R58, RZ ;  /* 0x0000003a3f3a7210 */ /* 0x000fe20007f7e0ff */
[----:B------:R-:W-:Y:S01]  /*3dd0*/  IMAD.X R49, RZ, RZ, R15, P4 ;  /* 0x000000ffff317224 */ /* 0x000fe200020e060f */
[----:B------:R-:W-:Y:S02]  /*3de0*/  ISETP.GE.U32.AND P0, PT, R48, R9, PT ;  /* 0x000000093000720c */ /* 0x000fe40003f06070 */
[----:B------:R-:W-:Y:S01]  /*3df0*/  IADD3 R9, P4, PT, R58, R86, RZ ;  /* 0x000000563a097210 */ /* 0x000fe20007f9e0ff */
[----:B------:R-:W-:Y:S01]  /*3e00*/  IMAD.X R60, RZ, RZ, R65, P3 ;  /* 0x000000ffff3c7224 */ /* 0x000fe200018e0641 */
[----:B------:R-:W-:Y:S02]  /*3e10*/  SEL R46, RZ, 0x1, !P1 ;  /* 0x00000001ff2e7807 */ /* 0x000fe40004800000 */
[----:B------:R-:W-:Y:S01]  /*3e20*/  ISETP.GE.U32.AND.EX P0, PT, R49, R15, PT, P0 ;  /* 0x0000000f3100720c */ /* 0x000fe20003f06100 */
[----:B------:R-:W-:Y:S01]  /*3e30*/  IMAD.X R45, R60, 0x1, R87, P4 ;  /* 0x000000013c2d7824 */ /* 0x000fe200020e0657 */
[----:B------:R-:W-:-:S02]  /*3e40*/  IADD3 R46, P3, PT, R9, R46, RZ ;  /* 0x0000002e092e7210 */ /* 0x000fc40007f7e0ff */
[----:B------:R-:W-:Y:S01]  /*3e50*/  ISETP.LT.U32.OR.EX P2, PT, R15, R26, !P0, P2 ;  /* 0x0000001a0f00720c */ /* 0x000fe20004741520 */
[----:B----4-:R-:W-:Y:S01]  /*3e60*/  IMAD.WIDE.U32 R26, R96, R12, R48 ;  /* 0x0000000c601a7225 */ /* 0x010fe200078e0030 */
[----:B------:R-:W-:Y:S02]  /*3e70*/  ISETP.LT.U32.AND P1, PT, R9, R58, PT ;  /* 0x0000003a0900720c */ /* 0x000fe40003f21070 */
[----:B------:R-:W-:Y:S01]  /*3e80*/  ISETP.GE.U32.AND P0, PT, R46, R9, PT ;  /* 0x000000092e00720c */ /* 0x000fe20003f06070 */
[----:B------:R-:W-:Y:S01]  /*3e90*/  IMAD R9, R21, R12, RZ ;  /* 0x0000000c15097224 */ /* 0x000fe200078e02ff */
[----:B------:R-:W-:Y:S01]  /*3ea0*/  SEL R59, RZ, 0x1, !P2 ;  /* 0x00000001ff3b7807 */ /* 0x000fe20005000000 */
[----:B------:R-:W-:Y:S01]  /*3eb0*/  IMAD.X R47, RZ, RZ, R45, P3 ;  /* 0x000000ffff2f7224 */ /* 0x000fe200018e062d */
[----:B------:R-:W-:Y:S01]  /*3ec0*/  ISETP.LT.U32.AND P2, PT, R26, R48, PT ;  /* 0x000000301a00720c */ /* 0x000fe20003f41070 */
[----:B------:R-:W-:Y:S01]  /*3ed0*/  IMAD R9, R96, R13, R9 ;  /* 0x0000000d60097224 */ /* 0x000fe200078e0209 */
[----:B------:R-:W-:Y:S01]  /*3ee0*/  IADD3 R59, P3, PT, R59, R26, RZ ;  /* 0x0000001a3b3b7210 */ /* 0x000fe20007f7e0ff */
[----:B------:R-:W-:Y:S01]  /*3ef0*/  IMAD R15, R23, R4, RZ ;  /* 0x00000004170f7224 */ /* 0x000fe200078e02ff */
[----:B------:R-:W-:Y:S01]  /*3f00*/  ISETP.GE.U32.AND.EX P0, PT, R47, R45, PT, P0 ;  /* 0x0000002d2f00720c */ /* 0x000fe20003f06100 */
[----:B------:R-:W-:-:S02]  /*3f10*/  IMAD.IADD R9, R9, 0x1, R27 ;  /* 0x0000000109097824 */ /* 0x000fc400078e021b */
[C---:B------:R-:W-:Y:S01]  /*3f20*/  IMAD R15, R98.reuse, R5, R15 ;  /* 0x00000005620f7224 */ /* 0x040fe200078e020f */
[----:B------:R-:W-:Y:S01]  /*3f30*/  ISETP.LT.U32.OR.EX P0, PT, R45, R60, !P0, P1 ;  /* 0x0000003c2d00720c */ /* 0x000fe20004701510 */
[----:B------:R-:W-:Y:S01]  /*3f40*/  IMAD.X R54, RZ, RZ, R9, P3 ;  /* 0x000000ffff367224 */ /* 0x000fe200018e0609 */
[----:B------:R-:W-:Y:S01]  /*3f50*/  ISETP.GE.U32.AND P1, PT, R59, R26, PT ;  /* 0x0000001a3b00720c */ /* 0x000fe20003f26070 */
[----:B------:R-:W-:Y:S01]  /*3f60*/  IMAD.WIDE.U32 R44, R98, R4, R46 ;  /* 0x00000004622c7225 */ /* 0x000fe200078e002e */
[----:B------:R-:W-:Y:S01]  /*3f70*/  SEL R53, RZ, 0x1, !P0 ;  /* 0x00000001ff357807 */ /* 0x000fe20004000000 */
[----:B------:R-:W4:Y:S01]  /*3f80*/  LDC.64 R26, c[0x3][RZ] ;  /* 0x00c00000ff1a7b82 */ /* 0x000f220000000a00 */
[----:B------:R-:W-:Y:S01]  /*3f90*/  ISETP.GE.U32.AND.EX P0, PT, R54, R9, PT, P1 ;  /* 0x000000093600720c */ /* 0x000fe20003f06110 */
[----:B------:R-:W-:Y:S01]  /*3fa0*/  IMAD.IADD R61, R15, 0x1, R45 ;  /* 0x000000010f3d7824 */ /* 0x000fe200078e022d */
[----:B------:R-:W-:Y:S02]  /*3fb0*/  IADD3 R53, P1, PT, R53, R44, RZ ;  /* 0x0000002c35357210 */ /* 0x000fe40007f3e0ff */
[----:B------:R-:W-:-:S02]  /*3fc0*/  ISETP.LT.U32.OR.EX P0, PT, R9, R49, !P0, P2 ;  /* 0x000000310900720c */ /* 0x000fc40004701520 */
[----:B------:R-:W-:Y:S01]  /*3fd0*/  IADD3 R9, P2, PT, R53, R82, RZ ;  /* 0x0000005235097210 */ /* 0x000fe20007f5e0ff */
[----:B------:R-:W-:Y:S01]  /*3fe0*/  IMAD.X R52, RZ, RZ, R61, P1 ;  /* 0x000000ffff347224 */ /* 0x000fe200008e063d */
[----:B------:R-:W-:Y:S02]  /*3ff0*/  SEL R50, RZ, 0x1, !P0 ;  /* 0x00000001ff327807 */ /* 0x000fe40004000000 */
[C---:B------:R-:W-:Y:S01]  /*4000*/  ISETP.LT.U32.AND P4, PT, R9.reuse, R53, PT ;  /* 0x000000350900720c */ /* 0x040fe20003f81070 */
[----:B------:R-:W-:Y:S01]  /*4010*/  IMAD.X R15, R52, 0x1, R83, P2 ;  /* 0x00000001340f7824 */ /* 0x000fe200010e0653 */
[----:B------:R-:W-:Y:S02]  /*4020*/  IADD3 R50, P0, PT, R9, R50, RZ ;  /* 0x0000003209327210 */ /* 0x000fe40007f1e0ff */
[----:B------:R-:W-:Y:S02]  /*4030*/  ISETP.GE.U32.AND P2, PT, R56, R55, PT ;  /* 0x000000373800720c */ /* 0x000fe40003f46070 */
[----:B------:R-:W-:Y:S01]  /*4040*/  ISETP.GE.U32.AND P5, PT, R50, R9, PT ;  /* 0x000000093200720c */ /* 0x000fe20003fa6070 */
[----:B------:R-:W-:Y:S01]  /*4050*/  IMAD.X R51, RZ, RZ, R15, P0 ;  /* 0x000000ffff337224 */ /* 0x000fe200000e060f */
[----:B------:R-:W-:Y:S01]  /*4060*/  ISETP.LT.U32.AND P0, PT, R44, R46, PT ;  /* 0x0000002e2c00720c */ /* 0x000fe20003f01070 */
[-C--:B------:R-:W-:Y:S01]  /*4070*/  IMAD R9, R21, R10.reuse, RZ ;  /* 0x0000000a15097224 */ /* 0x080fe200078e02ff */
[----:B------:R-:W-:Y:S01]  /*4080*/  ISETP.LT.U32.AND P3, PT, R55, RZ, PT ;  /* 0x000000ff3700720c */ /* 0x000fe20003f61070 */
[----:B------:R-:W-:Y:S01]  /*4090*/  IMAD R46, R54, UR14, RZ ;  /* 0x0000000e362e7c24 */ /* 0x000fe2000f8e02ff */
[----:B------:R-:W-:Y:S01]  /*40a0*/  ISETP.GE.U32.AND.EX P5, PT, R51, R15, PT, P5 ;  /* 0x0000000f3300720c */ /* 0x000fe20003fa6150 */
[----:B------:R-:W-:Y:S01]  /*40b0*/  IMAD.WIDE.U32 R48, R96, R10, R50 ;  /* 0x0000000a60307225 */ /* 0x000fe200078e0032 */
[----:B------:R-:W-:-:S02]  /*40c0*/  ISETP.GE.U32.AND.EX P2, PT, R62, RZ, PT, P2 ;  /* 0x000000ff3e00720c */ /* 0x000fc40003f46120 */
[----:B------:R-:W-:Y:S01]  /*40d0*/  ISETP.LT.U32.OR.EX P5, PT, R15, R52, !P5, P4 ;  /* 0x000000340f00720c */ /* 0x000fe20006fa1540 */
[----:B------:R-:W-:Y:S01]  /*40e0*/  IMAD R57, R96, R11, R9 ;  /* 0x0000000b60397224 */ /* 0x000fe200078e0209 */
[----:B------:R-:W-:Y:S01]  /*40f0*/  ISETP.GE.U32.AND P4, PT, R53, R44, PT ;  /* 0x0000002c3500720c */ /* 0x000fe20003f86070 */
[C---:B------:R-:W-:Y:S01]  /*4100*/  IMAD.WIDE.U32 R44, R59.reuse, UR14, RZ ;  /* 0x0000000e3b2c7c25 */ /* 0x040fe2000f8e00ff */
[----:B------:R-:W-:Y:S02]  /*4110*/  SEL R55, RZ, 0x1, !P5 ;  /* 0x00000001ff377807 */ /* 0x000fe40006800000 */
[----:B------:R-:W-:Y:S01]  /*4120*/  ISETP.LT.U32.OR.EX P3, PT, RZ, RZ, !P2, P3 ;  /* 0x000000ffff00720c */ /* 0x000fe20005761530 */
[----:B------:R-:W-:Y:S01]  /*4130*/  IMAD R9, R59, UR15, R46 ;  /* 0x0000000f3b097c24 */ /* 0x000fe2000f8e022e */
[----:B------:R-:W-:Y:S01]  /*4140*/  ISETP.GE.U32.AND.EX P2, PT, R52, R61, PT, P4 ;  /* 0x0000003d3400720c */ /* 0x000fe20003f46140 */
[----:B------:R-:W-:Y:S01]  /*4150*/  IMAD.IADD R57, R57, 0x1, R49 ;  /* 0x0000000139397824 */ /* 0x000fe200078e0231 */
[----:B------:R-:W-:Y:S01]  /*4160*/  IADD3 R55, P5, PT, R55, R48, RZ ;  /* 0x0000003037377210 */ /* 0x000fe20007fbe0ff */
[----:B------:R-:W-:Y:S01]  /*4170*/  IMAD.IADD R9, R45, 0x1, R9 ;  /* 0x000000012d097824 */ /* 0x000fe200078e0209 */
[----:B------:R-:W-:-:S02]  /*4180*/  ISETP.LT.U32.OR.EX P0, PT, R61, R47, !P2, P0 ;  /* 0x0000002f3d00720c */ /* 0x000fc40005701500 */
[----:B------:R-:W-:Y:S01]  /*4190*/  ISETP.GE.U32.AND P1, PT, R63, R56, PT ;  /* 0x000000383f00720c */ /* 0x000fe20003f26070 */
[----:B----4-:R-:W-:Y:S01]  /*41a0*/  IMAD.WIDE.U32 R52, R9, R26, RZ ;  /* 0x0000001a09347225 */ /* 0x010fe200078e00ff */
[----:B------:R-:W-:Y:S02]  /*41b0*/  ISETP.GE.U32.AND P2, PT, R58, R63, PT ;  /* 0x0000003f3a00720c */ /* 0x000fe40003f46070 */
[----:B------:R-:W-:Y:S01]  /*41c0*/  ISETP.GE.U32.AND P4, PT, R55, R48, PT ;  /* 0x000000303700720c */ /* 0x000fe20003f86070 */
[----:B------:R-:W-:Y:S01]  /*41d0*/  IMAD.X R56, RZ, RZ, R57, P5 ;  /* 0x000000ffff387224 */ /* 0x000fe200028e0639 */
[----:B------:R-:W-:Y:S01]  /*41e0*/  ISETP.GE.U32.AND.EX P1, PT, R65, R62, PT, P1 ;  /* 0x0000003e4100720c */ /* 0x000fe20003f26110 */
[----:B------:R-:W-:Y:S01]  /*41f0*/  IMAD.WIDE.U32 R52, P5, R44, R27, R52 ;  /* 0x0000001b2c347225 */ /* 0x000fe200078a0034 */
[----:B------:R-:W-:Y:S02]  /*4200*/  ISETP.GE.U32.AND.EX P2, PT, R60, R65, PT, P2 ;  /* 0x000000413c00720c */ /* 0x000fe40003f46120 */
[----:B------:R-:W-:Y:S01]  /*4210*/  SEL R67, RZ, 0x1, !P3 ;  /* 0x00000001ff437807 */ /* 0x000fe20005800000 */
[----:B------:R-:W-:Y:S01]  /*4220*/  IMAD.X R47, RZ, RZ, RZ, P5 ;  /* 0x000000ffff2f7224 */ /* 0x000fe200028e06ff */
[----:B------:R-:W-:Y:S01]  /*4230*/  ISETP.LT.U32.AND P3, PT, R48, R50, PT ;  /* 0x000000323000720c */ /* 0x000fe20003f61070 */
[----:B------:R-:W-:Y:S01]  /*4240*/  IMAD.WIDE.U32 R48, R44, R26, RZ ;  /* 0x0000001a2c307225 */ /* 0x000fe200078e00ff */
[----:B------:R-:W-:-:S02]  /*4250*/  ISETP.GE.U32.AND.EX P4, PT, R56, R57, PT, P4 ;  /* 0x000000393800720c */ /* 0x000fc40003f86140 */
[----:B------:R-:W-:Y:S01]  /*4260*/  LOP3.LUT R15, RZ, R59, RZ, 0x33, !PT ;  /* 0x0000003bff0f7212 */ /* 0x000fe200078e33ff */
[----:B------:R-:W-:Y:S01]  /*4270*/  IMAD.MOV.U32 R46, RZ, RZ, R53 ;  /* 0x000000ffff2e7224 */ /* 0x000fe200078e0035 */
[----:B------:R-:W-:Y:S01]  /*4280*/  ISETP.LT.U32.OR.EX P3, PT, R57, R51, !P4, P3 ;  /* 0x000000333900720c */ /* 0x000fe20006761530 */
[----:B------:R-:W-:Y:S01]  /*4290*/  IMAD.MOV.U32 R65, RZ, RZ, RZ ;  /* 0x000000ffff417224 */ /* 0x000fe200078e00ff */
[----:B------:R-:W-:Y:S01]  /*42a0*/  ISETP.GT.U32.AND P4, PT, R48, R15, PT ;  /* 0x0000000f3000720c */ /* 0x000fe20003f84070 */
[----:B------:R-:W-:Y:S01]  /*42b0*/  IMAD.MOV.U32 R63, RZ, RZ, RZ ;  /* 0x000000ffff3f7224 */ /* 0x000fe200078e00ff */
[----:B------:R-:W-:Y:S02]  /*42c0*/  IADD3 R48, P5, PT, R49, R52, RZ ;  /* 0x0000003431307210 */ /* 0x000fe40007fbe0ff */
[----:B------:R-:W-:Y:S02]  /*42d0*/  CS2R R50, SRZ ;  /* 0x0000000000327805 */ /* 0x000fe4000001ff00 */
[----:B------:R-:W-:-:S04]  /*42e0*/  LOP3.LUT R15, RZ, R54, RZ, 0x33, !PT ;  /* 0x00000036ff0f7212 */ /* 0x000fc800078e33ff */
[----:B------:R-:W-:Y:S01]  /*42f0*/  ISETP.GT.U32.AND.EX P4, PT, R48, R15, PT, P4 ;  /* 0x0000000f3000720c */ /* 0x000fe20003f84140 */
[----:B------:R-:W-:-:S04]  /*4300*/  IMAD.WIDE.U32.X R48, R9, R27, R46, P5 ;  /* 0x0000001b09307225 */ /* 0x000fc800028e042e */
[----:B------:R-:W-:Y:S01]  /*4310*/  IMAD.MOV.U32 R47, RZ, RZ, RZ ;  /* 0x000000ffff2f7224 */ /* 0x000fe200078e00ff */
[----:B---3--:R-:W-:Y:S07]  /*4320*/  @P2 BRA P1, `(.L_x_20) ;  /* 0x0000000000302947 */ /* 0x008fee0000800000 */
        /* <DEDUP_REMOVED lines=11> */
.L_x_21:
[----:B------:R-:W-:Y:S05]  /*43e0*/  BSYNC.RECONVERGENT B3 ;  /* 0x0000000000037941 */ /* 0x000fea0003800200 */
.L_x_20:
[----:B------:R-:W-:Y:S01]  /*43f0*/  IADD3 R15, P1, PT, R55, R48, RZ ;  /* 0x00000030370f7210 */ /* 0x000fe20007f3e0ff */
[----:B------:R-:W-:Y:S01]  /*4400*/  IMAD R46, R21, R4, RZ ;  /* 0x00000004152e7224 */ /* 0x000fe200078e02ff */
[----:B------:R-:W-:Y:S01]  /*4410*/  SEL R58, RZ, 0x1, !P4 ;  /* 0x00000001ff3a7807 */ /* 0x000fe20006000000 */
[----:B------:R-:W-:Y:S01]  /*4420*/  IMAD.WIDE.U32 R52, R44, R12, RZ ;  /* 0x0000000c2c347225 */ /* 0x000fe200078e00ff */
[----:B------:R-:W-:Y:S01]  /*4430*/  IADD3 R60, P2, PT, R67, R84, RZ ;  /* 0x00000054433c7210 */ /* 0x000fe20007f5e0ff */
[----:B-----5:R3:W-:Y:S01]  /*4440*/  STL.128 [R20+-0x20], R28 ;  /* 0xffffe01c14007387 */ /* 0x0207e20000100c00 */
[----:B------:R-:W-:Y:S01]  /*4450*/  SEL R45, RZ, 0x1, !P0 ;  /* 0x00000001ff2d7807 */ /* 0x000fe20004000000 */
[----:B------:R-:W-:Y:S01]  /*4460*/  IMAD.X R49, R56, 0x1, R49, P1 ;  /* 0x0000000138317824 */ /* 0x000fe200008e0631 */
[----:B------:R-:W-:Y:S01]  /*4470*/  IADD3 R58, P4, PT, R15, R58, RZ ;  /* 0x0000003a0f3a7210 */ /* 0x000fe20007f9e0ff */
[----:B------:R-:W-:Y:S01]  /*4480*/  IMAD.X R62, R65, 0x1, R85, P2 ;  /* 0x00000001413e7824 */ /* 0x000fe200010e0655 */
[----:B------:R-:W-:Y:S01]  /*4490*/  IADD3 R69, P5, PT, R60, R45, RZ ;  /* 0x0000002d3c457210 */ /* 0x000fe20007fbe0ff */
[----:B------:R-:W-:Y:S01]  /*44a0*/  IMAD R73, R96, R5, R46 ;  /* 0x0000000560497224 */ /* 0x000fe200078e022e */
[----:B------:R-:W-:Y:S01]  /*44b0*/  ISETP.LT.U32.AND P1, PT, R15, R55, PT ;  /* 0x000000370f00720c */ /* 0x000fe20003f21070 */
[----:B------:R-:W-:Y:S01]  /*44c0*/  IMAD.X R59, RZ, RZ, R49, P4 ;  /* 0x000000ffff3b7224 */ /* 0x000fe200020e0631 */
[----:B------:R-:W-:Y:S01]  /*44d0*/  ISETP.GE.U32.AND P0, PT, R58, R15, PT ;  /* 0x0000000f3a00720c */ /* 0x000fe20003f06070 */
[----:B------:R-:W-:Y:S01]  /*44e0*/  IMAD.X R71, RZ, RZ, R62, P5 ;  /* 0x000000ffff477224 */ /* 0x000fe200028e063e */
[----:B------:R-:W-:Y:S01]  /*44f0*/  SEL R48, RZ, 0x1, !P3 ;  /* 0x00000001ff307807 */ /* 0x000fe20005800000 */
[----:B------:R-:W-:Y:S01]  /*4500*/  IMAD.WIDE.U32 R54, R9, R12, RZ ;  /* 0x0000000c09367225 */ /* 0x000fe200078e00ff */
[----:B------:R-:W-:Y:S01]  /*4510*/  IADD3 R15, P2, PT, R69, R80, RZ ;  /* 0x00000050450f7210 */ /* 0x000fe20007f5e0ff */
[----:B------:R-:W-:Y:S01]  /*4520*/  STL.128 [R20+-0x50], R36 ;  /* 0xffffb02414007387 */ /* 0x000fe20000100c00 */
[----:B------:R-:W-:Y:S01]  /*4530*/  ISETP.GE.U32.AND.EX P4, PT, R59, R49, PT, P0 ;  /* 0x000000313b00720c */ /* 0x000fe20003f86100 */
[----:B------:R-:W-:Y:S01]  /*4540*/  BSSY.RELIABLE B3, `(.L_x_22) ;  /* 0x000008d000037945 */ /* 0x000fe20003800100 */
[----:B------:R-:W-:Y:S01]  /*4550*/  IADD3 R48, P3, PT, R15, R48, RZ ;  /* 0x000000300f307210 */ /* 0x000fe20007f7e0ff */
[----:B------:R-:W-:Y:S01]  /*4560*/  IMAD.X R45, R71, 0x1, R81, P2 ;  /* 0x00000001472d7824 */ /* 0x000fe200010e0651 */
[----:B------:R-:W-:Y:S01]  /*4570*/  ISETP.LT.U32.OR.EX P1, PT, R49, R56, !P4, P1 ;  /* 0x000000383100720c */ /* 0x000fe20006721510 */
[----:B------:R-:W-:Y:S01]  /*4580*/  IMAD.WIDE.U32 R56, R44, R12, R58 ;  /* 0x0000000c2c387225 */ /* 0x000fe200078e003a */
[----:B------:R-:W-:Y:S01]  /*4590*/  ISETP.GE.U32.AND P2, PT, R48, R15, PT ;  /* 0x0000000f3000720c */ /* 0x000fe20003f46070 */
[----:B------:R-:W-:Y:S01]  /*45a0*/  STL.128 [R20+-0x40], R40 ;  /* 0xffffc02814007387 */ /* 0x000fe20000100c00 */
[----:B------:R-:W-:Y:S01]  /*45b0*/  ISETP.LT.U32.AND P0, PT, R15, R69, PT ;  /* 0x000000450f00720c */ /* 0x000fe20003f01070 */
[----:B------:R-:W-:Y:S01]  /*45c0*/  IMAD.X R49, RZ, RZ, R45, P3 ;  /* 0x000000ffff317224 */ /* 0x000fe200018e062d */
[----:B------:R-:W-:Y:S01]  /*45d0*/  SEL R15, RZ, 0x1, !P1 ;  /* 0x00000001ff0f7807 */ /* 0x000fe20004800000 */
[----:B------:R-:W-:Y:S01]  /*45e0*/  IMAD.WIDE.U32 R54, P3, R44, R13, R54 ;  /* 0x0000000d2c367225 */ /* 0x000fe20007860036 */
[----:B------:R-:W-:Y:S02]  /*45f0*/  STL.128 [R20+-0x30], R32 ;  /* 0xffffd02014007387 */ /* 0x000fe40000100c00 */
[----:B------:R-:W-:-:S02]  /*4600*/  ISETP.GE.U32.AND.EX P2, PT, R49, R45, PT, P2 ;  /* 0x0000002d3100720c */ /* 0x000fc40003f46120 */
[-C--:B------:R-:W-:Y:S02]  /*4610*/  IADD3 R15, P5, PT, R15, R56.reuse, RZ ;  /* 0x000000380f0f7210 */ /* 0x080fe40007fbe0ff */
[----:B------:R-:W-:Y:S01]  /*4620*/  ISETP.LT.U32.OR.EX P1, PT, R45, R71, !P2, P0 ;  /* 0x000000472d00720c */ /* 0x000fe20005721500 */
[----:B------:R-:W-:Y:S01]  /*4630*/  IMAD.IADD R45, R54, 0x1, R57 ;  /* 0x00000001362d7824 */ /* 0x000fe200078e0239 */
[----:B------:R-:W-:Y:S01]  /*4640*/  ISETP.GE.U32.AND P2, PT, R15, R56, PT ;  /* 0x000000380f00720c */ /* 0x000fe20003f46070 */
[----:B------:R-:W-:Y:S01]  /*4650*/  IMAD.X R57, RZ, RZ, RZ, P3 ;  /* 0x000000ffff397224 */ /* 0x000fe200018e06ff */
[----:B------:R-:W-:Y:S01]  /*4660*/  IADD3 RZ, P4, PT, R53, R54, RZ ;  /* 0x0000003635ff7210 */ /* 0x000fe20007f9e0ff */
[----:B------:R-:W-:Y:S01]  /*4670*/  IMAD.X R46, RZ, RZ, R45, P5 ;  /* 0x000000ffff2e7224 */ /* 0x000fe200028e062d */
[----:B------:R-:W-:Y:S01]  /*4680*/  ISETP.LT.U32.AND P0, PT, R56, R58, PT ;  /* 0x0000003a3800720c */ /* 0x000fe20003f01070 */
[----:B------:R-:W-:Y:S01]  /*4690*/  IMAD.WIDE.U32 R52, R96, R4, R48 ;  /* 0x0000000460347225 */ /* 0x000fe200078e0030 */
[----:B------:R-:W-:-:S02]  /*46a0*/  SEL R61, RZ, 0x1, !P1 ;  /* 0x00000001ff3d7807 */ /* 0x000fc40004800000 */
[----:B------:R-:W-:Y:S01]  /*46b0*/  ISETP.GE.U32.AND.EX P1, PT, R46, R45, PT, P2 ;  /* 0x0000002d2e00720c */ /* 0x000fe20003f26120 */
[----:B------:R-:W-:Y:S02]  /*46c0*/  IMAD.MOV.U32 R56, RZ, RZ, R55 ;  /* 0x000000ffff387224 */ /* 0x000fe400078e0037 */
[----:B---3--:R-:W-:Y:S01]  /*46d0*/  IMAD.MOV.U32 R28, RZ, RZ, R15 ;  /* 0x000000ffff1c7224 */ /* 0x008fe200078e000f */
[----:B------:R-:W-:Y:S01]  /*46e0*/  ISETP.LT.U32.OR.EX P0, PT, R45, R59, !P1, P0 ;  /* 0x0000003b2d00720c */ /* 0x000fe20004f01500 */
[----:B------:R-:W-:Y:S01]  /*46f0*/  IMAD.WIDE.U32.X R54, R9, R13, R56, P4 ;  /* 0x0000000d09367225 */ /* 0x000fe200020e0438 */
[----:B------:R-:W-:Y:S02]  /*4700*/  IADD3 R57, P2, PT, R61, R52, RZ ;  /* 0x000000343d397210 */ /* 0x000fe40007f5e0ff */
[----:B------:R-:W-:Y:S01]  /*4710*/  SEL R58, RZ, 0x1, !P0 ;  /* 0x00000001ff3a7807 */ /* 0x000fe20004000000 */
[----:B------:R-:W-:Y:S01]  /*4720*/  IMAD.IADD R61, R73, 0x1, R53 ;  /* 0x00000001493d7824 */ /* 0x000fe200078e0235 */
[----:B------:R-:W-:Y:S01]  /*4730*/  IADD3 R45, P3, PT, R57, R54, RZ ;  /* 0x00000036392d7210 */ /* 0x000fe20007f7e0ff */
[----:B------:R-:W-:Y:S01]  /*4740*/  IMAD.MOV.U32 R29, RZ, RZ, R46 ;  /* 0x000000ffff1d7224 */ /* 0x000fe200078e002e */
[----:B------:R-:W-:Y:S01]  /*4750*/  ISETP.GE.U32.AND P0, PT, R69, R60, PT ;  /* 0x0000003c4500720c */ /* 0x000fe20003f06070 */
[----:B------:R-:W-:Y:S01]  /*4760*/  IMAD.X R56, RZ, RZ, R61, P2 ;  /* 0x000000ffff387224 */ /* 0x000fe200010e063d */
[----:B------:R-:W-:-:S02]  /*4770*/  IADD3 R58, P2, PT, R45, R58, RZ ;  /* 0x0000003a2d3a7210 */ /* 0x000fc40007f5e0ff */
[----:B------:R-:W-:Y:S01]  /*4780*/  ISETP.GE.U32.AND P1, PT, R60, R67, PT ;  /* 0x000000433c00720c */ /* 0x000fe20003f26070 */
[----:B------:R-:W-:Y:S01]  /*4790*/  IMAD.X R53, R56, 0x1, R55, P3 ;  /* 0x0000000138357824 */ /* 0x000fe200018e0637 */
[----:B------:R-:W-:Y:S01]  /*47a0*/  ISETP.GE.U32.AND P4, PT, R58, R45, PT ;  /* 0x0000002d3a00720c */ /* 0x000fe20003f86070 */
[----:B------:R-:W-:Y:S01]  /*47b0*/  IMAD.WIDE.U32 R54, R9, R10, RZ ;  /* 0x0000000a09367225 */ /* 0x000fe200078e00ff */
[----:B------:R-:W-:Y:S02]  /*47c0*/  ISETP.LT.U32.AND P3, PT, R45, R57, PT ;  /* 0x000000392d00720c */ /* 0x000fe40003f61070 */
[----:B------:R-:W-:Y:S01]  /*47d0*/  ISETP.GE.U32.AND.EX P0, PT, R71, R62, PT, P0 ;  /* 0x0000003e4700720c */ /* 0x000fe20003f06100 */
[----:B------:R-:W-:Y:S01]  /*47e0*/  IMAD.X R59, RZ, RZ, R53, P2 ;  /* 0x000000ffff3b7224 */ /* 0x000fe200010e0635 */
[----:B------:R-:W-:Y:S02]  /*47f0*/  ISETP.GE.U32.AND P2, PT, R57, R52, PT ;  /* 0x000000343900720c */ /* 0x000fe40003f46070 */
[----:B------:R-:W-:-:S02]  /*4800*/  ISETP.GE.U32.AND.EX P0, PT, R62, R65, P0, P1 ;  /* 0x000000413e00720c */ /* 0x000fc40000706110 */
[----:B------:R-:W-:Y:S02]  /*4810*/  ISETP.GE.U32.AND.EX P4, PT, R59, R53, PT, P4 ;  /* 0x000000353b00720c */ /* 0x000fe40003f86140 */
[----:B------:R-:W-:Y:S02]  /*4820*/  ISETP.GE.U32.AND.EX P2, PT, R56, R61, PT, P2 ;  /* 0x0000003d3800720c */ /* 0x000fe40003f46120 */
[----:B------:R-:W-:Y:S01]  /*4830*/  ISETP.LT.U32.OR.EX P4, PT, R53, R56, !P4, P3 ;  /* 0x000000383500720c */ /* 0x000fe20006781530 */
[----:B------:R-:W-:Y:S01]  /*4840*/  IMAD.WIDE.U32 R56, R44, R10, R58 ;  /* 0x0000000a2c387225 */ /* 0x000fe200078e003a */
[----:B------:R-:W-:Y:S02]  /*4850*/  ISETP.LT.U32.AND P1, PT, R52, R48, PT ;  /* 0x000000303400720c */ /* 0x000fe40003f21070 */
[----:B------:R-:W-:Y:S01]  /*4860*/  SEL R45, RZ, 0x1, !P4 ;  /* 0x00000001ff2d7807 */ /* 0x000fe20006000000 */
[----:B------:R-:W-:Y:S01]  /*4870*/  IMAD.WIDE.U32 R54, P3, R44, R11, R54 ;  /* 0x0000000b2c367225 */ /* 0x000fe20007860036 */
[----:B------:R-:W-:-:S02]  /*4880*/  ISETP.LT.U32.OR.EX P2, PT, R61, R49, !P2, P1 ;  /* 0x000000313d00720c */ /* 0x000fc40005741510 */
[----:B------:R-:W-:Y:S01]  /*4890*/  IADD3 R65, P1, PT, R45, R56, RZ ;  /* 0x000000382d417210 */ /* 0x000fe20007f3e0ff */
[----:B------:R-:W-:Y:S01]  /*48a0*/  IMAD.IADD R45, R54, 0x1, R57 ;  /* 0x00000001362d7824 */ /* 0x000fe200078e0239 */
[----:B------:R-:W-:Y:S01]  /*48b0*/  @!P0 IADD3 R63, P5, PT, R63, 0x1, RZ ;  /* 0x000000013f3f8810 */ /* 0x000fe20007fbe0ff */
[----:B------:R-:W-:-:S04]  /*48c0*/  IMAD.WIDE.U32 R52, R44, R10, RZ ;  /* 0x0000000a2c347225 */ /* 0x000fc800078e00ff */
[----:B------:R-:W-:Y:S01]  /*48d0*/  IMAD.X R49, RZ, RZ, RZ, P3 ;  /* 0x000000ffff317224 */ /* 0x000fe200018e06ff */
[----:B------:R-:W-:Y:S01]  /*48e0*/  ISETP.GE.U32.AND P3, PT, R65, R56, PT ;  /* 0x000000384100720c */ /* 0x000fe20003f66070 */
[----:B------:R-:W-:Y:S01]  /*48f0*/  IMAD.X R60, RZ, RZ, R45, P1 ;  /* 0x000000ffff3c7224 */ /* 0x000fe200008e062d */
[----:B------:R-:W-:Y:S01]  /*4900*/  IADD3 RZ, P4, PT, R53, R54, RZ ;  /* 0x0000003635ff7210 */ /* 0x000fe20007f9e0ff */
[----:B------:R-:W-:Y:S01]  /*4910*/  IMAD.MOV.U32 R48, RZ, RZ, R55 ;  /* 0x000000ffff307224 */ /* 0x000fe200078e0037 */
[----:B------:R-:W-:Y:S01]  /*4920*/  SEL R54, RZ, 0x1, !P2 ;  /* 0x00000001ff367807 */ /* 0x000fe20005000000 */
[----:B------:R-:W-:Y:S01]  /*4930*/  @!P0 IMAD.X R51, RZ, RZ, R51, P5 ;  /* 0x000000ffff338224 */ /* 0x000fe200028e0633 */
[----:B------:R-:W-:Y:S01]  /*4940*/  ISETP.LT.U32.AND P1, PT, R56, R58, PT ;  /* 0x0000003a3800720c */ /* 0x000fe20003f21070 */
[----:B------:R-:W-:Y:S01]  /*4950*/  IMAD.WIDE.U32.X R48, R9, R11, R48, P4 ;  /* 0x0000000b09307225 */ /* 0x000fe200020e0430 */
[----:B------:R-:W-:Y:S02]  /*4960*/  IADD3 R61, P2, PT, R63, R78, RZ ;  /* 0x0000004e3f3d7210 */ /* 0x000fe40007f5e0ff */
[----:B------:R-:W-:Y:S01]  /*4970*/  ISETP.GE.U32.AND.EX P3, PT, R60, R45, PT, P3 ;  /* 0x0000002d3c00720c */ /* 0x000fe20003f66130 */
[----:B------:R-:W-:Y:S01]  /*4980*/  IMAD.WIDE.U32 R52, R9, R4, RZ ;  /* 0x0000000409347225 */ /* 0x000fe200078e00ff */
[----:B------:R-:W-:-:S02]  /*4990*/  IADD3 R54, P4, PT, R61, R54, RZ ;  /* 0x000000363d367210 */ /* 0x000fc40007f9e0ff */
[----:B------:R-:W-:Y:S01]  /*49a0*/  ISETP.LT.U32.OR.EX P1, PT, R45, R59, !P3, P1 ;  /* 0x0000003b2d00720c */ /* 0x000fe20005f21510 */
[----:B------:R-:W-:Y:S01]  /*49b0*/  IMAD.X R59, R51, 0x1, R79, P2 ;  /* 0x00000001333b7824 */ /* 0x000fe200010e064f */
[----:B------:R-:W-:Y:S01]  /*49c0*/  IADD3 R45, P2, PT, R54, R48, RZ ;  /* 0x00000030362d7210 */ /* 0x000fe20007f5e0ff */
[----:B------:R-:W-:Y:S01]  /*49d0*/  IMAD.MOV.U32 R30, RZ, RZ, R65 ;  /* 0x000000ffff1e7224 */ /* 0x000fe200078e0041 */
[----:B------:R-:W-:Y:S01]  /*49e0*/  SEL R56, RZ, 0x1, !P1 ;  /* 0x00000001ff387807 */ /* 0x000fe20004800000 */
[----:B------:R-:W-:Y:S01]  /*49f0*/  IMAD.X R58, RZ, RZ, R59, P4 ;  /* 0x000000ffff3a7224 */ /* 0x000fe200020e063b */
[C---:B------:R-:W-:Y:S01]  /*4a00*/  ISETP.LT.U32.AND P5, PT, R45.reuse, R54, PT ;  /* 0x000000362d00720c */ /* 0x040fe20003fa1070 */
[----:B------:R-:W-:Y:S01]  /*4a10*/  IMAD.MOV.U32 R31, RZ, RZ, R60 ;  /* 0x000000ffff1f7224 */ /* 0x000fe200078e003c */
[----:B------:R-:W-:Y:S01]  /*4a20*/  IADD3 R56, P1, PT, R45, R56, RZ ;  /* 0x000000382d387210 */ /* 0x000fe20007f3e0ff */
[----:B------:R-:W-:Y:S01]  /*4a30*/  IMAD.X R49, R58, 0x1, R49, P2 ;  /* 0x000000013a317824 */ /* 0x000fe200010e0631 */
[----:B------:R-:W-:-:S02]  /*4a40*/  @!P0 ISETP.NE.U32.AND P3, PT, R63, RZ, PT ;  /* 0x000000ff3f00820c */ /* 0x000fc40003f65070 */
[----:B------:R-:W-:Y:S01]  /*4a50*/  ISETP.GE.U32.AND P4, PT, R56, R45, PT ;  /* 0x0000002d3800720c */ /* 0x000fe20003f86070 */
[----:B------:R-:W-:Y:S01]  /*4a60*/  IMAD.X R57, RZ, RZ, R49, P1 ;  /* 0x000000ffff397224 */ /* 0x000fe200008e0631 */
[----:B------:R-:W-:Y:S01]  /*4a70*/  ISETP.GE.U32.AND P2, PT, R54, R61, PT ;  /* 0x0000003d3600720c */ /* 0x000fe20003f46070 */
[----:B------:R3:W-:Y:S01]  /*4a80*/  STL.128 [R20+-0x10], R28 ;  /* 0xfffff01c14007387 */ /* 0x0007e20000100c00 */
[----:B------:R-:W-:Y:S01]  /*4a90*/  @!P0 ISETP.NE.AND.EX P3, PT, R51, RZ, PT, P3 ;  /* 0x000000ff3300820c */ /* 0x000fe20003f65330 */
[C---:B------:R-:W-:Y:S01]  /*4aa0*/  IMAD.WIDE.U32 R54, R44.reuse, R4, R56 ;  /* 0x000000042c367225 */ /* 0x040fe200078e0038 */
[----:B------:R-:W-:Y:S02]  /*4ab0*/  ISETP.GE.U32.AND.EX P4, PT, R57, R49, PT, P4 ;  /* 0x000000313900720c */ /* 0x000fe40003f86140 */
[----:B------:R-:W-:Y:S02]  /*4ac0*/  ISETP.LT.U32.AND P1, PT, R61, R63, PT ;  /* 0x0000003f3d00720c */ /* 0x000fe40003f21070 */
[----:B------:R-:W-:Y:S01]  /*4ad0*/  ISETP.LT.U32.OR.EX P5, PT, R49, R58, !P4, P5 ;  /* 0x0000003a3100720c */ /* 0x000fe200067a1550 */
[----:B------:R-:W-:Y:S01]  /*4ae0*/  IMAD.WIDE.U32 R48, R44, R4, RZ ;  /* 0x000000042c307225 */ /* 0x000fe200078e00ff */
[----:B------:R-:W-:-:S02]  /*4af0*/  @!P0 SEL R61, RZ, 0x1, P3 ;  /* 0x00000001ff3d8807 */ /* 0x000fc40001800000 */
[----:B------:R-:W-:Y:S01]  /*4b00*/  SEL R45, RZ, 0x1, !P5 ;  /* 0x00000001ff2d7807 */ /* 0x000fe20006800000 */
[----:B------:R-:W-:Y:S01]  /*4b10*/  IMAD.WIDE.U32 R52, P4, R44, R5, R52 ;  /* 0x000000052c347225 */ /* 0x000fe20007880034 */
[----:B------:R-:W-:Y:S02]  /*4b20*/  ISETP.GE.U32.AND.EX P5, PT, R58, R59, PT, P2 ;  /* 0x0000003b3a00720c */ /* 0x000fe40003fa6120 */
[----:B------:R-:W-:Y:S01]  /*4b30*/  IADD3 R63, P2, PT, R45, R54, RZ ;  /* 0x000000362d3f7210 */ /* 0x000fe20007f5e0ff */
[----:B------:R-:W-:Y:S01]  /*4b40*/  IMAD.X R45, RZ, RZ, RZ, P4 ;  /* 0x000000ffff2d7224 */ /* 0x000fe200020e06ff */
[----:B------:R-:W-:Y:S01]  /*4b50*/  IADD3 RZ, P3, PT, R49, R52, RZ ;  /* 0x0000003431ff7210 */ /* 0x000fe20007f7e0ff */
[----:B------:R-:W-:Y:S01]  /*4b60*/  IMAD.IADD R49, R52, 0x1, R55 ;  /* 0x0000000134317824 */ /* 0x000fe200078e0237 */
[----:B------:R-:W-:Y:S01]  /*4b70*/  ISETP.LT.U32.OR.EX P4, PT, R59, R51, !P5, P1 ;  /* 0x000000333b00720c */ /* 0x000fe20006f81510 */
[----:B------:R-:W-:Y:S01]  /*4b80*/  IMAD.MOV.U32 R44, RZ, RZ, R53 ;  /* 0x000000ffff2c7224 */ /* 0x000fe200078e0035 */
[----:B------:R-:W-:Y:S01]  /*4b90*/  ISETP.GE.U32.AND P1, PT, R63, R54, PT ;  /* 0x000000363f00720c */ /* 0x000fe20003f26070 */
[----:B------:R-:W-:Y:S01]  /*4ba0*/  IMAD.X R48, RZ, RZ, R49, P2 ;  /* 0x000000ffff307224 */ /* 0x000fe200010e0631 */
[----:B------:R-:W-:Y:S01]  /*4bb0*/  ISETP.LT.U32.AND P2, PT, R54, R56, PT ;  /* 0x000000383600720c */ /* 0x000fe20003f41070 */
[----:B------:R-:W-:Y:S01]  /*4bc0*/  IMAD.WIDE.U32.X R44, R9, R5, R44, P3 ;  /* 0x00000005092c7225 */ /* 0x000fe200018e042c */
[----:B------:R-:W-:-:S02]  /*4bd0*/  @!P0 IADD3 R50, P5, PT, R61, R50, RZ ;  /* 0x000000323d328210 */ /* 0x000fc40007fbe0ff */
[----:B------:R-:W-:Y:S01]  /*4be0*/  ISETP.GE.U32.AND.EX P1, PT, R48, R49, PT, P1 ;  /* 0x000000313000720c */ /* 0x000fe20003f26110 */
[----:B---3--:R-:W-:Y:S01]  /*4bf0*/  IMAD.MOV.U32 R28, RZ, RZ, R63 ;  /* 0x000000ffff1c7224 */ /* 0x008fe200078e003f */
[----:B------:R-:W-:Y:S01]  /*4c00*/  SEL R9, RZ, 0x1, !P4 ;  /* 0x00000001ff097807 */ /* 0x000fe20006000000 */
[----:B------:R-:W-:Y:S01]  /*4c10*/  @!P0 IMAD.X R47, RZ, RZ, R47, P5 ;  /* 0x000000ffff2f8224 */ /* 0x000fe200028e062f */
[----:B------:R-:W-:Y:S01]  /*4c20*/  ISETP.LT.U32.OR.EX P2, PT, R49, R57, !P1, P2 ;  /* 0x000000393100720c */ /* 0x000fe20004f41520 */
[----:B------:R-:W-:Y:S01]  /*4c30*/  IMAD.MOV.U32 R29, RZ, RZ, R48 ;  /* 0x000000ffff1d7224 */ /* 0x000fe200078e0030 */
[----:B------:R-:W-:Y:S02]  /*4c40*/  IADD3 R50, P1, P3, R44, R50, R9 ;  /* 0x000000322c327210 */ /* 0x000fe40007b3e009 */
[----:B------:R-:W-:Y:S02]  /*4c50*/  SEL R9, RZ, 0x1, !P2 ;  /* 0x00000001ff097807 */ /* 0x000fe40005000000 */
[----:B------:R-:W-:-:S02]  /*4c60*/  IADD3.X R44, PT, PT, R45, R47, RZ, P1, P3 ;  /* 0x0000002f2d2c7210 */ /* 0x000fc40000fe64ff */
[----:B------:R-:W-:-:S05]  /*4c70*/  IADD3 R45, P0, PT, R50, R9, RZ ;  /* 0x00000009322d7210 */ /* 0x000fca0007f1e0ff */
[----:B------:R-:W-:Y:S01]  /*4c80*/  IMAD.X R44, RZ, RZ, R44, P0 ;  /* 0x000000ffff2c7224 */ /* 0x000fe200000e062c */
[----:B------:R-:W-:Y:S01]  /*4c90*/  ISETP.GT.U32.AND P0, PT, R45, R4, PT ;  /* 0x000000042d00720c */ /* 0x000fe20003f04070 */
[----:B------:R-:W-:Y:S02]  /*4ca0*/  IMAD.MOV.U32 R30, RZ, RZ, R45 ;  /* 0x000000ffff1e7224 */ /* 0x000fe400078e002d */
[----:B------:R-:W-:Y:S01]  /*4cb0*/  IMAD.MOV.U32 R31, RZ, RZ, R44 ;  /* 0x000000ffff1f7224 */ /* 0x000fe200078e002c */
[----:B------:R-:W-:-:S04]  /*4cc0*/  ISETP.GT.U32.AND.EX P0, PT, R44, R5, PT, P0 ;  /* 0x000000052c00720c */ /* 0x000fc80003f04100 */
[----:B------:R3:W-:Y:S09]  /*4cd0*/  STL.128 [R20], R28 ;  /* 0x0000001c14007387 */ /* 0x0007f20000100c00 */
        /* <DEDUP_REMOVED lines=9> */
[CC--:B------:R-:W-:Y:S02]  /*4d70*/  ISETP.LT.U32.AND P0, PT, R65.reuse, R12.reuse, PT ;  /* 0x0000000c4100720c */ /* 0x0c0fe40003f01070 */
[----:B------:R-:W-:Y:S02]  /*4d80*/  ISETP.GT.U32.AND P2, PT, R65, R12, PT ;  /* 0x0000000c4100720c */ /* 0x000fe40003f44070 */
[----:B------:R-:W-:Y:S02]  /*4d90*/  ISETP.GE.U32.AND P1, PT, R63, R10, PT ;  /* 0x0000000a3f00720c */ /* 0x000fe40003f26070 */
[----:B------:R-:W-:Y:S02]  /*4da0*/  ISETP.GE.U32.AND.EX P3, PT, R46, R27, PT, P3 ;  /* 0x0000001b2e00720c */ /* 0x000fe40003f66130 */
[----:B------:R-:W-:-:S02]  /*4db0*/  ISETP.GT.U32.AND.EX P2, PT, R60, R13, PT, P2 ;  /* 0x0000000d3c00720c */ /* 0x000fc40003f44120 */
[----:B------:R-:W-:Y:S02]  /*4dc0*/  ISETP.GE.U32.AND.EX P1, PT, R48, R11, PT, P1 ;  /* 0x0000000b3000720c */ /* 0x000fe40003f26110 */
[----:B------:R-:W-:-:S04]  /*4dd0*/  ISETP.LT.U32.OR.EX P0, PT, R60, R13, !P3, P0 ;  /* 0x0000000d3c00720c */ /* 0x000fc80005f01500 */
[----:B------:R-:W-:-:S13]  /*4de0*/  PLOP3.LUT P0, PT, P1, P2, P0, 0x2f, 0x0 ;  /* 0x000000000000781c */ /* 0x000fda0000f04507 */
[----:B------:R-:W-:Y:S05]  /*4df0*/  @P0 BREAK.RELIABLE B3 ;  /* 0x0000000000030942 */ /* 0x000fea0003800100 */
[----:B------:R-:W-:Y:S05]  /*4e00*/  @P0 BRA `(.L_x_19) ;  /* 0x0000045c00f00947 */ /* 0x000fea0003800000 */
.L_x_23:
[----:B------:R-:W-:Y:S05]  /*4e10*/  BSYNC.RELIABLE B3 ;  /* 0x0000000000037941 */ /* 0x000fea0003800100 */
.L_x_22:
[CC--:B------:R-:W-:Y:S02]  /*4e20*/  ISETP.GE.U32.AND P0, PT, R15.reuse, R26.reuse, PT ;  /* 0x0000001a0f00720c */ /* 0x0c0fe40003f06070 */
[----:B---3--:R-:W-:Y:S02]  /*4e30*/  IADD3 R28, P1, PT, R15, -R26, RZ ;  /* 0x8000001a0f1c7210 */ /* 0x008fe40007f3e0ff */
[----:B------:R-:W-:-:S03]  /*4e40*/  ISETP.GE.U32.AND.EX P0, PT, R46, R27, PT, P0 ;  /* 0x0000001b2e00720c */ /* 0x000fc60003f06100 */
[----:B------:R-:W-:Y:S01]  /*4e50*/  IMAD.X R29, R46, 0x1, ~R27, P1 ;  /* 0x000000012e1d7824 */ /* 0x000fe200008e0e1b */
[----:B------:R-:W-:-:S04]  /*4e60*/  SEL R9, RZ, 0x1, P0 ;  /* 0x00000001ff097807 */ /* 0x000fc80000000000 */
[----:B------:R-:W-:-:S05]  /*4e70*/  IADD3 R12, P0, PT, R9, R12, RZ ;  /* 0x0000000c090c7210 */ /* 0x000fca0007f1e0ff */
[----:B------:R-:W-:Y:S01]  /*4e80*/  IMAD.X R13, RZ, RZ, R13, P0 ;  /* 0x000000ffff0d7224 */ /* 0x000fe200000e060d */
[----:B------:R-:W-:-:S04]  /*4e90*/  ISETP.GE.U32.AND P0, PT, R65, R12, PT ;  /* 0x0000000c4100720c */ /* 0x000fc80003f06070 */
[----:B------:R-:W-:-:S04]  /*4ea0*/  ISETP.GE.U32.AND.EX P0, PT, R60, R13, PT, P0 ;  /* 0x0000000d3c00720c */ /* 0x000fc80003f06100 */
[----:B------:R-:W-:-:S04]  /*4eb0*/  SEL R9, RZ, 0x1, P0 ;  /* 0x00000001ff097807 */ /* 0x000fc80000000000 */
[----:B------:R-:W-:-:S05]  /*4ec0*/  IADD3 R10, P0, PT, R9, R10, RZ ;  /* 0x0000000a090a7210 */ /* 0x000fca0007f1e0ff */
        /* <DEDUP_REMOVED lines=10> */
[----:B------:R3:W-:Y:S02]  /*4f70*/  STL.128 [R20+-0x10], R28 ;  /* 0xfffff01c14007387 */ /* 0x0007e40000100c00 */
[----:B---3--:R-:W-:Y:S02]  /*4f80*/  IMAD.MOV.U32 R28, RZ, RZ, R10 ;  /* 0x000000ffff1c7224 */ /* 0x008fe400078e000a */
[----:B------:R-:W-:Y:S02]  /*4f90*/  IMAD.MOV.U32 R29, RZ, RZ, R11 ;  /* 0x000000ffff1d7224 */ /* 0x000fe400078e000b */
[----:B------:R-:W-:Y:S02]  /*4fa0*/  IMAD.MOV.U32 R30, RZ, RZ, R4 ;  /* 0x000000ffff1e7224 */ /* 0x000fe400078e0004 */
[----:B------:R-:W-:-:S05]  /*4fb0*/  IMAD.MOV.U32 R31, RZ, RZ, R5 ;  /* 0x000000ffff1f7224 */ /* 0x000fca00078e0005 */
[----:B------:R3:W-:Y:S01]  /*4fc0*/  STL.128 [R20], R28 ;  /* 0x0000001c14007387 */ /* 0x0007e20000100c00 */
[----:B------:R-:W-:Y:S05]  /*4fd0*/  BRA `(.L_x_19) ;  /* 0x0000045c007c7947 */ /* 0x000fea0003800000 */
.L_x_16:
[----:B------:R-:W2:Y:S01]  /*4fe0*/  LDG.E.64.CONSTANT R4, desc[UR12][R76.64] ;  /* 0x0000000c4c047981 */ /* 0x000ea2000c1e9b00 */
[----:B------:R-:W-:Y:S01]  /*4ff0*/  BSSY.RELIABLE B3, `(.L_x_24) ;  /* 0x000002c000037945 */ /* 0x000fe20003800100 */
[----:B--2---:R-:W-:-:S04]  /*5000*/  ISETP.NE.U32.AND P0, PT, R4, UR16, PT ;  /* 0x0000001004007c0c */ /* 0x004fc8000bf05070 */
[----:B------:R-:W-:-:S13]  /*5010*/  ISETP.NE.AND.EX P0, PT, R5, UR17, PT, P0 ;  /* 0x0000001105007c0c */ /* 0x000fda000bf05300 */
[----:B------:R-:W-:Y:S05]  /*5020*/  @P0 BRA `(.L_x_25) ;  /* 0x0000000000a00947 */ /* 0x000fea0003800000 */
[----:B------:R-:W2:Y:S02]  /*5030*/  LDG.E.64.CONSTANT R10, desc[UR12][R76.64+0x8] ;  /* 0x0000080c4c0a7981 */ /* 0x000ea4000c1e9b00 */
[----:B--2---:R-:W-:-:S04]  /*5040*/  ISETP.NE.U32.AND P0, PT, R10, R6, PT ;  /* 0x000000060a00720c */ /* 0x004fc80003f05070 */
[----:B------:R-:W-:-:S13]  /*5050*/  ISETP.NE.AND.EX P0, PT, R11, R7, PT, P0 ;  /* 0x000000070b00720c */ /* 0x000fda0003f05300 */
        /* <DEDUP_REMOVED lines=24> */
[----:B------:R-:W-:Y:S05]  /*51e0*/  @!P0 BREAK.RELIABLE B3 ;  /* 0x0000000000038942 */ /* 0x000fea0003800100 */
[----:B------:R-:W-:Y:S05]  /*51f0*/  @P0 BRA `(.L_x_25) ;  /* 0x00000000002c0947 */ /* 0x000fea0003800000 */
[----:B------:R-:W2:Y:S04]  /*5200*/  LDL.128 R28, [R20+-0xb0] ;  /* 0xffff5000141c7983 */ /* 0x000ea80000100c00 */
[----:B------:R-:W3:Y:S04]  /*5210*/  LDL.128 R32, [R20+-0xa0] ;  /* 0xffff600014207983 */ /* 0x000ee80000100c00 */
[----:B------:R-:W4:Y:S04]  /*5220*/  LDL.128 R36, [R20+-0x90] ;  /* 0xffff700014247983 */ /* 0x000f280000100c00 */
[----:B------:R-:W5:Y:S04]  /*5230*/  LDL.128 R40, [R20+-0x80] ;  /* 0xffff800014287983 */ /* 0x000f680000100c00 */
[----:B------:R1:W-:Y:S04]  /*5240*/  STL.128 [R20+-0x10], R56 ;  /* 0xfffff03814007387 */ /* 0x0003e80000100c00 */
[----:B------:R1:W-:Y:S04]  /*5250*/  STL.128 [R20], R52 ;  /* 0x0000003414007387 */ /* 0x0003e80000100c00 */
[----:B--2---:R1:W-:Y:S04]  /*5260*/  STL.128 [R20+-0x50], R28 ;  /* 0xffffb01c14007387 */ /* 0x0043e80000100c00 */
[----:B---3--:R1:W-:Y:S04]  /*5270*/  STL.128 [R20+-0x40], R32 ;  /* 0xffffc02014007387 */ /* 0x0083e80000100c00 */
[----:B----4-:R1:W-:Y:S04]  /*5280*/  STL.128 [R20+-0x30], R36 ;  /* 0xffffd02414007387 */ /* 0x0103e80000100c00 */
[----:B-----5:R1:W-:Y:S01]  /*5290*/  STL.128 [R20+-0x20], R40 ;  /* 0xffffe02814007387 */ /* 0x0203e20000100c00 */
[----:B------:R-:W-:Y:S05]  /*52a0*/  BRA `(.L_x_19) ;  /* 0x0000045800c87947 */ /* 0x000fea0003800000 */
.L_x_25:
[----:B------:R-:W-:Y:S05]  /*52b0*/  BSYNC.RELIABLE B3 ;  /* 0x0000000000037941 */ /* 0x000fea0003800100 */
.L_x_24:
[-C--:B------:R-:W-:Y:S01]  /*52c0*/  IMAD.WIDE.U32 R10, R57, R56.reuse, RZ ;  /* 0x00000038390a7225 */ /* 0x080fe200078e00ff */
[----:B------:R-:W-:Y:S03]  /*52d0*/  BSSY.RECONVERGENT B3, `(.L_x_26) ;  /* 0x000007c000037945 */ /* 0x000fe60003800200 */
[----:B------:R-:W-:-:S04]  /*52e0*/  IMAD.WIDE.U32 R28, R59, R56, RZ ;  /* 0x000000383b1c7225 */ /* 0x000fc800078e00ff */
[----:B------:R-:W-:-:S04]  /*52f0*/  IMAD.WIDE.U32 R12, P0, R56, R57, R10 ;  /* 0x00000039380c7225 */ /* 0x000fc8000780000a */
[----:B------:R-:W-:-:S04]  /*5300*/  IMAD.WIDE.U32 R10, R56, R56, RZ ;  /* 0x00000038380a7225 */ /* 0x000fc800078e00ff */
[----:B------:R-:W-:Y:S01]  /*5310*/  IMAD.X R27, RZ, RZ, RZ, P0 ;  /* 0x000000ffff1b7224 */ /* 0x000fe200000e06ff */
[----:B------:R-:W-:Y:S01]  /*5320*/  IADD3 R9, P0, PT, R11, R12, RZ ;  /* 0x0000000c0b097210 */ /* 0x000fe20007f1e0ff */
[----:B------:R-:W-:Y:S02]  /*5330*/  IMAD.MOV.U32 R26, RZ, RZ, R13 ;  /* 0x000000ffff1a7224 */ /* 0x000fe400078e000d */
[----:B------:R-:W-:-:S04]  /*5340*/  IMAD.WIDE.U32 R38, P3, R57, R58, R28 ;  /* 0x0000003a39267225 */ /* 0x000fc8000786001c */
[----:B------:R-:W-:-:S04]  /*5350*/  IMAD.WIDE.U32.X R12, R57, R57, R26, P0 ;  /* 0x00000039390c7225 */ /* 0x000fc800000e041a */
[----:B------:R-:W-:-:S04]  /*5360*/  IMAD.WIDE.U32 R26, R57, R58, RZ ;  /* 0x0000003a391a7225 */ /* 0x000fc800078e00ff */
[----:B------:R-:W-:-:S04]  /*5370*/  IMAD.WIDE.U32 R36, R56, R58, R12 ;  /* 0x0000003a38247225 */ /* 0x000fc800078e000c */
[----:B------:R-:W-:Y:S01]  /*5380*/  IMAD.WIDE.U32 R28, P1, R56, R59, R26 ;  /* 0x0000003b381c7225 */ /* 0x000fe2000782001a */
[----:B------:R-:W-:-:S03]  /*5390*/  ISETP.GE.U32.AND P0, PT, R36, R12, PT ;  /* 0x0000000c2400720c */ /* 0x000fc60003f06070 */
[----:B------:R-:W-:-:S04]  /*53a0*/  IMAD.WIDE.U32 R26, R56, R58, RZ ;  /* 0x0000003a381a7225 */ /* 0x000fc800078e00ff */
[----:B------:R-:W-:Y:S02]  /*53b0*/  IMAD.IADD R51, R37, 0x1, R38 ;  /* 0x0000000125337824 */ /* 0x000fe400078e0226 */
[----:B------:R-:W-:Y:S01]  /*53c0*/  IMAD.X R31, RZ, RZ, RZ, P1 ;  /* 0x000000ffff1f7224 */ /* 0x000fe200008e06ff */
[----:B------:R-:W-:Y:S01]  /*53d0*/  IADD3 RZ, P1, PT, R27, R28, RZ ;  /* 0x0000001c1bff7210 */ /* 0x000fe20007f3e0ff */
[----:B------:R-:W-:Y:S01]  /*53e0*/  IMAD.MOV.U32 R30, RZ, RZ, R29 ;  /* 0x000000ffff1e7224 */ /* 0x000fe200078e001d */
[----:B------:R-:W-:Y:S01]  /*53f0*/  ISETP.GE.U32.AND.EX P0, PT, R51, R13, PT, P0 ;  /* 0x0000000d3300720c */ /* 0x000fe20003f06100 */
[----:B------:R-:W-:-:S03]  /*5400*/  IMAD.WIDE.U32 R26, R57, R52, RZ ;  /* 0x00000034391a7225 */ /* 0x000fc600078e00ff */
[----:B------:R-:W-:Y:S01]  /*5410*/  SEL R15, RZ, 0x1, P0 ;  /* 0x00000001ff0f7807 */ /* 0x000fe20000000000 */
[----:B------:R-:W-:-:S04]  /*5420*/  IMAD.WIDE.U32.X R12, R57, R59, R30, P1 ;  /* 0x0000003b390c7225 */ /* 0x000fc800008e041e */
[----:B------:R-:W-:Y:S01]  /*5430*/  IMAD.WIDE.U32 R34, R53, R56, RZ ;  /* 0x0000003835227225 */ /* 0x000fe200078e00ff */
[----:B------:R-:W-:-:S03]  /*5440*/  IADD3 R15, P1, PT, R15, R12, RZ ;  /* 0x0000000c0f0f7210 */ /* 0x000fc60007f3e0ff */
[----:B------:R-:W-:-:S04]  /*5450*/  IMAD.WIDE.U32 R32, R52, R56, RZ ;  /* 0x0000003834207225 */ /* 0x000fc800078e00ff */
[----:B------:R-:W-:Y:S01]  /*5460*/  IMAD.WIDE.U32 R28, P0, R56, R53, R26 ;  /* 0x00000035381c7225 */ /* 0x000fe2000780001a */
[----:B------:R-:W-:-:S03]  /*5470*/  IADD3 R60, P2, PT, R15, R32, RZ ;  /* 0x000000200f3c7210 */ /* 0x000fc60007f5e0ff */
[----:B------:R-:W-:Y:S01]  /*5480*/  IMAD.WIDE.U32 R34, P4, R57, R52, R34 ;  /* 0x0000003439227225 */ /* 0x000fe20007880022 */
[----:B------:R-:W-:-:S03]  /*5490*/  ISETP.GE.U32.AND P5, PT, R60, R15, PT ;  /* 0x0000000f3c00720c */ /* 0x000fc60003fa6070 */
[----:B------:R-:W-:-:S04]  /*54a0*/  IMAD.WIDE.U32 R26, R56, R52, RZ ;  /* 0x00000034381a7225 */ /* 0x000fc800078e00ff */
[----:B------:R-:W-:Y:S01]  /*54b0*/  IMAD.X R31, RZ, RZ, RZ, P0 ;  /* 0x000000ffff1f7224 */ /* 0x000fe200000e06ff */
[----:B------:R-:W-:Y:S01]  /*54c0*/  ISETP.GE.U32.AND P0, PT, R15, R12, PT ;  /* 0x0000000c0f00720c */ /* 0x000fe20003f06070 */
[----:B------:R-:W-:Y:S01]  /*54d0*/  IMAD.X R37, RZ, RZ, R13, P1 ;  /* 0x000000ffff257224 */ /* 0x000fe200008e060d */
[----:B------:R-:W-:Y:S01]  /*54e0*/  IADD3 RZ, P1, PT, R27, R28, RZ ;  /* 0x0000001c1bff7210 */ /* 0x000fe20007f3e0ff */
[----:B------:R-:W-:Y:S02]  /*54f0*/  IMAD.IADD R40, R33, 0x1, R34 ;  /* 0x0000000121287824 */ /* 0x000fe400078e0222 */
[----:B------:R-:W-:Y:S01]  /*5500*/  IMAD.MOV.U32 R30, RZ, RZ, R29 ;  /* 0x000000ffff1e7224 */ /* 0x000fe200078e001d */
[----:B------:R-:W-:Y:S01]  /*5510*/  ISETP.GE.U32.AND.EX P0, PT, R37, R13, PT, P0 ;  /* 0x0000000d2500720c */ /* 0x000fe20003f06100 */
[----:B------:R-:W-:Y:S02]  /*5520*/  IMAD.X R62, R40, 0x1, R37, P2 ;  /* 0x00000001283e7824 */ /* 0x000fe400010e0625 */
[----:B------:R-:W-:Y:S01]  /*5530*/  IMAD.WIDE.U32.X R12, R57, R53, R30, P1 ;  /* 0x00000035390c7225 */ /* 0x000fe200008e041e */
[----:B------:R-:W-:-:S02]  /*5540*/  SEL R15, RZ, 0x1, P0 ;  /* 0x00000001ff0f7807 */ /* 0x000fc40000000000 */
[----:B------:R-:W-:Y:S01]  /*5550*/  ISETP.GE.U32.AND.EX P0, PT, R62, R37, PT, P5 ;  /* 0x000000253e00720c */ /* 0x000fe20003f06150 */
[----:B------:R-:W-:Y:S01]  /*5560*/  IMAD.WIDE.U32 R28, R55, R56, RZ ;  /* 0x00000038371c7225 */ /* 0x000fe200078e00ff */
[----:B------:R-:W-:Y:S02]  /*5570*/  IADD3 R26, P1, PT, R15, R12, RZ ;  /* 0x0000000c0f1a7210 */ /* 0x000fe40007f3e0ff */
[----:B------:R-:W-:Y:S01]  /*5580*/  SEL R15, RZ, 0x1, P0 ;  /* 0x00000001ff0f7807 */ /* 0x000fe20000000000 */
[----:B------:R-:W-:Y:S01]  /*5590*/  IMAD.WIDE.U32 R42, R57, R54, RZ ;  /* 0x00000036392a7225 */ /* 0x000fe200078e00ff */
[C---:B------:R-:W-:Y:S02]  /*55a0*/  ISETP.LT.U32.AND P0, PT, R26.reuse, R12, PT ;  /* 0x0000000c1a00720c */ /* 0x040fe40003f01070 */
[----:B------:R-:W-:Y:S01]  /*55b0*/  IADD3 R15, P2, PT, R26, R15, RZ ;  /* 0x0000000f1a0f7210 */ /* 0x000fe20007f5e0ff */
[----:B------:R-:W-:Y:S02]  /*55c0*/  IMAD.X R44, RZ, RZ, R13, P1 ;  /* 0x000000ffff2c7224 */ /* 0x000fe400008e060d */
[----:B------:R-:W-:Y:S01]  /*55d0*/  IMAD.WIDE.U32 R30, R56, R54, RZ ;  /* 0x00000036381e7225 */ /* 0x000fe200078e00ff */
[----:B------:R-:W-:-:S03]  /*55e0*/  ISETP.GE.U32.AND P5, PT, R15, R26, PT ;  /* 0x0000001a0f00720c */ /* 0x000fc60003fa6070 */
[----:B------:R-:W-:Y:S02]  /*55f0*/  IMAD.X R37, RZ, RZ, R44, P2 ;  /* 0x000000ffff257224 */ /* 0x000fe400010e062c */
[----:B------:R-:W-:-:S03]  /*5600*/  IMAD.WIDE.U32 R26, R54, R56, RZ ;  /* 0x00000038361a7225 */ /* 0x000fc600078e00ff */
[----:B------:R-:W-:Y:S01]  /*5610*/  ISETP.GE.U32.AND.EX P5, PT, R37, R44, PT, P5 ;  /* 0x0000002c2500720c */ /* 0x000fe20003fa6150 */
[----:B------:R-:W-:-:S03]  /*5620*/  IMAD.WIDE.U32 R28, P2, R57, R54, R28 ;  /* 0x00000036391c7225 */ /* 0x000fc6000784001c */
[----:B------:R-:W-:Y:S01]  /*5630*/  ISETP.LT.U32.OR.EX P0, PT, R44, R13, !P5, P0 ;  /* 0x0000000d2c00720c */ /* 0x000fe20006f01500 */
[----:B------:R-:W-:Y:S01]  /*5640*/  IMAD.X R49, RZ, RZ, RZ, P3 ;  /* 0x000000ffff317224 */ /* 0x000fe200018e06ff */
[----:B------:R-:W-:Y:S01]  /*5650*/  IADD3 R41, P3, PT, R15, R26, RZ ;  /* 0x0000001a0f297210 */ /* 0x000fe20007f7e0ff */
[----:B------:R-:W-:Y:S02]  /*5660*/  IMAD.MOV.U32 R50, RZ, RZ, R36 ;  /* 0x000000ffff327224 */ /* 0x000fe400078e0024 */
[----:B------:R-:W-:-:S04]  /*5670*/  IMAD.WIDE.U32 R42, P1, R56, R55, R42 ;  /* 0x00000037382a7225 */ /* 0x000fc8000782002a */
[----:B------:R-:W-:Y:S01]  /*5680*/  IMAD.IADD R30, R27, 0x1, R28 ;  /* 0x000000011b1e7824 */ /* 0x000fe200078e021c */
[----:B------:R-:W-:Y:S01]  /*5690*/  IADD3 RZ, P5, PT, R31, R42, RZ ;  /* 0x0000002a1fff7210 */ /* 0x000fe20007fbe0ff */
[----:B------:R-:W-:Y:S01]  /*56a0*/  IMAD.WIDE.U32 R46, R58, R56, RZ ;  /* 0x000000383a2e7225 */ /* 0x000fe200078e00ff */
[----:B------:R-:W-:-:S03]  /*56b0*/  SEL R31, RZ, 0x1, !P0 ;  /* 0x00000001ff1f7807 */ /* 0x000fc60004000000 */
[----:B------:R-:W-:-:S04]  /*56c0*/  IMAD.WIDE.U32 R12, R56, R58, R50 ;  /* 0x0000003a380c7225 */ /* 0x000fc800078e0032 */
[----:B------:R-:W-:Y:S01]  /*56d0*/  IMAD.X R45, RZ, RZ, RZ, P1 ;  /* 0x000000ffff2d7224 */ /* 0x000fe200008e06ff */
[----:B------:R-:W-:Y:S01]  /*56e0*/  ISETP.GE.U32.AND P1, PT, R41, R15, PT ;  /* 0x0000000f2900720c */ /* 0x000fe20003f26070 */
[----:B------:R-:W-:Y:S01]  /*56f0*/  IMAD.X R50, R30, 0x1, R37, P3 ;  /* 0x000000011e327824 */ /* 0x000fe200018e0625 */
[----:B------:R-:W-:Y:S01]  /*5700*/  IADD3 RZ, P3, PT, R38, R47, RZ ;  /* 0x0000002f26ff7210 */ /* 0x000fe20007f7e0ff */
[----:B------:R-:W-:Y:S01]  /*5710*/  IMAD.MOV.U32 R44, RZ, RZ, R43 ;  /* 0x000000ffff2c7224 */ /* 0x000fe200078e002b */
[----:B------:R-:W-:Y:S01]  /*5720*/  ISETP.GE.U32.AND P0, PT, R12, R36, PT ;  /* 0x000000240c00720c */ /* 0x000fe20003f06070 */
[----:B------:R-:W-:Y:S01]  /*5730*/  IMAD.MOV.U32 R48, RZ, RZ, R39 ;  /* 0x000000ffff307224 */ /* 0x000fe200078e0027 */
[----:B------:R-:W-:Y:S01]  /*5740*/  ISETP.GE.U32.AND.EX P1, PT, R50, R37, PT, P1 ;  /* 0x000000253200720c */ /* 0x000fe20003f26110 */
[----:B------:R-:W-:-:S04]  /*5750*/  IMAD.WIDE.U32.X R36, R57, R55, R44, P5 ;  /* 0x0000003739247225 */ /* 0x000fc800028e042c */
[----:B------:R-:W-:Y:S02]  /*5760*/  IMAD.IADD R15, R38, 0x1, R13 ;  /* 0x00000001260f7824 */ /* 0x000fe400078e020d */
[----:B------:R-:W-:Y:S01]  /*5770*/  IMAD.WIDE.U32.X R38, R57, R59, R48, P3 ;  /* 0x0000003b39267225 */ /* 0x000fe200018e0430 */
[----:B------:R-:W-:Y:S02]  /*5780*/  SEL R49, RZ, 0x1, P1 ;  /* 0x00000001ff317807 */ /* 0x000fe40000800000 */
[----:B------:R-:W-:Y:S01]  /*5790*/  IADD3 R44, P1, PT, R31, R36, RZ ;  /* 0x000000241f2c7210 */ /* 0x000fe20007f3e0ff */
[----:B------:R-:W-:Y:S01]  /*57a0*/  IMAD.WIDE.U32 R42, R59, R58, RZ ;  /* 0x0000003a3b2a7225 */ /* 0x000fe200078e00ff */
[----:B------:R-:W-:Y:S02]  /*57b0*/  IADD3 R31, P5, PT, R60, R38, RZ ;  /* 0x000000263c1f7210 */ /* 0x000fe40007fbe0ff */
[----:B------:R-:W-:Y:S01]  /*57c0*/  IADD3 R49, P3, PT, R44, R49, RZ ;  /* 0x000000312c317210 */ /* 0x000fe20007f7e0ff */
[----:B------:R-:W-:Y:S01]  /*57d0*/  IMAD.X R45, RZ, RZ, R37, P1 ;  /* 0x000000ffff2d7224 */ /* 0x000fe200008e0625 */
[----:B------:R-:W-:Y:S01]  /*57e0*/  ISETP.GE.U32.AND.EX P0, PT, R15, R51, PT, P0 ;  /* 0x000000330f00720c */ /* 0x000fe20003f06100 */
[----:B------:R-:W-:Y:S01]  /*57f0*/  IMAD.X R61, R62, 0x1, R39, P5 ;  /* 0x000000013e3d7824 */ /* 0x000fe200028e0627 */
[----:B------:R-:W-:Y:S01]  /*5800*/  ISETP.GE.U32.AND P5, PT, R49, R44, PT ;  /* 0x0000002c3100720c */ /* 0x000fe20003fa6070 */
[----:B------:R-:W-:Y:S01]  /*5810*/  IMAD.X R51, RZ, RZ, R45, P3 ;  /* 0x000000ffff337224 */ /* 0x000fe200018e062d */
[----:B------:R-:W-:Y:S01]  /*5820*/  SEL R46, RZ, 0x1, P0 ;  /* 0x00000001ff2e7807 */ /* 0x000fe20000000000 */
[----:B------:R-:W-:Y:S01]  /*5830*/  IMAD.WIDE.U32 R42, P0, R58, R59, R42 ;  /* 0x0000003b3a2a7225 */ /* 0x000fe2000780002a */
[----:B------:R-:W-:-:S02]  /*5840*/  ISETP.LT.U32.AND P1, PT, R44, R36, PT ;  /* 0x000000242c00720c */ /* 0x000fc40003f21070 */
[----:B------:R-:W-:Y:S01]  /*5850*/  IADD3 R46, P3, PT, R31, R46, RZ ;  /* 0x0000002e1f2e7210 */ /* 0x000fe20007f7e0ff */
[----:B------:R-:W-:Y:S01]  /*5860*/  IMAD.WIDE.U32 R38, R58, R58, RZ ;  /* 0x0000003a3a267225 */ /* 0x000fe200078e00ff */
[----:B------:R-:W-:-:S03]  /*5870*/  ISETP.GE.U32.AND.EX P5, PT, R51, R45, PT, P5 ;  /* 0x0000002d3300720c */ /* 0x000fc60003fa6150 */
[----:B------:R-:W-:Y:S01]  /*5880*/  IMAD.X R47, RZ, RZ, R61, P3 ;  /* 0x000000ffff2f7224 */ /* 0x000fe200018e063d */
[----:B------:R-:W-:Y:S01]  /*5890*/  ISETP.LT.U32.OR.EX P1, PT, R45, R37, !P5, P1 ;  /* 0x000000252d00720c */ /* 0x000fe20006f21510 */
[----:B------:R-:W-:Y:S01]  /*58a0*/  IMAD.X R45, RZ, RZ, RZ, P0 ;  /* 0x000000ffff2d7224 */ /* 0x000fe200000e06ff */
[----:B------:R-:W-:Y:S01]  /*58b0*/  ISETP.GE.U32.AND P3, PT, R31, R60, PT ;  /* 0x0000003c1f00720c */ /* 0x000fe20003f66070 */
[----:B------:R-:W-:Y:S01]  /*58c0*/  IMAD.WIDE.U32 R36, R58, R58, R46 ;  /* 0x0000003a3a247225 */ /* 0x000fe200078e002e */
[----:B------:R-:W-:Y:S02]  /*58d0*/  ISETP.GE.U32.AND P0, PT, R46, R31, PT ;  /* 0x0000001f2e00720c */ /* 0x000fe40003f06070 */
[----:B------:R-:W-:Y:S01]  /*58e0*/  ISETP.GE.U32.AND.EX P3, PT, R61, R62, PT, P3 ;  /* 0x0000003e3d00720c */ /* 0x000fe20003f66130 */
[----:B------:R-:W-:Y:S01]  /*58f0*/  IMAD.MOV.U32 R44, RZ, RZ, R43 ;  /* 0x000000ffff2c7224 */ /* 0x000fe200078e002b */
[----:B------:R-:W-:Y:S01]  /*5900*/  ISETP.GE.U32.AND.EX P0, PT, R47, R61, PT, P0 ;  /* 0x0000003d2f00720c */ /* 0x000fe20003f06100 */
[----:B------:R-:W-:Y:S01]  /*5910*/  IMAD.IADD R69, R42, 0x1, R37 ;  /* 0x000000012a457824 */ /* 0x000fe200078e0225 */
[----:B------:R-:W-:Y:S01]  /*5920*/  IADD3 RZ, P5, PT, R39, R42, RZ ;  /* 0x0000002a27ff7210 */ /* 0x000fe20007fbe0ff */
[----:B------:R-:W-:Y:S01]  /*5930*/  IMAD.MOV.U32 R67, RZ, RZ, RZ ;  /* 0x000000ffff437224 */ /* 0x000fe200078e00ff */
[----:B------:R-:W-:-:S03]  /*5940*/  SEL R66, RZ, 0x1, !P1 ;  /* 0x00000001ff427807 */ /* 0x000fc60004800000 */
[----:B------:R-:W-:Y:S01]  /*5950*/  IMAD.WIDE.U32.X R38, R59, R59, R44, P5 ;  /* 0x0000003b3b267225 */ /* 0x000fe200028e042c */
[----:B------:R-:W-:-:S04]  /*5960*/  ISETP.GE.U32.AND P5, PT, R36, R46, PT ;  /* 0x0000002e2400720c */ /* 0x000fc80003fa6070 */
[----:B------:R-:W-:-:S04]  /*5970*/  ISETP.GE.U32.AND.EX P5, PT, R69, R47, PT, P5 ;  /* 0x0000002f4500720c */ /* 0x000fc80003fa6150 */
[----:B------:R-:W-:Y:S01]  /*5980*/  SEL R42, RZ, 0x1, P5 ;  /* 0x00000001ff2a7807 */ /* 0x000fe20002800000 */
[----:B------:R-:W-:Y:S08]  /*5990*/  @P0 BRA P3, `(.L_x_27) ;  /* 0x00000000003c0947 */ /* 0x000ff00001800000 */
[----:B------:R-:W-:-:S04]  /*59a0*/  IADD3 R41, P0, PT, R41, 0x1, RZ ;  /* 0x0000000129297810 */ /* 0x000fc80007f1e0ff */
[----:B------:R-:W-:Y:S01]  /*59b0*/  ISETP.NE.U32.AND P3, PT, R41, RZ, PT ;  /* 0x000000ff2900720c */ /* 0x000fe20003f65070 */
[----:B------:R-:W-:-:S05]  /*59c0*/  IMAD.X R50, RZ, RZ, R50, P0 ;  /* 0x000000ffff327224 */ /* 0x000fca00000e0632 */
[----:B------:R-:W-:-:S13]  /*59d0*/  ISETP.NE.AND.EX P3, PT, R50, RZ, PT, P3 ;  /* 0x000000ff3200720c */ /* 0x000fda0003f65330 */
[----:B------:R-:W-:Y:S01]  /*59e0*/  @!P3 IADD3 R49, P0, PT, R49, 0x1, RZ ;  /* 0x000000013131b810 */ /* 0x000fe20007f1e0ff */
[----:B------:R-:W-:Y:S02]  /*59f0*/  @!P3 IMAD.MOV.U32 R31, RZ, RZ, 0x1 ;  /* 0x00000001ff1fb424 */ /* 0x000fe400078e00ff */
[----:B------:R-:W-:Y:S01]  /*5a00*/  @!P3 IMAD.MOV.U32 R41, RZ, RZ, RZ ;  /* 0x000000ffff29b224 */ /* 0x000fe200078e00ff */
[----:B------:R-:W-:Y:S01]  /*5a10*/  @!P3 ISETP.NE.U32.AND P5, PT, R49, RZ, PT ;  /* 0x000000ff3100b20c */ /* 0x000fe20003fa5070 */
[----:B------:R-:W-:Y:S01]  /*5a20*/  @!P3 IMAD.X R51, RZ, RZ, R51, P0 ;  /* 0x000000ffff33b224 */ /* 0x000fe200000e0633 */
[----:B------:R-:W-:Y:S01]  /*5a30*/  PLOP3.LUT P0, PT, PT, PT, PT, 0x80, 0x8 ;  /* 0x000000000008781c */ /* 0x000fe20003f0f070 */
[----:B------:R-:W-:-:S03]  /*5a40*/  @!P3 IMAD.MOV.U32 R50, RZ, RZ, RZ ;  /* 0x000000ffff32b224 */ /* 0x000fc600078e00ff */
[----:B------:R-:W-:-:S04]  /*5a50*/  @!P3 ISETP.NE.AND.EX P5, PT, R51, RZ, PT, P5 ;  /* 0x000000ff3300b20c */ /* 0x000fc80003fa5350 */
[----:B------:R-:W-:Y:S02]  /*5a60*/  @!P3 PLOP3.LUT P0, PT, P5, PT, PT, 0x80, 0x8 ;  /* 0x000000000008b81c */ /* 0x000fe40002f0f070 */
[----:B------:R-:W-:-:S11]  /*5a70*/  @!P3 SEL R67, R67, RZ, P5 ;  /* 0x000000ff4343b207 */ /* 0x000fd60002800000 */
[----:B------:R-:W-:-:S07]  /*5a80*/  @!P0 SEL R66, R31, 0x2, !P1 ;  /* 0x000000021f428807 */ /* 0x000fce0004800000 */
.L_x_27:
[----:B------:R-:W-:Y:S05]  /*5a90*/  BSYNC.RECONVERGENT B3 ;  /* 0x0000000000037941 */ /* 0x000fea0003800200 */
.L_x_26:
[----:B------:R-:W-:Y:S01]  /*5aa0*/  IADD3 R31, P0, PT, R41, R38, RZ ;  /* 0x00000026291f7210 */ /* 0x000fe20007f1e0ff */
[----:B------:R-:W-:Y:S01]  /*5ab0*/  IMAD.X R47, RZ, RZ, RZ, P4 ;  /* 0x000000ffff2f7224 */ /* 0x000fe200020e06ff */
[----:B------:R-:W-:Y:S01]  /*5ac0*/  BSSY.RECONVERGENT B3, `(.L_x_28) ;  /* 0x000006d000037945 */ /* 0x000fe20003800200 */
[----:B------:R-:W-:Y:S01]  /*5ad0*/  IMAD.MOV.U32 R46, RZ, RZ, R35 ;  /* 0x000000ffff2e7224 */ /* 0x000fe200078e0023 */
[C---:B------:R-:W-:Y:S01]  /*5ae0*/  IADD3 R45, P1, PT, R31.reuse, R42, RZ ;  /* 0x0000002a1f2d7210 */ /* 0x040fe20007f3e0ff */
[----:B------:R-:W-:Y:S01]  /*5af0*/  IMAD.X R37, R50, 0x1, R39, P0 ;  /* 0x0000000132257824 */ /* 0x000fe200000e0627 */
[----:B------:R-:W-:Y:S01]  /*5b00*/  ISETP.GE.U32.AND P3, PT, R31, R41, PT ;  /* 0x000000291f00720c */ /* 0x000fe20003f66070 */
[----:B------:R-:W-:Y:S01]  /*5b10*/  IMAD.WIDE.U32 R38, R59, R52, RZ ;  /* 0x000000343b267225 */ /* 0x000fe200078e00ff */
[----:B------:R-:W-:Y:S02]  /*5b20*/  ISETP.GE.U32.AND P5, PT, R45, R31, PT ;  /* 0x0000001f2d00720c */ /* 0x000fe40003fa6070 */
[----:B------:R-:W-:Y:S01]  /*5b30*/  IADD3 RZ, P0, PT, R34, R33, RZ ;  /* 0x0000002122ff7210 */ /* 0x000fe20007f1e0ff */
[----:B------:R-:W-:Y:S01]  /*5b40*/  IMAD.X R44, RZ, RZ, R37, P1 ;  /* 0x000000ffff2c7224 */ /* 0x000fe200008e0625 */
[----:B------:R-:W-:Y:S01]  /*5b50*/  IADD3 R31, P1, PT, R32, R36, RZ ;  /* 0x00000024201f7210 */ /* 0x000fe20007f3e0ff */
[----:B------:R-:W-:-:S03]  /*5b60*/  IMAD.WIDE.U32 R42, R53, R58, RZ ;  /* 0x0000003a352a7225 */ /* 0x000fc600078e00ff */
[----:B------:R-:W-:Y:S01]  /*5b70*/  ISETP.GE.U32.AND.EX P5, PT, R44, R37, PT, P5 ;  /* 0x000000252c00720c */ /* 0x000fe20003fa6150 */
[----:B------:R-:W-:-:S03]  /*5b80*/  IMAD.WIDE.U32 R34, P4, R58, R53, R38 ;  /* 0x000000353a227225 */ /* 0x000fc60007880026 */
[----:B------:R-:W-:Y:S01]  /*5b90*/  ISETP.GE.U32.AND.EX P3, PT, R37, R50, P5, P3 ;  /* 0x000000322500720c */ /* 0x000fe20002f66130 */
[----:B------:R-:W-:-:S04]  /*5ba0*/  IMAD.WIDE.U32 R38, R52, R58, RZ ;  /* 0x0000003a34267225 */ /* 0x000fc800078e00ff */
[----:B------:R-:W-:-:S04]  /*5bb0*/  IMAD.WIDE.U32 R42, P5, R59, R52, R42 ;  /* 0x000000343b2a7225 */ /* 0x000fc800078a002a */
[----:B------:R-:W-:Y:S01]  /*5bc0*/  IMAD.X R41, RZ, RZ, RZ, P4 ;  /* 0x000000ffff297224 */ /* 0x000fe200020e06ff */
[----:B------:R-:W-:Y:S01]  /*5bd0*/  IADD3 R62, P4, PT, R45, R38, RZ ;  /* 0x000000262d3e7210 */ /* 0x000fe20007f9e0ff */
[----:B------:R-:W-:-:S04]  /*5be0*/  IMAD.WIDE.U32 R32, R58, R52, RZ ;  /* 0x000000343a207225 */ /* 0x000fc800078e00ff */
[----:B------:R-:W-:Y:S02]  /*5bf0*/  IMAD.IADD R71, R39, 0x1, R42 ;  /* 0x0000000127477824 */ /* 0x000fe400078e022a */
[----:B------:R-:W-:Y:S01]  /*5c00*/  IMAD.X R32, R69, 0x1, R40, P1 ;  /* 0x0000000145207824 */ /* 0x000fe200008e0628 */
[----:B------:R-:W-:Y:S01]  /*5c10*/  IADD3 RZ, P1, PT, R33, R34, RZ ;  /* 0x0000002221ff7210 */ /* 0x000fe20007f3e0ff */
[----:B------:R-:W-:Y:S01]  /*5c20*/  IMAD.WIDE.U32.X R46, R57, R53, R46, P0 ;  /* 0x00000035392e7225 */ /* 0x000fe200000e042e */
[----:B------:R-:W-:-:S03]  /*5c30*/  ISETP.GE.U32.AND P0, PT, R62, R45, PT ;  /* 0x0000002d3e00720c */ /* 0x000fc60003f06070 */
[----:B------:R-:W-:Y:S01]  /*5c40*/  IMAD.X R65, R71, 0x1, R44, P4 ;  /* 0x0000000147417824 */ /* 0x000fe200020e062c */
[----:B------:R-:W-:Y:S01]  /*5c50*/  @!P3 IADD3 R49, P4, PT, R49, 0x1, RZ ;  /* 0x000000013131b810 */ /* 0x000fe20007f9e0ff */
[----:B------:R-:W-:-:S03]  /*5c60*/  IMAD.MOV.U32 R40, RZ, RZ, R35 ;  /* 0x000000ffff287224 */ /* 0x000fc600078e0023 */
[----:B------:R-:W-:Y:S01]  /*5c70*/  ISETP.GE.U32.AND.EX P0, PT, R65, R44, PT, P0 ;  /* 0x0000002c4100720c */ /* 0x000fe20003f06100 */
[----:B------:R-:W-:Y:S01]  /*5c80*/  IMAD.WIDE.U32.X R34, R59, R53, R40, P1 ;  /* 0x000000353b227225 */ /* 0x000fe200008e0428 */
[C---:B------:R-:W-:Y:S02]  /*5c90*/  @!P3 ISETP.NE.U32.AND P1, PT, R49.reuse, RZ, PT ;  /* 0x000000ff3100b20c */ /* 0x040fe40003f25070 */
[----:B------:R-:W-:Y:S01]  /*5ca0*/  SEL R37, RZ, 0x1, P0 ;  /* 0x00000001ff257807 */ /* 0x000fe20000000000 */
[----:B------:R-:W-:Y:S01]  /*5cb0*/  @!P3 IMAD.X R51, RZ, RZ, R51, P4 ;  /* 0x000000ffff33b224 */ /* 0x000fe200020e0633 */
[----:B------:R-:W-:Y:S01]  /*5cc0*/  IADD3 R34, P0, PT, R49, R34, RZ ;  /* 0x0000002231227210 */ /* 0x000fe20007f1e0ff */
[----:B------:R-:W-:-:S03]  /*5cd0*/  IMAD.WIDE.U32 R44, R59, R54, RZ ;  /* 0x000000363b2c7225 */ /* 0x000fc600078e00ff */
[C---:B------:R-:W-:Y:S01]  /*5ce0*/  @!P3 ISETP.NE.AND.EX P1, PT, R51.reuse, RZ, PT, P1 ;  /* 0x000000ff3300b20c */ /* 0x040fe20003f25310 */
[----:B------:R-:W-:Y:S01]  /*5cf0*/  IMAD.X R48, R51, 0x1, R35, P0 ;  /* 0x0000000133307824 */ /* 0x000fe200000e0623 */
[----:B------:R-:W-:Y:S01]  /*5d00*/  IADD3 R37, P4, PT, R34, R37, RZ ;  /* 0x0000002522257210 */ /* 0x000fe20007f9e0ff */
[----:B------:R-:W-:Y:S01]  /*5d10*/  IMAD.WIDE.U32 R40, R54, R58, RZ ;  /* 0x0000003a36287225 */ /* 0x000fe200078e00ff */
[----:B------:R-:W-:Y:S02]  /*5d20*/  @!P3 SEL R33, RZ, 0x1, P1 ;  /* 0x00000001ff21b807 */ /* 0x000fe40000800000 */
[----:B------:R-:W-:Y:S01]  /*5d30*/  ISETP.GE.U32.AND P1, PT, R37, R34, PT ;  /* 0x000000222500720c */ /* 0x000fe20003f26070 */
[----:B------:R-:W-:Y:S01]  /*5d40*/  IMAD.X R63, RZ, RZ, R48, P4 ;  /* 0x000000ffff3f7224 */ /* 0x000fe200020e0630 */
[----:B------:R-:W-:Y:S02]  /*5d50*/  @!P3 IADD3 R66, P4, PT, R33, R66, RZ ;  /* 0x000000422142b210 */ /* 0x000fe40007f9e0ff */
[----:B------:R-:W-:Y:S01]  /*5d60*/  ISETP.LT.U32.AND P0, PT, R34, R49, PT ;  /* 0x000000312200720c */ /* 0x000fe20003f01070 */
[----:B------:R-:W-:Y:S01]  /*5d70*/  IMAD.WIDE.U32 R34, R55, R58, RZ ;  /* 0x0000003a37227225 */ /* 0x000fe200078e00ff */
[----:B------:R-:W-:-:S03]  /*5d80*/  ISETP.GE.U32.AND.EX P1, PT, R63, R48, PT, P1 ;  /* 0x000000303f00720c */ /* 0x000fc60003f26110 */
[----:B------:R-:W-:Y:S01]  /*5d90*/  @!P3 IMAD.X R67, RZ, RZ, R67, P4 ;  /* 0x000000ffff43b224 */ /* 0x000fe200020e0643 */
[----:B------:R-:W-:Y:S01]  /*5da0*/  IADD3 R33, P4, PT, R62, R46, RZ ;  /* 0x0000002e3e217210 */ /* 0x000fe20007f9e0ff */
[----:B------:R-:W-:Y:S01]  /*5db0*/  IMAD.WIDE.U32 R34, P3, R59, R54, R34 ;  /* 0x000000363b227225 */ /* 0x000fe20007860022 */
[----:B------:R-:W-:-:S03]  /*5dc0*/  ISETP.LT.U32.OR.EX P0, PT, R48, R51, !P1, P0 ;  /* 0x000000333000720c */ /* 0x000fc60004f01500 */
[----:B------:R-:W-:-:S04]  /*5dd0*/  IMAD.WIDE.U32 R48, P1, R58, R55, R44 ;  /* 0x000000373a307225 */ /* 0x000fc8000782002c */
[----:B------:R-:W-:Y:S01]  /*5de0*/  IMAD.X R60, R65, 0x1, R47, P4 ;  /* 0x00000001413c7824 */ /* 0x000fe200020e062f */
[----:B------:R-:W-:Y:S01]  /*5df0*/  IADD3 R61, P4, PT, R37, R40, RZ ;  /* 0x00000028253d7210 */ /* 0x000fe20007f9e0ff */
[----:B------:R-:W-:-:S04]  /*5e00*/  IMAD.WIDE.U32 R46, R58, R54, RZ ;  /* 0x000000363a2e7225 */ /* 0x000fc800078e00ff */
[----:B------:R-:W-:Y:S02]  /*5e10*/  IMAD.IADD R44, R41, 0x1, R34 ;  /* 0x00000001292c7824 */ /* 0x000fe400078e0222 */
[----:B------:R-:W-:Y:S01]  /*5e20*/  IMAD.X R51, RZ, RZ, RZ, P1 ;  /* 0x000000ffff337224 */ /* 0x000fe200008e06ff */
[----:B------:R-:W-:Y:S01]  /*5e30*/  ISETP.GE.U32.AND P1, PT, R61, R37, PT ;  /* 0x000000253d00720c */ /* 0x000fe20003f26070 */
[----:B------:R-:W-:Y:S01]  /*5e40*/  IMAD.X R64, R44, 0x1, R63, P4 ;  /* 0x000000012c407824 */ /* 0x000fe200020e063f */
[----:B------:R-:W-:Y:S01]  /*5e50*/  SEL R37, RZ, 0x1, !P0 ;  /* 0x00000001ff257807 */ /* 0x000fe20004000000 */
[----:B------:R-:W-:Y:S01]  /*5e60*/  IMAD.MOV.U32 R50, RZ, RZ, R49 ;  /* 0x000000ffff327224 */ /* 0x000fe200078e0031 */
[----:B------:R-:W-:Y:S02]  /*5e70*/  IADD3 RZ, P0, PT, R47, R48, RZ ;  /* 0x000000302fff7210 */ /* 0x000fe40007f1e0ff */
[----:B------:R-:W-:Y:S02]  /*5e80*/  ISETP.GE.U32.AND.EX P1, PT, R64, R63, PT, P1 ;  /* 0x0000003f4000720c */ /* 0x000fe40003f26110 */
[----:B------:R-:W-:Y:S01]  /*5e90*/  IADD3 R49, P4, PT, R66, R37, RZ ;  /* 0x0000002542317210 */ /* 0x000fe20007f9e0ff */
[----:B------:R-:W-:Y:S01]  /*5ea0*/  IMAD.WIDE.U32.X R46, R59, R55, R50, P0 ;  /* 0x000000373b2e7225 */ /* 0x000fe200000e0432 */
[----:B------:R-:W-:-:S02]  /*5eb0*/  ISETP.GE.U32.AND P0, PT, R31, R36, PT ;  /* 0x000000241f00720c */ /* 0x000fc40003f06070 */
[----:B------:R-:W-:Y:S01]  /*5ec0*/  SEL R45, RZ, 0x1, P1 ;  /* 0x00000001ff2d7807 */ /* 0x000fe20000800000 */
[----:B------:R-:W-:Y:S01]  /*5ed0*/  IMAD.X R51, RZ, RZ, R67, P4 ;  /* 0x000000ffff337224 */ /* 0x000fe200020e0643 */
[----:B------:R-:W-:Y:S01]  /*5ee0*/  IADD3 R46, P1, PT, R49, R46, RZ ;  /* 0x0000002e312e7210 */ /* 0x000fe20007f3e0ff */
[----:B------:R-:W-:Y:S01]  /*5ef0*/  IMAD.X R37, RZ, RZ, RZ, P5 ;  /* 0x000000ffff257224 */ /* 0x000fe200028e06ff */
[----:B------:R-:W-:Y:S02]  /*5f00*/  ISETP.GE.U32.AND.EX P4, PT, R32, R69, PT, P0 ;  /* 0x000000452000720c */ /* 0x000fe40003f86100 */
[C---:B------:R-:W-:Y:S01]  /*5f10*/  IADD3 R45, P0, PT, R46.reuse, R45, RZ ;  /* 0x0000002d2e2d7210 */ /* 0x040fe20007f1e0ff */
[----:B------:R-:W-:Y:S01]  /*5f20*/  IMAD.X R48, R51, 0x1, R47, P1 ;  /* 0x0000000133307824 */ /* 0x000fe200008e062f */
[----:B------:R-:W-:Y:S02]  /*5f30*/  SEL R36, RZ, 0x1, P4 ;  /* 0x00000001ff247807 */ /* 0x000fe40002000000 */
[----:B------:R-:W-:Y:S01]  /*5f40*/  ISETP.GE.U32.AND P5, PT, R45, R46, PT ;  /* 0x0000002e2d00720c */ /* 0x000fe20003fa6070 */
[----:B------:R-:W-:Y:S01]  /*5f50*/  IMAD.X R63, RZ, RZ, R48, P0 ;  /* 0x000000ffff3f7224 */ /* 0x000fe200000e0630 */
[----:B------:R-:W-:-:S02]  /*5f60*/  ISETP.LT.U32.AND P1, PT, R46, R49, PT ;  /* 0x000000312e00720c */ /* 0x000fc40003f21070 */
[----:B------:R-:W-:Y:S01]  /*5f70*/  IADD3 R46, P4, PT, R33, R36, RZ ;  /* 0x00000024212e7210 */ /* 0x000fe20007f9e0ff */
[----:B------:R-:W-:Y:S01]  /*5f80*/  IMAD.MOV.U32 R36, RZ, RZ, R43 ;  /* 0x000000ffff247224 */ /* 0x000fe200078e002b */
[----:B------:R-:W-:Y:S02]  /*5f90*/  IADD3 RZ, P0, PT, R42, R39, RZ ;  /* 0x000000272aff7210 */ /* 0x000fe40007f1e0ff */
[----:B------:R-:W-:Y:S01]  /*5fa0*/  ISETP.GE.U32.AND.EX P5, PT, R63, R48, PT, P5 ;  /* 0x000000303f00720c */ /* 0x000fe20003fa6150 */
[----:B------:R-:W-:Y:S01]  /*5fb0*/  IMAD.X R39, RZ, RZ, R60, P4 ;  /* 0x000000ffff277224 */ /* 0x000fe200020e063c */
[----:B------:R-:W-:Y:S01]  /*5fc0*/  ISETP.GE.U32.AND P4, PT, R33, R62, PT ;  /* 0x0000003e2100720c */ /* 0x000fe20003f86070 */
[----:B------:R-:W-:Y:S01]  /*5fd0*/  IMAD.WIDE.U32.X R36, R59, R53, R36, P0 ;  /* 0x000000353b247225 */ /* 0x000fe200000e0424 */
[----:B------:R-:W-:Y:S02]  /*5fe0*/  ISETP.GE.U32.AND P0, PT, R46, R33, PT ;  /* 0x000000212e00720c */ /* 0x000fe40003f06070 */
[----:B------:R-:W-:Y:S01]  /*5ff0*/  ISETP.LT.U32.OR.EX P1, PT, R48, R51, !P5, P1 ;  /* 0x000000333000720c */ /* 0x000fe20006f21510 */
[----:B------:R-:W-:Y:S01]  /*6000*/  IMAD.MOV.U32 R62, RZ, RZ, RZ ;  /* 0x000000ffff3e7224 */ /* 0x000fe200078e00ff */
[----:B------:R-:W-:-:S02]  /*6010*/  ISETP.GE.U32.AND.EX P4, PT, R60, R65, PT, P4 ;  /* 0x000000413c00720c */ /* 0x000fc40003f86140 */
[----:B------:R-:W-:Y:S02]  /*6020*/  ISETP.GE.U32.AND.EX P0, PT, R39, R60, PT, P0 ;  /* 0x0000003c2700720c */ /* 0x000fe40003f06100 */
[----:B------:R-:W-:Y:S02]  /*6030*/  IADD3 R67, P5, PT, R46, R38, RZ ;  /* 0x000000262e437210 */ /* 0x000fe40007fbe0ff */
[----:B------:R-:W-:-:S03]  /*6040*/  SEL R60, RZ, 0x1, !P1 ;  /* 0x00000001ff3c7807 */ /* 0x000fc60004800000 */
[----:B------:R-:W-:Y:S01]  /*6050*/  IMAD.X R66, R39, 0x1, R71, P5 ;  /* 0x0000000127427824 */ /* 0x000fe200028e0647 */
        /* <DEDUP_REMOVED lines=19> */
.L_x_29:
[----:B------:R-:W-:Y:S05]  /*6190*/  BSYNC.RECONVERGENT B3 ;  /* 0x0000000000037941 */ /* 0x000fea0003800200 */
.L_x_28:
[----:B------:R-:W-:Y:S01]  /*61a0*/  IADD3 R33, P0, PT, R61, R36, RZ ;  /* 0x000000243d217210 */ /* 0x000fe20007f1e0ff */
[----:B------:R-:W1:Y:S01]  /*61b0*/  LDC.64 R74, c[0x3][0x40] ;  /* 0x00c01000ff4a7b82 */ /* 0x000e620000000a00 */
[----:B------:R-:W-:Y:S02]  /*61c0*/  BSSY.RECONVERGENT B3, `(.L_x_30) ;  /* 0x000006f000037945 */ /* 0x000fe40003800200 */
[----:B------:R-:W-:Y:S01]  /*61d0*/  IADD3 R48, P1, PT, R33, R48, RZ ;  /* 0x0000003021307210 */ /* 0x000fe20007f3e0ff */
[----:B------:R-:W-:Y:S02]  /*61e0*/  IMAD.X R39, R64, 0x1, R37, P0 ;  /* 0x0000000140277824 */ /* 0x000fe400000e0625 */
[-C--:B------:R-:W-:Y:S01]  /*61f0*/  IMAD.WIDE.U32 R36, R53, R52.reuse, RZ ;  /* 0x0000003435247225 */ /* 0x080fe200078e00ff */
[----:B------:R-:W-:Y:S01]  /*6200*/  ISETP.GE.U32.AND P0, PT, R48, R33, PT ;  /* 0x000000213000720c */ /* 0x000fe20003f06070 */
[----:B------:R-:W2:Y:S02]  /*6210*/  LDC.64 R72, c[0x3][RZ] ;  /* 0x00c00000ff487b82 */ /* 0x000ea40000000a00 */
[----:B------:R-:W-:Y:S01]  /*6220*/  IMAD.X R49, RZ, RZ, R39, P1 ;  /* 0x000000ffff317224 */ /* 0x000fe200008e0627 */
[----:B------:R-:W-:Y:S01]  /*6230*/  ISETP.GE.U32.AND P1, PT, R33, R61, PT ;  /* 0x0000003d2100720c */ /* 0x000fe20003f26070 */
[----:B------:R-:W-:-:S03]  /*6240*/  IMAD.WIDE.U32 R42, R52, R52, R48 ;  /* 0x00000034342a7225 */ /* 0x000fc600078e0030 */
[----:B------:R-:W-:-:S04]  /*6250*/  ISETP.GE.U32.AND.EX P0, PT, R49, R39, PT, P0 ;  /* 0x000000273100720c */ /* 0x000fc80003f06100 */
[----:B------:R-:W-:Y:S01]  /*6260*/  ISETP.GE.U32.AND.EX P0, PT, R39, R64, P0, P1 ;  /* 0x000000402700720c */ /* 0x000fe20000706110 */
[----:B------:R-:W-:-:S04]  /*6270*/  IMAD.WIDE.U32 R38, P1, R52, R53, R36 ;  /* 0x0000003534267225 */ /* 0x000fc80007820024 */
[----:B------:R-:W-:-:S04]  /*6280*/  IMAD.WIDE.U32 R36, R52, R52, RZ ;  /* 0x0000003434247225 */ /* 0x000fc800078e00ff */
[----:B------:R-:W-:Y:S01]  /*6290*/  IMAD.X R47, RZ, RZ, RZ, P1 ;  /* 0x000000ffff2f7224 */ /* 0x000fe200008e06ff */
[----:B------:R-:W-:Y:S01]  /*62a0*/  IADD3 RZ, P4, PT, R37, R38, RZ ;  /* 0x0000002625ff7210 */ /* 0x000fe20007f9e0ff */
[----:B------:R-:W-:Y:S01]  /*62b0*/  IMAD.IADD R61, R38, 0x1, R43 ;  /* 0x00000001263d7824 */ /* 0x000fe200078e022b */
[----:B------:R-:W-:Y:S01]  /*62c0*/  ISETP.GE.U32.AND P1, PT, R42, R48, PT ;  /* 0x000000302a00720c */ /* 0x000fe20003f26070 */
[----:B------:R-:W-:Y:S02]  /*62d0*/  IMAD.MOV.U32 R46, RZ, RZ, R39 ;  /* 0x000000ffff2e7224 */ /* 0x000fe400078e0027 */
[----:B------:R-:W-:Y:S01]  /*62e0*/  IMAD.WIDE.U32 R38, R55, R52, RZ ;  /* 0x0000003437267225 */ /* 0x000fe200078e00ff */
[----:B------:R-:W-:-:S03]  /*62f0*/  ISETP.GE.U32.AND.EX P1, PT, R61, R49, PT, P1 ;  /* 0x000000313d00720c */ /* 0x000fc60003f26110 */
[----:B------:R-:W-:Y:S01]  /*6300*/  IMAD.WIDE.U32.X R36, R53, R53, R46, P4 ;  /* 0x0000003535247225 */ /* 0x000fe200020e042e */
[----:B------:R-:W-:Y:S02]  /*6310*/  @!P0 IADD3 R45, P4, PT, R45, 0x1, RZ ;  /* 0x000000012d2d8810 */ /* 0x000fe40007f9e0ff */
[----:B------:R-:W-:Y:S01]  /*6320*/  SEL R50, RZ, 0x1, P1 ;  /* 0x00000001ff327807 */ /* 0x000fe20000800000 */
[----:B------:R-:W-:Y:S01]  /*6330*/  IMAD.X R49, RZ, RZ, RZ, P2 ;  /* 0x000000ffff317224 */ /* 0x000fe200010e06ff */
[----:B------:R-:W-:Y:S01]  /*6340*/  IADD3 R33, P5, PT, R45, R36, RZ ;  /* 0x000000242d217210 */ /* 0x000fe20007fbe0ff */
[----:B------:R-:W-:Y:S02]  /*6350*/  @!P0 IMAD.X R63, RZ, RZ, R63, P4 ;  /* 0x000000ffff3f8224 */ /* 0x000fe400020e063f */
[----:B------:R-:W-:Y:S01]  /*6360*/  IMAD.WIDE.U32 R46, R53, R54, RZ ;  /* 0x00000036352e7225 */ /* 0x000fe200078e00ff */
[C---:B------:R-:W-:Y:S02]  /*6370*/  IADD3 R50, P1, PT, R33.reuse, R50, RZ ;  /* 0x0000003221327210 */ /* 0x040fe40007f3e0ff */
[----:B------:R-:W-:Y:S01]  /*6380*/  ISETP.LT.U32.AND P2, PT, R33, R45, PT ;  /* 0x0000002d2100720c */ /* 0x000fe20003f41070 */
[----:B------:R-:W-:Y:S01]  /*6390*/  IMAD.X R36, R63, 0x1, R37, P5 ;  /* 0x000000013f247824 */ /* 0x000fe200028e0625 */
[----:B------:R-:W-:Y:S01]  /*63a0*/  ISETP.GE.U32.AND P4, PT, R50, R33, PT ;  /* 0x000000213200720c */ /* 0x000fe20003f86070 */
[----:B------:R-:W-:Y:S01]  /*63b0*/  IMAD.MOV.U32 R48, RZ, RZ, R29 ;  /* 0x000000ffff307224 */ /* 0x000fe200078e001d */
[----:B------:R-:W-:Y:S01]  /*63c0*/  IADD3 RZ, P5, PT, R28, R27, RZ ;  /* 0x0000001b1cff7210 */ /* 0x000fe20007fbe0ff */
[----:B------:R-:W-:Y:S01]  /*63d0*/  IMAD.X R51, RZ, RZ, R36, P1 ;  /* 0x000000ffff337224 */ /* 0x000fe200008e0624 */
[----:B------:R-:W-:-:S03]  /*63e0*/  @!P0 ISETP.NE.U32.AND P1, PT, R45, RZ, PT ;  /* 0x000000ff2d00820c */ /* 0x000fc60003f25070 */
[----:B------:R-:W-:Y:S01]  /*63f0*/  IMAD.WIDE.U32.X R48, R57, R55, R48, P5 ;  /* 0x0000003739307225 */ /* 0x000fe200028e0430 */
[----:B------:R-:W-:Y:S02]  /*6400*/  ISETP.GE.U32.AND.EX P4, PT, R51, R36, PT, P4 ;  /* 0x000000243300720c */ /* 0x000fe40003f86140 */
[----:B------:R-:W-:Y:S02]  /*6410*/  @!P0 ISETP.NE.AND.EX P1, PT, R63, RZ, PT, P1 ;  /* 0x000000ff3f00820c */ /* 0x000fe40003f25310 */
[----:B------:R-:W-:Y:S01]  /*6420*/  ISETP.LT.U32.OR.EX P2, PT, R36, R63, !P4, P2 ;  /* 0x0000003f2400720c */ /* 0x000fe20006741520 */
[----:B------:R-:W-:Y:S01]  /*6430*/  IMAD.WIDE.U32 R36, R54, R52, RZ ;  /* 0x0000003436247225 */ /* 0x000fe200078e00ff */
[----:B------:R-:W-:Y:S02]  /*6440*/  @!P0 SEL R29, RZ, 0x1, P1 ;  /* 0x00000001ff1d8807 */ /* 0x000fe40000800000 */
[----:B------:R-:W-:Y:S01]  /*6450*/  IADD3 R28, P1, PT, R67, R26, RZ ;  /* 0x0000001a431c7210 */ /* 0x000fe20007f3e0ff */
[----:B------:R-:W-:Y:S01]  /*6460*/  IMAD.WIDE.U32 R38, P4, R53, R54, R38 ;  /* 0x0000003635267225 */ /* 0x000fe20007880026 */
[----:B------:R-:W-:-:S02]  /*6470*/  SEL R45, RZ, 0x1, !P2 ;  /* 0x00000001ff2d7807 */ /* 0x000fc40005000000 */
[----:B------:R-:W-:Y:S01]  /*6480*/  IADD3 R43, P5, PT, R50, R36, RZ ;  /* 0x00000024322b7210 */ /* 0x000fe20007fbe0ff */
[----:B------:R-:W-:-:S04]  /*6490*/  IMAD.WIDE.U32 R26, R52, R54, RZ ;  /* 0x00000036341a7225 */ /* 0x000fc800078e00ff */
[----:B------:R-:W-:-:S04]  /*64a0*/  IMAD.WIDE.U32 R46, P2, R52, R55, R46 ;  /* 0x00000037342e7225 */ /* 0x000fc8000784002e */
[----:B------:R-:W-:Y:S02]  /*64b0*/  IMAD.IADD R64, R37, 0x1, R38 ;  /* 0x0000000125407824 */ /* 0x000fe400078e0226 */
[----:B------:R-:W-:Y:S01]  /*64c0*/  IMAD.X R33, R66, 0x1, R30, P1 ;  /* 0x0000000142217824 */ /* 0x000fe200008e061e */
[----:B------:R-:W-:Y:S01]  /*64d0*/  IADD3 RZ, P1, PT, R27, R46, RZ ;  /* 0x0000002e1bff7210 */ /* 0x000fe20007f3e0ff */
[----:B------:R-:W-:Y:S01]  /*64e0*/  IMAD.X R27, RZ, RZ, RZ, P2 ;  /* 0x000000ffff1b7224 */ /* 0x000fe200010e06ff */
[----:B------:R-:W-:Y:S01]  /*64f0*/  ISETP.GE.U32.AND P2, PT, R43, R50, PT ;  /* 0x000000322b00720c */ /* 0x000fe20003f46070 */
[----:B------:R-:W-:Y:S01]  /*6500*/  IMAD.X R50, R64, 0x1, R51, P5 ;  /* 0x0000000140327824 */ /* 0x000fe200028e0633 */
[----:B------:R-:W-:Y:S01]  /*6510*/  @!P0 IADD3 R60, P5, PT, R29, R60, RZ ;  /* 0x0000003c1d3c8210 */ /* 0x000fe20007fbe0ff */
[----:B------:R-:W-:-:S03]  /*6520*/  IMAD.MOV.U32 R26, RZ, RZ, R47 ;  /* 0x000000ffff1a7224 */ /* 0x000fc600078e002f */
[----:B------:R-:W-:Y:S01]  /*6530*/  ISETP.GE.U32.AND.EX P2, PT, R50, R51, PT, P2 ;  /* 0x000000333200720c */ /* 0x000fe20003f46120 */
[----:B------:R-:W-:Y:S01]  /*6540*/  IMAD.WIDE.U32.X R26, R53, R55, R26, P1 ;  /* 0x00000037351a7225 */ /* 0x000fe200008e041a */
[----:B------:R-:W-:Y:S02]  /*6550*/  IADD3 R45, P1, PT, R60, R45, RZ ;  /* 0x0000002d3c2d7210 */ /* 0x000fe40007f3e0ff */
[----:B------:R-:W-:Y:S01]  /*6560*/  SEL R47, RZ, 0x1, P2 ;  /* 0x00000001ff2f7807 */ /* 0x000fe20001000000 */
[----:B------:R-:W-:Y:S01]  /*6570*/  @!P0 IMAD.X R62, RZ, RZ, R62, P5 ;  /* 0x000000ffff3e8224 */ /* 0x000fe200028e063e */
[----:B------:R-:W-:Y:S02]  /*6580*/  ISETP.GE.U32.AND P0, PT, R28, R67, PT ;  /* 0x000000431c00720c */ /* 0x000fe40003f06070 */
[----:B------:R-:W-:Y:S01]  /*6590*/  IADD3 R30, P2, PT, R45, R26, RZ ;  /* 0x0000001a2d1e7210 */ /* 0x000fe20007f5e0ff */
[----:B------:R-:W-:Y:S01]  /*65a0*/  IMAD.X R46, RZ, RZ, R62, P1 ;  /* 0x000000ffff2e7224 */ /* 0x000fe200008e063e */
[----:B------:R-:W-:-:S02]  /*65b0*/  ISETP.GE.U32.AND.EX P0, PT, R33, R66, PT, P0 ;  /* 0x000000422100720c */ /* 0x000fc40003f06100 */
[----:B------:R-:W-:Y:S01]  /*65c0*/  IADD3 R29, P5, PT, R42, R48, RZ ;  /* 0x000000302a1d7210 */ /* 0x000fe20007fbe0ff */
[----:B------:R-:W-:Y:S01]  /*65d0*/  IMAD.X R27, R46, 0x1, R27, P2 ;  /* 0x000000012e1b7824 */ /* 0x000fe200010e061b */
[C---:B------:R-:W-:Y:S02]  /*65e0*/  IADD3 R47, P1, PT, R30.reuse, R47, RZ ;  /* 0x0000002f1e2f7210 */ /* 0x040fe40007f3e0ff */
[----:B------:R-:W-:Y:S01]  /*65f0*/  SEL R26, RZ, 0x1, P0 ;  /* 0x00000001ff1a7807 */ /* 0x000fe20000000000 */
[----:B------:R-:W-:Y:S01]  /*6600*/  IMAD.X R48, R61, 0x1, R49, P5 ;  /* 0x000000013d307824 */ /* 0x000fe200028e0631 */
[----:B------:R-:W-:Y:S01]  /*6610*/  ISETP.GE.U32.AND P5, PT, R47, R30, PT ;  /* 0x0000001e2f00720c */ /* 0x000fe20003fa6070 */
[----:B------:R-:W-:Y:S01]  /*6620*/  IMAD.X R60, RZ, RZ, R27, P1 ;  /* 0x000000ffff3c7224 */ /* 0x000fe200008e061b */
[----:B------:R-:W-:Y:S02]  /*6630*/  IADD3 R49, P0, PT, R29, R26, RZ ;  /* 0x0000001a1d317210 */ /* 0x000fe40007f1e0ff */
[----:B------:R-:W-:-:S02]  /*6640*/  ISETP.LT.U32.AND P1, PT, R30, R45, PT ;  /* 0x0000002d1e00720c */ /* 0x000fc40003f21070 */
[----:B------:R-:W-:Y:S01]  /*6650*/  ISETP.GE.U32.AND.EX P5, PT, R60, R27, PT, P5 ;  /* 0x0000001b3c00720c */ /* 0x000fe20003fa6150 */
[----:B------:R-:W-:Y:S01]  /*6660*/  IMAD.X R51, RZ, RZ, R48, P0 ;  /* 0x000000ffff337224 */ /* 0x000fe200000e0630 */
[----:B------:R-:W-:Y:S02]  /*6670*/  ISETP.GE.U32.AND P2, PT, R29, R42, PT ;  /* 0x0000002a1d00720c */ /* 0x000fe40003f46070 */
[----:B------:R-:W-:Y:S02]  /*6680*/  ISETP.GE.U32.AND P0, PT, R49, R29, PT ;  /* 0x0000001d3100720c */ /* 0x000fe40003f06070 */
[----:B------:R-:W-:Y:S01]  /*6690*/  ISETP.LT.U32.OR.EX P1, PT, R27, R46, !P5, P1 ;  /* 0x0000002e1b00720c */ /* 0x000fe20006f21510 */
[----:B-1----:R-:W-:Y:S01]  /*66a0*/  IMAD.WIDE.U32 R26, R10, R74, RZ ;  /* 0x0000004a0a1a7225 */ /* 0x002fe200078e00ff */
[----:B------:R-:W-:Y:S02]  /*66b0*/  IADD3 RZ, P5, PT, R34, R41, RZ ;  /* 0x0000002922ff7210 */ /* 0x000fe40007fbe0ff */
[----:B------:R-:W-:Y:S01]  /*66c0*/  ISETP.GE.U32.AND.EX P2, PT, R48, R61, PT, P2 ;  /* 0x0000003d3000720c */ /* 0x000fe20003f46120 */
[----:B------:R-:W-:Y:S01]  /*66d0*/  IMAD.X R41, RZ, RZ, RZ, P3 ;  /* 0x000000ffff297224 */ /* 0x000fe200018e06ff */
[----:B------:R-:W-:Y:S01]  /*66e0*/  ISETP.GE.U32.AND.EX P0, PT, R51, R48, PT, P0 ;  /* 0x000000303300720c */ /* 0x000fe20003f06100 */
[----:B------:R-:W-:Y:S01]  /*66f0*/  IMAD R34, R9, R74, RZ ;  /* 0x0000004a09227224 */ /* 0x000fe200078e02ff */
[----:B------:R-:W-:Y:S01]  /*6700*/  IADD3 R30, P3, PT, R49, R40, RZ ;  /* 0x00000028311e7210 */ /* 0x000fe20007f7e0ff */
[----:B------:R-:W-:Y:S01]  /*6710*/  IMAD.MOV.U32 R40, RZ, RZ, R35 ;  /* 0x000000ffff287224 */ /* 0x000fe200078e0023 */
[----:B------:R-:W-:Y:S01]  /*6720*/  SEL R42, RZ, 0x1, !P1 ;  /* 0x00000001ff2a7807 */ /* 0x000fe20004800000 */
[----:B------:R-:W-:-:S02]  /*6730*/  IMAD R45, R10, R75, R34 ;  /* 0x0000004b0a2d7224 */ /* 0x000fc400078e0222 */
[----:B------:R-:W-:Y:S01]  /*6740*/  IMAD.X R29, R51, 0x1, R44, P3 ;  /* 0x00000001331d7824 */ /* 0x000fe200018e062c */
[----:B------:R-:W-:Y:S01]  /*6750*/  ISETP.GE.U32.AND P3, PT, R30, R49, PT ;  /* 0x000000311e00720c */ /* 0x000fe20003f66070 */
[----:B------:R-:W-:Y:S02]  /*6760*/  IMAD.MOV.U32 R35, RZ, RZ, RZ ;  /* 0x000000ffff237224 */ /* 0x000fe400078e00ff */
[----:B------:R-:W-:Y:S01]  /*6770*/  IMAD.WIDE.U32.X R40, R59, R55, R40, P5 ;  /* 0x000000373b287225 */ /* 0x000fe200028e0428 */
[----:B------:R-:W-:-:S03]  /*6780*/  ISETP.GE.U32.AND.EX P3, PT, R29, R51, PT, P3 ;  /* 0x000000331d00720c */ /* 0x000fc60003f66130 */
[----:B------:R-:W-:Y:S01]  /*6790*/  IMAD.IADD R34, R27, 0x1, R45 ;  /* 0x000000011b227824 */ /* 0x000fe200078e022d */
[----:B------:R-:W-:Y:S01]  /*67a0*/  SEL R46, RZ, 0x1, P3 ;  /* 0x00000001ff2e7807 */ /* 0x000fe20001800000 */
[----:B--2---:R-:W-:Y:S08]  /*67b0*/  @P0 BRA P2, `(.L_x_31) ;  /* 0x00000000003c0947 */ /* 0x004ff00001000000 */
        /* <DEDUP_REMOVED lines=15> */
.L_x_31:
[----:B------:R-:W-:Y:S05]  /*68b0*/  BSYNC.RECONVERGENT B3 ;  /* 0x0000000000037941 */ /* 0x000fea0003800200 */
.L_x_30:
[----:B------:R-:W-:Y:S01]  /*68c0*/  IADD3 R27, P0, PT, R43, R40, RZ ;  /* 0x000000282b1b7210 */ /* 0x000fe20007f1e0ff */
[----:B------:R-:W-:Y:S01]  /*68d0*/  IMAD.WIDE.U32 R44, R34, R72, RZ ;  /* 0x00000048222c7225 */ /* 0x000fe200078e00ff */
[----:B------:R-:W-:Y:S01]  /*68e0*/  LOP3.LUT R13, RZ, R10, RZ, 0x33, !PT ;  /* 0x0000000aff0d7212 */ /* 0x000fe200078e33ff */
[----:B------:R-:W1:Y:S01]  /*68f0*/  LDC.64 R70, c[0x3][0x8] ;  /* 0x00c00200ff467b82 */ /* 0x000e620000000a00 */
[C---:B------:R-:W-:Y:S01]  /*6900*/  IADD3 R46, P1, PT, R27.reuse, R46, RZ ;  /* 0x0000002e1b2e7210 */ /* 0x040fe20007f3e0ff */
[----:B------:R-:W-:Y:S01]  /*6910*/  IMAD.X R41, R50, 0x1, R41, P0 ;  /* 0x0000000132297824 */ /* 0x000fe200000e0629 */
[----:B------:R-:W-:Y:S01]  /*6920*/  ISETP.GE.U32.AND P2, PT, R27, R43, PT ;  /* 0x0000002b1b00720c */ /* 0x000fe20003f46070 */
[----:B------:R-:W-:Y:S01]  /*6930*/  IMAD.WIDE.U32 R10, R26, R72, RZ ;  /* 0x000000481a0a7225 */ /* 0x000fe200078e00ff */
[----:B------:R-:W-:Y:S01]  /*6940*/  ISETP.GE.U32.AND P5, PT, R46, R27, PT ;  /* 0x0000001b2e00720c */ /* 0x000fe20003fa6070 */
[----:B------:R-:W-:Y:S02]  /*6950*/  BSSY.RECONVERGENT B3, `(.L_x_32) ;  /* 0x000013f000037945 */ /* 0x000fe40003800200 */
[----:B------:R-:W-:Y:S01]  /*6960*/  IMAD.X R48, RZ, RZ, R41, P1 ;  /* 0x000000ffff307224 */ /* 0x000fe200008e0629 */
[----:B------:R-:W-:Y:S01]  /*6970*/  ISETP.GT.U32.AND P0, PT, R10, R13, PT ;  /* 0x0000000d0a00720c */ /* 0x000fe20003f04070 */
[----:B------:R-:W-:Y:S01]  /*6980*/  IMAD.WIDE.U32 R44, P3, R26, R73, R44 ;  /* 0x000000491a2c7225 */ /* 0x000fe2000786002c */
[----:B------:R-:W-:Y:S01]  /*6990*/  LOP3.LUT R13, RZ, R9, RZ, 0x33, !PT ;  /* 0x00000009ff0d7212 */ /* 0x000fe200078e33ff */
[----:B------:R-:W2:Y:S01]  /*69a0*/  LDC.64 R68, c[0x3][0x10] ;  /* 0x00c00400ff447b82 */ /* 0x000ea20000000a00 */
[----:B------:R-:W-:Y:S01]  /*69b0*/  ISETP.GE.U32.AND.EX P5, PT, R48, R41, PT, P5 ;  /* 0x000000293000720c */ /* 0x000fe20003fa6150 */
[----:B------:R-:W-:Y:S01]  /*69c0*/  IMAD.MOV.U32 R10, RZ, RZ, R39 ;  /* 0x000000ffff0a7224 */ /* 0x000fe200078e0027 */
[----:B------:R-:W-:Y:S01]  /*69d0*/  IADD3 R40, P1, PT, R11, R44, RZ ;  /* 0x0000002c0b287210 */ /* 0x000fe20007f3e0ff */
[----:B------:R-:W-:Y:S01]  /*69e0*/  IMAD.X R11, RZ, RZ, RZ, P4 ;  /* 0x000000ffff0b7224 */ /* 0x000fe200020e06ff */
[----:B------:R-:W-:Y:S01]  /*69f0*/  ISETP.GE.U32.AND.EX P2, PT, R41, R50, P5, P2 ;  /* 0x000000322900720c */ /* 0x000fe20002f46120 */
[----:B------:R-:W-:Y:S01]  /*6a00*/  IMAD.X R41, RZ, RZ, RZ, P3 ;  /* 0x000000ffff297224 */ /* 0x000fe200018e06ff */
[----:B------:R-:W-:Y:S01]  /*6a10*/  ISETP.GT.U32.AND.EX P5, PT, R40, R13, PT, P0 ;  /* 0x0000000d2800720c */ /* 0x000fe20003fa4100 */
[----:B------:R-:W-:Y:S01]  /*6a20*/  IMAD.MOV.U32 R40, RZ, RZ, R45 ;  /* 0x000000ffff287224 */ /* 0x000fe200078e002d */
[----:B------:R-:W-:Y:S01]  /*6a30*/  IADD3 RZ, P4, PT, R38, R37, RZ ;  /* 0x0000002526ff7210 */ /* 0x000fe20007f9e0ff */
[----:B------:R-:W3:Y:S01]  /*6a40*/  LDC.64 R66, c[0x3][0x18] ;  /* 0x00c00600ff427b82 */ /* 0x000ee20000000a00 */
[----:B------:R-:W-:Y:S01]  /*6a50*/  IADD3 R9, P3, PT, R46, R36, RZ ;  /* 0x000000242e097210 */ /* 0x000fe20007f7e0ff */
[----:B------:R-:W-:Y:S01]  /*6a60*/  IMAD.WIDE.U32.X R36, R34, R73, R40, P1 ;  /* 0x0000004922247225 */ /* 0x000fe200008e0428 */
[----:B------:R-:W-:-:S02]  /*6a70*/  SEL R50, RZ, 0x1, !P5 ;  /* 0x00000001ff327807 */ /* 0x000fc40006800000 */
[----:B------:R-:W-:Y:S01]  /*6a80*/  ISETP.GE.U32.AND P0, PT, R9, R46, PT ;  /* 0x0000002e0900720c */ /* 0x000fe20003f06070 */
[----:B------:R-:W-:Y:S01]  /*6a90*/  IMAD.WIDE.U32.X R10, R53, R55, R10, P4 ;  /* 0x00000037350a7225 */ /* 0x000fe200020e040a */
[----:B------:R-:W-:Y:S02]  /*6aa0*/  IADD3 R27, P1, PT, R12, R36, RZ ;  /* 0x000000240c1b7210 */ /* 0x000fe40007f3e0ff */
[----:B------:R-:W-:Y:S01]  /*6ab0*/  @!P2 IADD3 R47, P4, PT, R47, 0x1, RZ ;  /* 0x000000012f2fa810 */ /* 0x000fe20007f9e0ff */
[----:B------:R-:W-:Y:S01]  /*6ac0*/  IMAD.X R13, R48, 0x1, R64, P3 ;  /* 0x00000001300d7824 */ /* 0x000fe200018e0640 */
[----:B------:R-:W-:Y:S01]  /*6ad0*/  IADD3 R50, P3, PT, R27, R50, RZ ;  /* 0x000000321b327210 */ /* 0x000fe20007f7e0ff */
[----:B------:R-:W-:Y:S01]  /*6ae0*/  IMAD.X R36, R15, 0x1, R37, P1 ;  /* 0x000000010f247824 */ /* 0x000fe200008e0625 */
[----:B------:R-:W-:Y:S01]  /*6af0*/  @!P2 ISETP.NE.U32.AND P1, PT, R47, RZ, PT ;  /* 0x000000ff2f00a20c */ /* 0x000fe20003f25070 */
[----:B------:R-:W-:Y:S01]  /*6b00*/  @!P2 IMAD.X R60, RZ, RZ, R60, P4 ;  /* 0x000000ffff3ca224 */ /* 0x000fe200020e063c */
[----:B------:R-:W-:Y:S01]  /*6b10*/  ISETP.GE.U32.AND.EX P0, PT, R13, R48, PT, P0 ;  /* 0x000000300d00720c */ /* 0x000fe20003f06100 */
[----:B------:R-:W-:Y:S01]  /*6b20*/  IMAD.X R51, RZ, RZ, R36, P3 ;  /* 0x000000ffff337224 */ /* 0x000fe200018e0624 */
[----:B------:R-:W-:-:S02]  /*6b30*/  IADD3 R43, P4, PT, R47, R10, RZ ;  /* 0x0000000a2f2b7210 */ /* 0x000fc40007f9e0ff */
[----:B------:R-:W-:Y:S01]  /*6b40*/  ISETP.GE.U32.AND P5, PT, R50, R27, PT ;  /* 0x0000001b3200720c */ /* 0x000fe20003fa6070 */
[----:B-1----:R-:W-:Y:S01]  /*6b50*/  IMAD.WIDE.U32 R48, R26, R70, R50 ;  /* 0x000000461a307225 */ /* 0x002fe200078e0032 */
[----:B------:R-:W-:Y:S02]  /*6b60*/  SEL R38, RZ, 0x1, P0 ;  /* 0x00000001ff267807 */ /* 0x000fe40000000000 */
[----:B------:R-:W-:Y:S01]  /*6b70*/  ISETP.LT.U32.AND P3, PT, R27, R12, PT ;  /* 0x0000000c1b00720c */ /* 0x000fe20003f61070 */
[----:B------:R-:W-:Y:S01]  /*6b80*/  IMAD.X R45, R60, 0x1, R11, P4 ;  /* 0x000000013c2d7824 */ /* 0x000fe200020e060b */
[----:B------:R-:W-:Y:S01]  /*6b90*/  IADD3 R38, P4, PT, R43, R38, RZ ;  /* 0x000000262b267210 */ /* 0x000fe20007f9e0ff */
[----:B------:R-:W-:Y:S01]  /*6ba0*/  IMAD.WIDE.U32 R10, R34, R70, RZ ;  /* 0x00000046220a7225 */ /* 0x000fe200078e00ff */
[----:B------:R-:W-:Y:S02]  /*6bb0*/  ISETP.GE.U32.AND.EX P5, PT, R51, R36, PT, P5 ;  /* 0x000000243300720c */ /* 0x000fe40003fa6150 */
[----:B------:R-:W-:Y:S01]  /*6bc0*/  ISETP.LT.U32.AND P0, PT, R43, R47, PT ;  /* 0x0000002f2b00720c */ /* 0x000fe20003f01070 */
[----:B------:R-:W-:Y:S01]  /*6bd0*/  IMAD.X R39, RZ, RZ, R45, P4 ;  /* 0x000000ffff277224 */ /* 0x000fe200020e062d */
[----:B------:R-:W-:Y:S01]  /*6be0*/  ISETP.LT.U32.OR.EX P3, PT, R36, R15, !P5, P3 ;  /* 0x0000000f2400720c */ /* 0x000fe20006f61530 */
[----:B------:R-:W-:Y:S01]  /*6bf0*/  IMAD.WIDE.U32 R40, P4, R26, R71, R10 ;  /* 0x000000471a287225 */ /* 0x000fe2000788000a */
[----:B------:R-:W-:-:S02]  /*6c00*/  ISETP.GE.U32.AND P5, PT, R38, R43, PT ;  /* 0x0000002b2600720c */ /* 0x000fc40003fa6070 */
[----:B------:R-:W-:Y:S01]  /*6c10*/  SEL R15, RZ, 0x1, !P3 ;  /* 0x00000001ff0f7807 */ /* 0x000fe20005800000 */
[----:B------:R-:W-:Y:S01]  /*6c20*/  IMAD.WIDE.U32 R36, R26, R70, RZ ;  /* 0x000000461a247225 */ /* 0x000fe200078e00ff */
[----:B------:R-:W-:Y:S02]  /*6c30*/  @!P2 ISETP.NE.AND.EX P3, PT, R60, RZ, PT, P1 ;  /* 0x000000ff3c00a20c */ /* 0x000fe40003f65310 */
[----:B------:R-:W-:Y:S01]  /*6c40*/  IADD3 R61, P1, PT, R15, R48, RZ ;  /* 0x000000300f3d7210 */ /* 0x000fe20007f3e0ff */
[----:B------:R-:W-:Y:S01]  /*6c50*/  IMAD.X R47, RZ, RZ, RZ, P4 ;  /* 0x000000ffff2f7224 */ /* 0x000fe200020e06ff */
[----:B------:R-:W-:Y:S01]  /*6c60*/  ISETP.GE.U32.AND.EX P4, PT, R39, R45, PT, P5 ;  /* 0x0000002d2700720c */ /* 0x000fe20003f86150 */
[----:B------:R-:W-:Y:S01]  /*6c70*/  IMAD.MOV.U32 R46, RZ, RZ, R41 ;  /* 0x000000ffff2e7224 */ /* 0x000fe200078e0029 */
[----:B------:R-:W-:Y:S01]  /*6c80*/  IADD3 RZ, P5, PT, R37, R40, RZ ;  /* 0x0000002825ff7210 */ /* 0x000fe20007fbe0ff */
[----:B------:R-:W-:Y:S01]  /*6c90*/  IMAD.IADD R41, R40, 0x1, R49 ;  /* 0x0000000128297824 */ /* 0x000fe200078e0231 */
[----:B------:R-:W-:Y:S01]  /*6ca0*/  ISETP.LT.U32.OR.EX P0, PT, R45, R60, !P4, P0 ;  /* 0x0000003c2d00720c */ /* 0x000fe20006701500 */
[----:B------:R-:W-:Y:S01]  /*6cb0*/  IMAD.WIDE.U32 R10, R55, R54, RZ ;  /* 0x00000036370a7225 */ /* 0x000fe200078e00ff */
[----:B------:R-:W-:-:S03]  /*6cc0*/  @!P2 SEL R27, RZ, 0x1, P3 ;  /* 0x00000001ff1ba807 */ /* 0x000fc60001800000 */
[----:B------:R-:W-:Y:S01]  /*6cd0*/  IMAD.WIDE.U32.X R36, R34, R71, R46, P5 ;  /* 0x0000004722247225 */ /* 0x000fe200028e042e */
[----:B------:R-:W-:-:S03]  /*6ce0*/  ISETP.GE.U32.AND P5, PT, R61, R48, PT ;  /* 0x000000303d00720c */ /* 0x000fc60003fa6070 */
[----:B------:R-:W-:Y:S01]  /*6cf0*/  IMAD.X R60, RZ, RZ, R41, P1 ;  /* 0x000000ffff3c7224 */ /* 0x000fe200008e0629 */
[----:B------:R-:W-:Y:S01]  /*6d00*/  ISETP.LT.U32.AND P1, PT, R48, R50, PT ;  /* 0x000000323000720c */ /* 0x000fe20003f21070 */
[----:B------:R-:W-:Y:S01]  /*6d10*/  IMAD.WIDE.U32 R44, P4, R54, R55, R10 ;  /* 0x00000037362c7225 */ /* 0x000fe2000788000a */
[----:B------:R-:W-:Y:S02]  /*6d20*/  IADD3 R15, P3, PT, R31, R36, RZ ;  /* 0x000000241f0f7210 */ /* 0x000fe40007f7e0ff */
[----:B------:R-:W-:Y:S01]  /*6d30*/  ISETP.GE.U32.AND.EX P5, PT, R60, R41, PT, P5 ;  /* 0x000000293c00720c */ /* 0x000fe20003fa6150 */
[----:B------:R-:W-:-:S03]  /*6d40*/  IMAD.WIDE.U32 R10, R54, R54, RZ ;  /* 0x00000036360a7225 */ /* 0x000fc600078e00ff */
[----:B------:R-:W-:Y:S01]  /*6d50*/  ISETP.LT.U32.OR.EX P1, PT, R41, R51, !P5, P1 ;  /* 0x000000332900720c */ /* 0x000fe20006f21510 */
[----:B------:R-:W-:Y:S01]  /*6d60*/  IMAD R12, R60, R74, RZ ;  /* 0x0000004a3c0c7224 */ /* 0x000fe200078e02ff */
[----:B------:R-:W-:Y:S01]  /*6d70*/  @!P2 IADD3 R42, P5, PT, R27, R42, RZ ;  /* 0x0000002a1b2aa210 */ /* 0x000fe20007fbe0ff */
[----:B------:R-:W-:Y:S01]  /*6d80*/  IMAD.X R27, R32, 0x1, R37, P3 ;  /* 0x00000001201b7824 */ /* 0x000fe200018e0625 */
[----:B------:R-:W-:Y:S01]  /*6d90*/  SEL R40, RZ, 0x1, !P1 ;  /* 0x00000001ff287807 */ /* 0x000fe20004800000 */
[----:B------:R-:W-:Y:S01]  /*6da0*/  IMAD.X R47, RZ, RZ, RZ, P4 ;  /* 0x000000ffff2f7224 */ /* 0x000fe200020e06ff */
[----:B------:R-:W-:Y:S01]  /*6db0*/  IADD3 RZ, P4, PT, R11, R44, RZ ;  /* 0x0000002c0bff7210 */ /* 0x000fe20007f9e0ff */
[----:B------:R-:W-:Y:S01]  /*6dc0*/  IMAD.WIDE.U32 R36, R61, R74, RZ ;  /* 0x0000004a3d247225 */ /* 0x000fe200078e00ff */
[----:B------:R-:W-:-:S03]  /*6dd0*/  IADD3 R40, P1, PT, R15, R40, RZ ;  /* 0x000000280f287210 */ /* 0x000fc60007f3e0ff */
[----:B------:R-:W-:Y:S01]  /*6de0*/  IMAD R43, R61, R75, R12 ;  /* 0x0000004b3d2b7224 */ /* 0x000fe200078e020c */
[----:B------:R-:W-:Y:S01]  /*6df0*/  ISETP.GE.U32.AND P3, PT, R40, R15, PT ;  /* 0x0000000f2800720c */ /* 0x000fe20003f66070 */
[----:B------:R-:W-:-:S04]  /*6e00*/  IMAD.WIDE.U32 R10, R54, R54, R38 ;  /* 0x00000036360a7225 */ /* 0x000fc800078e0026 */
[----:B------:R-:W-:Y:S02]  /*6e10*/  IMAD.MOV.U32 R46, RZ, RZ, R45 ;  /* 0x000000ffff2e7224 */ /* 0x000fe400078e002d */
[----:B------:R-:W-:Y:S01]  /*6e20*/  IMAD.X R41, RZ, RZ, R27, P1 ;  /* 0x000000ffff297224 */ /* 0x000fe200008e061b */
[----:B------:R-:W-:Y:S01]  /*6e30*/  ISETP.LT.U32.AND P1, PT, R15, R31, PT ;  /* 0x0000001f0f00720c */ /* 0x000fe20003f21070 */
[----:B------:R-:W-:Y:S01]  /*6e40*/  IMAD.IADD R12, R37, 0x1, R43 ;  /* 0x00000001250c7824 */ /* 0x000fe200078e022b */
[----:B------:R-:W-:Y:S01]  /*6e50*/  SEL R31, RZ, 0x1, !P0 ;  /* 0x00000001ff1f7807 */ /* 0x000fe20004000000 */
[----:B------:R-:W-:Y:S01]  /*6e60*/  IMAD.IADD R11, R44, 0x1, R11 ;  /* 0x000000012c0b7824 */ /* 0x000fe200078e020b */
[----:B------:R-:W-:Y:S01]  /*6e70*/  ISETP.GE.U32.AND.EX P3, PT, R41, R27, PT, P3 ;  /* 0x0000001b2900720c */ /* 0x000fe20003f66130 */
[----:B------:R-:W-:Y:S01]  /*6e80*/  IMAD.WIDE.U32.X R44, R55, R55, R46, P4 ;  /* 0x00000037372c7225 */ /* 0x000fe200020e042e */
[----:B------:R-:W-:Y:S02]  /*6e90*/  ISETP.GE.U32.AND P0, PT, R10, R38, PT ;  /* 0x000000260a00720c */ /* 0x000fe40003f06070 */
[----:B------:R-:W-:Y:S01]  /*6ea0*/  ISETP.LT.U32.OR.EX P1, PT, R27, R32, !P3, P1 ;  /* 0x000000201b00720c */ /* 0x000fe20005f21510 */
[----:B------:R-:W-:Y:S01]  /*6eb0*/  IMAD.WIDE.U32 R46, R12, R72, RZ ;  /* 0x000000480c2e7225 */ /* 0x000fe200078e00ff */
[----:B------:R-:W-:-:S02]  /*6ec0*/  IADD3 R31, P3, P4, R44, R42, R31 ;  /* 0x0000002a2c1f7210 */ /* 0x000fc40007c7e01f */
[----:B------:R-:W-:Y:S01]  /*6ed0*/  ISETP.GE.U32.AND.EX P0, PT, R11, R39, PT, P0 ;  /* 0x000000270b00720c */ /* 0x000fe20003f06100 */
[----:B------:R-:W-:Y:S01]  /*6ee0*/  @!P2 IMAD.X R35, RZ, RZ, R35, P5 ;  /* 0x000000ffff23a224 */ /* 0x000fe200028e0623 */
[----:B------:R-:W-:Y:S01]  /*6ef0*/  LOP3.LUT R15, RZ, R61, RZ, 0x33, !PT ;  /* 0x0000003dff0f7212 */ /* 0x000fe200078e33ff */
[C---:B------:R-:W-:Y:S01]  /*6f00*/  IMAD.WIDE.U32 R42, R36.reuse, R72, RZ ;  /* 0x00000048242a7225 */ /* 0x040fe200078e00ff */
[----:B------:R-:W-:Y:S02]  /*6f10*/  SEL R37, RZ, 0x1, !P1 ;  /* 0x00000001ff257807 */ /* 0x000fe40004800000 */
[----:B------:R-:W-:Y:S01]  /*6f20*/  LOP3.LUT R27, RZ, R60, RZ, 0x33, !PT ;  /* 0x0000003cff1b7212 */ /* 0x000fe200078e33ff */
[----:B------:R-:W-:Y:S01]  /*6f30*/  IMAD.WIDE.U32 R48, P5, R36, R73, R46 ;  /* 0x0000004924307225 */ /* 0x000fe200078a002e */
[----:B------:R-:W-:Y:S02]  /*6f40*/  ISETP.GT.U32.AND P2, PT, R42, R15, PT ;  /* 0x0000000f2a00720c */ /* 0x000fe40003f44070 */
[----:B------:R-:W-:Y:S01]  /*6f50*/  IADD3.X R15, PT, PT, R45, R35, RZ, P3, P4 ;  /* 0x000000232d0f7210 */ /* 0x000fe20001fe84ff */
[----:B--2---:R-:W-:Y:S01]  /*6f60*/  IMAD.WIDE.U32 R38, R34, R68, RZ ;  /* 0x0000004422267225 */ /* 0x004fe200078e00ff */
[----:B------:R-:W-:-:S03]  /*6f70*/  IADD3 R32, P1, PT, R43, R48, RZ ;  /* 0x000000302b207210 */ /* 0x000fc60007f3e0ff */
[----:B------:R-:W-:Y:S01]  /*6f80*/  IMAD.WIDE.U32 R46, R26, R68, R40 ;  /* 0x000000441a2e7225 */ /* 0x000fe200078e0028 */
[----:B------:R-:W-:-:S03]  /*6f90*/  ISETP.GT.U32.AND.EX P2, PT, R32, R27, PT, P2 ;  /* 0x0000001b2000720c */ /* 0x000fc60003f44120 */
[----:B------:R-:W-:Y:S01]  /*6fa0*/  IMAD.X R51, RZ, RZ, RZ, P5 ;  /* 0x000000ffff337224 */ /* 0x000fe200028e06ff */
[-C--:B------:R-:W-:Y:S01]  /*6fb0*/  IADD3 R61, P4, PT, R37, R46.reuse, RZ ;  /* 0x0000002e253d7210 */ /* 0x080fe20007f9e0ff */
[----:B------:R-:W-:Y:S01]  /*6fc0*/  IMAD.WIDE.U32 R42, P5, R26, R69, R38 ;  /* 0x000000451a2a7225 */ /* 0x000fe200078a0026 */
[----:B------:R-:W-:Y:S02]  /*6fd0*/  SEL R48, RZ, 0x1, !P2 ;  /* 0x00000001ff307807 */ /* 0x000fe40005000000 */
[----:B------:R-:W-:Y:S01]  /*6fe0*/  ISETP.GE.U32.AND P3, PT, R61, R46, PT ;  /* 0x0000002e3d00720c */ /* 0x000fe20003f66070 */
[----:B------:R-:W-:Y:S02]  /*6ff0*/  IMAD.MOV.U32 R50, RZ, RZ, R49 ;  /* 0x000000ffff327224 */ /* 0x000fe400078e0031 */
[----:B------:R-:W-:Y:S02]  /*7000*/  IMAD.IADD R37, R42, 0x1, R47 ;  /* 0x000000012a257824 */ /* 0x000fe400078e022f */
[----:B------:R-:W-:Y:S01]  /*7010*/  IMAD.WIDE.U32.X R44, R12, R73, R50, P1 ;  /* 0x000000490c2c7225 */ /* 0x000fe200008e0432 */
[----:B------:R-:W-:-:S03]  /*7020*/  ISETP.LT.U32.AND P1, PT, R46, R40, PT ;  /* 0x000000282e00720c */ /* 0x000fc60003f21070 */
[----:B------:R-:W-:Y:S01]  /*7030*/  IMAD.X R32, RZ, RZ, R37, P4 ;  /* 0x000000ffff207224 */ /* 0x000fe200020e0625 */
[----:B------:R-:W-:Y:S01]  /*7040*/  IADD3 R27, P4, PT, R61, R44, RZ ;  /* 0x0000002c3d1b7210 */ /* 0x000fe20007f9e0ff */
[----:B------:R-:W-:-:S03]  /*7050*/  IMAD.WIDE.U32 R38, R26, R68, RZ ;  /* 0x000000441a267225 */ /* 0x000fc600078e00ff */
[C---:B------:R-:W-:Y:S01]  /*7060*/  ISETP.GE.U32.AND.EX P2, PT, R32.reuse, R37, PT, P3 ;  /* 0x000000252000720c */ /* 0x040fe20003f46130 */
[----:B------:R-:W-:Y:S01]  /*7070*/  IMAD.X R35, R32, 0x1, R45, P4 ;  /* 0x0000000120237824 */ /* 0x000fe200020e062d */
[----:B------:R-:W-:Y:S01]  /*7080*/  IADD3 R48, P4, PT, R27, R48, RZ ;  /* 0x000000301b307210 */ /* 0x000fe20007f9e0ff */
[----:B------:R-:W-:Y:S01]  /*7090*/  IMAD.MOV.U32 R38, RZ, RZ, R43 ;  /* 0x000000ffff267224 */ /* 0x000fe200078e002b */
[----:B------:R-:W-:Y:S01]  /*70a0*/  IADD3 RZ, P3, PT, R39, R42, RZ ;  /* 0x0000002a27ff7210 */ /* 0x000fe20007f7e0ff */
[----:B------:R-:W-:Y:S01]  /*70b0*/  IMAD.X R39, RZ, RZ, RZ, P5 ;  /* 0x000000ffff277224 */ /* 0x000fe200028e06ff */
[----:B------:R-:W-:Y:S01]  /*70c0*/  ISETP.GE.U32.AND P5, PT, R48, R27, PT ;  /* 0x0000001b3000720c */ /* 0x000fe20003fa6070 */
[----:B------:R-:W-:Y:S01]  /*70d0*/  IMAD.X R49, RZ, RZ, R35, P4 ;  /* 0x000000ffff317224 */ /* 0x000fe200020e0623 */
[----:B------:R-:W-:Y:S01]  /*70e0*/  ISETP.LT.U32.OR.EX P1, PT, R37, R41, !P2, P1 ;  /* 0x000000292500720c */ /* 0x000fe20005721510 */
[----:B------:R-:W-:Y:S01]  /*70f0*/  IMAD.WIDE.U32.X R38, R34, R69, R38, P3 ;  /* 0x0000004522267225 */ /* 0x000fe200018e0426 */
[----:B------:R-:W-:-:S02]  /*7100*/  ISETP.LT.U32.AND P3, PT, R27, R61, PT ;  /* 0x0000003d1b00720c */ /* 0x000fc40003f61070 */
[----:B------:R-:W-:Y:S01]  /*7110*/  ISETP.GE.U32.AND.EX P5, PT, R49, R35, PT, P5 ;  /* 0x000000233100720c */ /* 0x000fe20003fa6150 */
[----:B------:R-:W-:-:S03]  /*7120*/  IMAD.WIDE.U32 R44, R12, R70, RZ ;  /* 0x000000460c2c7225 */ /* 0x000fc600078e00ff */
[----:B------:R-:W-:Y:S01]  /*7130*/  ISETP.LT.U32.OR.EX P3, PT, R35, R32, !P5, P3 ;  /* 0x000000202300720c */ /* 0x000fe20006f61530 */
[----:B------:R-:W-:Y:S01]  /*7140*/  IMAD.WIDE.U32 R40, R36, R70, RZ ;  /* 0x0000004624287225 */ /* 0x000fe200078e00ff */
[----:B------:R-:W-:Y:S02]  /*7150*/  SEL R40, RZ, 0x1, !P1 ;  /* 0x00000001ff287807 */ /* 0x000fe40004800000 */
[----:B------:R-:W-:Y:S01]  /*7160*/  IADD3 R37, P1, PT, R28, R38, RZ ;  /* 0x000000261c257210 */ /* 0x000fe20007f3e0ff */
[C---:B------:R-:W-:Y:S01]  /*7170*/  IMAD.WIDE.U32 R42, R36.reuse, R70, R48 ;  /* 0x00000046242a7225 */ /* 0x040fe200078e0030 */
[----:B------:R-:W-:Y:S02]  /*7180*/  SEL R35, RZ, 0x1, !P3 ;  /* 0x00000001ff237807 */ /* 0x000fe40005800000 */
[C---:B------:R-:W-:Y:S01]  /*7190*/  IADD3 R38, P5, PT, R37.reuse, R40, RZ ;  /* 0x0000002825267210 */ /* 0x040fe20007fbe0ff */
[----:B------:R-:W-:Y:S01]  /*71a0*/  IMAD.WIDE.U32 R44, P2, R36, R71, R44 ;  /* 0x00000047242c7225 */ /* 0x000fe2000784002c */
[----:B------:R-:W-:-:S03]  /*71b0*/  ISETP.LT.U32.AND P3, PT, R37, R28, PT ;  /* 0x0000001c2500720c */ /* 0x000fc60003f61070 */
[----:B------:R-:W-:Y:S01]  /*71c0*/  IMAD.X R32, R33, 0x1, R39, P1 ;  /* 0x0000000121207824 */ /* 0x000fe200008e0627 */
[----:B------:R-:W-:Y:S01]  /*71d0*/  IADD3 R61, P1, PT, R35, R42, RZ ;  /* 0x0000002a233d7210 */ /* 0x000fe20007f3e0ff */
[----:B------:R-:W-:Y:S01]  /*71e0*/  IMAD.IADD R27, R44, 0x1, R43 ;  /* 0x000000012c1b7824 */ /* 0x000fe200078e022b */
[----:B------:R-:W-:Y:S01]  /*71f0*/  IADD3 RZ, P4, PT, R41, R44, RZ ;  /* 0x0000002c29ff7210 */ /* 0x000fe20007f9e0ff */
[----:B------:R-:W-:Y:S01]  /*7200*/  IMAD.X R39, RZ, RZ, R32, P5 ;  /* 0x000000ffff277224 */ /* 0x000fe200028e0620 */
[----:B------:R-:W-:Y:S01]  /*7210*/  ISETP.GE.U32.AND P5, PT, R38, R37, PT ;  /* 0x000000252600720c */ /* 0x000fe20003fa6070 */
[----:B------:R-:W-:Y:S01]  /*7220*/  IMAD.X R47, RZ, RZ, RZ, P2 ;  /* 0x000000ffff2f7224 */ /* 0x000fe200010e06ff */
[----:B------:R-:W-:Y:S01]  /*7230*/  ISETP.GE.U32.AND P2, PT, R61, R42, PT ;  /* 0x0000002a3d00720c */ /* 0x000fe20003f46070 */
[----:B------:R-:W-:Y:S01]  /*7240*/  IMAD.X R50, RZ, RZ, R27, P1 ;  /* 0x000000ffff327224 */ /* 0x000fe200008e061b */
[----:B------:R-:W-:Y:S01]  /*7250*/  ISETP.GE.U32.AND.EX P5, PT, R39, R32, PT, P5 ;  /* 0x000000202700720c */ /* 0x000fe20003fa6150 */
[----:B---3--:R-:W-:Y:S01]  /*7260*/  IMAD.WIDE.U32 R40, R34, R66, RZ ;  /* 0x0000004222287225 */ /* 0x008fe200078e00ff */
[----:B------:R-:W-:-:S02]  /*7270*/  ISETP.LT.U32.AND P1, PT, R42, R48, PT ;  /* 0x000000302a00720c */ /* 0x000fc40003f21070 */
[----:B------:R-:W-:Y:S01]  /*7280*/  ISETP.GE.U32.AND.EX P2, PT, R50, R27, PT, P2 ;  /* 0x0000001b3200720c */ /* 0x000fe20003f46120 */
[----:B------:R-:W-:Y:S01]  /*7290*/  IMAD.MOV.U32 R46, RZ, RZ, R45 ;  /* 0x000000ffff2e7224 */ /* 0x000fe200078e002d */
[----:B------:R-:W-:Y:S01]  /*72a0*/  ISETP.LT.U32.OR.EX P3, PT, R32, R33, !P5, P3 ;  /* 0x000000212000720c */ /* 0x000fe20006f61530 */
[C---:B------:R-:W-:Y:S01]  /*72b0*/  IMAD.WIDE.U32 R40, P5, R26.reuse, R67, R40 ;  /* 0x000000431a287225 */ /* 0x040fe200078a0028 */
[----:B------:R-:W-:Y:S02]  /*72c0*/  ISETP.LT.U32.OR.EX P1, PT, R27, R49, !P2, P1 ;  /* 0x000000311b00720c */ /* 0x000fe40005721510 */
[----:B------:R-:W-:Y:S01]  /*72d0*/  SEL R27, RZ, 0x1, !P3 ;  /* 0x00000001ff1b7807 */ /* 0x000fe20005800000 */
[----:B------:R-:W-:-:S04]  /*72e0*/  IMAD.WIDE.U32 R32, R26, R66, RZ ;  /* 0x000000421a207225 */ /* 0x000fc800078e00ff */
[----:B------:R-:W-:Y:S01]  /*72f0*/  IMAD.WIDE.U32 R44, R26, R66, R38 ;  /* 0x000000421a2c7225 */ /* 0x000fe200078e0026 */
[----:B------:R-:W-:-:S03]  /*7300*/  IADD3 RZ, P3, PT, R33, R40, RZ ;  /* 0x0000002821ff7210 */ /* 0x000fc60007f7e0ff */
[----:B------:R-:W-:Y:S01]  /*7310*/  IMAD.WIDE.U32.X R32, R12, R71, R46, P4 ;  /* 0x000000470c207225 */ /* 0x000fe200020e042e */
[----:B------:R-:W-:-:S03]  /*7320*/  ISETP.LT.U32.AND P2, PT, R44, R38, PT ;  /* 0x000000262c00720c */ /* 0x000fc60003f41070 */
[----:B------:R-:W-:Y:S01]  /*7330*/  IMAD.IADD R51, R40, 0x1, R45 ;  /* 0x0000000128337824 */ /* 0x000fe200078e022d */
[----:B------:R-:W-:Y:S01]  /*7340*/  IADD3 R45, P4, PT, R27, R44, RZ ;  /* 0x0000002c1b2d7210 */ /* 0x000fe20007f9e0ff */
[-C--:B------:R-:W-:Y:S02]  /*7350*/  IMAD R28, R50, R74.reuse, RZ ;  /* 0x0000004a321c7224 */ /* 0x080fe400078e02ff */
[----:B------:R-:W-:-:S04]  /*7360*/  IMAD.WIDE.U32 R26, R61, R74, RZ ;  /* 0x0000004a3d1a7225 */ /* 0x000fc800078e00ff */
[----:B------:R-:W-:Y:S01]  /*7370*/  IMAD.X R38, RZ, RZ, R51, P4 ;  /* 0x000000ffff267224 */ /* 0x000fe200020e0633 */
[----:B------:R-:W-:Y:S01]  /*7380*/  IADD3 R35, P4, PT, R45, R32, RZ ;  /* 0x000000202d237210 */ /* 0x000fe20007f9e0ff */
[----:B------:R-:W-:Y:S01]  /*7390*/  IMAD R37, R61, R75, R28 ;  /* 0x0000004b3d257224 */ /* 0x000fe200078e021c */
[----:B------:R-:W-:Y:S01]  /*73a0*/  SEL R32, RZ, 0x1, !P1 ;  /* 0x00000001ff207807 */ /* 0x000fe20004800000 */
[----:B------:R-:W-:Y:S01]  /*73b0*/  IMAD.X R43, RZ, RZ, RZ, P5 ;  /* 0x000000ffff2b7224 */ /* 0x000fe200028e06ff */
[----:B------:R-:W-:Y:S01]  /*73c0*/  ISETP.GE.U32.AND P5, PT, R45, R44, PT ;  /* 0x0000002c2d00720c */ /* 0x000fe20003fa6070 */
[C---:B------:R-:W-:Y:S01]  /*73d0*/  IMAD.X R49, R38.reuse, 0x1, R33, P4 ;  /* 0x0000000126317824 */ /* 0x040fe200020e0621 */
[----:B------:R-:W-:Y:S01]  /*73e0*/  IADD3 R32, P4, PT, R35, R32, RZ ;  /* 0x0000002023207210 */ /* 0x000fe20007f9e0ff */
[----:B------:R-:W-:Y:S01]  /*73f0*/  IMAD.IADD R28, R27, 0x1, R37 ;  /* 0x000000011b1c7824 */ /* 0x000fe200078e0225 */
[----:B------:R-:W-:Y:S01]  /*7400*/  ISETP.GE.U32.AND.EX P5, PT, R38, R51, PT, P5 ;  /* 0x000000332600720c */ /* 0x000fe20003fa6150 */
[----:B------:R-:W-:Y:S01]  /*7410*/  IMAD.MOV.U32 R42, RZ, RZ, R41 ;  /* 0x000000ffff2a7224 */ /* 0x000fe200078e0029 */
[----:B------:R-:W-:Y:S01]  /*7420*/  ISETP.LT.U32.AND P1, PT, R35, R45, PT ;  /* 0x0000002d2300720c */ /* 0x000fe20003f21070 */
[----:B------:R-:W-:Y:S01]  /*7430*/  IMAD.X R33, RZ, RZ, R49, P4 ;  /* 0x000000ffff217224 */ /* 0x000fe200020e0631 */
[----:B------:R-:W-:Y:S01]  /*7440*/  ISETP.GE.U32.AND P4, PT, R32, R35, PT ;  /* 0x000000232000720c */ /* 0x000fe20003f86070 */
[----:B------:R-:W-:Y:S01]  /*7450*/  IMAD.WIDE.U32 R46, R28, R72, RZ ;  /* 0x000000481c2e7225 */ /* 0x000fe200078e00ff */
[----:B------:R-:W-:-:S02]  /*7460*/  ISETP.LT.U32.OR.EX P2, PT, R51, R39, !P5, P2 ;  /* 0x000000273300720c */ /* 0x000fc40006f41520 */
[----:B------:R-:W-:Y:S01]  /*7470*/  ISETP.GE.U32.AND.EX P4, PT, R33, R49, PT, P4 ;  /* 0x000000312100720c */ /* 0x000fe20003f86140 */
[----:B------:R-:W-:Y:S01]  /*7480*/  IMAD.WIDE.U32 R40, R12, R68, RZ ;  /* 0x000000440c287225 */ /* 0x000fe200078e00ff */
[----:B------:R-:W-:Y:S02]  /*7490*/  LOP3.LUT R37, RZ, R61, RZ, 0x33, !PT ;  /* 0x0000003dff257212 */ /* 0x000fe400078e33ff */
[----:B------:R-:W-:Y:S01]  /*74a0*/  ISETP.LT.U32.OR.EX P5, PT, R49, R38, !P4, P1 ;  /* 0x000000263100720c */ /* 0x000fe200067a1510 */
[----:B------:R-:W-:-:S03]  /*74b0*/  IMAD.WIDE.U32 R44, R26, R72, RZ ;  /* 0x000000481a2c7225 */ /* 0x000fc600078e00ff */
[----:B------:R-:W-:Y:S01]  /*74c0*/  SEL R51, RZ, 0x1, !P5 ;  /* 0x00000001ff337807 */ /* 0x000fe20006800000 */
[----:B------:R-:W-:-:S04]  /*74d0*/  IMAD.WIDE.U32 R46, P1, R26, R73, R46 ;  /* 0x000000491a2e7225 */ /* 0x000fc8000782002e */
[----:B------:R-:W-:Y:S01]  /*74e0*/  IMAD.WIDE.U32.X R34, R34, R67, R42, P3 ;  /* 0x0000004322227225 */ /* 0x000fe200018e042a */
[----:B------:R-:W-:Y:S02]  /*74f0*/  ISETP.GT.U32.AND P3, PT, R44, R37, PT ;  /* 0x000000252c00720c */ /* 0x000fe40003f64070 */
[----:B------:R-:W-:Y:S01]  /*7500*/  IADD3 R37, P5, PT, R45, R46, RZ ;  /* 0x0000002e2d257210 */ /* 0x000fe20007fbe0ff */
[----:B------:R-:W-:Y:S01]  /*7510*/  IMAD.WIDE.U32 R42, R36, R68, R32 ;  /* 0x00000044242a7225 */ /* 0x000fe200078e0020 */
[----:B------:R-:W-:-:S03]  /*7520*/  SEL R46, RZ, 0x1, P0 ;  /* 0x00000001ff2e7807 */ /* 0x000fc60000000000 */
[----:B------:R-:W-:Y:S01]  /*7530*/  IMAD.WIDE.U32 R40, P4, R36, R69, R40 ;  /* 0x0000004524287225 */ /* 0x000fe20007880028 */
[----:B------:R-:W-:-:S03]  /*7540*/  IADD3 R51, P0, PT, R51, R42, RZ ;  /* 0x0000002a33337210 */ /* 0x000fc60007f1e0ff */
[----:B------:R-:W-:Y:S01]  /*7550*/  IMAD.X R45, RZ, RZ, RZ, P1 ;  /* 0x000000ffff2d7224 */ /* 0x000fe200008e06ff */
[----:B------:R-:W-:Y:S01]  /*7560*/  IADD3 R39, P1, PT, R30, R34, RZ ;  /* 0x000000221e277210 */ /* 0x000fe20007f3e0ff */
[----:B------:R-:W-:Y:S02]  /*7570*/  IMAD.IADD R49, R40, 0x1, R43 ;  /* 0x0000000128317824 */ /* 0x000fe400078e022b */
[----:B------:R-:W-:Y:S02]  /*7580*/  IMAD.MOV.U32 R44, RZ, RZ, R47 ;  /* 0x000000ffff2c7224 */ /* 0x000fe400078e002f */
[----:B------:R-:W-:Y:S01]  /*7590*/  IMAD.X R38, R29, 0x1, R35, P1 ;  /* 0x000000011d267824 */ /* 0x000fe200008e0623 */
[----:B------:R-:W-:Y:S01]  /*75a0*/  ISETP.LT.U32.AND P1, PT, R42, R32, PT ;  /* 0x000000202a00720c */ /* 0x000fe20003f21070 */
[----:B------:R-:W-:Y:S01]  /*75b0*/  IMAD.X R62, RZ, RZ, R49, P0 ;  /* 0x000000ffff3e7224 */ /* 0x000fe200000e0631 */
[----:B------:R-:W-:Y:S01]  /*75c0*/  ISETP.GE.U32.AND P0, PT, R51, R42, PT ;  /* 0x0000002a3300720c */ /* 0x000fe20003f06070 */
[----:B------:R-:W-:Y:S01]  /*75d0*/  IMAD.WIDE.U32 R34, R36, R68, RZ ;  /* 0x0000004424227225 */ /* 0x000fe200078e00ff */
[----:B------:R-:W-:-:S02]  /*75e0*/  LOP3.LUT R32, RZ, R50, RZ, 0x33, !PT ;  /* 0x00000032ff207212 */ /* 0x000fc400078e33ff */
[----:B------:R-:W-:Y:S01]  /*75f0*/  ISETP.GE.U32.AND.EX P0, PT, R62, R49, PT, P0 ;  /* 0x000000313e00720c */ /* 0x000fe20003f06100 */
[C---:B------:R-:W-:Y:S01]  /*7600*/  IMAD.WIDE.U32.X R44, R28.reuse, R73, R44, P5 ;  /* 0x000000491c2c7225 */ /* 0x040fe200028e042c */
[----:B------:R-:W-:Y:S02]  /*7610*/  ISETP.GT.U32.AND.EX P3, PT, R37, R32, PT, P3 ;  /* 0x000000202500720c */ /* 0x000fe40003f64130 */
[----:B------:R-:W-:Y:S01]  /*7620*/  ISETP.LT.U32.OR.EX P0, PT, R49, R33, !P0, P1 ;  /* 0x000000213100720c */ /* 0x000fe20004701510 */
[----:B------:R-:W-:Y:S01]  /*7630*/  IMAD.X R43, RZ, RZ, RZ, P4 ;  /* 0x000000ffff2b7224 */ /* 0x000fe200020e06ff */
[----:B------:R-:W-:Y:S01]  /*7640*/  IADD3 R37, P5, PT, R51, R44, RZ ;  /* 0x0000002c33257210 */ /* 0x000fe20007fbe0ff */
[----:B------:R-:W-:Y:S01]  /*7650*/  IMAD.MOV.U32 R42, RZ, RZ, R41 ;  /* 0x000000ffff2a7224 */ /* 0x000fe200078e0029 */
[----:B------:R-:W-:Y:S01]  /*7660*/  IADD3 RZ, P1, PT, R35, R40, RZ ;  /* 0x0000002823ff7210 */ /* 0x000fe20007f3e0ff */
[----:B------:R-:W-:Y:S01]  /*7670*/  IMAD.WIDE.U32 R40, R28, R70, RZ ;  /* 0x000000461c287225 */ /* 0x000fe200078e00ff */
[----:B------:R-:W-:-:S02]  /*7680*/  SEL R48, RZ, 0x1, !P3 ;  /* 0x00000001ff307807 */ /* 0x000fc40005800000 */
[----:B------:R-:W-:Y:S01]  /*7690*/  SEL R44, RZ, 0x1, !P2 ;  /* 0x00000001ff2c7807 */ /* 0x000fe20005000000 */
[----:B------:R-:W-:Y:S01]  /*76a0*/  IMAD.X R45, R62, 0x1, R45, P5 ;  /* 0x000000013e2d7824 */ /* 0x000fe200028e062d */
[----:B------:R-:W-:Y:S01]  /*76b0*/  IADD3 R48, P3, PT, R37, R48, RZ ;  /* 0x0000003025307210 */ /* 0x000fe20007f7e0ff */
[----:B------:R-:W-:Y:S01]  /*76c0*/  IMAD.WIDE.U32.X R32, R12, R69, R42, P1 ;  /* 0x000000450c207225 */ /* 0x000fe200008e042a */
[----:B------:R-:W-:Y:S02]  /*76d0*/  IADD3 R60, P2, PT, R39, R44, RZ ;  /* 0x0000002c273c7210 */ /* 0x000fe40007f5e0ff */
[----:B------:R-:W-:Y:S01]  /*76e0*/  ISETP.GE.U32.AND P1, PT, R48, R37, PT ;  /* 0x000000253000720c */ /* 0x000fe20003f26070 */
[----:B------:R-:W-:Y:S01]  /*76f0*/  IMAD.WIDE.U32 R42, P5, R26, R71, R40 ;  /* 0x000000471a2a7225 */ /* 0x000fe200078a0028 */
[----:B------:R-:W-:Y:S02]  /*7700*/  SEL R40, RZ, 0x1, !P0 ;  /* 0x00000001ff287807 */ /* 0x000fe40004000000 */
[----:B------:R-:W-:Y:S01]  /*7710*/  IADD3 R31, P4, PT, R31, R46, RZ ;  /* 0x0000002e1f1f7210 */ /* 0x000fe20007f9e0ff */
[----:B------:R-:W-:Y:S01]  /*7720*/  IMAD.X R49, RZ, RZ, R45, P3 ;  /* 0x000000ffff317224 */ /* 0x000fe200018e062d */
[----:B------:R-:W-:Y:S01]  /*7730*/  IADD3 R47, P3, PT, R60, R32, RZ ;  /* 0x000000203c2f7210 */ /* 0x000fe20007f7e0ff */
[----:B------:R-:W-:Y:S01]  /*7740*/  IMAD.X R103, RZ, RZ, R38, P2 ;  /* 0x000000ffff677224 */ /* 0x000fe200010e0626 */
[----:B------:R-:W-:Y:S01]  /*7750*/  ISETP.LT.U32.AND P2, PT, R37, R51, PT ;  /* 0x000000332500720c */ /* 0x000fe20003f41070 */
[----:B------:R-:W-:Y:S01]  /*7760*/  IMAD.WIDE.U32 R34, R26, R70, RZ ;  /* 0x000000461a227225 */ /* 0x000fe200078e00ff */
[----:B------:R-:W-:-:S02]  /*7770*/  ISETP.GE.U32.AND.EX P1, PT, R49, R45, PT, P1 ;  /* 0x0000002d3100720c */ /* 0x000fc40003f26110 */
[----:B------:R-:W-:Y:S01]  /*7780*/  IADD3 R40, P0, PT, R47, R40, RZ ;  /* 0x000000282f287210 */ /* 0x000fe20007f1e0ff */
[----:B------:R-:W-:Y:S01]  /*7790*/  IMAD.X R37, R103, 0x1, R33, P3 ;  /* 0x0000000167257824 */ /* 0x000fe200018e0621 */
[----:B------:R-:W-:Y:S01]  /*77a0*/  ISETP.LT.U32.OR.EX P2, PT, R45, R62, !P1, P2 ;  /* 0x0000003e2d00720c */ /* 0x000fe20004f41520 */
[----:B------:R-:W-:Y:S01]  /*77b0*/  IMAD.X R45, RZ, RZ, RZ, P5 ;  /* 0x000000ffff2d7224 */ /* 0x000fe200028e06ff */
[----:B------:R-:W-:Y:S01]  /*77c0*/  ISETP.GE.U32.AND P1, PT, R40, R47, PT ;  /* 0x0000002f2800720c */ /* 0x000fe20003f26070 */
[----:B------:R-:W-:Y:S01]  /*77d0*/  IMAD.X R41, RZ, RZ, R37, P0 ;  /* 0x000000ffff297224 */ /* 0x000fe200000e0625 */
[----:B------:R-:W-:Y:S01]  /*77e0*/  ISETP.LT.U32.AND P0, PT, R47, R60, PT ;  /* 0x0000003c2f00720c */ /* 0x000fe20003f01070 */
[----:B------:R-:W-:Y:S01]  /*77f0*/  IMAD.WIDE.U32 R46, R26, R70, R48 ;  /* 0x000000461a2e7225 */ /* 0x000fe200078e0030 */
[----:B------:R-:W-:Y:S02]  /*7800*/  SEL R51, RZ, 0x1, !P2 ;  /* 0x00000001ff337807 */ /* 0x000fe40005000000 */
[----:B------:R-:W-:Y:S01]  /*7810*/  ISETP.GE.U32.AND.EX P5, PT, R41, R37, PT, P1 ;  /* 0x000000252900720c */ /* 0x000fe20003fa6110 */
[----:B------:R-:W-:Y:S01]  /*7820*/  IMAD.WIDE.U32 R32, R12, R66, RZ ;  /* 0x000000420c207225 */ /* 0x000fe200078e00ff */
[----:B------:R-:W-:-:S02]  /*7830*/  IADD3 R51, P1, PT, R51, R46, RZ ;  /* 0x0000002e33337210 */ /* 0x000fc40007f3e0ff */
[----:B------:R-:W-:Y:S01]  /*7840*/  IADD3 RZ, P3, PT, R35, R42, RZ ;  /* 0x0000002a23ff7210 */ /* 0x000fe20007f7e0ff */
[----:B------:R-:W-:Y:S01]  /*7850*/  IMAD.IADD R47, R42, 0x1, R47 ;  /* 0x000000012a2f7824 */ /* 0x000fe200078e022f */
[----:B------:R-:W-:Y:S01]  /*7860*/  ISETP.LT.U32.OR.EX P0, PT, R37, R103, !P5, P0 ;  /* 0x000000672500720c */ /* 0x000fe20006f01500 */
[----:B------:R-:W-:Y:S01]  /*7870*/  IMAD.WIDE.U32 R34, P2, R36, R67, R32 ;  /* 0x0000004324227225 */ /* 0x000fe20007840020 */
[----:B------:R-:W-:Y:S02]  /*7880*/  ISETP.GE.U32.AND P5, PT, R51, R46, PT ;  /* 0x0000002e3300720c */ /* 0x000fe40003fa6070 */
[----:B------:R-:W-:Y:S01]  /*7890*/  SEL R61, RZ, 0x1, !P0 ;  /* 0x00000001ff3d7807 */ /* 0x000fe20004000000 */
[----:B------:R-:W-:Y:S01]  /*78a0*/  IMAD.X R65, RZ, RZ, R47, P1 ;  /* 0x000000ffff417224 */ /* 0x000fe200008e062f */
[----:B------:R-:W-:Y:S01]  /*78b0*/  ISETP.LT.U32.AND P1, PT, R46, R48, PT ;  /* 0x000000302e00720c */ /* 0x000fe20003f21070 */
[----:B------:R-:W-:-:S03]  /*78c0*/  IMAD.WIDE.U32 R32, R36, R66, RZ ;  /* 0x0000004224207225 */ /* 0x000fc600078e00ff */
[----:B------:R-:W-:Y:S01]  /*78d0*/  ISETP.GE.U32.AND.EX P5, PT, R65, R47, PT, P5 ;  /* 0x0000002f4100720c */ /* 0x000fe20003fa6150 */
[----:B------:R-:W-:Y:S01]  /*78e0*/  IMAD.MOV.U32 R44, RZ, RZ, R43 ;  /* 0x000000ffff2c7224 */ /* 0x000fe200078e002b */
[----:B------:R-:W-:Y:S01]  /*78f0*/  IADD3 RZ, P0, PT, R33, R34, RZ ;  /* 0x0000002221ff7210 */ /* 0x000fe20007f1e0ff */
[----:B------:R-:W-:Y:S01]  /*7900*/  IMAD.WIDE.U32 R42, R36, R66, R40 ;  /* 0x00000042242a7225 */ /* 0x000fe200078e0028 */
[----:B------:R-:W-:-:S03]  /*7910*/  ISETP.LT.U32.OR.EX P1, PT, R47, R49, !P5, P1 ;  /* 0x000000312f00720c */ /* 0x000fc60006f21510 */
[----:B------:R-:W-:Y:S01]  /*7920*/  IMAD.X R37, RZ, RZ, RZ, P2 ;  /* 0x000000ffff257224 */ /* 0x000fe200010e06ff */
[-C--:B------:R-:W-:Y:S01]  /*7930*/  IADD3 R61, P2, PT, R61, R42.reuse, RZ ;  /* 0x0000002a3d3d7210 */ /* 0x080fe20007f5e0ff */
[----:B------:R-:W-:Y:S02]  /*7940*/  IMAD.MOV.U32 R36, RZ, RZ, R35 ;  /* 0x000000ffff247224 */ /* 0x000fe400078e0023 */
[----:B------:R-:W-:Y:S01]  /*7950*/  IMAD.WIDE.U32.X R32, R28, R71, R44, P3 ;  /* 0x000000471c207225 */ /* 0x000fe200018e042c */
[----:B------:R-:W-:-:S03]  /*7960*/  ISETP.GE.U32.AND P5, PT, R61, R42, PT ;  /* 0x0000002a3d00720c */ /* 0x000fc60003fa6070 */
[----:B------:R-:W-:Y:S02]  /*7970*/  IMAD.IADD R47, R34, 0x1, R43 ;  /* 0x00000001222f7824 */ /* 0x000fe400078e022b */
[----:B------:R-:W-:Y:S01]  /*7980*/  IMAD.WIDE.U32.X R34, R12, R67, R36, P0 ;  /* 0x000000430c227225 */ /* 0x000fe200000e0424 */
[----:B------:R-:W-:Y:S02]  /*7990*/  SEL R36, RZ, 0x1, !P1 ;  /* 0x00000001ff247807 */ /* 0x000fe40004800000 */
[----:B------:R-:W-:Y:S01]  /*79a0*/  IADD3 R37, P3, PT, R61, R32, RZ ;  /* 0x000000203d257210 */ /* 0x000fe20007f7e0ff */
[----:B------:R-:W-:Y:S01]  /*79b0*/  IMAD.X R44, RZ, RZ, R47, P2 ;  /* 0x000000ffff2c7224 */ /* 0x000fe200010e062f */
[----:B------:R-:W-:Y:S01]  /*79c0*/  ISETP.LT.U32.AND P0, PT, R42, R40, PT ;  /* 0x000000282a00720c */ /* 0x000fe20003f01070 */
[----:B------:R-:W-:Y:S01]  /*79d0*/  IMAD R12, R65, R74, RZ ;  /* 0x0000004a410c7224 */ /* 0x000fe200078e02ff */
[C---:B------:R-:W-:Y:S01]  /*79e0*/  IADD3 R36, P1, PT, R37.reuse, R36, RZ ;  /* 0x0000002425247210 */ /* 0x040fe20007f3e0ff */
[----:B------:R-:W-:Y:S01]  /*79f0*/  IMAD.X R45, R44, 0x1, R33, P3 ;  /* 0x000000012c2d7824 */ /* 0x000fe200018e0621 */
[----:B------:R-:W-:Y:S01]  /*7a00*/  ISETP.LT.U32.AND P2, PT, R37, R61, PT ;  /* 0x0000003d2500720c */ /* 0x000fe20003f41070 */
[----:B------:R-:W-:Y:S01]  /*7a10*/  IMAD.WIDE.U32 R32, R51, R74, RZ ;  /* 0x0000004a33207225 */ /* 0x000fe200078e00ff */
[----:B------:R-:W-:-:S02]  /*7a20*/  ISETP.GE.U32.AND P3, PT, R36, R37, PT ;  /* 0x000000252400720c */ /* 0x000fc40003f66070 */
[----:B------:R-:W-:Y:S01]  /*7a30*/  ISETP.GE.U32.AND.EX P5, PT, R44, R47, PT, P5 ;  /* 0x0000002f2c00720c */ /* 0x000fe20003fa6150 */
[----:B------:R-:W-:Y:S01]  /*7a40*/  IMAD.X R37, RZ, RZ, R45, P1 ;  /* 0x000000ffff257224 */ /* 0x000fe200008e062d */
[----:B------:R-:W-:Y:S01]  /*7a50*/  ISETP.GE.U32.AND P1, PT, R39, R30, PT ;  /* 0x0000001e2700720c */ /* 0x000fe20003f26070 */
[----:B------:R-:W-:Y:S01]  /*7a60*/  IMAD R49, R51, R75, R12 ;  /* 0x0000004b33317224 */ /* 0x000fe200078e020c */
[----:B------:R-:W-:Y:S01]  /*7a70*/  ISETP.LT.U32.OR.EX P0, PT, R47, R41, !P5, P0 ;  /* 0x000000292f00720c */ /* 0x000fe20006f01500 */
[----:B------:R-:W-:Y:S01]  /*7a80*/  IMAD.WIDE.U32 R42, R28, R68, RZ ;  /* 0x000000441c2a7225 */ /* 0x000fe200078e00ff */
[----:B------:R-:W-:Y:S02]  /*7a90*/  ISETP.GE.U32.AND.EX P3, PT, R37, R45, PT, P3 ;  /* 0x0000002d2500720c */ /* 0x000fe40003f66130 */
[----:B------:R-:W-:Y:S01]  /*7aa0*/  ISETP.GE.U32.AND.EX P1, PT, R38, R29, PT, P1 ;  /* 0x0000001d2600720c */ /* 0x000fe20003f26110 */
[----:B------:R-:W-:Y:S01]  /*7ab0*/  IMAD.IADD R12, R33, 0x1, R49 ;  /* 0x00000001210c7824 */ /* 0x000fe200078e0231 */
[----:B------:R-:W-:Y:S01]  /*7ac0*/  ISETP.LT.U32.OR.EX P5, PT, R45, R44, !P3, P2 ;  /* 0x0000002c2d00720c */ /* 0x000fe20005fa1520 */
[----:B------:R-:W-:Y:S01]  /*7ad0*/  IMAD.WIDE.U32 R48, R32, R72, RZ ;  /* 0x0000004820307225 */ /* 0x000fe200078e00ff */
[----:B------:R-:W-:-:S02]  /*7ae0*/  LOP3.LUT R45, RZ, R51, RZ, 0x33, !PT ;  /* 0x00000033ff2d7212 */ /* 0x000fc400078e33ff */
[----:B------:R-:W-:Y:S01]  /*7af0*/  SEL R61, RZ, 0x1, !P5 ;  /* 0x00000001ff3d7807 */ /* 0x000fe20006800000 */
[----:B------:R-:W-:Y:S01]  /*7b00*/  IMAD.WIDE.U32 R42, P3, R26, R69, R42 ;  /* 0x000000451a2a7225 */ /* 0x000fe2000786002a */
[----:B------:R-:W-:Y:S02]  /*7b10*/  ISETP.GT.U32.AND P2, PT, R48, R45, PT ;  /* 0x0000002d3000720c */ /* 0x000fe40003f44070 */
[----:B------:R-:W-:Y:S01]  /*7b20*/  LOP3.LUT R30, RZ, R65, RZ, 0x33, !PT ;  /* 0x00000041ff1e7212 */ /* 0x000fe200078e33ff */
[----:B------:R-:W-:Y:S01]  /*7b30*/  IMAD.X R45, RZ, RZ, RZ, P3 ;  /* 0x000000ffff2d7224 */ /* 0x000fe200018e06ff */
[----:B------:R-:W-:Y:S01]  /*7b40*/  ISETP.GE.U32.AND P3, PT, R60, R39, PT ;  /* 0x000000273c00720c */ /* 0x000fe20003f66070 */
[----:B------:R-:W-:-:S03]  /*7b50*/  IMAD.WIDE.U32 R40, R12, R72, RZ ;  /* 0x000000480c287225 */ /* 0x000fc600078e00ff */
[----:B------:R-:W-:Y:S01]  /*7b60*/  ISETP.GE.U32.AND.EX P3, PT, R103, R38, PT, P3 ;  /* 0x000000266700720c */ /* 0x000fe20003f66130 */
[----:B------:R-:W-:-:S04]  /*7b70*/  IMAD.WIDE.U32 R46, R26, R68, R36 ;  /* 0x000000441a2e7225 */ /* 0x000fc800078e0024 */
[----:B------:R-:W-:Y:S01]  /*7b80*/  IMAD.X R15, RZ, RZ, R15, P4 ;  /* 0x000000ffff0f7224 */ /* 0x000fe200020e060f */
[----:B------:R-:W-:Y:S01]  /*7b90*/  IADD3 R61, P5, PT, R61, R46, RZ ;  /* 0x0000002e3d3d7210 */ /* 0x000fe20007fbe0ff */
[----:B------:R-:W-:-:S04]  /*7ba0*/  IMAD.WIDE.U32 R50, P4, R32, R73, R40 ;  /* 0x0000004920327225 */ /* 0x000fc80007880028 */
[----:B------:R-:W-:Y:S02]  /*7bb0*/  IMAD.IADD R63, R42, 0x1, R47 ;  /* 0x000000012a3f7824 */ /* 0x000fe400078e022f */
[----:B------:R-:W-:-:S04]  /*7bc0*/  IMAD.WIDE.U32 R40, R26, R68, RZ ;  /* 0x000000441a287225 */ /* 0x000fc800078e00ff */
[----:B------:R-:W-:Y:S01]  /*7bd0*/  IMAD.X R40, RZ, RZ, R63, P5 ;  /* 0x000000ffff287224 */ /* 0x000fe200028e063f */
[----:B------:R-:W-:Y:S01]  /*7be0*/  IADD3 R49, P5, PT, R49, R50, RZ ;  /* 0x0000003231317210 */ /* 0x000fe20007fbe0ff */
[----:B------:R-:W-:Y:S01]  /*7bf0*/  IMAD.X R39, RZ, RZ, RZ, P4 ;  /* 0x000000ffff277224 */ /* 0x000fe200020e06ff */
[----:B------:R-:W-:Y:S01]  /*7c00*/  IADD3 RZ, P4, PT, R41, R42, RZ ;  /* 0x0000002a29ff7210 */ /* 0x000fe20007f9e0ff */
[----:B------:R-:W-:Y:S01]  /*7c10*/  IMAD.MOV.U32 R38, RZ, RZ, R51 ;  /* 0x000000ffff267224 */ /* 0x000fe200078e0033 */
[----:B------:R-:W-:Y:S01]  /*7c20*/  ISETP.GT.U32.AND.EX P2, PT, R49, R30, PT, P2 ;  /* 0x0000001e3100720c */ /* 0x000fe20003f44120 */
[----:B------:R-:W-:Y:S02]  /*7c30*/  IMAD.MOV.U32 R44, RZ, RZ, R43 ;  /* 0x000000ffff2c7224 */ /* 0x000fe400078e002b */
[----:B------:R-:W-:Y:S01]  /*7c40*/  IMAD.WIDE.U32.X R38, R12, R73, R38, P5 ;  /* 0x000000490c267225 */ /* 0x000fe200028e0426 */
[----:B------:R-:W-:Y:S01]  /*7c50*/  ISETP.LT.U32.AND P5, PT, R46, R36, PT ;  /* 0x000000242e00720c */ /* 0x000fe20003fa1070 */
[----:B------:R-:W-:-:S12]  /*7c60*/  @P3 BRA P1, `(.L_x_33) ;  /* 0x0000000000343947 */ /* 0x000fd80000800000 */
[----:B------:R-:W-:-:S05]  /*7c70*/  IADD3 R9, P1, PT, R9, 0x1, RZ ;  /* 0x0000000109097810 */ /* 0x000fca0007f3e0ff */
[----:B------:R-:W-:Y:S01]  /*7c80*/  IMAD.X R13, RZ, RZ, R13, P1 ;  /* 0x000000ffff0d7224 */ /* 0x000fe200008e060d */
[----:B------:R-:W-:-:S04]  /*7c90*/  ISETP.NE.U32.AND P1, PT, R9, RZ, PT ;  /* 0x000000ff0900720c */ /* 0x000fc80003f25070 */
[----:B------:R-:W-:-:S13]  /*7ca0*/  ISETP.NE.AND.EX P1, PT, R13, RZ, PT, P1 ;  /* 0x000000ff0d00720c */ /* 0x000fda0003f25310 */
[----:B------:R-:W-:Y:S01]  /*7cb0*/  @!P1 IADD3 R10, P3, PT, R10, 0x1, RZ ;  /* 0x000000010a0a9810 */ /* 0x000fe20007f7e0ff */
[----:B------:R-:W-:Y:S02]  /*7cc0*/  @!P1 IMAD.MOV.U32 R9, RZ, RZ, RZ ;  /* 0x000000ffff099224 */ /* 0x000fe400078e00ff */
[----:B------:R-:W-:Y:S02]  /*7cd0*/  @!P1 IMAD.MOV.U32 R13, RZ, RZ, RZ ;  /* 0x000000ffff0d9224 */ /* 0x000fe400078e00ff */
[----:B------:R-:W-:Y:S01]  /*7ce0*/  @!P1 IMAD.X R11, RZ, RZ, R11, P3 ;  /* 0x000000ffff0b9224 */ /* 0x000fe200018e060b */
[----:B------:R-:W-:-:S04]  /*7cf0*/  @!P1 ISETP.NE.U32.AND P3, PT, R10, RZ, PT ;  /* 0x000000ff0a00920c */ /* 0x000fc80003f65070 */
[----:B------:R-:W-:-:S04]  /*7d00*/  @!P1 ISETP.NE.AND.EX P3, PT, R11, RZ, PT, P3 ;  /* 0x000000ff0b00920c */ /* 0x000fc80003f65330 */
[----:B------:R-:W-:-:S04]  /*7d10*/  @!P1 SEL R30, RZ, 0x1, P3 ;  /* 0x00000001ff1e9807 */ /* 0x000fc80001800000 */
[----:B------:R-:W-:-:S05]  /*7d20*/  @!P1 IADD3 R31, P3, PT, R30, R31, RZ ;  /* 0x0000001f1e1f9210 */ /* 0x000fca0007f7e0ff */
[----:B------:R-:W-:-:S08]  /*7d30*/  @!P1 IMAD.X R15, RZ, RZ, R15, P3 ;  /* 0x000000ffff0f9224 */ /* 0x000fd000018e060f */
.L_x_33:
[----:B------:R-:W-:Y:S05]  /*7d40*/  BSYNC.RECONVERGENT B3 ;  /* 0x0000000000037941 */ /* 0x000fea0003800200 */
.L_x_32:
[----:B------:R-:W-:Y:S01]  /*7d50*/  IADD3 R27, P3, PT, R61, R38, RZ ;  /* 0x000000263d1b7210 */ /* 0x000fe20007f7e0ff */
[----:B------:R-:W-:Y:S01]  /*7d60*/  BSSY.RECONVERGENT B3, `(.L_x_34) ;  /* 0x00000c1000037945 */ /* 0x000fe20003800200 */
[----:B------:R-:W-:-:S03]  /*7d70*/  SEL R48, RZ, 0x1, !P2 ;  /* 0x00000001ff307807 */ /* 0x000fc60005000000 */
[----:B------:R-:W-:Y:S01]  /*7d80*/  BSSY.RELIABLE B4, `(.L_x_35) ;  /* 0x00000a9000047945 */ /* 0x000fe20003800100 */
[----:B------:R-:W-:Y:S01]  /*7d90*/  IADD3 R50, P1, PT, R9, R34, RZ ;  /* 0x0000002209327210 */ /* 0x000fe20007f3e0ff */
[----:B------:R-:W-:Y:S01]  /*7da0*/  IMAD.X R29, R40, 0x1, R39, P3 ;  /* 0x00000001281d7824 */ /* 0x000fe200018e0627 */
[----:B------:R-:W-:Y:S01]  /*7db0*/  ISETP.GE.U32.AND P2, PT, R61, R46, PT ;  /* 0x0000002e3d00720c */ /* 0x000fe20003f46070 */
[----:B------:R-:W-:Y:S01]  /*7dc0*/  IMAD.WIDE.U32 R38, R12, R70, RZ ;  /* 0x000000460c267225 */ /* 0x000fe200078e00ff */
[----:B------:R-:W-:Y:S02]  /*7dd0*/  IADD3 R48, P3, PT, R27, R48, RZ ;  /* 0x000000301b307210 */ /* 0x000fe40007f7e0ff */
[----:B------:R-:W-:Y:S01]  /*7de0*/  SEL R33, RZ, 0x1, !P0 ;  /* 0x00000001ff217807 */ /* 0x000fe20004000000 */
[----:B------:R-:W-:Y:S01]  /*7df0*/  IMAD.X R46, R13, 0x1, R35, P1 ;  /* 0x000000010d2e7824 */ /* 0x000fe200008e0623 */
[----:B------:R-:W-:Y:S01]  /*7e00*/  ISETP.GE.U32.AND.EX P2, PT, R40, R63, PT, P2 ;  /* 0x0000003f2800720c */ /* 0x000fe20003f46120 */
[----:B------:R-:W-:Y:S01]  /*7e10*/  IMAD.WIDE.U32.X R34, R28, R69, R44, P4 ;  /* 0x000000451c227225 */ /* 0x000fe200020e042c */
[----:B------:R-:W-:-:S02]  /*7e20*/  ISETP.GE.U32.AND P0, PT, R48, R27, PT ;  /* 0x0000001b3000720c */ /* 0x000fc40003f06070 */
[----:B------:R-:W-:Y:S01]  /*7e30*/  ISETP.LT.U32.OR.EX P5, PT, R63, R37, !P2, P5 ;  /* 0x000000253f00720c */ /* 0x000fe200057a1550 */
[----:B------:R-:W-:Y:S01]  /*7e40*/  IMAD.X R49, RZ, RZ, R29, P3 ;  /* 0x000000ffff317224 */ /* 0x000fe200018e061d */
[----:B------:R-:W-:Y:S01]  /*7e50*/  IADD3 R51, P3, PT, R50, R33, RZ ;  /* 0x0000002132337210 */ /* 0x000fe20007f7e0ff */
[C---:B------:R-:W-:Y:S01]  /*7e60*/  IMAD.WIDE.U32 R36, R32.reuse, R70, RZ ;  /* 0x0000004620247225 */ /* 0x040fe200078e00ff */
[----:B------:R-:W-:Y:S02]  /*7e70*/  ISETP.LT.U32.AND P1, PT, R27, R61, PT ;  /* 0x0000003d1b00720c */ /* 0x000fe40003f21070 */
[----:B------:R-:W-:Y:S01]  /*7e80*/  ISETP.GE.U32.AND.EX P0, PT, R49, R29, PT, P0 ;  /* 0x0000001d3100720c */ /* 0x000fe20003f06100 */
[----:B------:R-:W-:Y:S01]  /*7e90*/  IMAD.X R61, RZ, RZ, R46, P3 ;  /* 0x000000ffff3d7224 */ /* 0x000fe200018e062e */
[----:B------:R-:W-:Y:S01]  /*7ea0*/  IADD3 R27, P2, PT, R51, R34, RZ ;  /* 0x00000022331b7210 */ /* 0x000fe20007f5e0ff */
[----:B------:R-:W-:Y:S01]  /*7eb0*/  IMAD.WIDE.U32 R42, R32, R70, R48 ;  /* 0x00000046202a7225 */ /* 0x000fe200078e0030 */
[----:B------:R-:W-:-:S02]  /*7ec0*/  SEL R34, RZ, 0x1, !P5 ;  /* 0x00000001ff227807 */ /* 0x000fc40006800000 */
[----:B------:R-:W-:Y:S01]  /*7ed0*/  ISETP.LT.U32.OR.EX P0, PT, R29, R40, !P0, P1 ;  /* 0x000000281d00720c */ /* 0x000fe20004701510 */
[----:B------:R-:W-:Y:S01]  /*7ee0*/  IMAD.X R29, R61, 0x1, R35, P2 ;  /* 0x000000013d1d7824 */ /* 0x000fe200010e0623 */
[----:B------:R-:W-:Y:S01]  /*7ef0*/  IADD3 R34, P1, PT, R27, R34, RZ ;  /* 0x000000221b227210 */ /* 0x000fe20007f3e0ff */
[----:B------:R-:W-:Y:S01]  /*7f00*/  IMAD.WIDE.U32 R44, P3, R32, R71, R38 ;  /* 0x00000047202c7225 */ /* 0x000fe20007860026 */
[----:B------:R-:W-:Y:S02]  /*7f10*/  SEL R41, RZ, 0x1, !P0 ;  /* 0x00000001ff297807 */ /* 0x000fe40004000000 */
[----:B------:R-:W-:Y:S01]  /*7f20*/  ISETP.GE.U32.AND P2, PT, R34, R27, PT ;  /* 0x0000001b2200720c */ /* 0x000fe20003f46070 */
[----:B------:R-:W-:Y:S01]  /*7f30*/  IMAD.X R35, RZ, RZ, R29, P1 ;  /* 0x000000ffff237224 */ /* 0x000fe200008e061d */
[----:B------:R-:W-:Y:S01]  /*7f40*/  ISETP.LT.U32.AND P0, PT, R42, R48, PT ;  /* 0x000000302a00720c */ /* 0x000fe20003f01070 */
[----:B------:R-:W-:Y:S01]  /*7f50*/  IMAD.IADD R48, R44, 0x1, R43 ;  /* 0x000000012c307824 */ /* 0x000fe200078e022b */
[----:B------:R-:W-:Y:S01]  /*7f60*/  IADD3 R41, P5, PT, R41, R42, RZ ;  /* 0x0000002a29297210 */ /* 0x000fe20007fbe0ff */
[----:B------:R-:W-:Y:S01]  /*7f70*/  IMAD.WIDE.U32 R38, R28, R66, RZ ;  /* 0x000000421c267225 */ /* 0x000fe200078e00ff */
[----:B------:R-:W-:-:S02]  /*7f80*/  ISETP.LT.U32.AND P1, PT, R27, R51, PT ;  /* 0x000000331b00720c */ /* 0x000fc40003f21070 */
[----:B------:R-:W-:Y:S01]  /*7f90*/  ISETP.GE.U32.AND.EX P2, PT, R35, R29, PT, P2 ;  /* 0x0000001d2300720c */ /* 0x000fe20003f46120 */
[----:B------:R-:W-:Y:S01]  /*7fa0*/  IMAD.X R47, RZ, RZ, R48, P5 ;  /* 0x000000ffff2f7224 */ /* 0x000fe200028e0630 */
[----:B------:R-:W-:Y:S01]  /*7fb0*/  IADD3 RZ, P4, PT, R37, R44, RZ ;  /* 0x0000002c25ff7210 */ /* 0x000fe20007f9e0ff */
[C---:B------:R-:W-:Y:S01]  /*7fc0*/  IMAD.WIDE.U32 R36, R26.reuse, R66, RZ ;  /* 0x000000421a247225 */ /* 0x040fe200078e00ff */
[----:B------:R-:W-:Y:S02]  /*7fd0*/  ISETP.LT.U32.OR.EX P1, PT, R29, R61, !P2, P1 ;  /* 0x0000003d1d00720c */ /* 0x000fe40005721510 */
[----:B------:R-:W-:Y:S01]  /*7fe0*/  ISETP.GE.U32.AND P2, PT, R41, R42, PT ;  /* 0x0000002a2900720c */ /* 0x000fe20003f46070 */
[C---:B------:R-:W-:Y:S01]  /*7ff0*/  IMAD.WIDE.U32 R38, P5, R26.reuse, R67, R38 ;  /* 0x000000431a267225 */ /* 0x040fe200078a0026 */
[----:B------:R-:W-:Y:S02]  /*8000*/  SEL R33, RZ, 0x1, !P1 ;  /* 0x00000001ff217807 */ /* 0x000fe40004800000 */
[----:B------:R-:W-:Y:S01]  /*8010*/  ISETP.GE.U32.AND.EX P2, PT, R47, R48, PT, P2 ;  /* 0x000000302f00720c */ /* 0x000fe20003f46120 */
[----:B------:R-:W-:-:S03]  /*8020*/  IMAD.WIDE.U32 R42, R26, R66, R34 ;  /* 0x000000421a2a7225 */ /* 0x000fc600078e0022 */
[----:B------:R-:W-:Y:S01]  /*8030*/  ISETP.LT.U32.OR.EX P1, PT, R48, R49, !P2, P0 ;  /* 0x000000313000720c */ /* 0x000fe20005721500 */
[----:B------:R-:W-:Y:S01]  /*8040*/  IMAD.X R27, RZ, RZ, RZ, P3 ;  /* 0x000000ffff1b7224 */ /* 0x000fe200018e06ff */
[----:B------:R-:W-:Y:S01]  /*8050*/  IADD3 RZ, P3, PT, R37, R38, RZ ;  /* 0x0000002625ff7210 */ /* 0x000fe20007f7e0ff */
[----:B------:R-:W-:Y:S01]  /*8060*/  IMAD.MOV.U32 R26, RZ, RZ, R45 ;  /* 0x000000ffff1a7224 */ /* 0x000fe200078e002d */
[----:B------:R-:W-:Y:S01]  /*8070*/  IADD3 R33, P2, PT, R33, R42, RZ ;  /* 0x0000002a21217210 */ /* 0x000fe20007f5e0ff */
[----:B------:R-:W-:Y:S01]  /*8080*/  IMAD.IADD R43, R38, 0x1, R43 ;  /* 0x00000001262b7824 */ /* 0x000fe200078e022b */
[----:B------:R-:W-:Y:S01]  /*8090*/  SEL R44, RZ, 0x1, !P1 ;  /* 0x00000001ff2c7807 */ /* 0x000fe20004800000 */
[----:B------:R-:W-:Y:S01]  /*80a0*/  IMAD.WIDE.U32.X R36, R12, R71, R26, P4 ;  /* 0x000000470c247225 */ /* 0x000fe200020e041a */
[----:B------:R-:W-:-:S03]  /*80b0*/  ISETP.GE.U32.AND P0, PT, R51, R50, PT ;  /* 0x000000323300720c */ /* 0x000fc60003f06070 */
[----:B------:R-:W-:Y:S01]  /*80c0*/  IMAD.X R30, RZ, RZ, R43, P2 ;  /* 0x000000ffff1e7224 */ /* 0x000fe200010e062b */
[----:B------:R-:W-:Y:S01]  /*80d0*/  IADD3 R29, P1, PT, R33, R36, RZ ;  /* 0x00000024211d7210 */ /* 0x000fe20007f3e0ff */
[----:B------:R-:W-:Y:S01]  /*80e0*/  IMAD.X R27, RZ, RZ, RZ, P5 ;  /* 0x000000ffff1b7224 */ /* 0x000fe200028e06ff */
[----:B------:R-:W-:Y:S01]  /*80f0*/  ISETP.GE.U32.AND P2, PT, R50, R9, PT ;  /* 0x000000093200720c */ /* 0x000fe20003f46070 */
[----:B------:R-:W-:Y:S01]  /*8100*/  IMAD.MOV.U32 R26, RZ, RZ, R39 ;  /* 0x000000ffff1a7224 */ /* 0x000fe200078e0027 */
[----:B------:R-:W-:Y:S01]  /*8110*/  IADD3 R44, P4, PT, R29, R44, RZ ;  /* 0x0000002c1d2c7210 */ /* 0x000fe20007f9e0ff */
[----:B------:R-:W-:Y:S01]  /*8120*/  IMAD.X R9, R30, 0x1, R37, P1 ;  /* 0x000000011e097824 */ /* 0x000fe200008e0625 */
[----:B------:R-:W-:Y:S01]  /*8130*/  ISETP.GE.U32.AND.EX P0, PT, R61, R46, PT, P0 ;  /* 0x0000002e3d00720c */ /* 0x000fe20003f06100 */
[----:B------:R-:W-:Y:S01]  /*8140*/  IMAD.WIDE.U32 R36, R12, R68, RZ ;  /* 0x000000440c247225 */ /* 0x000fe200078e00ff */
[----:B------:R-:W-:Y:S02]  /*8150*/  ISETP.GE.U32.AND P1, PT, R44, R29, PT ;  /* 0x0000001d2c00720c */ /* 0x000fe40003f26070 */
[----:B------:R-:W-:Y:S01]  /*8160*/  ISETP.GE.U32.AND.EX P0, PT, R46, R13, P0, P2 ;  /* 0x0000000d2e00720c */ /* 0x000fe20000706120 */
[----:B------:R-:W-:Y:S01]  /*8170*/  IMAD.X R45, RZ, RZ, R9, P4 ;  /* 0x000000ffff2d7224 */ /* 0x000fe200020e0609 */
[----:B------:R-:W-:Y:S01]  /*8180*/  ISETP.LT.U32.AND P2, PT, R29, R33, PT ;  /* 0x000000211d00720c */ /* 0x000fe20003f41070 */
[----:B------:R-:W-:Y:S01]  /*8190*/  IMAD.WIDE.U32.X R28, R28, R67, R26, P3 ;  /* 0x000000431c1c7225 */ /* 0x000fe200018e041a */
[----:B------:R-:W-:-:S02]  /*81a0*/  ISETP.GE.U32.AND P3, PT, R33, R42, PT ;  /* 0x0000002a2100720c */ /* 0x000fc40003f66070 */
[----:B------:R-:W-:Y:S01]  /*81b0*/  ISETP.GE.U32.AND.EX P4, PT, R45, R9, PT, P1 ;  /* 0x000000092d00720c */ /* 0x000fe20003f86110 */
[----:B------:R-:W-:Y:S01]  /*81c0*/  IMAD.WIDE.U32 R38, R32, R68, R44 ;  /* 0x0000004420267225 */ /* 0x000fe200078e002c */
[----:B------:R-:W-:Y:S02]  /*81d0*/  ISETP.LT.U32.AND P1, PT, R42, R34, PT ;  /* 0x000000222a00720c */ /* 0x000fe40003f21070 */
[----:B------:R-:W-:Y:S01]  /*81e0*/  ISETP.LT.U32.OR.EX P2, PT, R9, R30, !P4, P2 ;  /* 0x0000001e0900720c */ /* 0x000fe20006741520 */
[----:B------:R-:W-:Y:S01]  /*81f0*/  IMAD.WIDE.U32 R36, P5, R32, R69, R36 ;  /* 0x0000004520247225 */ /* 0x000fe200078a0024 */
[----:B------:R-:W-:Y:S02]  /*8200*/  ISETP.GE.U32.AND.EX P3, PT, R30, R43, PT, P3 ;  /* 0x0000002b1e00720c */ /* 0x000fe40003f66130 */
[----:B------:R-:W-:Y:S01]  /*8210*/  SEL R9, RZ, 0x1, !P2 ;  /* 0x00000001ff097807 */ /* 0x000fe20005000000 */
[----:B------:R-:W-:Y:S01]  /*8220*/  IMAD.WIDE.U32 R26, R32, R68, RZ ;  /* 0x00000044201a7225 */ /* 0x000fe200078e00ff */
[----:B------:R-:W-:-:S02]  /*8230*/  ISETP.LT.U32.OR.EX P2, PT, R43, R35, !P3, P1 ;  /* 0x000000232b00720c */ /* 0x000fc40005f41510 */
[----:B------:R-:W-:Y:S01]  /*8240*/  @!P0 IADD3 R10, P3, PT, R10, 0x1, RZ ;  /* 0x000000010a0a8810 */ /* 0x000fe20007f7e0ff */
[----:B------:R-:W-:Y:S01]  /*8250*/  IMAD.MOV.U32 R26, RZ, RZ, R37 ;  /* 0x000000ffff1a7224 */ /* 0x000fe200078e0025 */
[----:B------:R-:W-:Y:S01]  /*8260*/  IADD3 R49, P1, PT, R9, R38, RZ ;  /* 0x0000002609317210 */ /* 0x000fe20007f3e0ff */
[----:B------:R-:W-:Y:S01]  /*8270*/  IMAD.IADD R9, R36, 0x1, R39 ;  /* 0x0000000124097824 */ /* 0x000fe200078e0227 */
[----:B------:R-:W-:Y:S01]  /*8280*/  IADD3 RZ, P4, PT, R27, R36, RZ ;  /* 0x000000241bff7210 */ /* 0x000fe20007f9e0ff */
[----:B------:R-:W-:Y:S01]  /*8290*/  @!P0 IMAD.X R11, RZ, RZ, R11, P3 ;  /* 0x000000ffff0b8224 */ /* 0x000fe200018e060b */
[----:B------:R-:W-:Y:S01]  /*82a0*/  ISETP.GE.U32.AND P3, PT, R49, R38, PT ;  /* 0x000000263100720c */ /* 0x000fe20003f66070 */
[----:B------:R-:W-:Y:S01]  /*82b0*/  IMAD.X R40, RZ, RZ, R9, P1 ;  /* 0x000000ffff287224 */ /* 0x000fe200008e0609 */
[----:B------:R-:W-:Y:S01]  /*82c0*/  SEL R30, RZ, 0x1, !P2 ;  /* 0x00000001ff1e7807 */ /* 0x000fe20005000000 */
[----:B------:R-:W-:Y:S01]  /*82d0*/  IMAD.X R27, RZ, RZ, RZ, P5 ;  /* 0x000000ffff1b7224 */ /* 0x000fe200028e06ff */
[----:B------:R-:W-:-:S02]  /*82e0*/  ISETP.LT.U32.AND P1, PT, R38, R44, PT ;  /* 0x0000002c2600720c */ /* 0x000fc40003f21070 */
[----:B------:R-:W-:Y:S01]  /*82f0*/  IADD3 R33, P2, PT, R10, R28, RZ ;  /* 0x0000001c0a217210 */ /* 0x000fe20007f5e0ff */
[----:B------:R-:W-:Y:S01]  /*8300*/  IMAD.WIDE.U32.X R26, R12, R69, R26, P4 ;  /* 0x000000450c1a7225 */ /* 0x000fe200020e041a */
[----:B------:R-:W-:Y:S02]  /*8310*/  ISETP.GE.U32.AND.EX P3, PT, R40, R9, PT, P3 ;  /* 0x000000092800720c */ /* 0x000fe40003f66130 */
[----:B------:R-:W-:Y:S01]  /*8320*/  IADD3 R28, P4, PT, R33, R30, RZ ;  /* 0x0000001e211c7210 */ /* 0x000fe20007f9e0ff */
[----:B------:R-:W-:Y:S01]  /*8330*/  IMAD.X R30, R11, 0x1, R29, P2 ;  /* 0x000000010b1e7824 */ /* 0x000fe200010e061d */
[----:B------:R-:W-:Y:S02]  /*8340*/  ISETP.LT.U32.OR.EX P1, PT, R9, R45, !P3, P1 ;  /* 0x0000002d0900720c */ /* 0x000fe40005f21510 */
[----:B------:R-:W-:Y:S01]  /*8350*/  IADD3 R9, P2, PT, R28, R26, RZ ;  /* 0x0000001a1c097210 */ /* 0x000fe20007f5e0ff */
[----:B------:R-:W-:Y:S01]  /*8360*/  IMAD.X R29, RZ, RZ, R30, P4 ;  /* 0x000000ffff1d7224 */ /* 0x000fe200020e061e */
[----:B------:R-:W-:-:S02]  /*8370*/  SEL R36, RZ, 0x1, !P1 ;  /* 0x00000001ff247807 */ /* 0x000fc40004800000 */
[----:B------:R-:W-:Y:S01]  /*8380*/  ISETP.GE.U32.AND P5, PT, R28, R33, PT ;  /* 0x000000211c00720c */ /* 0x000fe20003fa6070 */
[----:B------:R-:W-:Y:S01]  /*8390*/  IMAD.X R13, R29, 0x1, R27, P2 ;  /* 0x000000011d0d7824 */ /* 0x000fe200010e061b */
[C---:B------:R-:W-:Y:S01]  /*83a0*/  IADD3 R36, P1, PT, R9.reuse, R36, RZ ;  /* 0x0000002409247210 */ /* 0x040fe20007f3e0ff */
[----:B------:R-:W-:Y:S01]  /*83b0*/  IMAD.WIDE.U32 R26, R12, R66, RZ ;  /* 0x000000420c1a7225 */ /* 0x000fe200078e00ff */
[----:B------:R-:W-:Y:S02]  /*83c0*/  ISETP.LT.U32.AND P2, PT, R9, R28, PT ;  /* 0x0000001c0900720c */ /* 0x000fe40003f41070 */
[----:B------:R-:W-:Y:S01]  /*83d0*/  ISETP.GE.U32.AND P3, PT, R36, R9, PT ;  /* 0x000000092400720c */ /* 0x000fe20003f66070 */
[----:B------:R-:W-:Y:S01]  /*83e0*/  IMAD.X R37, RZ, RZ, R13, P1 ;  /* 0x000000ffff257224 */ /* 0x000fe200008e060d */
[----:B------:R-:W-:Y:S02]  /*83f0*/  ISETP.LT.U32.AND P4, PT, R33, R10, PT ;  /* 0x0000000a2100720c */ /* 0x000fe40003f81070 */
[----:B------:R-:W-:Y:S01]  /*8400*/  ISETP.GE.U32.AND.EX P5, PT, R29, R30, PT, P5 ;  /* 0x0000001e1d00720c */ /* 0x000fe20003fa6150 */
[----:B------:R-:W-:Y:S01]  /*8410*/  IMAD.WIDE.U32 R34, R32, R66, R36 ;  /* 0x0000004220227225 */ /* 0x000fe200078e0024 */
[----:B------:R-:W-:-:S02]  /*8420*/  ISETP.GE.U32.AND.EX P3, PT, R37, R13, PT, P3 ;  /* 0x0000000d2500720c */ /* 0x000fc40003f66130 */
[----:B------:R-:W-:Y:S02]  /*8430*/  @!P0 ISETP.NE.U32.AND P1, PT, R10, RZ, PT ;  /* 0x000000ff0a00820c */ /* 0x000fe40003f25070 */
[----:B------:R-:W-:Y:S01]  /*8440*/  ISETP.LT.U32.OR.EX P3, PT, R13, R29, !P3, P2 ;  /* 0x0000001d0d00720c */ /* 0x000fe20005f61520 */
[----:B------:R-:W-:Y:S01]  /*8450*/  IMAD.WIDE.U32 R26, P2, R32, R67, R26 ;  /* 0x00000043201a7225 */ /* 0x000fe2000784001a */
[----:B------:R-:W-:Y:S02]  /*8460*/  ISETP.LT.U32.OR.EX P4, PT, R30, R11, !P5, P4 ;  /* 0x0000000b1e00720c */ /* 0x000fe40006f81540 */
[----:B------:R-:W-:Y:S01]  /*8470*/  SEL R9, RZ, 0x1, !P3 ;  /* 0x00000001ff097807 */ /* 0x000fe20005800000 */
[----:B------:R-:W-:Y:S01]  /*8480*/  IMAD.WIDE.U32 R32, R32, R66, RZ ;  /* 0x0000004220207225 */ /* 0x000fe200078e00ff */
[----:B------:R-:W-:-:S03]  /*8490*/  @!P0 ISETP.NE.AND.EX P5, PT, R11, RZ, PT, P1 ;  /* 0x000000ff0b00820c */ /* 0x000fc60003fa5310 */
[----:B------:R-:W-:Y:S01]  /*84a0*/  IMAD.X R29, RZ, RZ, RZ, P2 ;  /* 0x000000ffff1d7224 */ /* 0x000fe200010e06ff */
[----:B------:R-:W-:Y:S01]  /*84b0*/  IADD3 R51, P2, PT, R9, R34, RZ ;  /* 0x0000002209337210 */ /* 0x000fe20007f5e0ff */
[----:B------:R-:W-:Y:S01]  /*84c0*/  IMAD.IADD R9, R26, 0x1, R35 ;  /* 0x000000011a097824 */ /* 0x000fe200078e0223 */
[----:B------:R-:W-:Y:S01]  /*84d0*/  IADD3 RZ, P3, PT, R33, R26, RZ ;  /* 0x0000001a21ff7210 */ /* 0x000fe20007f7e0ff */
[----:B------:R-:W-:Y:S01]  /*84e0*/  IMAD.MOV.U32 R28, RZ, RZ, R27 ;  /* 0x000000ffff1c7224 */ /* 0x000fe200078e001b */
[----:B------:R-:W-:Y:S01]  /*84f0*/  ISETP.GE.U32.AND P1, PT, R51, R34, PT ;  /* 0x000000223300720c */ /* 0x000fe20003f26070 */
[----:B------:R-:W-:Y:S01]  /*8500*/  IMAD.X R26, RZ, RZ, R9, P2 ;  /* 0x000000ffff1a7224 */ /* 0x000fe200010e0609 */
[----:B------:R-:W-:Y:S01]  /*8510*/  @!P0 SEL R10, RZ, 0x1, P5 ;  /* 0x00000001ff0a8807 */ /* 0x000fe20002800000 */
[----:B------:R-:W-:Y:S01]  /*8520*/  IMAD.WIDE.U32.X R12, R12, R67, R28, P3 ;  /* 0x000000430c0c7225 */ /* 0x000fe200018e041c */
[----:B------:R-:W-:Y:S02]  /*8530*/  ISETP.LT.U32.AND P2, PT, R34, R36, PT ;  /* 0x000000242200720c */ /* 0x000fe40003f41070 */
[----:B------:R-:W-:-:S02]  /*8540*/  ISETP.GE.U32.AND.EX P1, PT, R26, R9, PT, P1 ;  /* 0x000000091a00720c */ /* 0x000fc40003f26110 */
[----:B------:R-:W-:Y:S02]  /*8550*/  @!P0 IADD3 R31, P3, PT, R10, R31, RZ ;  /* 0x0000001f0a1f8210 */ /* 0x000fe40007f7e0ff */
[----:B------:R-:W-:Y:S02]  /*8560*/  SEL R10, RZ, 0x1, !P4 ;  /* 0x00000001ff0a7807 */ /* 0x000fe40006000000 */
[----:B------:R-:W-:Y:S01]  /*8570*/  ISETP.LT.U32.OR.EX P2, PT, R9, R37, !P1, P2 ;  /* 0x000000250900720c */ /* 0x000fe20004f41520 */
[----:B------:R-:W-:Y:S01]  /*8580*/  @!P0 IMAD.X R15, RZ, RZ, R15, P3 ;  /* 0x000000ffff0f8224 */ /* 0x000fe200018e060f */
[----:B------:R-:W-:Y:S02]  /*8590*/  IADD3 R31, P0, P1, R12, R31, R10 ;  /* 0x0000001f0c1f7210 */ /* 0x000fe4000791e00a */
[----:B------:R-:W-:Y:S02]  /*85a0*/  SEL R10, RZ, 0x1, !P2 ;  /* 0x00000001ff0a7807 */ /* 0x000fe40005000000 */
[----:B------:R-:W-:-:S02]  /*85b0*/  IADD3.X R12, PT, PT, R13, R15, RZ, P0, P1 ;  /* 0x0000000f0d0c7210 */ /* 0x000fc400007e24ff */
[----:B------:R-:W-:-:S05]  /*85c0*/  IADD3 R31, P0, PT, R31, R10, RZ ;  /* 0x0000000a1f1f7210 */ /* 0x000fca0007f1e0ff */
[----:B------:R-:W-:Y:S01]  /*85d0*/  IMAD.X R29, RZ, RZ, R12, P0 ;  /* 0x000000ffff1d7224 */ /* 0x000fe200000e060c */
[----:B------:R-:W-:-:S04]  /*85e0*/  ISETP.GT.U32.AND P0, PT, R31, R66, PT ;  /* 0x000000421f00720c */ /* 0x000fc80003f04070 */
[----:B------:R-:W-:-:S13]  /*85f0*/  ISETP.GT.U32.AND.EX P0, PT, R29, R67, PT, P0 ;  /* 0x000000431d00720c */ /* 0x000fda0003f04100 */
[----:B------:R-:W-:Y:S05]  /*8600*/  @P0 BRA `(.L_x_36) ;  /* 0x0000000000800947 */ /* 0x000fea0003800000 */
[----:B------:R-:W-:Y:S01]  /*8610*/  ISETP.GE.U32.AND P0, PT, R31, R66, PT ;  /* 0x000000421f00720c */ /* 0x000fe20003f06070 */
[----:B------:R-:W-:Y:S02]  /*8620*/  IMAD.MOV.U32 R37, RZ, RZ, R51 ;  /* 0x000000ffff257224 */ /* 0x000fe400078e0033 */
[----:B------:R-:W-:Y:S01]  /*8630*/  IMAD.MOV.U32 R39, RZ, RZ, R26 ;  /* 0x000000ffff277224 */ /* 0x000fe200078e001a */
[----:B------:R-:W-:Y:S01]  /*8640*/  ISETP.GE.U32.AND.EX P0, PT, R29, R67, PT, P0 ;  /* 0x000000431d00720c */ /* 0x000fe20003f06100 */
[----:B------:R-:W-:Y:S02]  /*8650*/  IMAD.MOV.U32 R45, RZ, RZ, R49 ;  /* 0x000000ffff2d7224 */ /* 0x000fe400078e0031 */
[----:B------:R-:W-:-:S10]  /*8660*/  IMAD.MOV.U32 R43, RZ, RZ, R40 ;  /* 0x000000ffff2b7224 */ /* 0x000fd400078e0028 */
[----:B------:R-:W-:Y:S05]  /*8670*/  @!P0 BREAK.RELIABLE B4 ;  /* 0x0000000000048942 */ /* 0x000fea0003800100 */
[----:B------:R-:W-:Y:S05]  /*8680*/  @!P0 BRA `(.L_x_37) ;  /* 0x0000000000b88947 */ /* 0x000fea0003800000 */
        /* <DEDUP_REMOVED lines=15> */
[----:B------:R-:W-:Y:S01]  /*8780*/  IMAD.MOV.U32 R37, RZ, RZ, R51 ;  /* 0x000000ffff257224 */ /* 0x000fe200078e0033 */
[----:B------:R-:W-:Y:S01]  /*8790*/  ISETP.LT.U32.AND P1, PT, R49, R70, PT ;  /* 0x000000463100720c */ /* 0x000fe20003f21070 */
[----:B------:R-:W-:Y:S01]  /*87a0*/  IMAD.MOV.U32 R39, RZ, RZ, R26 ;  /* 0x000000ffff277224 */ /* 0x000fe200078e001a */
[----:B------:R-:W-:Y:S01]  /*87b0*/  ISETP.GE.U32.AND.EX P0, PT, R47, R73, PT, P0 ;  /* 0x000000492f00720c */ /* 0x000fe20003f06100 */
[----:B------:R-:W-:Y:S02]  /*87c0*/  IMAD.MOV.U32 R45, RZ, RZ, R49 ;  /* 0x000000ffff2d7224 */ /* 0x000fe400078e0031 */
[----:B------:R-:W-:Y:S01]  /*87d0*/  IMAD.MOV.U32 R43, RZ, RZ, R40 ;  /* 0x000000ffff2b7224 */ /* 0x000fe200078e0028 */
[----:B------:R-:W-:-:S13]  /*87e0*/  ISETP.LT.U32.OR.EX P0, PT, R40, R71, !P0, P1 ;  /* 0x000000472800720c */ /* 0x000fda0004701510 */
[----:B------:R-:W-:Y:S05]  /*87f0*/  @P0 BREAK.RELIABLE B4 ;  /* 0x0000000000040942 */ /* 0x000fea0003800100 */
[----:B------:R-:W-:Y:S05]  /*8800*/  @P0 BRA `(.L_x_37) ;  /* 0x0000000000580947 */ /* 0x000fea0003800000 */
.L_x_36:
[----:B------:R-:W-:Y:S05]  /*8810*/  BSYNC.RELIABLE B4 ;  /* 0x0000000000047941 */ /* 0x000fea0003800100 */
.L_x_35:
[----:B------:R-:W-:-:S04]  /*8820*/  ISETP.GE.U32.AND P0, PT, R41, R72, PT ;  /* 0x000000482900720c */ /* 0x000fc80003f06070 */
[----:B------:R-:W-:-:S04]  /*8830*/  ISETP.GE.U32.AND.EX P0, PT, R47, R73, PT, P0 ;  /* 0x000000492f00720c */ /* 0x000fc80003f06100 */
[----:B------:R-:W-:-:S04]  /*8840*/  SEL R45, RZ, 0x1, P0 ;  /* 0x00000001ff2d7807 */ /* 0x000fc80000000000 */
[----:B------:R-:W-:-:S04]  /*8850*/  IADD3 R45, P1, PT, R45, R70, RZ ;  /* 0x000000462d2d7210 */ /* 0x000fc80007f3e0ff */
[----:B------:R-:W-:Y:S01]  /*8860*/  ISETP.GE.U32.AND P0, PT, R49, R45, PT ;  /* 0x0000002d3100720c */ /* 0x000fe20003f06070 */
[----:B------:R-:W-:-:S05]  /*8870*/  IMAD.X R43, RZ, RZ, R71, P1 ;  /* 0x000000ffff2b7224 */ /* 0x000fca00008e0647 */
[----:B------:R-:W-:-:S04]  /*8880*/  ISETP.GE.U32.AND.EX P0, PT, R40, R43, PT, P0 ;  /* 0x0000002b2800720c */ /* 0x000fc80003f06100 */
[----:B------:R-:W-:-:S04]  /*8890*/  SEL R37, RZ, 0x1, P0 ;  /* 0x00000001ff257807 */ /* 0x000fc80000000000 */
[----:B------:R-:W-:-:S04]  /*88a0*/  IADD3 R37, P1, PT, R37, R68, RZ ;  /* 0x0000004425257210 */ /* 0x000fc80007f3e0ff */
[----:B------:R-:W-:Y:S01]  /*88b0*/  ISETP.GE.U32.AND P0, PT, R51, R37, PT ;  /* 0x000000253300720c */ /* 0x000fe20003f06070 */
[----:B------:R-:W-:Y:S01]  /*88c0*/  IMAD.X R39, RZ, RZ, R69, P1 ;  /* 0x000000ffff277224 */ /* 0x000fe200008e0645 */
[----:B------:R-:W-:Y:S02]  /*88d0*/  IADD3 R45, P1, PT, -R45, R49, RZ ;  /* 0x000000312d2d7210 */ /* 0x000fe40007f3e1ff */
[----:B------:R-:W-:Y:S02]  /*88e0*/  IADD3 R37, P2, PT, -R37, R51, RZ ;  /* 0x0000003325257210 */ /* 0x000fe40007f5e1ff */
[----:B------:R-:W-:Y:S01]  /*88f0*/  ISETP.GE.U32.AND.EX P0, PT, R26, R39, PT, P0 ;  /* 0x000000271a00720c */ /* 0x000fe20003f06100 */
[----:B------:R-:W-:Y:S02]  /*8900*/  IMAD.X R43, R40, 0x1, ~R43, P1 ;  /* 0x00000001282b7824 */ /* 0x000fe400008e0e2b */
[----:B------:R-:W-:Y:S01]  /*8910*/  IMAD.X R39, R26, 0x1, ~R39, P2 ;  /* 0x000000011a277824 */ /* 0x000fe200010e0e27 */
[----:B------:R-:W-:-:S02]  /*8920*/  SEL R9, RZ, 0x1, P0 ;  /* 0x00000001ff097807 */ /* 0x000fc40000000000 */
[----:B------:R-:W-:Y:S02]  /*8930*/  IADD3 R41, P0, PT, R41, -R72, RZ ;  /* 0x8000004829297210 */ /* 0x000fe40007f1e0ff */
[----:B------:R-:W-:-:S03]  /*8940*/  IADD3 R31, P3, P4, R31, -R66, -R9 ;  /* 0x800000421f1f7210 */ /* 0x000fc60007c7e809 */
[----:B------:R-:W-:Y:S01]  /*8950*/  IMAD.X R47, R47, 0x1, ~R73, P0 ;  /* 0x000000012f2f7824 */ /* 0x000fe200000e0e49 */
[----:B------:R-:W-:-:S09]  /*8960*/  IADD3.X R29, PT, PT, R29, -0x1, ~R67, P3, P4 ;  /* 0xffffffff1d1d7810 */ /* 0x000fd20001fe8c43 */
.L_x_37:
[----:B------:R-:W-:Y:S05]  /*8970*/  BSYNC.RECONVERGENT B3 ;  /* 0x0000000000037941 */ /* 0x000fea0003800200 */
.L_x_34:
[----:B------:R-:W2:Y:S04]  /*8980*/  LDG.E.64.CONSTANT R26, desc[UR12][R76.64+0x8] ;  /* 0x0000080c4c1a7981 */ /* 0x000ea8000c1e9b00 */
[----:B------:R-:W3:Y:S04]  /*8990*/  LDG.E.64.CONSTANT R12, desc[UR12][R76.64+0x10] ;  /* 0x0000100c4c0c7981 */ /* 0x000ee8000c1e9b00 */
[----:B------:R-:W4:Y:S01]  /*89a0*/  LDG.E.64.CONSTANT R10, desc[UR12][R76.64+0x18] ;  /* 0x0000180c4c0a7981 */ /* 0x000f22000c1e9b00 */
[-C--:B------:R-:W-:Y:S01]  /*89b0*/  IMAD.WIDE.U32 R32, R47, R4.reuse, RZ ;  /* 0x000000042f207225 */ /* 0x080fe200078e00ff */
[----:B------:R-:W-:Y:S03]  /*89c0*/  BSSY.RECONVERGENT B3, `(.L_x_38) ;  /* 0x000007d000037945 */ /* 0x000fe60003800200 */
[----:B------:R-:W-:-:S04]  /*89d0*/  IMAD.WIDE.U32 R62, R43, R4, RZ ;  /* 0x000000042b3e7225 */ /* 0x000fc800078e00ff */
[----:B------:R-:W-:-:S04]  /*89e0*/  IMAD.WIDE.U32 R34, P0, R5, R41, R32 ;  /* 0x0000002905227225 */ /* 0x000fc80007800020 */
[----:B------:R-:W-:-:S04]  /*89f0*/  IMAD.WIDE.U32 R32, R41, R4, RZ ;  /* 0x0000000429207225 */ /* 0x000fc800078e00ff */
[----:B------:R-:W-:Y:S01]  /*8a00*/  IMAD.X R49, RZ, RZ, RZ, P0 ;  /* 0x000000ffff317224 */ /* 0x000fe200000e06ff */
[----:B------:R-:W-:Y:S01]  /*8a10*/  IADD3 RZ, P0, PT, R33, R34, RZ ;  /* 0x0000002221ff7210 */ /* 0x000fe20007f1e0ff */
[----:B------:R-:W-:Y:S02]  /*8a20*/  IMAD.MOV.U32 R48, RZ, RZ, R35 ;  /* 0x000000ffff307224 */ /* 0x000fe400078e0023 */
[----:B------:R-:W-:-:S04]  /*8a30*/  IMAD.WIDE.U32 R64, P2, R5, R45, R62 ;  /* 0x0000002d05407225 */ /* 0x000fc8000784003e */
[----:B------:R-:W-:-:S04]  /*8a40*/  IMAD.WIDE.U32.X R32, R5, R47, R48, P0 ;  /* 0x0000002f05207225 */ /* 0x000fc800000e0430 */
[----:B------:R-:W-:Y:S02]  /*8a50*/  IMAD.X R103, RZ, RZ, RZ, P2 ;  /* 0x000000ffff677224 */ /* 0x000fe400010e06ff */
[----:B------:R-:W-:Y:S02]  /*8a60*/  IMAD R15, R5, R45, RZ ;  /* 0x0000002d050f7224 */ /* 0x000fe400078e02ff */
[----:B------:R-:W-:Y:S02]  /*8a70*/  IMAD.MOV.U32 R102, RZ, RZ, R65 ;  /* 0x000000ffff667224 */ /* 0x000fe400078e0041 */
[----:B------:R-:W-:Y:S02]  /*8a80*/  IMAD R15, R4, R43, R15 ;  /* 0x0000002b040f7224 */ /* 0x000fe400078e020f */
[----:B--2---:R-:W-:-:S04]  /*8a90*/  IMAD.WIDE.U32 R34, R47, R26, RZ ;  /* 0x0000001a2f227225 */ /* 0x004fc800078e00ff */
[-C--:B------:R-:W-:Y:S02]  /*8aa0*/  IMAD R9, R27, R41.reuse, RZ ;  /* 0x000000291b097224 */ /* 0x080fe400078e02ff */
[----:B------:R-:W-:-:S04]  /*8ab0*/  IMAD.WIDE.U32 R60, R26, R41, R32 ;  /* 0x000000291a3c7225 */ /* 0x000fc800078e0020 */
[----:B------:R-:W-:Y:S01]  /*8ac0*/  IMAD R9, R26, R47, R9 ;  /* 0x0000002f1a097224 */ /* 0x000fe200078e0209 */
[----:B------:R-:W-:Y:S01]  /*8ad0*/  ISETP.GE.U32.AND P0, PT, R60, R32, PT ;  /* 0x000000203c00720c */ /* 0x000fe20003f06070 */
[----:B------:R-:W-:-:S04]  /*8ae0*/  IMAD.WIDE.U32 R48, P1, R27, R41, R34 ;  /* 0x000000291b307225 */ /* 0x000fc80007820022 */
        /* <DEDUP_REMOVED lines=8> */
[----:B------:R-:W-:Y:S01]  /*8b70*/  IMAD.WIDE.U32.X R34, R27, R47, R50, P1 ;  /* 0x0000002f1b227225 */ /* 0x000fe200008e0432 */
[----:B------:R-:W-:-:S03]  /*8b80*/  IADD3 RZ, P3, PT, R33, R64, RZ ;  /* 0x0000004021ff7210 */ /* 0x000fc60007f7e0ff */
[----:B------:R-:W-:Y:S01]  /*8b90*/  IMAD.MOV.U32 R104, RZ, RZ, R60 ;  /* 0x000000ffff687224 */ /* 0x000fe200078e003c */
[----:B------:R-:W-:Y:S01]  /*8ba0*/  IADD3 R62, P0, PT, R63, R34, RZ ;  /* 0x000000223f3e7210 */ /* 0x000fe20007f1e0ff */
[----:B---3--:R-:W-:-:S03]  /*8bb0*/  IMAD.WIDE.U32 R48, R47, R12, RZ ;  /* 0x0000000c2f307225 */ /* 0x008fc600078e00ff */
[----:B------:R-:W-:Y:S01]  /*8bc0*/  ISETP.GE.U32.AND P1, PT, R62, R34, PT ;  /* 0x000000223e00720c */ /* 0x000fe20003f26070 */
[----:B------:R-:W-:Y:S02]  /*8bd0*/  IMAD.X R63, RZ, RZ, R35, P0 ;  /* 0x000000ffff3f7224 */ /* 0x000fe400000e0623 */
[----:B------:R-:W-:-:S03]  /*8be0*/  IMAD.WIDE.U32 R32, R4, R45, R104 ;  /* 0x0000002d04207225 */ /* 0x000fc600078e0068 */
[----:B------:R-:W-:Y:S01]  /*8bf0*/  ISETP.GE.U32.AND.EX P1, PT, R63, R35, PT, P1 ;  /* 0x000000233f00720c */ /* 0x000fe20003f26110 */
[CC--:B------:R-:W-:Y:S01]  /*8c00*/  IMAD R9, R13.reuse, R41.reuse, RZ ;  /* 0x000000290d097224 */ /* 0x0c0fe200078e02ff */
[----:B------:R-:W-:Y:S01]  /*8c10*/  ISETP.GE.U32.AND P0, PT, R32, R60, PT ;  /* 0x0000003c2000720c */ /* 0x000fe20003f06070 */
[----:B------:R-:W-:-:S04]  /*8c20*/  IMAD.WIDE.U32 R48, P2, R13, R41, R48 ;  /* 0x000000290d307225 */ /* 0x000fc80007840030 */
[----:B------:R-:W-:-:S04]  /*8c30*/  IMAD.WIDE.U32 R34, R41, R12, RZ ;  /* 0x0000000c29227225 */ /* 0x000fc800078e00ff */
[----:B------:R-:W-:Y:S01]  /*8c40*/  IMAD.WIDE.U32 R60, R12, R41, R62 ;  /* 0x000000290c3c7225 */ /* 0x000fe200078e003e */
[----:B------:R-:W-:-:S03]  /*8c50*/  IADD3 RZ, P4, PT, R35, R48, RZ ;  /* 0x0000003023ff7210 */ /* 0x000fc60007f9e0ff */
[-C--:B------:R-:W-:Y:S02]  /*8c60*/  IMAD R9, R12, R47.reuse, R9 ;  /* 0x0000002f0c097224 */ /* 0x080fe400078e0209 */
[----:B------:R-:W-:Y:S01]  /*8c70*/  IMAD.X R51, RZ, RZ, RZ, P2 ;  /* 0x000000ffff337224 */ /* 0x000fe200010e06ff */
[----:B------:R-:W-:Y:S01]  /*8c80*/  ISETP.GE.U32.AND P2, PT, R60, R62, PT ;  /* 0x0000003e3c00720c */ /* 0x000fe20003f46070 */
[----:B------:R-:W-:Y:S02]  /*8c90*/  IMAD.MOV.U32 R50, RZ, RZ, R49 ;  /* 0x000000ffff327224 */ /* 0x000fe400078e0031 */
[----:B------:R-:W-:Y:S01]  /*8ca0*/  IMAD.IADD R107, R61, 0x1, R9 ;  /* 0x000000013d6b7824 */ /* 0x000fe200078e0209 */
[----:B------:R-:W-:Y:S01]  /*8cb0*/  SEL R61, RZ, 0x1, P1 ;  /* 0x00000001ff3d7807 */ /* 0x000fe20000800000 */
[----:B------:R-:W-:-:S03]  /*8cc0*/  IMAD.WIDE.U32.X R34, R13, R47, R50, P4 ;  /* 0x0000002f0d227225 */ /* 0x000fc600020e0432 */
[----:B------:R-:W-:Y:S01]  /*8cd0*/  ISETP.GE.U32.AND.EX P2, PT, R107, R63, PT, P2 ;  /* 0x0000003f6b00720c */ /* 0x000fe20003f46120 */
[----:B------:R-:W-:Y:S02]  /*8ce0*/  IMAD.IADD R15, R33, 0x1, R15 ;  /* 0x00000001210f7824 */ /* 0x000fe400078e020f */
[----:B------:R-:W-:Y:S01]  /*8cf0*/  IMAD.WIDE.U32.X R64, R5, R43, R102, P3 ;  /* 0x0000002b05407225 */ /* 0x000fe200018e0466 */
[----:B------:R-:W-:Y:S02]  /*8d00*/  IADD3 R61, P3, PT, R61, R34, RZ ;  /* 0x000000223d3d7210 */ /* 0x000fe40007f7e0ff */
[----:B------:R-:W-:Y:S01]  /*8d10*/  SEL R62, RZ, 0x1, P2 ;  /* 0x00000001ff3e7807 */ /* 0x000fe20001000000 */
[----:B----4-:R-:W-:Y:S01]  /*8d20*/  IMAD.WIDE.U32 R48, R47, R10, RZ ;  /* 0x0000000a2f307225 */ /* 0x010fe200078e00ff */
[----:B------:R-:W-:Y:S02]  /*8d30*/  ISETP.GE.U32.AND.EX P4, PT, R15, R105, PT, P0 ;  /* 0x000000690f00720c */ /* 0x000fe40003f86100 */
[----:B------:R-:W-:Y:S01]  /*8d40*/  IADD3 R62, P2, PT, R61, R62, RZ ;  /* 0x0000003e3d3e7210 */ /* 0x000fe20007f5e0ff */
[----:B------:R-:W-:Y:S01]  /*8d50*/  IMAD.X R103, RZ, RZ, R35, P3 ;  /* 0x000000ffff677224 */ /* 0x000fe200018e0623 */
[----:B------:R-:W-:Y:S01]  /*8d60*/  IADD3 R9, P1, PT, R60, R64, RZ ;  /* 0x000000403c097210 */ /* 0x000fe20007f3e0ff */
[----:B------:R-:W-:Y:S01]  /*8d70*/  IMAD.WIDE.U32 R50, P5, R11, R41, R48 ;  /* 0x000000290b327225 */ /* 0x000fe200078a0030 */
[----:B------:R-:W-:-:S02]  /*8d80*/  SEL R102, RZ, 0x1, P4 ;  /* 0x00000001ff667807 */ /* 0x000fc40002000000 */
[----:B------:R-:W-:Y:S01]  /*8d90*/  ISETP.GE.U32.AND P4, PT, R62, R61, PT ;  /* 0x0000003d3e00720c */ /* 0x000fe20003f86070 */
[----:B------:R-:W-:Y:S01]  /*8da0*/  IMAD.X R63, RZ, RZ, R103, P2 ;  /* 0x000000ffff3f7224 */ /* 0x000fe200010e0667 */
[----:B------:R-:W-:Y:S01]  /*8db0*/  IADD3 R102, P2, PT, R9, R102, RZ ;  /* 0x0000006609667210 */ /* 0x000fe20007f5e0ff */
[----:B------:R-:W-:Y:S01]  /*8dc0*/  IMAD.WIDE.U32 R48, R41, R10, RZ ;  /* 0x0000000a29307225 */ /* 0x000fe200078e00ff */
[----:B------:R-:W-:Y:S02]  /*8dd0*/  ISETP.GE.U32.AND P0, PT, R9, R60, PT ;  /* 0x0000003c0900720c */ /* 0x000fe40003f06070 */
[----:B------:R-:W-:Y:S01]  /*8de0*/  ISETP.LT.U32.AND P3, PT, R61, R34, PT ;  /* 0x000000223d00720c */ /* 0x000fe20003f61070 */
[----:B------:R-:W-:Y:S01]  /*8df0*/  IMAD.X R105, R107, 0x1, R65, P1 ;  /* 0x000000016b697824 */ /* 0x000fe200008e0641 */
[----:B------:R-:W-:Y:S01]  /*8e00*/  ISETP.GE.U32.AND P1, PT, R102, R9, PT ;  /* 0x000000096600720c */ /* 0x000fe20003f26070 */
[----:B------:R-:W-:Y:S01]  /*8e10*/  IMAD R9, R11, R41, RZ ;  /* 0x000000290b097224 */ /* 0x000fe200078e02ff */
[----:B------:R-:W-:Y:S01]  /*8e20*/  ISETP.GE.U32.AND.EX P4, PT, R63, R103, PT, P4 ;  /* 0x000000673f00720c */ /* 0x000fe20003f86140 */
[----:B------:R-:W-:Y:S01]  /*8e30*/  IMAD.X R61, RZ, RZ, RZ, P5 ;  /* 0x000000ffff3d7224 */ /* 0x000fe200028e06ff */
[----:B------:R-:W-:Y:S01]  /*8e40*/  IADD3 RZ, P5, PT, R49, R50, RZ ;  /* 0x0000003231ff7210 */ /* 0x000fe20007fbe0ff */
[----:B------:R-:W-:Y:S01]  /*8e50*/  IMAD.MOV.U32 R60, RZ, RZ, R51 ;  /* 0x000000ffff3c7224 */ /* 0x000fe200078e0033 */
[----:B------:R-:W-:Y:S01]  /*8e60*/  ISETP.LT.U32.OR.EX P3, PT, R103, R35, !P4, P3 ;  /* 0x000000236700720c */ /* 0x000fe20006761530 */
[----:B------:R-:W-:Y:S01]  /*8e70*/  IMAD.WIDE.U32 R50, R10, R41, R62 ;  /* 0x000000290a327225 */ /* 0x000fe200078e003e */
[----:B------:R-:W-:-:S03]  /*8e80*/  ISETP.GE.U32.AND.EX P0, PT, R105, R107, PT, P0 ;  /* 0x0000006b6900720c */ /* 0x000fc60003f06100 */
[----:B------:R-:W-:Y:S02]  /*8e90*/  IMAD R9, R10, R47, R9 ;  /* 0x0000002f0a097224 */ /* 0x000fe400078e0209 */
[----:B------:R-:W-:-:S04]  /*8ea0*/  IMAD.WIDE.U32 R34, R43, R26, RZ ;  /* 0x0000001a2b227225 */ /* 0x000fc800078e00ff */
[----:B------:R-:W-:Y:S01]  /*8eb0*/  IMAD.X R103, RZ, RZ, R105, P2 ;  /* 0x000000ffff677224 */ /* 0x000fe200010e0669 */
[----:B------:R-:W-:Y:S01]  /*8ec0*/  ISETP.GE.U32.AND P2, PT, R50, R62, PT ;  /* 0x0000003e3200720c */ /* 0x000fe20003f46070 */
[----:B------:R-:W-:Y:S01]  /*8ed0*/  IMAD.IADD R51, R51, 0x1, R9 ;  /* 0x0000000133337824 */ /* 0x000fe200078e0209 */
[----:B------:R-:W-:Y:S01]  /*8ee0*/  SEL R9, RZ, 0x1, !P3 ;  /* 0x00000001ff097807 */ /* 0x000fe20005800000 */
[----:B------:R-:W-:Y:S01]  /*8ef0*/  IMAD.WIDE.U32 R64, P4, R27, R45, R34 ;  /* 0x0000002d1b407225 */ /* 0x000fe20007880022 */
[----:B------:R-:W-:Y:S02]  /*8f00*/  ISETP.GE.U32.AND.EX P1, PT, R103, R105, PT, P1 ;  /* 0x000000696700720c */ /* 0x000fe40003f26110 */
[----:B------:R-:W-:Y:S01]  /*8f10*/  ISETP.GE.U32.AND.EX P2, PT, R51, R63, PT, P2 ;  /* 0x0000003f3300720c */ /* 0x000fe20003f46120 */
[----:B------:R-:W-:-:S03]  /*8f20*/  IMAD.WIDE.U32.X R34, R11, R47, R60, P5 ;  /* 0x0000002f0b227225 */ /* 0x000fc600028e043c */
[----:B------:R-:W-:Y:S01]  /*8f30*/  SEL R30, RZ, 0x1, P2 ;  /* 0x00000001ff1e7807 */ /* 0x000fe20001000000 */
[----:B------:R-:W-:Y:S01]  /*8f40*/  IMAD.WIDE.U32 R48, R45, R26, RZ ;  /* 0x0000001a2d307225 */ /* 0x000fe200078e00ff */
[----:B------:R-:W-:-:S03]  /*8f50*/  IADD3 R9, P5, PT, R9, R34, RZ ;  /* 0x0000002209097210 */ /* 0x000fc60007fbe0ff */
[-C--:B------:R-:W-:Y:S01]  /*8f60*/  IMAD R28, R27, R45.reuse, RZ ;  /* 0x0000002d1b1c7224 */ /* 0x080fe200078e02ff */
[----:B------:R-:W-:Y:S01]  /*8f70*/  IADD3 R30, P2, PT, R9, R30, RZ ;  /* 0x0000001e091e7210 */ /* 0x000fe20007f5e0ff */
[----:B------:R-:W-:Y:S01]  /*8f80*/  IMAD.X R63, RZ, RZ, R35, P5 ;  /* 0x000000ffff3f7224 */ /* 0x000fe200028e0623 */
[----:B------:R-:W-:Y:S01]  /*8f90*/  IADD3 RZ, P3, PT, R49, R64, RZ ;  /* 0x0000004031ff7210 */ /* 0x000fe20007f7e0ff */
[----:B------:R-:W-:-:S04]  /*8fa0*/  IMAD.WIDE.U32 R48, R26, R45, R102 ;  /* 0x0000002d1a307225 */ /* 0x000fc800078e0066 */
[----:B------:R-:W-:Y:S01]  /*8fb0*/  IMAD R105, R26, R43, R28 ;  /* 0x0000002b1a697224 */ /* 0x000fe200078e021c */
[----:B------:R-:W-:Y:S01]  /*8fc0*/  ISETP.GE.U32.AND P5, PT, R48, R102, PT ;  /* 0x000000663000720c */ /* 0x000fe20003fa6070 */
[----:B------:R-:W-:Y:S01]  /*8fd0*/  IMAD.X R61, RZ, RZ, RZ, P4 ;  /* 0x000000ffff3d7224 */ /* 0x000fe200020e06ff */
[----:B------:R-:W-:Y:S01]  /*8fe0*/  ISETP.GE.U32.AND P4, PT, R30, R9, PT ;  /* 0x000000091e00720c */ /* 0x000fe20003f86070 */
[----:B------:R-:W-:Y:S01]  /*8ff0*/  IMAD.X R38, RZ, RZ, R63, P2 ;  /* 0x000000ffff267224 */ /* 0x000fe200010e063f */
[----:B------:R-:W-:Y:S01]  /*9000*/  ISETP.LT.U32.AND P2, PT, R9, R34, PT ;  /* 0x000000220900720c */ /* 0x000fe20003f41070 */
[----:B------:R-:W-:Y:S02]  /*9010*/  IMAD.IADD R105, R49, 0x1, R105 ;  /* 0x0000000131697824 */ /* 0x000fe400078e0269 */
[----:B------:R-:W-:Y:S01]  /*9020*/  IMAD.MOV.U32 R60, RZ, RZ, R65 ;  /* 0x000000ffff3c7224 */ /* 0x000fe200078e0041 */
[----:B------:R-:W-:Y:S01]  /*9030*/  ISETP.GE.U32.AND.EX P4, PT, R38, R63, PT, P4 ;  /* 0x0000003f2600720c */ /* 0x000fe20003f86140 */
[----:B------:R-:W-:Y:S01]  /*9040*/  IMAD.MOV.U32 R28, RZ, RZ, RZ ;  /* 0x000000ffff1c7224 */ /* 0x000fe200078e00ff */
[----:B------:R-:W-:-:S02]  /*9050*/  ISETP.GE.U32.AND.EX P5, PT, R105, R103, PT, P5 ;  /* 0x000000676900720c */ /* 0x000fc40003fa6150 */
[----:B------:R-:W-:Y:S01]  /*9060*/  ISETP.LT.U32.OR.EX P2, PT, R63, R35, !P4, P2 ;  /* 0x000000233f00720c */ /* 0x000fe20006741520 */
[----:B------:R-:W-:Y:S01]  /*9070*/  IMAD.WIDE.U32.X R34, R27, R43, R60, P3 ;  /* 0x0000002b1b227225 */ /* 0x000fe200018e043c */
[----:B------:R-:W-:Y:S02]  /*9080*/  SEL R64, RZ, 0x1, P5 ;  /* 0x00000001ff407807 */ /* 0x000fe40002800000 */
[----:B------:R-:W-:Y:S01]  /*9090*/  SEL R117, RZ, 0x1, !P2 ;  /* 0x00000001ff757807 */ /* 0x000fe20005000000 */
[----:B------:R-:W-:Y:S08]  /*90a0*/  @P1 BRA P0, `(.L_x_39) ;  /* 0x0000000000381947 */ /* 0x000ff00000000000 */
[----:B------:R-:W-:-:S04]  /*90b0*/  IADD3 R50, P0, PT, R50, 0x1, RZ ;  /* 0x0000000132327810 */ /* 0x000fc80007f1e0ff */
[----:B------:R-:W-:Y:S01]  /*90c0*/  ISETP.NE.U32.AND P1, PT, R50, RZ, PT ;  /* 0x000000ff3200720c */ /* 0x000fe20003f25070 */
[----:B------:R-:W-:-:S05]  /*90d0*/  IMAD.X R51, RZ, RZ, R51, P0 ;  /* 0x000000ffff337224 */ /* 0x000fca00000e0633 */
[----:B------:R-:W-:-:S13]  /*90e0*/  ISETP.NE.AND.EX P1, PT, R51, RZ, PT, P1 ;  /* 0x000000ff3300720c */ /* 0x000fda0003f25310 */
[----:B------:R-:W-:Y:S01]  /*90f0*/  @!P1 IADD3 R30, P0, PT, R30, 0x1, RZ ;  /* 0x000000011e1e9810 */ /* 0x000fe20007f1e0ff */
[----:B------:R-:W-:Y:S01]  /*9100*/  @!P1 IMAD.MOV.U32 R9, RZ, RZ, 0x1 ;  /* 0x00000001ff099424 */ /* 0x000fe200078e00ff */
[----:B------:R-:W-:Y:S02]  /*9110*/  @!P1 CS2R R50, SRZ ;  /* 0x0000000000329805 */ /* 0x000fe4000001ff00 */
[----:B------:R-:W-:Y:S01]  /*9120*/  @!P1 ISETP.NE.U32.AND P3, PT, R30, RZ, PT ;  /* 0x000000ff1e00920c */ /* 0x000fe20003f65070 */
[----:B------:R-:W-:Y:S01]  /*9130*/  @!P1 IMAD.X R38, RZ, RZ, R38, P0 ;  /* 0x000000ffff269224 */ /* 0x000fe200000e0626 */
[----:B------:R-:W-:-:S04]  /*9140*/  PLOP3.LUT P0, PT, PT, PT, PT, 0x80, 0x8 ;  /* 0x000000000008781c */ /* 0x000fc80003f0f070 */
[----:B------:R-:W-:-:S04]  /*9150*/  @!P1 ISETP.NE.AND.EX P3, PT, R38, RZ, PT, P3 ;  /* 0x000000ff2600920c */ /* 0x000fc80003f65330 */
[----:B------:R-:W-:Y:S02]  /*9160*/  @!P1 PLOP3.LUT P0, PT, P3, PT, PT, 0x80, 0x8 ;  /* 0x000000000008981c */ /* 0x000fe40001f0f070 */
[----:B------:R-:W-:-:S11]  /*9170*/  @!P1 SEL R28, R28, RZ, P3 ;  /* 0x000000ff1c1c9207 */ /* 0x000fd60001800000 */
[----:B------:R-:W-:-:S07]  /*9180*/  @!P0 SEL R117, R9, 0x2, !P2 ;  /* 0x0000000209758807 */ /* 0x000fce0005000000 */
.L_x_39:
[----:B------:R-:W-:Y:S05]  /*9190*/  BSYNC.RECONVERGENT B3 ;  /* 0x0000000000037941 */ /* 0x000fea0003800200 */
.L_x_38:
[----:B------:R-:W-:Y:S01]  /*91a0*/  IADD3 R9, P0, PT, R50, R34, RZ ;  /* 0x0000002232097210 */ /* 0x000fe20007f1e0ff */
[----:B------:R-:W-:Y:S01]  /*91b0*/  IMAD.WIDE.U32 R106, R4, R41, RZ ;  /* 0x00000029046a7225 */ /* 0x000fe200078e00ff */
[----:B------:R-:W-:Y:S02]  /*91c0*/  BSSY.RECONVERGENT B3, `(.L_x_40) ;  /* 0x0000084000037945 */ /* 0x000fe40003800200 */
[----:B------:R-:W-:Y:S01]  /*91d0*/  IADD3 R64, P2, PT, R9, R64, RZ ;  /* 0x0000004009407210 */ /* 0x000fe20007f5e0ff */
[----:B------:R-:W-:Y:S01]  /*91e0*/  IMAD.X R49, R51, 0x1, R35, P0 ;  /* 0x0000000133317824 */ /* 0x000fe200000e0623 */
[----:B------:R-:W-:Y:S01]  /*91f0*/  ISETP.GE.U32.AND P0, PT, R9, R50, PT ;  /* 0x000000320900720c */ /* 0x000fe20003f06070 */
[----:B------:R-:W-:Y:S01]  /*9200*/  IMAD.WIDE.U32 R34, R43, R12, RZ ;  /* 0x0000000c2b227225 */ /* 0x000fe200078e00ff */
[----:B------:R-:W-:-:S03]  /*9210*/  ISETP.GE.U32.AND P1, PT, R64, R9, PT ;  /* 0x000000094000720c */ /* 0x000fc60003f26070 */
[----:B------:R-:W-:Y:S02]  /*9220*/  IMAD.X R65, RZ, RZ, R49, P2 ;  /* 0x000000ffff417224 */ /* 0x000fe400010e0631 */
[----:B------:R-:W-:Y:S02]  /*9230*/  IMAD R9, R5, R41, RZ ;  /* 0x0000002905097224 */ /* 0x000fe400078e02ff */
[----:B------:R-:W-:Y:S01]  /*9240*/  IMAD.WIDE.U32 R102, R39, R4, RZ ;  /* 0x0000000427667225 */ /* 0x000fe200078e00ff */
[----:B------:R-:W-:-:S03]  /*9250*/  ISETP.GE.U32.AND.EX P1, PT, R65, R49, PT, P1 ;  /* 0x000000314100720c */ /* 0x000fc60003f26110 */
[----:B------:R-:W-:Y:S01]  /*9260*/  IMAD.MOV.U32 R104, RZ, RZ, R48 ;  /* 0x000000ffff687224 */ /* 0x000fe200078e0030 */
[----:B------:R-:W-:Y:S01]  /*9270*/  ISETP.GE.U32.AND.EX P1, PT, R49, R51, P1, P0 ;  /* 0x000000333100720c */ /* 0x000fe20000f26100 */
[----:B------:R-:W-:-:S04]  /*9280*/  IMAD.WIDE.U32 R60, P0, R13, R45, R34 ;  /* 0x0000002d0d3c7225 */ /* 0x000fc80007800022 */
[----:B------:R-:W-:Y:S02]  /*9290*/  IMAD R49, R4, R47, R9 ;  /* 0x0000002f04317224 */ /* 0x000fe400078e0209 */
[----:B------:R-:W-:-:S04]  /*92a0*/  IMAD.WIDE.U32 R34, R45, R12, RZ ;  /* 0x0000000c2d227225 */ /* 0x000fc800078e00ff */
[-C--:B------:R-:W-:Y:S01]  /*92b0*/  IMAD R9, R13, R45.reuse, RZ ;  /* 0x0000002d0d097224 */ /* 0x080fe200078e02ff */
[----:B------:R-:W-:Y:S01]  /*92c0*/  IADD3 RZ, P2, PT, R35, R60, RZ ;  /* 0x0000003c23ff7210 */ /* 0x000fe20007f5e0ff */
[----:B------:R-:W-:-:S04]  /*92d0*/  IMAD.WIDE.U32 R50, R12, R45, R64 ;  /* 0x0000002d0c327225 */ /* 0x000fc800078e0040 */
[-C--:B------:R-:W-:Y:S02]  /*92e0*/  IMAD R9, R12, R43.reuse, R9 ;  /* 0x0000002b0c097224 */ /* 0x080fe400078e0209 */
[----:B------:R-:W-:Y:S01]  /*92f0*/  IMAD.X R63, RZ, RZ, RZ, P0 ;  /* 0x000000ffff3f7224 */ /* 0x000fe200000e06ff */
[----:B------:R-:W-:Y:S01]  /*9300*/  ISETP.GE.U32.AND P0, PT, R50, R64, PT ;  /* 0x000000403200720c */ /* 0x000fe20003f06070 */
[----:B------:R-:W-:Y:S02]  /*9310*/  IMAD.MOV.U32 R62, RZ, RZ, R61 ;  /* 0x000000ffff3e7224 */ /* 0x000fe400078e003d */
[----:B------:R-:W-:Y:S01]  /*9320*/  IMAD.IADD R107, R107, 0x1, R49 ;  /* 0x000000016b6b7824 */ /* 0x000fe200078e0231 */
[----:B------:R-:W-:Y:S01]  /*9330*/  LOP3.LUT R49, RZ, R106, RZ, 0x33, !PT ;  /* 0x0000006aff317212 */ /* 0x000fe200078e33ff */
[----:B------:R-:W-:Y:S02]  /*9340*/  IMAD.IADD R36, R51, 0x1, R9 ;  /* 0x0000000133247824 */ /* 0x000fe400078e0209 */
[----:B------:R-:W-:Y:S01]  /*9350*/  IMAD.WIDE.U32.X R60, R13, R43, R62, P2 ;  /* 0x0000002b0d3c7225 */ /* 0x000fe200010e043e */
[----:B------:R-:W-:-:S02]  /*9360*/  @!P1 IADD3 R30, P2, PT, R30, 0x1, RZ ;  /* 0x000000011e1e9810 */ /* 0x000fc40007f5e0ff */
[----:B------:R-:W-:Y:S01]  /*9370*/  ISETP.GE.U32.AND.EX P0, PT, R36, R65, PT, P0 ;  /* 0x000000412400720c */ /* 0x000fe20003f06100 */
[----:B------:R-:W-:Y:S02]  /*9380*/  IMAD R9, R107, R74, RZ ;  /* 0x0000004a6b097224 */ /* 0x000fe400078e02ff */
[----:B------:R-:W-:Y:S01]  /*9390*/  @!P1 IMAD.X R38, RZ, RZ, R38, P2 ;  /* 0x000000ffff269224 */ /* 0x000fe200010e0626 */
[----:B------:R-:W-:Y:S01]  /*93a0*/  IADD3 R51, P2, PT, R30, R60, RZ ;  /* 0x0000003c1e337210 */ /* 0x000fe20007f5e0ff */
[C---:B------:R-:W-:Y:S01]  /*93b0*/  IMAD R9, R106.reuse, R75, R9 ;  /* 0x0000004b6a097224 */ /* 0x040fe200078e0209 */
[----:B------:R-:W-:Y:S01]  /*93c0*/  SEL R60, RZ, 0x1, P0 ;  /* 0x00000001ff3c7807 */ /* 0x000fe20000000000 */
[----:B------:R-:W-:-:S03]  /*93d0*/  IMAD.WIDE.U32 R34, R106, R74, RZ ;  /* 0x0000004a6a227225 */ /* 0x000fc600078e00ff */
[----:B------:R-:W-:Y:S01]  /*93e0*/  IADD3 R60, P0, PT, R51, R60, RZ ;  /* 0x0000003c333c7210 */ /* 0x000fe20007f1e0ff */
[----:B------:R-:W-:-:S04]  /*93f0*/  IMAD.WIDE.U32 R64, R37, R4, RZ ;  /* 0x0000000425407225 */ /* 0x000fc800078e00ff */
[----:B------:R-:W-:-:S04]  /*9400*/  IMAD.WIDE.U32 R102, P3, R5, R37, R102 ;  /* 0x0000002505667225 */ /* 0x000fc80007860066 */
[----:B------:R-:W-:Y:S01]  /*9410*/  IMAD.IADD R9, R35, 0x1, R9 ;  /* 0x0000000123097824 */ /* 0x000fe200078e0209 */
[----:B------:R-:W-:Y:S01]  /*9420*/  IADD3 RZ, P4, PT, R65, R102, RZ ;  /* 0x0000006641ff7210 */ /* 0x000fe20007f9e0ff */
[----:B------:R-:W-:Y:S01]  /*9430*/  IMAD.X R113, R38, 0x1, R61, P2 ;  /* 0x0000000126717824 */ /* 0x000fe200010e063d */
[----:B------:R-:W-:Y:S01]  /*9440*/  @!P1 ISETP.NE.U32.AND P2, PT, R30, RZ, PT ;  /* 0x000000ff1e00920c */ /* 0x000fe20003f45070 */
[----:B------:R-:W-:-:S03]  /*9450*/  IMAD.WIDE.U32 R64, R9, R72, RZ ;  /* 0x0000004809407225 */ /* 0x000fc600078e00ff */
[----:B------:R-:W-:Y:S01]  /*9460*/  @!P1 ISETP.NE.AND.EX P2, PT, R38, RZ, PT, P2 ;  /* 0x000000ff2600920c */ /* 0x000fe20003f45320 */
[----:B------:R-:W-:Y:S01]  /*9470*/  IMAD.X R63, RZ, RZ, RZ, P3 ;  /* 0x000000ffff3f7224 */ /* 0x000fe200018e06ff */
[----:B------:R-:W-:Y:S01]  /*9480*/  ISETP.GE.U32.AND P3, PT, R60, R51, PT ;  /* 0x000000333c00720c */ /* 0x000fe20003f66070 */
[----:B------:R-:W-:Y:S01]  /*9490*/  IMAD.X R61, RZ, RZ, R113, P0 ;  /* 0x000000ffff3d7224 */ /* 0x000fe200000e0671 */
[----:B------:R-:W-:Y:S01]  /*94a0*/  ISETP.LT.U32.AND P0, PT, R51, R30, PT ;  /* 0x0000001e3300720c */ /* 0x000fe20003f01070 */
[C---:B------:R-:W-:Y:S01]  /*94b0*/  IMAD.WIDE.U32 R110, P5, R34.reuse, R73, R64 ;  /* 0x00000049226e7225 */ /* 0x040fe200078a0040 */
[----:B------:R-:W-:Y:S02]  /*94c0*/  @!P1 SEL R30, RZ, 0x1, P2 ;  /* 0x00000001ff1e9807 */ /* 0x000fe40001000000 */
[----:B------:R-:W-:Y:S01]  /*94d0*/  ISETP.GE.U32.AND.EX P3, PT, R61, R113, PT, P3 ;  /* 0x000000713d00720c */ /* 0x000fe20003f66130 */
[----:B------:R-:W-:Y:S02]  /*94e0*/  IMAD.X R65, RZ, RZ, RZ, P5 ;  /* 0x000000ffff417224 */ /* 0x000fe400028e06ff */
[----:B------:R-:W-:Y:S01]  /*94f0*/  IMAD.MOV.U32 R62, RZ, RZ, R103 ;  /* 0x000000ffff3e7224 */ /* 0x000fe200078e0067 */
[----:B------:R-:W-:Y:S01]  /*9500*/  ISETP.LT.U32.OR.EX P5, PT, R113, R38, !P3, P0 ;  /* 0x000000267100720c */ /* 0x000fe20005fa1500 */
[----:B------:R-:W-:-:S03]  /*9510*/  IMAD.WIDE.U32 R108, R34, R72, RZ ;  /* 0x00000048226c7225 */ /* 0x000fc600078e00ff */
[----:B------:R-:W-:Y:S01]  /*9520*/  SEL R38, RZ, 0x1, !P5 ;  /* 0x00000001ff267807 */ /* 0x000fe20006800000 */
[----:B------:R-:W-:Y:S01]  /*9530*/  IMAD.WIDE.U32 R102, R43, R10, RZ ;  /* 0x0000000a2b667225 */ /* 0x000fe200078e00ff */
[----:B------:R-:W-:Y:S02]  /*9540*/  @!P1 IADD3 R117, P5, PT, R30, R117, RZ ;  /* 0x000000751e759210 */ /* 0x000fe40007fbe0ff */
[----:B------:R-:W-:Y:S01]  /*9550*/  ISETP.GT.U32.AND P0, PT, R108, R49, PT ;  /* 0x000000316c00720c */ /* 0x000fe20003f04070 */
[-C--:B------:R-:W-:Y:S01]  /*9560*/  IMAD R30, R11, R45.reuse, RZ ;  /* 0x0000002d0b1e7224 */ /* 0x080fe200078e02ff */
[----:B------:R-:W-:Y:S01]  /*9570*/  IADD3 R115, P3, PT, R109, R110, RZ ;  /* 0x0000006e6d737210 */ /* 0x000fe20007f7e0ff */
[----:B------:R-:W-:Y:S02]  /*9580*/  IMAD.MOV.U32 R64, RZ, RZ, R111 ;  /* 0x000000ffff407224 */ /* 0x000fe400078e006f */
[----:B------:R-:W-:-:S04]  /*9590*/  IMAD.WIDE.U32 R110, P2, R11, R45, R102 ;  /* 0x0000002d0b6e7225 */ /* 0x000fc80007840066 */
[----:B------:R-:W-:-:S04]  /*95a0*/  IMAD.WIDE.U32 R108, R45, R10, RZ ;  /* 0x0000000a2d6c7225 */ /* 0x000fc800078e00ff */
[----:B------:R-:W-:-:S04]  /*95b0*/  IMAD.WIDE.U32 R102, R10, R45, R60 ;  /* 0x0000002d0a667225 */ /* 0x000fc800078e003c */
[----:B------:R-:W-:Y:S02]  /*95c0*/  IMAD R49, R10, R43, R30 ;  /* 0x0000002b0a317224 */ /* 0x000fe400078e021e */
[----:B------:R-:W-:Y:S01]  /*95d0*/  IMAD.X R113, RZ, RZ, RZ, P2 ;  /* 0x000000ffff717224 */ /* 0x000fe200010e06ff */
[----:B------:R-:W-:Y:S01]  /*95e0*/  IADD3 RZ, P2, PT, R109, R110, RZ ;  /* 0x0000006e6dff7210 */ /* 0x000fe20007f5e0ff */
[----:B------:R-:W-:Y:S01]  /*95f0*/  @!P1 IMAD.X R28, RZ, RZ, R28, P5 ;  /* 0x000000ffff1c9224 */ /* 0x000fe200028e061c */
[----:B------:R-:W-:Y:S01]  /*9600*/  ISETP.GE.U32.AND P5, PT, R102, R60, PT ;  /* 0x0000003c6600720c */ /* 0x000fe20003fa6070 */
[----:B------:R-:W-:Y:S01]  /*9610*/  IMAD.IADD R42, R103, 0x1, R49 ;  /* 0x00000001672a7824 */ /* 0x000fe200078e0231 */
[----:B------:R-:W-:Y:S01]  /*9620*/  IADD3 R38, P1, PT, R117, R38, RZ ;  /* 0x0000002675267210 */ /* 0x000fe20007f3e0ff */
[----:B------:R-:W-:Y:S02]  /*9630*/  IMAD.MOV.U32 R112, RZ, RZ, R111 ;  /* 0x000000ffff707224 */ /* 0x000fe400078e006f */
[----:B------:R-:W-:Y:S01]  /*9640*/  IMAD R30, R5, R37, RZ ;  /* 0x00000025051e7224 */ /* 0x000fe200078e02ff */
[----:B------:R-:W-:Y:S01]  /*9650*/  ISETP.GE.U32.AND.EX P5, PT, R42, R61, PT, P5 ;  /* 0x0000003d2a00720c */ /* 0x000fe20003fa6150 */
[----:B------:R-:W-:-:S04]  /*9660*/  IMAD.WIDE.U32.X R108, R11, R43, R112, P2 ;  /* 0x0000002b0b6c7225 */ /* 0x000fc800010e0470 */
[----:B------:R-:W-:Y:S01]  /*9670*/  IMAD.WIDE.U32 R60, R4, R37, R104 ;  /* 0x00000025043c7225 */ /* 0x000fe200078e0068 */
[----:B------:R-:W-:-:S03]  /*9680*/  IADD3 R51, P2, PT, R38, R108, RZ ;  /* 0x0000006c26337210 */ /* 0x000fc60007f5e0ff */
[-C--:B------:R-:W-:Y:S01]  /*9690*/  IMAD R49, R4, R39.reuse, R30 ;  /* 0x0000002704317224 */ /* 0x080fe200078e021e */
[----:B------:R-:W-:Y:S01]  /*96a0*/  SEL R30, RZ, 0x1, P5 ;  /* 0x00000001ff1e7807 */ /* 0x000fe20002800000 */
[----:B------:R-:W-:Y:S01]  /*96b0*/  IMAD.X R108, RZ, RZ, R28, P1 ;  /* 0x000000ffff6c7224 */ /* 0x000fe200008e061c */
[----:B------:R-:W-:Y:S01]  /*96c0*/  ISETP.GE.U32.AND P5, PT, R60, R48, PT ;  /* 0x000000303c00720c */ /* 0x000fe20003fa6070 */
[----:B------:R-:W-:Y:S01]  /*96d0*/  IMAD.IADD R40, R61, 0x1, R49 ;  /* 0x000000013d287824 */ /* 0x000fe200078e0231 */
[----:B------:R-:W-:Y:S01]  /*96e0*/  IADD3 R28, P1, PT, R51, R30, RZ ;  /* 0x0000001e331c7210 */ /* 0x000fe20007f3e0ff */
[----:B------:R-:W-:-:S03]  /*96f0*/  IMAD.WIDE.U32.X R62, R5, R39, R62, P4 ;  /* 0x00000027053e7225 */ /* 0x000fc600020e043e */
[----:B------:R-:W-:Y:S01]  /*9700*/  ISETP.GE.U32.AND.EX P4, PT, R40, R105, PT, P5 ;  /* 0x000000692800720c */ /* 0x000fe20003f86150 */
[----:B------:R-:W-:Y:S01]  /*9710*/  IMAD.X R109, R108, 0x1, R109, P2 ;  /* 0x000000016c6d7824 */ /* 0x000fe200010e066d */
[----:B------:R-:W-:Y:S01]  /*9720*/  IADD3 R103, P5, PT, R50, R62, RZ ;  /* 0x0000003e32677210 */ /* 0x000fe20007fbe0ff */
[----:B------:R-:W-:Y:S01]  /*9730*/  IMAD.WIDE.U32 R48, R29, R4, RZ ;  /* 0x000000041d307225 */ /* 0x000fe200078e00ff */
[----:B------:R-:W-:Y:S02]  /*9740*/  SEL R62, RZ, 0x1, P4 ;  /* 0x00000001ff3e7807 */ /* 0x000fe40002000000 */
[----:B------:R-:W-:Y:S01]  /*9750*/  ISETP.GE.U32.AND P2, PT, R28, R51, PT ;  /* 0x000000331c00720c */ /* 0x000fe20003f46070 */
[----:B------:R-:W-:Y:S01]  /*9760*/  IMAD.X R30, RZ, RZ, R109, P1 ;  /* 0x000000ffff1e7224 */ /* 0x000fe200008e066d */
[----:B------:R-:W-:Y:S01]  /*9770*/  ISETP.LT.U32.AND P1, PT, R51, R38, PT ;  /* 0x000000263300720c */ /* 0x000fe20003f21070 */
[----:B------:R-:W-:Y:S01]  /*9780*/  IMAD.X R105, R36, 0x1, R63, P5 ;  /* 0x0000000124697824 */ /* 0x000fe200028e063f */
[----:B------:R-:W-:Y:S01]  /*9790*/  IADD3 R62, P5, PT, R103, R62, RZ ;  /* 0x0000003e673e7210 */ /* 0x000fe20007fbe0ff */
[----:B------:R-:W-:Y:S01]  /*97a0*/  IMAD.WIDE.U32 R48, P4, R5, R31, R48 ;  /* 0x0000001f05307225 */ /* 0x000fe20007880030 */
[----:B------:R-:W-:-:S02]  /*97b0*/  ISETP.GE.U32.AND.EX P2, PT, R30, R109, PT, P2 ;  /* 0x0000006d1e00720c */ /* 0x000fc40003f46120 */
[----:B------:R-:W-:Y:S01]  /*97c0*/  LOP3.LUT R38, RZ, R107, RZ, 0x33, !PT ;  /* 0x0000006bff267212 */ /* 0x000fe200078e33ff */
[----:B------:R-:W-:Y:S01]  /*97d0*/  IMAD.X R111, RZ, RZ, RZ, P4 ;  /* 0x000000ffff6f7224 */ /* 0x000fe200020e06ff */
[----:B------:R-:W-:Y:S01]  /*97e0*/  ISETP.LT.U32.OR.EX P1, PT, R109, R108, !P2, P1 ;  /* 0x0000006c6d00720c */ /* 0x000fe20005721510 */
[----:B------:R-:W-:Y:S01]  /*97f0*/  IMAD.X R63, RZ, RZ, R105, P5 ;  /* 0x000000ffff3f7224 */ /* 0x000fe200028e0669 */
[----:B------:R-:W-:Y:S01]  /*9800*/  ISETP.GE.U32.AND P2, PT, R103, R50, PT ;  /* 0x000000326700720c */ /* 0x000fe20003f46070 */
[----:B------:R-:W-:Y:S01]  /*9810*/  IMAD.WIDE.U32 R50, R31, R4, RZ ;  /* 0x000000041f327225 */ /* 0x000fe200078e00ff */
[----:B------:R-:W-:Y:S02]  /*9820*/  ISETP.GE.U32.AND P4, PT, R62, R103, PT ;  /* 0x000000673e00720c */ /* 0x000fe40003f86070 */
[----:B------:R-:W-:Y:S01]  /*9830*/  ISETP.GE.U32.AND.EX P2, PT, R105, R36, PT, P2 ;  /* 0x000000246900720c */ /* 0x000fe20003f46120 */
[----:B------:R-:W-:Y:S01]  /*9840*/  IMAD.WIDE.U32.X R106, R9, R73, R64, P3 ;  /* 0x00000049096a7225 */ /* 0x000fe200018e0440 */
[----:B------:R-:W-:-:S02]  /*9850*/  ISETP.GE.U32.AND.EX P5, PT, R63, R105, PT, P4 ;  /* 0x000000693f00720c */ /* 0x000fc40003fa6140 */
[----:B------:R-:W-:Y:S01]  /*9860*/  ISETP.GT.U32.AND.EX P0, PT, R115, R38, PT, P0 ;  /* 0x000000267300720c */ /* 0x000fe20003f04100 */
[----:B------:R-:W-:Y:S01]  /*9870*/  IMAD.MOV.U32 R46, RZ, RZ, R102 ;  /* 0x000000ffff2e7224 */ /* 0x000fe200078e0066 */
[----:B------:R-:W-:Y:S01]  /*9880*/  IADD3 RZ, P3, PT, R51, R48, RZ ;  /* 0x0000003033ff7210 */ /* 0x000fe20007f7e0ff */
[----:B------:R-:W-:Y:S01]  /*9890*/  IMAD.MOV.U32 R36, RZ, RZ, RZ ;  /* 0x000000ffff247224 */ /* 0x000fe200078e00ff */
[----:B------:R-:W-:Y:S01]  /*98a0*/  IADD3 R109, P4, PT, R32, R106, RZ ;  /* 0x0000006a206d7210 */ /* 0x000fe20007f9e0ff */
[----:B------:R-:W-:Y:S01]  /*98b0*/  IMAD.WIDE.U32 R50, R39, R26, RZ ;  /* 0x0000001a27327225 */ /* 0x000fe200078e00ff */
[----:B------:R-:W-:Y:S02]  /*98c0*/  SEL R44, RZ, 0x1, !P0 ;  /* 0x00000001ff2c7807 */ /* 0x000fe40004000000 */
[----:B------:R-:W-:Y:S01]  /*98d0*/  SEL R38, RZ, 0x1, !P1 ;  /* 0x00000001ff267807 */ /* 0x000fe20004800000 */
[----:B------:R-:W-:-:S04]  /*98e0*/  IMAD.WIDE.U32 R102, R34, R70, RZ ;  /* 0x0000004622667225 */ /* 0x000fc800078e00ff */
[----:B------:R-:W-:Y:S01]  /*98f0*/  IMAD.WIDE.U32 R64, R9, R70, RZ ;  /* 0x0000004609407225 */ /* 0x000fe200078e00ff */
[----:B------:R-:W-:Y:S06]  /*9900*/  @P5 BRA P2, `(.L_x_41) ;  /* 0x00000000003c5947 */ /* 0x000fec0001000000 */
        /* <DEDUP_REMOVED lines=15> */
.L_x_41:
[----:B------:R-:W-:Y:S05]  /*9a00*/  BSYNC.RECONVERGENT B3 ;  /* 0x0000000000037941 */ /* 0x000fea0003800200 */
.L_x_40:
[----:B------:R-:W-:Y:S01]  /*9a10*/  IMAD.WIDE.U32 R64, P2, R34, R71, R64 ;  /* 0x0000004722407225 */ /* 0x000fe20007840040 */
[----:B------:R-:W-:Y:S01]  /*9a20*/  IADD3 R102, P0, PT, R109, R44, RZ ;  /* 0x0000002c6d667210 */ /* 0x000fe20007f1e0ff */
[----:B------:R-:W-:Y:S02]  /*9a30*/  BSSY.RECONVERGENT B3, `(.L_x_42) ;  /* 0x00000f9000037945 */ /* 0x000fe40003800200 */
[----:B------:R-:W-:Y:S01]  /*9a40*/  IMAD.WIDE.U32 R104, P5, R27, R37, R50 ;  /* 0x000000251b687225 */ /* 0x000fe200078a0032 */
[----:B------:R-:W-:-:S03]  /*9a50*/  IADD3 RZ, P1, PT, R103, R64, RZ ;  /* 0x0000004067ff7210 */ /* 0x000fc60007f3e0ff */
[----:B------:R-:W-:Y:S02]  /*9a60*/  IMAD.X R35, R15, 0x1, R107, P4 ;  /* 0x000000010f237824 */ /* 0x000fe400020e066b */
[----:B------:R-:W-:Y:S01]  /*9a70*/  IMAD.X R107, RZ, RZ, RZ, P5 ;  /* 0x000000ffff6b7224 */ /* 0x000fe200028e06ff */
[----:B------:R-:W-:Y:S01]  /*9a80*/  ISETP.GE.U32.AND P5, PT, R102, R109, PT ;  /* 0x0000006d6600720c */ /* 0x000fe20003fa6070 */
[----:B------:R-:W-:Y:S01]  /*9a90*/  IMAD.X R103, RZ, RZ, R35, P0 ;  /* 0x000000ffff677224 */ /* 0x000fe200000e0623 */
[----:B------:R-:W-:Y:S01]  /*9aa0*/  ISETP.LT.U32.AND P0, PT, R109, R32, PT ;  /* 0x000000206d00720c */ /* 0x000fe20003f01070 */
[-C--:B------:R-:W-:Y:S02]  /*9ab0*/  IMAD R44, R27, R37.reuse, RZ ;  /* 0x000000251b2c7224 */ /* 0x080fe400078e02ff */
[----:B------:R-:W-:Y:S01]  /*9ac0*/  IMAD.WIDE.U32 R50, R26, R37, R62 ;  /* 0x000000251a327225 */ /* 0x000fe200078e003e */
[----:B------:R-:W-:-:S03]  /*9ad0*/  ISETP.GE.U32.AND.EX P5, PT, R103, R35, PT, P5 ;  /* 0x000000236700720c */ /* 0x000fc60003fa6150 */
[----:B------:R-:W-:Y:S01]  /*9ae0*/  IMAD R61, R26, R39, R44 ;  /* 0x000000271a3d7224 */ /* 0x000fe200078e022c */
[----:B------:R-:W-:Y:S01]  /*9af0*/  ISETP.LT.U32.OR.EX P0, PT, R35, R15, !P5, P0 ;  /* 0x0000000f2300720c */ /* 0x000fe20006f01500 */
[----:B------:R-:W-:Y:S01]  /*9b00*/  IMAD.WIDE.U32 R32, R37, R26, RZ ;  /* 0x0000001a25207225 */ /* 0x000fe200078e00ff */
[----:B------:R-:W-:Y:S02]  /*9b10*/  ISETP.GE.U32.AND P5, PT, R50, R62, PT ;  /* 0x0000003e3200720c */ /* 0x000fe40003fa6070 */
[----:B------:R-:W-:Y:S01]  /*9b20*/  SEL R15, RZ, 0x1, !P0 ;  /* 0x00000001ff0f7807 */ /* 0x000fe20004000000 */
[----:B------:R-:W-:Y:S01]  /*9b30*/  IMAD.IADD R51, R51, 0x1, R61 ;  /* 0x0000000133337824 */ /* 0x000fe200078e023d */
[----:B------:R-:W-:Y:S01]  /*9b40*/  IADD3 RZ, P4, PT, R33, R104, RZ ;  /* 0x0000006821ff7210 */ /* 0x000fe20007f9e0ff */
[----:B------:R-:W-:-:S04]  /*9b50*/  IMAD.WIDE.U32 R108, R34, R70, R102 ;  /* 0x00000046226c7225 */ /* 0x000fc800078e0066 */
[----:B------:R-:W-:Y:S02]  /*9b60*/  IMAD.MOV.U32 R106, RZ, RZ, R105 ;  /* 0x000000ffff6a7224 */ /* 0x000fe400078e0069 */
[----:B------:R-:W-:Y:S01]  /*9b70*/  IMAD.X R105, RZ, RZ, RZ, P2 ;  /* 0x000000ffff697224 */ /* 0x000fe200010e06ff */
[----:B------:R-:W-:Y:S01]  /*9b80*/  ISETP.GE.U32.AND.EX P2, PT, R51, R63, PT, P5 ;  /* 0x0000003f3300720c */ /* 0x000fe20003f46150 */
[----:B------:R-:W-:Y:S01]  /*9b90*/  IMAD.IADD R44, R64, 0x1, R109 ;  /* 0x00000001402c7824 */ /* 0x000fe200078e026d */
[-C--:B------:R-:W-:Y:S01]  /*9ba0*/  IADD3 R117, P5, PT, R15, R108.reuse, RZ ;  /* 0x0000006c0f757210 */ /* 0x080fe20007fbe0ff */
[----:B------:R-:W-:Y:S01]  /*9bb0*/  IMAD.WIDE.U32.X R32, R27, R39, R106, P4 ;  /* 0x000000271b207225 */ /* 0x000fe200020e046a */
[----:B------:R-:W-:Y:S02]  /*9bc0*/  SEL R64, RZ, 0x1, P2 ;  /* 0x00000001ff407807 */ /* 0x000fe40001000000 */
[----:B------:R-:W-:Y:S01]  /*9bd0*/  ISETP.GE.U32.AND P0, PT, R117, R108, PT ;  /* 0x0000006c7500720c */ /* 0x000fe20003f06070 */
[----:B------:R-:W-:Y:S01]  /*9be0*/  IMAD.X R15, RZ, RZ, R44, P5 ;  /* 0x000000ffff0f7224 */ /* 0x000fe200028e062c */
[----:B------:R-:W-:Y:S01]  /*9bf0*/  IADD3 R61, P2, PT, R46, R32, RZ ;  /* 0x000000202e3d7210 */ /* 0x000fe20007f5e0ff */
[----:B------:R-:W-:Y:S01]  /*9c00*/  IMAD.MOV.U32 R104, RZ, RZ, R65 ;  /* 0x000000ffff687224 */ /* 0x000fe200078e0041 */
[----:B------:R-:W-:Y:S01]  /*9c10*/  ISETP.LT.U32.AND P4, PT, R108, R102, PT ;  /* 0x000000666c00720c */ /* 0x000fe20003f81070 */
[----:B------:R-:W-:Y:S01]  /*9c20*/  IMAD.MOV.U32 R48, RZ, RZ, R49 ;  /* 0x000000ffff307224 */ /* 0x000fe200078e0031 */
[----:B------:R-:W-:Y:S01]  /*9c30*/  ISETP.GE.U32.AND.EX P0, PT, R15, R44, PT, P0 ;  /* 0x0000002c0f00720c */ /* 0x000fe20003f06100 */
[----:B------:R-:W-:Y:S01]  /*9c40*/  IMAD.WIDE.U32.X R62, R9, R71, R104, P1 ;  /* 0x00000047093e7225 */ /* 0x000fe200008e0468 */
[----:B------:R-:W-:-:S02]  /*9c50*/  IADD3 R64, P1, PT, R61, R64, RZ ;  /* 0x000000403d407210 */ /* 0x000fc40007f3e0ff */
[----:B------:R-:W-:Y:S01]  /*9c60*/  ISETP.LT.U32.OR.EX P4, PT, R44, R103, !P0, P4 ;  /* 0x000000672c00720c */ /* 0x000fe20004781540 */
[----:B------:R-:W-:Y:S01]  /*9c70*/  IMAD.X R33, R42, 0x1, R33, P2 ;  /* 0x000000012a217824 */ /* 0x000fe200010e0621 */
[----:B------:R-:W-:Y:S01]  /*9c80*/  IADD3 R35, P5, PT, R60, R62, RZ ;  /* 0x0000003e3c237210 */ /* 0x000fe20007fbe0ff */
[----:B------:R-:W-:Y:S01]  /*9c90*/  IMAD.MOV.U32 R49, RZ, RZ, R111 ;  /* 0x000000ffff317224 */ /* 0x000fe200078e006f */
[----:B------:R-:W-:Y:S01]  /*9ca0*/  SEL R108, RZ, 0x1, !P4 ;  /* 0x00000001ff6c7807 */ /* 0x000fe20006000000 */
[----:B------:R-:W-:Y:S01]  /*9cb0*/  IMAD.X R65, RZ, RZ, R33, P1 ;  /* 0x000000ffff417224 */ /* 0x000fe200008e0621 */
[----:B------:R-:W-:Y:S01]  /*9cc0*/  ISETP.GE.U32.AND P2, PT, R64, R61, PT ;  /* 0x0000003d4000720c */ /* 0x000fe20003f46070 */
[----:B------:R-:W-:Y:S01]  /*9cd0*/  IMAD.X R111, R40, 0x1, R63, P5 ;  /* 0x00000001286f7824 */ /* 0x000fe200028e063f */
[----:B------:R-:W-:Y:S01]  /*9ce0*/  IADD3 R108, P5, PT, R35, R108, RZ ;  /* 0x0000006c236c7210 */ /* 0x000fe20007fbe0ff */
[----:B------:R-:W-:Y:S01]  /*9cf0*/  IMAD.WIDE.U32 R106, R39, R12, RZ ;  /* 0x0000000c276a7225 */ /* 0x000fe200078e00ff */
[----:B------:R-:W-:-:S02]  /*9d00*/  ISETP.GE.U32.AND P0, PT, R61, R46, PT ;  /* 0x0000002e3d00720c */ /* 0x000fc40003f06070 */
[----:B------:R-:W-:Y:S01]  /*9d10*/  ISETP.GE.U32.AND.EX P2, PT, R65, R33, PT, P2 ;  /* 0x000000214100720c */ /* 0x000fe20003f46120 */
[----:B------:R-:W-:Y:S01]  /*9d20*/  IMAD.X R109, RZ, RZ, R111, P5 ;  /* 0x000000ffff6d7224 */ /* 0x000fe200028e066f */
[----:B------:R-:W-:Y:S01]  /*9d30*/  ISETP.LT.U32.AND P1, PT, R35, R60, PT ;  /* 0x0000003c2300720c */ /* 0x000fe20003f21070 */
[----:B------:R-:W-:Y:S01]  /*9d40*/  IMAD.WIDE.U32 R62, R9, R68, RZ ;  /* 0x00000044093e7225 */ /* 0x000fe200078e00ff */
[----:B------:R-:W-:Y:S02]  /*9d50*/  ISETP.GE.U32.AND.EX P0, PT, R33, R42, P2, P0 ;  /* 0x0000002a2100720c */ /* 0x000fe40001706100 */
[----:B------:R-:W-:Y:S01]  /*9d60*/  ISETP.GE.U32.AND P2, PT, R108, R35, PT ;  /* 0x000000236c00720c */ /* 0x000fe20003f46070 */
[----:B------:R-:W-:Y:S01]  /*9d70*/  IMAD.WIDE.U32 R32, R117, R74, RZ ;  /* 0x0000004a75207225 */ /* 0x000fe200078e00ff */
[----:B------:R-:W-:Y:S02]  /*9d80*/  LOP3.LUT R35, RZ, R117, RZ, 0x33, !PT ;  /* 0x00000075ff237212 */ /* 0x000fe400078e33ff */
[----:B------:R-:W-:Y:S01]  /*9d90*/  ISETP.GE.U32.AND.EX P2, PT, R109, R111, PT, P2 ;  /* 0x0000006f6d00720c */ /* 0x000fe20003f46120 */
[----:B------:R-:W-:-:S03]  /*9da0*/  IMAD.WIDE.U32 R106, P4, R13, R37, R106 ;  /* 0x000000250d6a7225 */ /* 0x000fc6000788006a */
[----:B------:R-:W-:Y:S01]  /*9db0*/  ISETP.LT.U32.OR.EX P1, PT, R111, R40, !P2, P1 ;  /* 0x000000286f00720c */ /* 0x000fe20005721510 */
[----:B------:R-:W-:-:S04]  /*9dc0*/  IMAD.WIDE.U32 R102, R32, R72, RZ ;  /* 0x0000004820667225 */ /* 0x000fc800078e00ff */
[----:B------:R-:W-:Y:S01]  /*9dd0*/  IMAD.WIDE.U32 R60, R34, R68, RZ ;  /* 0x00000044223c7225 */ /* 0x000fe200078e00ff */
[----:B------:R-:W-:Y:S02]  /*9de0*/  ISETP.GT.U32.AND P2, PT, R102, R35, PT ;  /* 0x000000236600720c */ /* 0x000fe40003f44070 */
[----:B------:R-:W-:Y:S01]  /*9df0*/  SEL R35, RZ, 0x1, !P1 ;  /* 0x00000001ff237807 */ /* 0x000fe20004800000 */
[----:B------:R-:W-:-:S04]  /*9e00*/  IMAD.WIDE.U32 R62, P5, R34, R69, R62 ;  /* 0x00000045223e7225 */ /* 0x000fc800078a003e */
[----:B------:R-:W-:-:S04]  /*9e10*/  IMAD.WIDE.U32 R112, R34, R68, R108 ;  /* 0x0000004422707225 */ /* 0x000fc800078e006c */
[----:B------:R-:W-:Y:S01]  /*9e20*/  IMAD.X R105, RZ, RZ, RZ, P4 ;  /* 0x000000ffff697224 */ /* 0x000fe200020e06ff */
[----:B------:R-:W-:Y:S01]  /*9e30*/  IADD3 RZ, P4, PT, R61, R62, RZ ;  /* 0x0000003e3dff7210 */ /* 0x000fe20007f9e0ff */
[----:B------:R-:W-:-:S04]  /*9e40*/  IMAD.WIDE.U32 R60, R37, R12, RZ ;  /* 0x0000000c253c7225 */ /* 0x000fc800078e00ff */
[----:B------:R-:W-:Y:S01]  /*9e50*/  IMAD.X R111, RZ, RZ, RZ, P5 ;  /* 0x000000ffff6f7224 */ /* 0x000fe200028e06ff */
[----:B------:R-:W-:Y:S01]  /*9e60*/  IADD3 R119, P5, PT, R35, R112, RZ ;  /* 0x0000007023777210 */ /* 0x000fe20007fbe0ff */
[----:B------:R-:W-:Y:S01]  /*9e70*/  IMAD R40, R5, R31, RZ ;  /* 0x0000001f05287224 */ /* 0x000fe200078e02ff */
[----:B------:R-:W-:Y:S01]  /*9e80*/  IADD3 RZ, P1, PT, R61, R106, RZ ;  /* 0x0000006a3dff7210 */ /* 0x000fe20007f3e0ff */
[----:B------:R-:W-:Y:S02]  /*9e90*/  IMAD.MOV.U32 R110, RZ, RZ, R63 ;  /* 0x000000ffff6e7224 */ /* 0x000fe400078e003f */
[----:B------:R-:W-:Y:S02]  /*9ea0*/  IMAD.IADD R113, R62, 0x1, R113 ;  /* 0x000000013e717824 */ /* 0x000fe400078e0271 */
[-C--:B------:R-:W-:Y:S02]  /*9eb0*/  IMAD R115, R4, R29.reuse, R40 ;  /* 0x0000001d04737224 */ /* 0x080fe400078e0228 */
[----:B------:R-:W-:Y:S01]  /*9ec0*/  IMAD.WIDE.U32.X R60, R5, R29, R48, P3 ;  /* 0x0000001d053c7225 */ /* 0x000fe200018e0430 */
[----:B------:R-:W-:-:S03]  /*9ed0*/  ISETP.GE.U32.AND P3, PT, R119, R112, PT ;  /* 0x000000707700720c */ /* 0x000fc60003f66070 */
[----:B------:R-:W-:-:S04]  /*9ee0*/  IMAD.WIDE.U32 R62, R4, R31, R50 ;  /* 0x0000001f043e7225 */ /* 0x000fc800078e0032 */
[----:B------:R-:W-:Y:S02]  /*9ef0*/  IMAD.X R44, RZ, RZ, R113, P5 ;  /* 0x000000ffff2c7224 */ /* 0x000fe400028e0671 */
[----:B------:R-:W-:Y:S01]  /*9f00*/  IMAD.WIDE.U32.X R4, R9, R69, R110, P4 ;  /* 0x0000004509047225 */ /* 0x000fe200020e046e */
[----:B------:R-:W-:Y:S02]  /*9f10*/  ISETP.LT.U32.AND P4, PT, R112, R108, PT ;  /* 0x0000006c7000720c */ /* 0x000fe40003f81070 */
[----:B------:R-:W-:Y:S01]  /*9f20*/  ISETP.GE.U32.AND.EX P3, PT, R44, R113, PT, P3 ;  /* 0x000000712c00720c */ /* 0x000fe20003f66130 */
[----:B------:R-:W-:Y:S01]  /*9f30*/  IMAD R42, R15, R74, RZ ;  /* 0x0000004a0f2a7224 */ /* 0x000fe200078e02ff */
[----:B------:R-:W-:Y:S01]  /*9f40*/  IADD3 R111, P5, PT, R62, R4, RZ ;  /* 0x000000043e6f7210 */ /* 0x000fe20007fbe0ff */
[----:B------:R-:W-:Y:S01]  /*9f50*/  IMAD.IADD R63, R63, 0x1, R115 ;  /* 0x000000013f3f7824 */ /* 0x000fe200078e0273 */
[----:B------:R-:W-:Y:S01]  /*9f60*/  ISETP.LT.U32.OR.EX P3, PT, R113, R109, !P3, P4 ;  /* 0x0000006d7100720c */ /* 0x000fe20005f61540 */
[----:B------:R-:W-:Y:S01]  /*9f70*/  IMAD R4, R13, R37, RZ ;  /* 0x000000250d047224 */ /* 0x000fe200078e02ff */
[----:B------:R-:W-:Y:S01]  /*9f80*/  LOP3.LUT R15, RZ, R15, RZ, 0x33, !PT ;  /* 0x0000000fff0f7212 */ /* 0x000fe200078e33ff */
[----:B------:R-:W-:-:S02]  /*9f90*/  IMAD.MOV.U32 R104, RZ, RZ, R107 ;  /* 0x000000ffff687224 */ /* 0x000fc400078e006b */
[----:B------:R-:W-:Y:S02]  /*9fa0*/  IMAD R117, R117, R75, R42 ;  /* 0x0000004b75757224 */ /* 0x000fe400078e022a */
[----:B------:R-:W-:Y:S02]  /*9fb0*/  IMAD.X R40, R63, 0x1, R5, P5 ;  /* 0x000000013f287824 */ /* 0x000fe400028e0605 */
[-C--:B------:R-:W-:Y:S02]  /*9fc0*/  IMAD R113, R12, R39.reuse, R4 ;  /* 0x000000270c717224 */ /* 0x080fe400078e0204 */
[----:B------:R-:W-:Y:S01]  /*9fd0*/  IMAD.WIDE.U32.X R4, R13, R39, R104, P1 ;  /* 0x000000270d047225 */ /* 0x000fe200008e0468 */
[----:B------:R-:W-:-:S03]  /*9fe0*/  @!P0 IADD3 R28, P1, PT, R28, 0x1, RZ ;  /* 0x000000011c1c8810 */ /* 0x000fc60007f3e0ff */
[----:B------:R-:W-:Y:S01]  /*9ff0*/  IMAD.IADD R35, R33, 0x1, R117 ;  /* 0x0000000121237824 */ /* 0x000fe200078e0275 */
[----:B------:R-:W-:Y:S01]  /*a000*/  IADD3 R109, P5, PT, R28, R4, RZ ;  /* 0x000000041c6d7210 */ /* 0x000fe20007fbe0ff */
[----:B------:R-:W-:Y:S01]  /*a010*/  IMAD.WIDE.U32 R48, R12, R37, R64 ;  /* 0x000000250c307225 */ /* 0x000fe200078e0040 */
[----:B------:R-:W-:-:S03]  /*a020*/  SEL R4, RZ, 0x1, !P3 ;  /* 0x00000001ff047807 */ /* 0x000fc60005800000 */
[----:B------:R-:W-:-:S04]  /*a030*/  IMAD.WIDE.U32 R106, R35, R72, RZ ;  /* 0x00000048236a7225 */ /* 0x000fc800078e00ff */
[----:B------:R-:W-:Y:S01]  /*a040*/  @!P0 IMAD.X R30, RZ, RZ, R30, P1 ;  /* 0x000000ffff1e8224 */ /* 0x000fe200008e061e */
[----:B------:R-:W-:Y:S01]  /*a050*/  ISETP.GE.U32.AND P1, PT, R48, R64, PT ;  /* 0x000000403000720c */ /* 0x000fe20003f26070 */
[----:B------:R-:W-:Y:S02]  /*a060*/  IMAD.IADD R105, R49, 0x1, R113 ;  /* 0x0000000131697824 */ /* 0x000fe400078e0271 */
[----:B------:R-:W-:Y:S01]  /*a070*/  IMAD.X R113, R30, 0x1, R5, P5 ;  /* 0x000000011e717824 */ /* 0x000fe200028e0605 */
[----:B------:R-:W-:Y:S01]  /*a080*/  IADD3 R4, P5, PT, R111, R4, RZ ;  /* 0x000000046f047210 */ /* 0x000fe20007fbe0ff */
[----:B------:R-:W-:Y:S01]  /*a090*/  IMAD.WIDE.U32 R106, P4, R32, R73, R106 ;  /* 0x00000049206a7225 */ /* 0x000fe2000788006a */
[----:B------:R-:W-:-:S03]  /*a0a0*/  ISETP.GE.U32.AND.EX P1, PT, R105, R65, PT, P1 ;  /* 0x000000416900720c */ /* 0x000fc60003f26110 */
[----:B------:R-:W-:Y:S01]  /*a0b0*/  IMAD.X R5, RZ, RZ, R40, P5 ;  /* 0x000000ffff057224 */ /* 0x000fe200028e0628 */
[----:B------:R-:W-:Y:S01]  /*a0c0*/  IADD3 R102, P3, PT, R103, R106, RZ ;  /* 0x0000006a67667210 */ /* 0x000fe20007f7e0ff */
[----:B------:R-:W-:Y:S01]  /*a0d0*/  IMAD.X R103, RZ, RZ, RZ, P4 ;  /* 0x000000ffff677224 */ /* 0x000fe200020e06ff */
[----:B------:R-:W-:Y:S02]  /*a0e0*/  SEL R64, RZ, 0x1, P1 ;  /* 0x00000001ff407807 */ /* 0x000fe40000800000 */
[----:B------:R-:W-:Y:S02]  /*a0f0*/  ISETP.GE.U32.AND P5, PT, R4, R111, PT ;  /* 0x0000006f0400720c */ /* 0x000fe40003fa6070 */
[----:B------:R-:W-:Y:S01]  /*a100*/  ISETP.GT.U32.AND.EX P2, PT, R102, R15, PT, P2 ;  /* 0x0000000f6600720c */ /* 0x000fe20003f44120 */
[----:B------:R-:W-:Y:S01]  /*a110*/  IMAD.MOV.U32 R102, RZ, RZ, R107 ;  /* 0x000000ffff667224 */ /* 0x000fe200078e006b */
[----:B------:R-:W-:Y:S02]  /*a120*/  IADD3 R64, P4, PT, R109, R64, RZ ;  /* 0x000000406d407210 */ /* 0x000fe40007f9e0ff */
[----:B------:R-:W-:Y:S01]  /*a130*/  ISETP.LT.U32.AND P1, PT, R111, R62, PT ;  /* 0x0000003e6f00720c */ /* 0x000fe20003f21070 */
[----:B------:R-:W-:Y:S01]  /*a140*/  IMAD.WIDE.U32.X R102, R35, R73, R102, P3 ;  /* 0x0000004923667225 */ /* 0x000fe200018e0466 */
[----:B------:R-:W-:-:S02]  /*a150*/  ISETP.GE.U32.AND.EX P5, PT, R5, R40, PT, P5 ;  /* 0x000000280500720c */ /* 0x000fc40003fa6150 */
[----:B------:R-:W-:Y:S01]  /*a160*/  SEL R42, RZ, 0x1, !P2 ;  /* 0x00000001ff2a7807 */ /* 0x000fe20005000000 */
[----:B------:R-:W-:Y:S01]  /*a170*/  IMAD.X R65, RZ, RZ, R113, P4 ;  /* 0x000000ffff417224 */ /* 0x000fe200020e0671 */
[----:B------:R-:W-:Y:S02]  /*a180*/  ISETP.LT.U32.OR.EX P1, PT, R40, R63, !P5, P1 ;  /* 0x0000003f2800720c */ /* 0x000fe40006f21510 */
[----:B------:R-:W-:Y:S02]  /*a190*/  ISETP.GE.U32.AND P5, PT, R64, R109, PT ;  /* 0x0000006d4000720c */ /* 0x000fe40003fa6070 */
[----:B------:R-:W-:Y:S01]  /*a1a0*/  ISETP.LT.U32.AND P3, PT, R109, R28, PT ;  /* 0x0000001c6d00720c */ /* 0x000fe20003f61070 */
[----:B------:R-:W-:Y:S01]  /*a1b0*/  IMAD.WIDE.U32 R108, R39, R10, RZ ;  /* 0x0000000a276c7225 */ /* 0x000fe200078e00ff */
[----:B------:R-:W-:Y:S02]  /*a1c0*/  IADD3 R107, P2, PT, R48, R60, RZ ;  /* 0x0000003c306b7210 */ /* 0x000fe40007f5e0ff */
[----:B------:R-:W-:-:S02]  /*a1d0*/  IADD3 R15, P4, PT, R119, R102, RZ ;  /* 0x00000066770f7210 */ /* 0x000fc40007f9e0ff */
[----:B------:R-:W-:Y:S01]  /*a1e0*/  ISETP.GE.U32.AND.EX P5, PT, R65, R113, PT, P5 ;  /* 0x000000714100720c */ /* 0x000fe20003fa6150 */
[----:B------:R-:W-:Y:S01]  /*a1f0*/  IMAD.X R40, R105, 0x1, R61, P2 ;  /* 0x0000000169287824 */ /* 0x000fe200010e063d */
[----:B------:R-:W-:Y:S01]  /*a200*/  IADD3 R102, P2, PT, R15, R42, RZ ;  /* 0x0000002a0f667210 */ /* 0x000fe20007f5e0ff */
[----:B------:R-:W-:Y:S01]  /*a210*/  IMAD.X R49, R44, 0x1, R103, P4 ;  /* 0x000000012c317824 */ /* 0x000fe200020e0667 */
[----:B------:R-:W-:Y:S01]  /*a220*/  ISETP.LT.U32.OR.EX P3, PT, R113, R30, !P5, P3 ;  /* 0x0000001e7100720c */ /* 0x000fe20006f61530 */
[----:B------:R-:W-:Y:S01]  /*a230*/  IMAD.WIDE.U32 R108, P5, R11, R37, R108 ;  /* 0x000000250b6c7225 */ /* 0x000fe200078a006c */
[----:B------:R-:W-:-:S03]  /*a240*/  ISETP.GE.U32.AND P4, PT, R102, R15, PT ;  /* 0x0000000f6600720c */ /* 0x000fc60003f86070 */
[----:B------:R-:W-:-:S04]  /*a250*/  IMAD.WIDE.U32 R60, R37, R10, RZ ;  /* 0x0000000a253c7225 */ /* 0x000fc800078e00ff */
[----:B------:R-:W-:Y:S01]  /*a260*/  IMAD.X R103, RZ, RZ, R49, P2 ;  /* 0x000000ffff677224 */ /* 0x000fe200010e0631 */
[----:B------:R-:W-:Y:S01]  /*a270*/  IADD3 RZ, P2, PT, R61, R108, RZ ;  /* 0x0000006c3dff7210 */ /* 0x000fe20007f5e0ff */
[----:B------:R-:W-:Y:S01]  /*a280*/  IMAD.X R111, RZ, RZ, RZ, P5 ;  /* 0x000000ffff6f7224 */ /* 0x000fe200028e06ff */
[----:B------:R-:W-:Y:S01]  /*a290*/  ISETP.LT.U32.AND P5, PT, R15, R119, PT ;  /* 0x000000770f00720c */ /* 0x000fe20003fa1070 */
[----:B------:R-:W-:Y:S01]  /*a2a0*/  IMAD.MOV.U32 R110, RZ, RZ, R109 ;  /* 0x000000ffff6e7224 */ /* 0x000fe200078e006d */
[----:B------:R-:W-:Y:S01]  /*a2b0*/  ISETP.GE.U32.AND.EX P4, PT, R103, R49, PT, P4 ;  /* 0x000000316700720c */ /* 0x000fe20003f86140 */
[----:B------:R-:W-:-:S03]  /*a2c0*/  IMAD.WIDE.U32 R60, R35, R70, RZ ;  /* 0x00000046233c7225 */ /* 0x000fc600078e00ff */
[----:B------:R-:W-:Y:S01]  /*a2d0*/  ISETP.LT.U32.OR.EX P5, PT, R49, R44, !P4, P5 ;  /* 0x0000002c3100720c */ /* 0x000fe200067a1550 */
[----:B------:R-:W-:Y:S01]  /*a2e0*/  IMAD.WIDE.U32.X R110, R11, R39, R110, P2 ;  /* 0x000000270b6e7225 */ /* 0x000fe200010e046e */
[----:B------:R-:W-:Y:S02]  /*a2f0*/  @!P0 ISETP.NE.U32.AND P2, PT, R28, RZ, PT ;  /* 0x000000ff1c00820c */ /* 0x000fe40003f45070 */
[----:B------:R-:W-:Y:S01]  /*a300*/  SEL R49, RZ, 0x1, !P3 ;  /* 0x00000001ff317807 */ /* 0x000fe20005800000 */
[----:B------:R-:W-:Y:S01]  /*a310*/  IMAD.WIDE.U32 R114, R32, R70, R102 ;  /* 0x0000004620727225 */ /* 0x000fe200078e0066 */
[----:B------:R-:W-:-:S03]  /*a320*/  @!P0 ISETP.NE.AND.EX P2, PT, R30, RZ, PT, P2 ;  /* 0x000000ff1e00820c */ /* 0x000fc60003f45320 */
[----:B------:R-:W-:Y:S01]  /*a330*/  IMAD.WIDE.U32 R112, P4, R32, R71, R60 ;  /* 0x0000004720707225 */ /* 0x000fe2000788003c */
[----:B------:R-:W-:Y:S02]  /*a340*/  @!P0 SEL R15, RZ, 0x1, P2 ;  /* 0x00000001ff0f8807 */ /* 0x000fe40001000000 */
[----:B------:R-:W-:Y:S01]  /*a350*/  ISETP.LT.U32.AND P2, PT, R114, R102, PT ;  /* 0x000000667200720c */ /* 0x000fe20003f41070 */
[----:B------:R-:W-:Y:S01]  /*a360*/  IMAD.WIDE.U32 R60, R32, R70, RZ ;  /* 0x00000046203c7225 */ /* 0x000fe200078e00ff */
[----:B------:R-:W-:Y:S02]  /*a370*/  @!P0 IADD3 R38, P3, PT, R15, R38, RZ ;  /* 0x000000260f268210 */ /* 0x000fe40007f7e0ff */
[----:B------:R-:W-:Y:S01]  /*a380*/  SEL R15, RZ, 0x1, !P5 ;  /* 0x00000001ff0f7807 */ /* 0x000fe20006800000 */
[----:B------:R-:W-:Y:S01]  /*a390*/  IMAD R30, R11, R37, RZ ;  /* 0x000000250b1e7224 */ /* 0x000fe200078e02ff */
[----:B------:R-:W-:Y:S01]  /*a3a0*/  IADD3 R42, P5, PT, R38, R49, RZ ;  /* 0x00000031262a7210 */ /* 0x000fe20007fbe0ff */
[----:B------:R-:W-:Y:S01]  /*a3b0*/  @!P0 IMAD.X R36, RZ, RZ, R36, P3 ;  /* 0x000000ffff248224 */ /* 0x000fe200018e0624 */
[----:B------:R-:W-:Y:S01]  /*a3c0*/  IADD3 R38, P3, PT, R15, R114, RZ ;  /* 0x000000720f267210 */ /* 0x000fe20007f7e0ff */
[----:B------:R-:W-:Y:S01]  /*a3d0*/  IMAD.X R109, RZ, RZ, RZ, P4 ;  /* 0x000000ffff6d7224 */ /* 0x000fe200020e06ff */
[----:B------:R-:W-:Y:S01]  /*a3e0*/  IADD3 RZ, P4, PT, R61, R112, RZ ;  /* 0x000000703dff7210 */ /* 0x000fe20007f9e0ff */
[----:B------:R-:W-:Y:S01]  /*a3f0*/  IMAD.IADD R28, R112, 0x1, R115 ;  /* 0x00000001701c7824 */ /* 0x000fe200078e0273 */
[----:B------:R-:W-:Y:S01]  /*a400*/  ISETP.GE.U32.AND P0, PT, R38, R114, PT ;  /* 0x000000722600720c */ /* 0x000fe20003f06070 */
[----:B------:R-:W-:-:S04]  /*a410*/  IMAD.WIDE.U32 R60, R10, R37, R64 ;  /* 0x000000250a3c7225 */ /* 0x000fc800078e0040 */
[----:B------:R-:W-:Y:S02]  /*a420*/  IMAD R49, R10, R39, R30 ;  /* 0x000000270a317224 */ /* 0x000fe400078e021e */
[----:B------:R-:W-:Y:S01]  /*a430*/  IMAD.X R15, RZ, RZ, R28, P3 ;  /* 0x000000ffff0f7224 */ /* 0x000fe200018e061c */
[----:B------:R-:W-:Y:S01]  /*a440*/  ISETP.GE.U32.AND P3, PT, R60, R64, PT ;  /* 0x000000403c00720c */ /* 0x000fe20003f66070 */
[----:B------:R-:W-:Y:S02]  /*a450*/  IMAD.X R44, RZ, RZ, R36, P5 ;  /* 0x000000ffff2c7224 */ /* 0x000fe400028e0624 */
[----:B------:R-:W-:Y:S01]  /*a460*/  IMAD.IADD R36, R61, 0x1, R49 ;  /* 0x000000013d247824 */ /* 0x000fe200078e0231 */
[----:B------:R-:W-:Y:S01]  /*a470*/  ISETP.GE.U32.AND.EX P5, PT, R15, R28, PT, P0 ;  /* 0x0000001c0f00720c */ /* 0x000fe20003fa6100 */
[----:B------:R-:W-:Y:S01]  /*a480*/  IMAD.MOV.U32 R108, RZ, RZ, R113 ;  /* 0x000000ffff6c7224 */ /* 0x000fe200078e0071 */
[----:B------:R-:W-:Y:S01]  /*a490*/  IADD3 R115, P0, PT, R42, R110, RZ ;  /* 0x0000006e2a737210 */ /* 0x000fe20007f1e0ff */
[----:B------:R-:W-:Y:S01]  /*a4a0*/  IMAD.WIDE.U32 R112, R9, R66, RZ ;  /* 0x0000004209707225 */ /* 0x000fe200078e00ff */
[----:B------:R-:W-:-:S02]  /*a4b0*/  ISETP.GE.U32.AND.EX P3, PT, R36, R65, PT, P3 ;  /* 0x000000412400720c */ /* 0x000fc40003f66130 */
[----:B------:R-:W-:Y:S01]  /*a4c0*/  ISETP.LT.U32.OR.EX P2, PT, R28, R103, !P5, P2 ;  /* 0x000000671c00720c */ /* 0x000fe20006f41520 */
[C---:B------:R-:W-:Y:S01]  /*a4d0*/  IMAD.WIDE.U32 R102, R34.reuse, R66, R4 ;  /* 0x0000004222667225 */ /* 0x040fe200078e0004 */
[----:B------:R-:W-:Y:S02]  /*a4e0*/  SEL R30, RZ, 0x1, P3 ;  /* 0x00000001ff1e7807 */ /* 0x000fe40001800000 */
[----:B------:R-:W-:Y:S01]  /*a4f0*/  SEL R49, RZ, 0x1, !P1 ;  /* 0x00000001ff317807 */ /* 0x000fe20004800000 */
[----:B------:R-:W-:Y:S01]  /*a500*/  IMAD.WIDE.U32 R64, P3, R34, R67, R112 ;  /* 0x0000004322407225 */ /* 0x000fe20007860070 */
[----:B------:R-:W-:Y:S02]  /*a510*/  ISETP.LT.U32.AND P1, PT, R115, R42, PT ;  /* 0x0000002a7300720c */ /* 0x000fe40003f21070 */
[----:B------:R-:W-:Y:S01]  /*a520*/  IADD3 R121, P5, PT, R49, R102, RZ ;  /* 0x0000006631797210 */ /* 0x000fe20007fbe0ff */
[----:B------:R-:W-:Y:S01]  /*a530*/  IMAD.X R117, R44, 0x1, R111, P0 ;  /* 0x000000012c757824 */ /* 0x000fe200000e066f */
[----:B------:R-:W-:Y:S01]  /*a540*/  ISETP.GE.U32.AND P0, PT, R62, R50, PT ;  /* 0x000000323e00720c */ /* 0x000fe20003f06070 */
[----:B------:R-:W-:Y:S01]  /*a550*/  IMAD.WIDE.U32.X R110, R35, R71, R108, P4 ;  /* 0x00000047236e7225 */ /* 0x000fe200020e046c */
[----:B------:R-:W-:-:S02]  /*a560*/  IADD3 R30, P4, PT, R115, R30, RZ ;  /* 0x0000001e731e7210 */ /* 0x000fc40007f9e0ff */
[----:B------:R-:W-:Y:S01]  /*a570*/  SEL R62, RZ, 0x1, !P2 ;  /* 0x00000001ff3e7807 */ /* 0x000fe20005000000 */
[----:B------:R-:W-:Y:S01]  /*a580*/  IMAD.IADD R61, R64, 0x1, R103 ;  /* 0x00000001403d7824 */ /* 0x000fe200078e0267 */
[----:B------:R-:W-:Y:S01]  /*a590*/  ISETP.GE.U32.AND.EX P0, PT, R63, R51, PT, P0 ;  /* 0x000000333f00720c */ /* 0x000fe20003f06100 */
[----:B------:R-:W-:Y:S01]  /*a5a0*/  IMAD.X R28, RZ, RZ, R117, P4 ;  /* 0x000000ffff1c7224 */ /* 0x000fe200020e0675 */
[----:B------:R-:W-:Y:S01]  /*a5b0*/  ISETP.GE.U32.AND P4, PT, R30, R115, PT ;  /* 0x000000731e00720c */ /* 0x000fe20003f86070 */
[----:B------:R-:W-:Y:S01]  /*a5c0*/  IMAD.X R46, RZ, RZ, R61, P5 ;  /* 0x000000ffff2e7224 */ /* 0x000fe200028e063d */
[----:B------:R-:W-:Y:S01]  /*a5d0*/  IADD3 R49, P5, PT, R121, R110, RZ ;  /* 0x0000006e79317210 */ /* 0x000fe20007fbe0ff */
[----:B------:R-:W-:Y:S01]  /*a5e0*/  IMAD.WIDE.U32 R108, R34, R66, RZ ;  /* 0x00000042226c7225 */ /* 0x000fe200078e00ff */
[----:B------:R-:W-:-:S03]  /*a5f0*/  ISETP.GE.U32.AND.EX P2, PT, R28, R117, PT, P4 ;  /* 0x000000751c00720c */ /* 0x000fc60003f46140 */
[----:B------:R-:W-:Y:S01]  /*a600*/  IMAD.X R113, R46, 0x1, R111, P5 ;  /* 0x000000012e717824 */ /* 0x000fe200028e066f */
[----:B------:R-:W-:Y:S01]  /*a610*/  IADD3 R62, P5, PT, R49, R62, RZ ;  /* 0x0000003e313e7210 */ /* 0x000fe20007fbe0ff */
[----:B------:R-:W-:Y:S01]  /*a620*/  IMAD.X R51, RZ, RZ, RZ, P3 ;  /* 0x000000ffff337224 */ /* 0x000fe200018e06ff */
[----:B------:R-:W-:Y:S01]  /*a630*/  IADD3 RZ, P4, PT, R109, R64, RZ ;  /* 0x000000406dff7210 */ /* 0x000fe20007f9e0ff */
[----:B------:R-:W-:Y:S01]  /*a640*/  IMAD.WIDE.U32 R114, R29, R26, RZ ;  /* 0x0000001a1d727225 */ /* 0x000fe200078e00ff */
[----:B------:R-:W-:Y:S02]  /*a650*/  ISETP.GE.U32.AND P3, PT, R62, R49, PT ;  /* 0x000000313e00720c */ /* 0x000fe40003f66070 */
[----:B------:R-:W-:Y:S01]  /*a660*/  ISETP.LT.U32.OR.EX P1, PT, R117, R44, !P2, P1 ;  /* 0x0000002c7500720c */ /* 0x000fe20005721510 */
[----:B------:R-:W-:Y:S01]  /*a670*/  IMAD.X R63, RZ, RZ, R113, P5 ;  /* 0x000000ffff3f7224 */ /* 0x000fe200028e0671 */
[----:B------:R-:W-:Y:S01]  /*a680*/  ISETP.LT.U32.AND P2, PT, R49, R121, PT ;  /* 0x000000793100720c */ /* 0x000fe20003f41070 */
[----:B------:R-:W-:Y:S01]  /*a690*/  IMAD.WIDE.U32 R108, R35, R68, RZ ;  /* 0x00000044236c7225 */ /* 0x000fe200078e00ff */
[----:B------:R-:W-:-:S02]  /*a6a0*/  SEL R42, RZ, 0x1, !P1 ;  /* 0x00000001ff2a7807 */ /* 0x000fc40004800000 */
[----:B------:R-:W-:Y:S01]  /*a6b0*/  ISETP.GE.U32.AND.EX P3, PT, R63, R113, PT, P3 ;  /* 0x000000713f00720c */ /* 0x000fe20003f66130 */
[C---:B------:R-:W-:Y:S01]  /*a6c0*/  IMAD.WIDE.U32 R110, R32.reuse, R68, RZ ;  /* 0x00000044206e7225 */ /* 0x040fe200078e00ff */
[----:B------:R-:W-:Y:S02]  /*a6d0*/  SEL R110, RZ, 0x1, P0 ;  /* 0x00000001ff6e7807 */ /* 0x000fe40000000000 */
[----:B------:R-:W-:Y:S01]  /*a6e0*/  ISETP.LT.U32.OR.EX P2, PT, R113, R46, !P3, P2 ;  /* 0x0000002e7100720c */ /* 0x000fe20005f41520 */
[----:B------:R-:W-:Y:S01]  /*a6f0*/  IMAD.WIDE.U32 R108, P5, R32, R69, R108 ;  /* 0x00000045206c7225 */ /* 0x000fe200078a006c */
[----:B------:R-:W-:-:S03]  /*a700*/  IADD3 R110, P3, PT, R107, R110, RZ ;  /* 0x0000006e6b6e7210 */ /* 0x000fc60007f7e0ff */
[----:B------:R-:W-:-:S04]  /*a710*/  IMAD.WIDE.U32 R114, P0, R27, R31, R114 ;  /* 0x0000001f1b727225 */ /* 0x000fc80007800072 */
[----:B------:R-:W-:Y:S02]  /*a720*/  IMAD.MOV.U32 R50, RZ, RZ, R65 ;  /* 0x000000ffff327224 */ /* 0x000fe400078e0041 */
[----:B------:R-:W-:-:S04]  /*a730*/  IMAD.WIDE.U32 R118, R35, R66, RZ ;  /* 0x0000004223767225 */ /* 0x000fc800078e00ff */
[----:B------:R-:W-:Y:S01]  /*a740*/  IMAD.WIDE.U32.X R64, R9, R67, R50, P4 ;  /* 0x0000004309407225 */ /* 0x000fe200020e0432 */
[----:B------:R-:W-:-:S03]  /*a750*/  IADD3 RZ, P4, PT, R111, R108, RZ ;  /* 0x0000006c6fff7210 */ /* 0x000fc60007f9e0ff */
[----:B------:R-:W-:Y:S01]  /*a760*/  IMAD.X R113, RZ, RZ, RZ, P0 ;  /* 0x000000ffff717224 */ /* 0x000fe200000e06ff */
[----:B------:R-:W-:Y:S01]  /*a770*/  ISETP.GE.U32.AND P0, PT, R107, R48, PT ;  /* 0x000000306b00720c */ /* 0x000fe20003f06070 */
[----:B------:R-:W-:Y:S02]  /*a780*/  IMAD.X R51, RZ, RZ, RZ, P5 ;  /* 0x000000ffff337224 */ /* 0x000fe400028e06ff */
[----:B------:R-:W-:Y:S01]  /*a790*/  IMAD.WIDE.U32 R116, R32, R66, RZ ;  /* 0x0000004220747225 */ /* 0x000fe200078e00ff */
[----:B------:R-:W-:-:S03]  /*a7a0*/  ISETP.GE.U32.AND.EX P0, PT, R40, R105, PT, P0 ;  /* 0x000000692800720c */ /* 0x000fc60003f06100 */
[----:B------:R-:W-:-:S04]  /*a7b0*/  IMAD.WIDE.U32 R48, P5, R32, R67, R118 ;  /* 0x0000004320307225 */ /* 0x000fc800078a0076 */
[----:B------:R-:W-:Y:S02]  /*a7c0*/  IMAD.MOV.U32 R50, RZ, RZ, R109 ;  /* 0x000000ffff327224 */ /* 0x000fe400078e006d */
[----:B------:R-:W-:Y:S01]  /*a7d0*/  IMAD.X R111, RZ, RZ, R40, P3 ;  /* 0x000000ffff6f7224 */ /* 0x000fe200018e0628 */
[----:B------:R-:W-:Y:S01]  /*a7e0*/  ISETP.GE.U32.AND P3, PT, R110, R107, PT ;  /* 0x0000006b6e00720c */ /* 0x000fe20003f66070 */
[----:B------:R-:W-:Y:S01]  /*a7f0*/  IMAD.WIDE.U32.X R50, R35, R69, R50, P4 ;  /* 0x0000004523327225 */ /* 0x000fe200020e0432 */
[----:B------:R-:W-:-:S03]  /*a800*/  IADD3 RZ, P4, PT, R117, R48, RZ ;  /* 0x0000003075ff7210 */ /* 0x000fc60007f9e0ff */
[----:B------:R-:W-:Y:S01]  /*a810*/  IMAD.X R117, RZ, RZ, RZ, P5 ;  /* 0x000000ffff757224 */ /* 0x000fe200028e06ff */
[----:B------:R-:W-:Y:S01]  /*a820*/  ISETP.GE.U32.AND.EX P5, PT, R111, R40, PT, P3 ;  /* 0x000000286f00720c */ /* 0x000fe20003fa6130 */
[----:B------:R-:W-:-:S04]  /*a830*/  IMAD.WIDE.U32 R106, R31, R26, RZ ;  /* 0x0000001a1f6a7225 */ /* 0x000fc800078e00ff */
[----:B------:R-:W-:Y:S01]  /*a840*/  IMAD.MOV.U32 R116, RZ, RZ, R49 ;  /* 0x000000ffff747224 */ /* 0x000fe200078e0031 */
[----:B------:R-:W-:Y:S01]  /*a850*/  IADD3 RZ, P3, PT, R107, R114, RZ ;  /* 0x000000726bff7210 */ /* 0x000fe20007f7e0ff */
[----:B------:R-:W-:Y:S02]  /*a860*/  IMAD.MOV.U32 R112, RZ, RZ, R115 ;  /* 0x000000ffff707224 */ /* 0x000fe400078e0073 */
[----:B------:R-:W-:-:S04]  /*a870*/  IMAD.WIDE.U32.X R34, R35, R67, R116, P4 ;  /* 0x0000004323227225 */ /* 0x000fc800020e0474 */
[----:B------:R-:W-:Y:S02]  /*a880*/  IMAD.MOV.U32 R106, RZ, RZ, R60 ;  /* 0x000000ffff6a7224 */ /* 0x000fe400078e003c */
[----:B------:R-:W-:Y:S02]  /*a890*/  IMAD.MOV.U32 R9, RZ, RZ, RZ ;  /* 0x000000ffff097224 */ /* 0x000fe400078e00ff */
[----:B------:R-:W-:Y:S01]  /*a8a0*/  IMAD.MOV.U32 R40, RZ, RZ, R42 ;  /* 0x000000ffff287224 */ /* 0x000fe200078e002a */
        /* <DEDUP_REMOVED lines=11> */
[----:B------:R-:W-:Y:S02]  /*a960*/  @!P4 IMAD.MOV.U32 R106, RZ, RZ, RZ ;  /* 0x000000ffff6ac224 */ /* 0x000fe400078e00ff */
[----:B------:R-:W-:Y:S01]  /*a970*/  @!P4 IMAD.MOV.U32 R36, RZ, RZ, RZ ;  /* 0x000000ffff24c224 */ /* 0x000fe200078e00ff */
[----:B------:R-:W-:-:S04]  /*a980*/  @!P4 ISETP.NE.AND.EX P5, PT, R28, RZ, PT, P5 ;  /* 0x000000ff1c00c20c */ /* 0x000fc80003fa5350 */
[----:B------:R-:W-:-:S13]  /*a990*/  @!P4 PLOP3.LUT P0, PT, P5, PT, PT, 0x80, 0x8 ;  /* 0x000000000008c81c */ /* 0x000fda0002f0f070 */
[----:B------:R-:W-:-:S05]  /*a9a0*/  @!P0 SEL R42, R44, 0x2, !P1 ;  /* 0x000000022c2a8807 */ /* 0x000fca0004800000 */
[----:B------:R-:W-:-:S07]  /*a9b0*/  @!P4 IMAD.MOV.U32 R40, RZ, RZ, R42 ;  /* 0x000000ffff28c224 */ /* 0x000fce00078e002a */
.L_x_43:
[----:B------:R-:W-:Y:S05]  /*a9c0*/  BSYNC.RECONVERGENT B3 ;  /* 0x0000000000037941 */ /* 0x000fea0003800200 */
.L_x_42:
[----:B------:R-:W-:Y:S01]  /*a9d0*/  IMAD.WIDE.U32 R104, R32, R68, R62 ;  /* 0x0000004420687225 */ /* 0x000fe200078e003e */
[----:B------:R-:W-:Y:S01]  /*a9e0*/  SEL R33, RZ, 0x1, !P2 ;  /* 0x00000001ff217807 */ /* 0x000fe20005000000 */
[----:B------:R-:W-:Y:S01]  /*a9f0*/  BSSY.RECONVERGENT B3, `(.L_x_44) ;  /* 0x00000c3000037945 */ /* 0x000fe20003800200 */
[----:B------:R-:W-:Y:S01]  /*aa00*/  ISETP.LT.U32.AND P0, PT, R102, R4, PT ;  /* 0x000000046600720c */ /* 0x000fe20003f01070 */
[----:B------:R-:W-:Y:S01]  /*aa10*/  IMAD R4, R27, R31, RZ ;  /* 0x0000001f1b047224 */ /* 0x000fe200078e02ff */
[----:B------:R-:W-:Y:S01]  /*aa20*/  IADD3 R44, P1, PT, R33, R104, RZ ;  /* 0x00000068212c7210 */ /* 0x000fe20007f3e0ff */
[----:B------:R-:W-:Y:S01]  /*aa30*/  IMAD.IADD R109, R108, 0x1, R105 ;  /* 0x000000016c6d7824 */ /* 0x000fe200078e0269 */
[----:B------:R-:W-:Y:S01]  /*aa40*/  ISETP.GE.U32.AND P4, PT, R121, R102, PT ;  /* 0x000000667900720c */ /* 0x000fe20003f86070 */
[-C--:B------:R-:W-:Y:S02]  /*aa50*/  IMAD R49, R26, R29.reuse, R4 ;  /* 0x0000001d1a317224 */ /* 0x080fe400078e0204 */
[----:B------:R-:W-:Y:S01]  /*aa60*/  IMAD.WIDE.U32.X R112, R27, R29, R112, P3 ;  /* 0x0000001d1b707225 */ /* 0x000fe200018e0470 */
[----:B------:R-:W-:-:S02]  /*aa70*/  ISETP.GE.U32.AND P3, PT, R44, R104, PT ;  /* 0x000000682c00720c */ /* 0x000fc40003f66070 */
[----:B------:R-:W-:Y:S01]  /*aa80*/  ISETP.GE.U32.AND.EX P4, PT, R46, R61, PT, P4 ;  /* 0x0000003d2e00720c */ /* 0x000fe20003f86140 */
[----:B------:R-:W-:-:S03]  /*aa90*/  IMAD.WIDE.U32 R26, R26, R31, R110 ;  /* 0x0000001f1a1a7225 */ /* 0x000fc600078e006e */
[----:B------:R-:W-:Y:S01]  /*aaa0*/  ISETP.LT.U32.OR.EX P0, PT, R61, R5, !P4, P0 ;  /* 0x000000053d00720c */ /* 0x000fe20006701500 */
[----:B------:R-:W-:Y:S01]  /*aab0*/  IMAD.X R42, RZ, RZ, R109, P1 ;  /* 0x000000ffff2a7224 */ /* 0x000fe200008e066d */
[----:B------:R-:W-:Y:S01]  /*aac0*/  ISETP.GE.U32.AND P2, PT, R26, R110, PT ;  /* 0x0000006e1a00720c */ /* 0x000fe20003f46070 */
[----:B------:R-:W-:Y:S01]  /*aad0*/  IMAD.IADD R27, R27, 0x1, R49 ;  /* 0x000000011b1b7824 */ /* 0x000fe200078e0231 */
[----:B------:R-:W-:Y:S01]  /*aae0*/  ISETP.LT.U32.AND P1, PT, R104, R62, PT ;  /* 0x0000003e6800720c */ /* 0x000fe20003f21070 */
[-C--:B------:R-:W-:Y:S01]  /*aaf0*/  IMAD R33, R15, R74.reuse, RZ ;  /* 0x0000004a0f217224 */ /* 0x080fe200078e02ff */
[----:B------:R-:W-:Y:S01]  /*ab00*/  ISETP.GE.U32.AND.EX P3, PT, R42, R109, PT, P3 ;  /* 0x0000006d2a00720c */ /* 0x000fe20003f66130 */
[C---:B------:R-:W-:Y:S01]  /*ab10*/  IMAD.WIDE.U32 R4, R38.reuse, R74, RZ ;  /* 0x0000004a26047225 */ /* 0x040fe200078e00ff */
[----:B------:R-:W-:Y:S02]  /*ab20*/  ISETP.GE.U32.AND.EX P2, PT, R27, R111, PT, P2 ;  /* 0x0000006f1b00720c */ /* 0x000fe40003f46120 */
[----:B------:R-:W-:Y:S01]  /*ab30*/  ISETP.LT.U32.OR.EX P1, PT, R109, R63, !P3, P1 ;  /* 0x0000003f6d00720c */ /* 0x000fe20005f21510 */
[----:B------:R-:W-:Y:S01]  /*ab40*/  IMAD R33, R38, R75, R33 ;  /* 0x0000004b26217224 */ /* 0x000fe200078e0221 */
[----:B------:R-:W-:Y:S01]  /*ab50*/  IADD3 R105, P3, PT, R106, R112, RZ ;  /* 0x000000706a697210 */ /* 0x000fe20007f7e0ff */
[----:B------:R-:W-:Y:S01]  /*ab60*/  IMAD.WIDE.U32 R62, R29, R12, RZ ;  /* 0x0000000c1d3e7225 */ /* 0x000fe200078e00ff */
[----:B------:R-:W-:-:S02]  /*ab70*/  SEL R60, RZ, 0x1, P2 ;  /* 0x00000001ff3c7807 */ /* 0x000fc40001000000 */
[----:B------:R-:W-:Y:S01]  /*ab80*/  IADD3 R49, P4, PT, R26, R64, RZ ;  /* 0x000000401a317210 */ /* 0x000fe20007f9e0ff */
[----:B------:R-:W-:Y:S01]  /*ab90*/  IMAD.X R113, R36, 0x1, R113, P3 ;  /* 0x0000000124717824 */ /* 0x000fe200018e0671 */
[----:B------:R-:W-:Y:S01]  /*aba0*/  IADD3 R60, P3, PT, R105, R60, RZ ;  /* 0x0000003c693c7210 */ /* 0x000fe20007f7e0ff */
[----:B------:R-:W-:Y:S01]  /*abb0*/  IMAD.IADD R33, R5, 0x1, R33 ;  /* 0x0000000105217824 */ /* 0x000fe200078e0221 */
[----:B------:R-:W-:Y:S01]  /*abc0*/  ISETP.GE.U32.AND P2, PT, R105, R106, PT ;  /* 0x0000006a6900720c */ /* 0x000fe20003f46070 */
[----:B------:R-:W-:Y:S01]  /*abd0*/  IMAD.X R64, R27, 0x1, R65, P4 ;  /* 0x000000011b407824 */ /* 0x000fe200020e0641 */
[----:B------:R-:W-:Y:S01]  /*abe0*/  LOP3.LUT R65, RZ, R38, RZ, 0x33, !PT ;  /* 0x00000026ff417212 */ /* 0x000fe200078e33ff */
[----:B------:R-:W-:Y:S01]  /*abf0*/  IMAD.X R61, RZ, RZ, R113, P3 ;  /* 0x000000ffff3d7224 */ /* 0x000fe200018e0671 */
[----:B------:R-:W-:Y:S01]  /*ac00*/  ISETP.GE.U32.AND P3, PT, R60, R105, PT ;  /* 0x000000693c00720c */ /* 0x000fe20003f66070 */
[----:B------:R-:W-:Y:S01]  /*ac10*/  IMAD.WIDE.U32 R108, R33, R72, RZ ;  /* 0x00000048216c7225 */ /* 0x000fe200078e00ff */
[----:B------:R-:W-:-:S02]  /*ac20*/  SEL R46, RZ, 0x1, !P1 ;  /* 0x00000001ff2e7807 */ /* 0x000fc40004800000 */
[----:B------:R-:W-:Y:S01]  /*ac30*/  ISETP.GE.U32.AND.EX P3, PT, R61, R113, PT, P3 ;  /* 0x000000713d00720c */ /* 0x000fe20003f66130 */
[----:B------:R-:W-:-:S03]  /*ac40*/  IMAD.WIDE.U32 R102, P4, R13, R31, R62 ;  /* 0x0000001f0d667225 */ /* 0x000fc6000788003e */
[----:B------:R-:W-:Y:S01]  /*ac50*/  ISETP.GE.U32.AND.EX P2, PT, R113, R36, P3, P2 ;  /* 0x000000247100720c */ /* 0x000fe20001f46120 */
[----:B------:R-:W-:Y:S01]  /*ac60*/  IMAD.X R105, RZ, RZ, RZ, P4 ;  /* 0x000000ffff697224 */ /* 0x000fe200020e06ff */
[----:B------:R-:W-:Y:S01]  /*ac70*/  SEL R36, RZ, 0x1, !P0 ;  /* 0x00000001ff247807 */ /* 0x000fe20004000000 */
[----:B------:R-:W-:-:S04]  /*ac80*/  IMAD.WIDE.U32 R62, R31, R12, RZ ;  /* 0x0000000c1f3e7225 */ /* 0x000fc800078e00ff */
[----:B------:R-:W-:Y:S01]  /*ac90*/  IMAD.WIDE.U32 R106, R4, R72, RZ ;  /* 0x00000048046a7225 */ /* 0x000fe200078e00ff */
[----:B------:R-:W-:-:S03]  /*aca0*/  IADD3 RZ, P5, PT, R63, R102, RZ ;  /* 0x000000663fff7210 */ /* 0x000fc60007fbe0ff */
[----:B------:R-:W-:Y:S01]  /*acb0*/  IMAD.WIDE.U32 R108, P4, R4, R73, R108 ;  /* 0x00000049046c7225 */ /* 0x000fe2000788006c */
[----:B------:R-:W-:-:S03]  /*acc0*/  ISETP.GT.U32.AND P3, PT, R106, R65, PT ;  /* 0x000000416a00720c */ /* 0x000fc60003f64070 */
[----:B------:R-:W-:Y:S01]  /*acd0*/  IMAD.MOV.U32 R104, RZ, RZ, R103 ;  /* 0x000000ffff687224 */ /* 0x000fe200078e0067 */
[----:B------:R-:W-:Y:S01]  /*ace0*/  IADD3 R107, P0, PT, R107, R108, RZ ;  /* 0x0000006c6b6b7210 */ /* 0x000fe20007f1e0ff */
[----:B------:R-:W-:Y:S01]  /*acf0*/  IMAD.X R103, RZ, RZ, RZ, P4 ;  /* 0x000000ffff677224 */ /* 0x000fe200020e06ff */
[----:B------:R-:W-:Y:S01]  /*ad00*/  IADD3 R36, P4, PT, R49, R36, RZ ;  /* 0x0000002431247210 */ /* 0x000fe20007f9e0ff */
[C---:B------:R-:W-:Y:S02]  /*ad10*/  IMAD R38, R13.reuse, R31, RZ ;  /* 0x0000001f0d267224 */ /* 0x040fe400078e02ff */
[----:B------:R-:W-:Y:S02]  /*ad20*/  IMAD.MOV.U32 R102, RZ, RZ, R109 ;  /* 0x000000ffff667224 */ /* 0x000fe400078e006d */
[----:B------:R-:W-:Y:S01]  /*ad30*/  IMAD R109, R12, R29, R38 ;  /* 0x0000001d0c6d7224 */ /* 0x000fe200078e0226 */
[----:B------:R-:W-:Y:S01]  /*ad40*/  LOP3.LUT R38, RZ, R15, RZ, 0x33, !PT ;  /* 0x0000000fff267212 */ /* 0x000fe200078e33ff */
[----:B------:R-:W-:-:S04]  /*ad50*/  IMAD.WIDE.U32.X R62, R13, R29, R104, P5 ;  /* 0x0000001d0d3e7225 */ /* 0x000fc800028e0468 */
[----:B------:R-:W-:Y:S01]  /*ad60*/  IMAD.WIDE.U32.X R102, R33, R73, R102, P0 ;  /* 0x0000004921667225 */ /* 0x000fe200000e0466 */
[----:B------:R-:W-:-:S03]  /*ad70*/  ISETP.GT.U32.AND.EX P0, PT, R107, R38, PT, P3 ;  /* 0x000000266b00720c */ /* 0x000fc60003f04130 */
[----:B------:R-:W-:Y:S01]  /*ad80*/  IMAD.X R15, RZ, RZ, R64, P4 ;  /* 0x000000ffff0f7224 */ /* 0x000fe200020e0640 */
[----:B------:R-:W-:Y:S01]  /*ad90*/  IADD3 R105, P4, PT, R36, R50, RZ ;  /* 0x0000003224697210 */ /* 0x000fe20007f9e0ff */
[----:B------:R-:W-:Y:S01]  /*ada0*/  IMAD.WIDE.U32 R12, R12, R31, R60 ;  /* 0x0000001f0c0c7225 */ /* 0x000fe200078e003c */
[----:B------:R-:W-:Y:S02]  /*adb0*/  IADD3 R65, P5, PT, R44, R102, RZ ;  /* 0x000000662c417210 */ /* 0x000fe40007fbe0ff */
[----:B------:R-:W-:Y:S01]  /*adc0*/  IADD3 R102, P3, PT, R105, R46, RZ ;  /* 0x0000002e69667210 */ /* 0x000fe20007f7e0ff */
[----:B------:R-:W-:Y:S01]  /*add0*/  IMAD.IADD R13, R13, 0x1, R109 ;  /* 0x000000010d0d7824 */ /* 0x000fe200078e026d */
[----:B------:R-:W-:Y:S01]  /*ade0*/  ISETP.GE.U32.AND P1, PT, R12, R60, PT ;  /* 0x0000003c0c00720c */ /* 0x000fe20003f26070 */
[----:B------:R-:W-:Y:S01]  /*adf0*/  IMAD.X R38, R15, 0x1, R51, P4 ;  /* 0x000000010f267824 */ /* 0x000fe200020e0633 */
[----:B------:R-:W-:Y:S01]  /*ae00*/  @!P2 IADD3 R30, P4, PT, R30, 0x1, RZ ;  /* 0x000000011e1ea810 */ /* 0x000fe20007f9e0ff */
[----:B------:R-:W-:Y:S01]  /*ae10*/  IMAD.X R111, R42, 0x1, R103, P5 ;  /* 0x000000012a6f7824 */ /* 0x000fe200028e0667 */
[----:B------:R-:W-:Y:S01]  /*ae20*/  ISETP.GE.U32.AND.EX P1, PT, R13, R61, PT, P1 ;  /* 0x0000003d0d00720c */ /* 0x000fe20003f26110 */
[----:B------:R-:W-:Y:S01]  /*ae30*/  IMAD.X R103, RZ, RZ, R38, P3 ;  /* 0x000000ffff677224 */ /* 0x000fe200018e0626 */
[----:B------:R-:W-:Y:S01]  /*ae40*/  IADD3 R61, P3, PT, R30, R62, RZ ;  /* 0x0000003e1e3d7210 */ /* 0x000fe20007f7e0ff */
[----:B------:R-:W-:Y:S01]  /*ae50*/  @!P2 IMAD.X R28, RZ, RZ, R28, P4 ;  /* 0x000000ffff1ca224 */ /* 0x000fe200020e061c */
[----:B------:R-:W-:-:S02]  /*ae60*/  SEL R50, RZ, 0x1, P1 ;  /* 0x00000001ff327807 */ /* 0x000fc40000800000 */
[----:B------:R-:W-:Y:S01]  /*ae70*/  ISETP.GE.U32.AND P4, PT, R102, R105, PT ;  /* 0x000000696600720c */ /* 0x000fe20003f86070 */
[----:B------:R-:W-:Y:S01]  /*ae80*/  IMAD.X R109, R28, 0x1, R63, P3 ;  /* 0x000000011c6d7824 */ /* 0x000fe200018e063f */
[----:B------:R-:W-:Y:S01]  /*ae90*/  IADD3 R50, P3, PT, R61, R50, RZ ;  /* 0x000000323d327210 */ /* 0x000fe20007f7e0ff */
[----:B------:R-:W-:Y:S01]  /*aea0*/  IMAD.WIDE.U32 R62, R29, R10, RZ ;  /* 0x0000000a1d3e7225 */ /* 0x000fe200078e00ff */
[----:B------:R-:W-:Y:S02]  /*aeb0*/  ISETP.LT.U32.AND P1, PT, R105, R36, PT ;  /* 0x000000246900720c */ /* 0x000fe40003f21070 */
[----:B------:R-:W-:Y:S01]  /*aec0*/  ISETP.GE.U32.AND.EX P4, PT, R103, R38, PT, P4 ;  /* 0x000000266700720c */ /* 0x000fe20003f86140 */
[----:B------:R-:W-:Y:S01]  /*aed0*/  IMAD.X R51, RZ, RZ, R109, P3 ;  /* 0x000000ffff337224 */ /* 0x000fe200018e066d */
[----:B------:R-:W-:Y:S01]  /*aee0*/  ISETP.GE.U32.AND P3, PT, R50, R61, PT ;  /* 0x0000003d3200720c */ /* 0x000fe20003f66070 */
[----:B------:R-:W-:Y:S01]  /*aef0*/  IMAD.WIDE.U32 R104, R32, R66, R102 ;  /* 0x0000004220687225 */ /* 0x000fe200078e0066 */
[----:B------:R-:W-:-:S02]  /*af00*/  ISETP.LT.U32.OR.EX P4, PT, R38, R15, !P4, P1 ;  /* 0x0000000f2600720c */ /* 0x000fc40006781510 */
[----:B------:R-:W-:Y:S01]  /*af10*/  ISETP.LT.U32.AND P1, PT, R61, R30, PT ;  /* 0x0000001e3d00720c */ /* 0x000fe20003f21070 */
[----:B------:R-:W-:Y:S01]  /*af20*/  IMAD.IADD R107, R48, 0x1, R105 ;  /* 0x00000001306b7824 */ /* 0x000fe200078e0269 */
[----:B------:R-:W-:Y:S01]  /*af30*/  ISETP.GE.U32.AND.EX P5, PT, R51, R109, PT, P3 ;  /* 0x0000006d3300720c */ /* 0x000fe20003fa6130 */
[----:B------:R-:W-:Y:S01]  /*af40*/  IMAD.WIDE.U32 R62, P3, R11, R31, R62 ;  /* 0x0000001f0b3e7225 */ /* 0x000fe2000786003e */
[----:B------:R-:W-:Y:S02]  /*af50*/  SEL R61, RZ, 0x1, !P4 ;  /* 0x00000001ff3d7807 */ /* 0x000fe40006000000 */
[----:B------:R-:W-:Y:S01]  /*af60*/  SEL R60, RZ, 0x1, !P0 ;  /* 0x00000001ff3c7807 */ /* 0x000fe20004000000 */
[----:B------:R-:W-:Y:S01]  /*af70*/  IMAD.X R105, RZ, RZ, RZ, P3 ;  /* 0x000000ffff697224 */ /* 0x000fe200018e06ff */
[----:B------:R-:W-:Y:S01]  /*af80*/  IADD3 R115, P4, PT, R61, R104, RZ ;  /* 0x000000683d737210 */ /* 0x000fe20007f9e0ff */
[----:B------:R-:W-:Y:S01]  /*af90*/  IMAD.MOV.U32 R38, RZ, RZ, R12 ;  /* 0x000000ffff267224 */ /* 0x000fe200078e000c */
[----:B------:R-:W-:-:S02]  /*afa0*/  IADD3 R60, P3, PT, R65, R60, RZ ;  /* 0x0000003c413c7210 */ /* 0x000fc40007f7e0ff */
[----:B------:R-:W-:Y:S01]  /*afb0*/  ISETP.LT.U32.OR.EX P1, PT, R109, R28, !P5, P1 ;  /* 0x0000001c6d00720c */ /* 0x000fe20006f21510 */
[----:B------:R-:W-:Y:S01]  /*afc0*/  IMAD.X R32, RZ, RZ, R107, P4 ;  /* 0x000000ffff207224 */ /* 0x000fe200020e066b */
[----:B------:R-:W-:Y:S01]  /*afd0*/  ISETP.GE.U32.AND P5, PT, R115, R104, PT ;  /* 0x000000687300720c */ /* 0x000fe20003fa6070 */
[----:B------:R-:W-:Y:S01]  /*afe0*/  IMAD.X R61, RZ, RZ, R111, P3 ;  /* 0x000000ffff3d7224 */ /* 0x000fe200018e066f */
[----:B------:R-:W-:Y:S01]  /*aff0*/  ISETP.GE.U32.AND P4, PT, R60, R65, PT ;  /* 0x000000413c00720c */ /* 0x000fe20003f86070 */
[----:B------:R-:W-:Y:S01]  /*b000*/  IMAD.WIDE.U32 R108, R33, R70, RZ ;  /* 0x00000046216c7225 */ /* 0x000fe200078e00ff */
[----:B------:R-:W-:Y:S02]  /*b010*/  ISETP.LT.U32.AND P0, PT, R104, R102, PT ;  /* 0x000000666800720c */ /* 0x000fe40003f01070 */
[----:B------:R-:W-:Y:S01]  /*b020*/  ISETP.GE.U32.AND.EX P5, PT, R32, R107, PT, P5 ;  /* 0x0000006b2000720c */ /* 0x000fe20003fa6150 */
[----:B------:R-:W-:Y:S01]  /*b030*/  IMAD.MOV.U32 R104, RZ, RZ, R63 ;  /* 0x000000ffff687224 */ /* 0x000fe200078e003f */
[----:B------:R-:W-:-:S02]  /*b040*/  ISETP.LT.U32.AND P3, PT, R65, R44, PT ;  /* 0x0000002c4100720c */ /* 0x000fc40003f61070 */
[----:B------:R-:W-:Y:S02]  /*b050*/  ISETP.GE.U32.AND.EX P4, PT, R61, R111, PT, P4 ;  /* 0x0000006f3d00720c */ /* 0x000fe40003f86140 */
[----:B------:R-:W-:Y:S01]  /*b060*/  ISETP.LT.U32.OR.EX P0, PT, R107, R103, !P5, P0 ;  /* 0x000000676b00720c */ /* 0x000fe20006f01500 */
[----:B------:R-:W-:Y:S01]  /*b070*/  IMAD.WIDE.U32 R102, R31, R10, RZ ;  /* 0x0000000a1f667225 */ /* 0x000fe200078e00ff */
[----:B------:R-:W-:-:S03]  /*b080*/  ISETP.LT.U32.OR.EX P3, PT, R111, R42, !P4, P3 ;  /* 0x0000002a6f00720c */ /* 0x000fc60006761530 */
[C---:B------:R-:W-:Y:S01]  /*b090*/  IMAD.WIDE.U32 R106, R4.reuse, R70, RZ ;  /* 0x00000046046a7225 */ /* 0x040fe200078e00ff */
[----:B------:R-:W-:Y:S02]  /*b0a0*/  SEL R65, RZ, 0x1, !P3 ;  /* 0x00000001ff417807 */ /* 0x000fe40005800000 */
[----:B------:R-:W-:Y:S01]  /*b0b0*/  IADD3 RZ, P3, PT, R103, R62, RZ ;  /* 0x0000003e67ff7210 */ /* 0x000fe20007f7e0ff */
[----:B------:R-:W-:-:S04]  /*b0c0*/  IMAD.WIDE.U32 R108, P5, R4, R71, R108 ;  /* 0x00000047046c7225 */ /* 0x000fc800078a006c */
[----:B------:R-:W-:Y:S01]  /*b0d0*/  IMAD.WIDE.U32 R110, R4, R70, R60 ;  /* 0x00000046046e7225 */ /* 0x000fe200078e003c */
[----:B------:R-:W-:-:S03]  /*b0e0*/  IADD3 RZ, P4, PT, R107, R108, RZ ;  /* 0x0000006c6bff7210 */ /* 0x000fc60007f9e0ff */
[----:B------:R-:W-:Y:S02]  /*b0f0*/  IMAD.X R107, RZ, RZ, RZ, P5 ;  /* 0x000000ffff6b7224 */ /* 0x000fe400028e06ff */
[----:B------:R-:W-:Y:S01]  /*b100*/  IMAD.MOV.U32 R106, RZ, RZ, R109 ;  /* 0x000000ffff6a7224 */ /* 0x000fe200078e006d */
[----:B------:R-:W-:Y:S01]  /*b110*/  IADD3 R109, P5, PT, R65, R110, RZ ;  /* 0x0000006e416d7210 */ /* 0x000fe20007fbe0ff */
[----:B------:R-:W-:Y:S01]  /*b120*/  IMAD.WIDE.U32.X R102, R11, R29, R104, P3 ;  /* 0x0000001d0b667225 */ /* 0x000fe200018e0468 */
[----:B------:R-:W-:-:S03]  /*b130*/  @!P2 ISETP.NE.U32.AND P3, PT, R30, RZ, PT ;  /* 0x000000ff1e00a20c */ /* 0x000fc60003f65070 */
[----:B------:R-:W-:Y:S01]  /*b140*/  IMAD.IADD R108, R108, 0x1, R111 ;  /* 0x000000016c6c7824 */ /* 0x000fe200078e026f */
[----:B------:R-:W-:Y:S01]  /*b150*/  @!P2 ISETP.NE.AND.EX P3, PT, R28, RZ, PT, P3 ;  /* 0x000000ff1c00a20c */ /* 0x000fe20003f65330 */
[----:B------:R-:W-:Y:S01]  /*b160*/  IMAD.WIDE.U32.X R62, R33, R71, R106, P4 ;  /* 0x00000047213e7225 */ /* 0x000fe200020e046a */
[----:B------:R-:W-:Y:S02]  /*b170*/  ISETP.GE.U32.AND P4, PT, R109, R110, PT ;  /* 0x0000006e6d00720c */ /* 0x000fe40003f86070 */
[----:B------:R-:W-:Y:S01]  /*b180*/  @!P2 SEL R105, RZ, 0x1, P3 ;  /* 0x00000001ff69a807 */ /* 0x000fe20001800000 */
[----:B------:R-:W-:Y:S01]  /*b190*/  IMAD.X R113, RZ, RZ, R108, P5 ;  /* 0x000000ffff717224 */ /* 0x000fe200028e066c */
[----:B------:R-:W-:Y:S01]  /*b1a0*/  ISETP.LT.U32.AND P3, PT, R110, R60, PT ;  /* 0x0000003c6e00720c */ /* 0x000fe20003f61070 */
[----:B------:R-:W-:-:S03]  /*b1b0*/  IMAD R11, R11, R31, RZ ;  /* 0x0000001f0b0b7224 */ /* 0x000fc600078e02ff */
[----:B------:R-:W-:Y:S01]  /*b1c0*/  ISETP.GE.U32.AND.EX P5, PT, R113, R108, PT, P4 ;  /* 0x0000006c7100720c */ /* 0x000fe20003fa6140 */
[----:B------:R-:W-:Y:S01]  /*b1d0*/  IMAD R11, R10, R29, R11 ;  /* 0x0000001d0a0b7224 */ /* 0x000fe200078e020b */
[----:B------:R-:W-:Y:S02]  /*b1e0*/  IADD3 R65, P4, PT, R115, R62, RZ ;  /* 0x0000003e73417210 */ /* 0x000fe40007f9e0ff */
[----:B------:R-:W-:Y:S02]  /*b1f0*/  ISETP.LT.U32.OR.EX P5, PT, R108, R61, !P5, P3 ;  /* 0x0000003d6c00720c */ /* 0x000fe40006fa1530 */
[----:B------:R-:W-:Y:S01]  /*b200*/  ISETP.GE.U32.AND P3, PT, R49, R26, PT ;  /* 0x0000001a3100720c */ /* 0x000fe20003f66070 */
[----:B------:R-:W-:Y:S01]  /*b210*/  IMAD.X R107, R32, 0x1, R63, P4 ;  /* 0x00000001206b7824 */ /* 0x000fe200020e063f */
[----:B------:R-:W-:Y:S01]  /*b220*/  SEL R60, RZ, 0x1, !P5 ;  /* 0x00000001ff3c7807 */ /* 0x000fe20006800000 */
[----:B------:R-:W-:Y:S01]  /*b230*/  IMAD.WIDE.U32 R62, R10, R31, R50 ;  /* 0x0000001f0a3e7225 */ /* 0x000fe200078e0032 */
[----:B------:R-:W-:-:S02]  /*b240*/  @!P2 IADD3 R40, P5, PT, R105, R40, RZ ;  /* 0x000000286928a210 */ /* 0x000fc40007fbe0ff */
[----:B------:R-:W-:Y:S01]  /*b250*/  SEL R105, RZ, 0x1, !P1 ;  /* 0x00000001ff697807 */ /* 0x000fe20004800000 */
[----:B------:R-:W-:Y:S01]  /*b260*/  IMAD R26, R113, R74, RZ ;  /* 0x0000004a711a7224 */ /* 0x000fe200078e02ff */
[----:B------:R-:W-:Y:S01]  /*b270*/  ISETP.GE.U32.AND P1, PT, R62, R50, PT ;  /* 0x000000323e00720c */ /* 0x000fe20003f26070 */
[----:B------:R-:W-:Y:S01]  /*b280*/  @!P2 IMAD.X R9, RZ, RZ, R9, P5 ;  /* 0x000000ffff09a224 */ /* 0x000fe200028e0609 */
[----:B------:R-:W-:Y:S01]  /*b290*/  IADD3 R60, P5, PT, R65, R60, RZ ;  /* 0x0000003c413c7210 */ /* 0x000fe20007fbe0ff */
[----:B------:R-:W-:Y:S01]  /*b2a0*/  IMAD.IADD R50, R63, 0x1, R11 ;  /* 0x000000013f327824 */ /* 0x000fe200078e020b */
[----:B------:R-:W-:Y:S01]  /*b2b0*/  ISETP.LT.U32.AND P4, PT, R65, R115, PT ;  /* 0x000000734100720c */ /* 0x000fe20003f81070 */
[C---:B------:R-:W-:Y:S01]  /*b2c0*/  IMAD.WIDE.U32 R10, R109.reuse, R74, RZ ;  /* 0x0000004a6d0a7225 */ /* 0x040fe200078e00ff */
[----:B------:R-:W-:Y:S02]  /*b2d0*/  ISETP.GE.U32.AND P2, PT, R60, R65, PT ;  /* 0x000000413c00720c */ /* 0x000fe40003f46070 */
[----:B------:R-:W-:Y:S01]  /*b2e0*/  ISETP.GE.U32.AND.EX P1, PT, R50, R51, PT, P1 ;  /* 0x000000333200720c */ /* 0x000fe20003f26110 */
[----:B------:R-:W-:Y:S01]  /*b2f0*/  IMAD.X R61, RZ, RZ, R107, P5 ;  /* 0x000000ffff3d7224 */ /* 0x000fe200028e066b */
[----:B------:R-:W-:Y:S01]  /*b300*/  ISETP.GE.U32.AND.EX P3, PT, R64, R27, PT, P3 ;  /* 0x0000001b4000720c */ /* 0x000fe20003f66130 */
[----:B------:R-:W-:Y:S01]  /*b310*/  IMAD R63, R109, R75, R26 ;  /* 0x0000004b6d3f7224 */ /* 0x000fe200078e021a */
[----:B------:R-:W-:Y:S01]  /*b320*/  SEL R51, RZ, 0x1, P1 ;  /* 0x00000001ff337807 */ /* 0x000fe20000800000 */
[----:B------:R-:W-:Y:S01]  /*b330*/  IMAD.MOV.U32 R12, RZ, RZ, R62 ;  /* 0x000000ffff0c7224 */ /* 0x000fe200078e003e */
[----:B------:R-:W-:Y:S01]  /*b340*/  ISETP.GE.U32.AND.EX P2, PT, R61, R107, PT, P2 ;  /* 0x0000006b3d00720c */ /* 0x000fe20003f46120 */
[----:B------:R-:W-:Y:S01]  /*b350*/  IMAD.IADD R26, R11, 0x1, R63 ;  /* 0x000000010b1a7824 */ /* 0x000fe200078e023f */
[----:B------:R-:W-:Y:S01]  /*b360*/  IADD3 R40, P1, P5, R102, R40, R105 ;  /* 0x0000002866287210 */ /* 0x000fe20007d3e069 */
[----:B------:R-:W-:Y:S01]  /*b370*/  IMAD.WIDE.U32 R104, R33, R68, RZ ;  /* 0x0000004421687225 */ /* 0x000fe200078e00ff */
[----:B------:R-:W-:-:S02]  /*b380*/  ISETP.LT.U32.OR.EX P4, PT, R107, R32, !P2, P4 ;  /* 0x000000206b00720c */ /* 0x000fc40005781540 */
[----:B------:R-:W-:Y:S01]  /*b390*/  ISETP.GE.U32.AND P2, PT, R36, R49, PT ;  /* 0x000000312400720c */ /* 0x000fe20003f46070 */
[----:B------:R-:W-:Y:S01]  /*b3a0*/  IMAD.WIDE.U32 R48, R4, R68, R60 ;  /* 0x0000004404307225 */ /* 0x000fe200078e003c */
[----:B------:R-:W-:Y:S02]  /*b3b0*/  IADD3.X R28, PT, PT, R103, R9, RZ, P1, P5 ;  /* 0x00000009671c7210 */ /* 0x000fe40000fea4ff */
[----:B------:R-:W-:Y:S01]  /*b3c0*/  IADD3 R9, P5, PT, R40, R51, RZ ;  /* 0x0000003328097210 */ /* 0x000fe20007fbe0ff */
[----:B------:R-:W-:Y:S01]  /*b3d0*/  IMAD.WIDE.U32 R102, R26, R72, RZ ;  /* 0x000000481a667225 */ /* 0x000fe200078e00ff */
[----:B------:R-:W-:Y:S02]  /*b3e0*/  SEL R63, RZ, 0x1, !P4 ;  /* 0x00000001ff3f7807 */ /* 0x000fe40006000000 */
[----:B------:R-:W-:Y:S01]  /*b3f0*/  ISETP.GE.U32.AND.EX P2, PT, R15, R64, PT, P2 ;  /* 0x000000400f00720c */ /* 0x000fe20003f46120 */
[----:B------:R-:W-:Y:S01]  /*b400*/  IMAD.WIDE.U32 R104, P1, R4, R69, R104 ;  /* 0x0000004504687225 */ /* 0x000fe20007820068 */
[----:B------:R-:W-:-:S02]  /*b410*/  LOP3.LUT R51, RZ, R109, RZ, 0x33, !PT ;  /* 0x0000006dff337212 */ /* 0x000fc400078e33ff */
[----:B------:R-:W-:Y:S01]  /*b420*/  LOP3.LUT R30, RZ, R113, RZ, 0x33, !PT ;  /* 0x00000071ff1e7212 */ /* 0x000fe200078e33ff */
[----:B------:R-:W-:Y:S01]  /*b430*/  IMAD.X R28, RZ, RZ, R28, P5 ;  /* 0x000000ffff1c7224 */ /* 0x000fe200028e061c */
[----:B------:R-:W-:Y:S01]  /*b440*/  IADD3 R63, P5, PT, R63, R48, RZ ;  /* 0x000000303f3f7210 */ /* 0x000fe20007fbe0ff */
[----:B------:R-:W-:-:S04]  /*b450*/  IMAD.WIDE.U32 R106, R10, R72, RZ ;  /* 0x000000480a6a7225 */ /* 0x000fc800078e00ff */
[----:B------:R-:W-:-:S04]  /*b460*/  IMAD.WIDE.U32 R108, P4, R10, R73, R102 ;  /* 0x000000490a6c7225 */ /* 0x000fc80007880066 */
[----:B------:R-:W-:Y:S02]  /*b470*/  IMAD.IADD R111, R104, 0x1, R49 ;  /* 0x00000001686f7824 */ /* 0x000fe400078e0231 */
[----:B------:R-:W-:Y:S01]  /*b480*/  IMAD.X R65, RZ, RZ, RZ, P1 ;  /* 0x000000ffff417224 */ /* 0x000fe200008e06ff */
[----:B------:R-:W-:Y:S01]  /*b490*/  ISETP.GT.U32.AND P1, PT, R106, R51, PT ;  /* 0x000000336a00720c */ /* 0x000fe20003f24070 */
        /* <DEDUP_REMOVED lines=24> */
.L_x_45:
[----:B------:R-:W-:Y:S05]  /*b620*/  BSYNC.RECONVERGENT B3 ;  /* 0x0000000000037941 */ /* 0x000fea0003800200 */
.L_x_44:
[----:B------:R-:W-:Y:S01]  /*b630*/  IADD3 R5, P3, PT, R63, R102, RZ ;  /* 0x000000663f057210 */ /* 0x000fe20007f7e0ff */
[----:B------:R-:W-:Y:S01]  /*b640*/  IMAD.WIDE.U32.X R64, R33, R69, R64, P4 ;  /* 0x0000004521407225 */ /* 0x000fe200020e0440 */
[----:B------:R-:W-:Y:S01]  /*b650*/  SEL R62, RZ, 0x1, !P1 ;  /* 0x00000001ff3e7807 */ /* 0x000fe20004800000 */
[----:B------:R-:W-:Y:S01]  /*b660*/  BSSY.RECONVERGENT B3, `(.L_x_46) ;  /* 0x00000c2000037945 */ /* 0x000fe20003800200 */
[----:B------:R-:W-:Y:S01]  /*b670*/  IADD3 R15, P2, PT, R38, R34, RZ ;  /* 0x00000022260f7210 */ /* 0x000fe20007f5e0ff */
[----:B------:R-:W-:Y:S01]  /*b680*/  IMAD.X R103, R32, 0x1, R103, P3 ;  /* 0x0000000120677824 */ /* 0x000fe200018e0667 */
[----:B------:R-:W-:Y:S01]  /*b690*/  ISETP.GE.U32.AND P1, PT, R63, R48, PT ;  /* 0x000000303f00720c */ /* 0x000fe20003f26070 */
[----:B------:R-:W-:Y:S01]  /*b6a0*/  BSSY.RELIABLE B4, `(.L_x_47) ;  /* 0x00000a8000047945 */ /* 0x000fe20003800100 */
[----:B------:R-:W-:Y:S01]  /*b6b0*/  IADD3 R62, P3, PT, R5, R62, RZ ;  /* 0x0000003e053e7210 */ /* 0x000fe20007f7e0ff */
[----:B------:R-:W-:Y:S01]  /*b6c0*/  IMAD.X R36, R13, 0x1, R35, P2 ;  /* 0x000000010d247824 */ /* 0x000fe200010e0623 */
[----:B------:R-:W-:Y:S01]  /*b6d0*/  SEL R30, RZ, 0x1, !P0 ;  /* 0x00000001ff1e7807 */ /* 0x000fe20004000000 */
[----:B------:R-:W-:Y:S01]  /*b6e0*/  IMAD.WIDE.U32 R34, R10, R70, RZ ;  /* 0x000000460a227225 */ /* 0x000fe200078e00ff */
[----:B------:R-:W-:-:S02]  /*b6f0*/  ISETP.LT.U32.AND P2, PT, R5, R63, PT ;  /* 0x0000003f0500720c */ /* 0x000fc40003f41070 */
[----:B------:R-:W-:Y:S01]  /*b700*/  ISETP.GE.U32.AND.EX P1, PT, R32, R111, PT, P1 ;  /* 0x0000006f2000720c */ /* 0x000fe20003f26110 */
[----:B------:R-:W-:Y:S01]  /*b710*/  IMAD.X R63, RZ, RZ, R103, P3 ;  /* 0x000000ffff3f7224 */ /* 0x000fe200018e0667 */
[----:B------:R-:W-:Y:S02]  /*b720*/  IADD3 R30, P3, PT, R15, R30, RZ ;  /* 0x0000001e0f1e7210 */ /* 0x000fe40007f7e0ff */
[----:B------:R-:W-:Y:S01]  /*b730*/  ISETP.LT.U32.OR.EX P5, PT, R111, R61, !P1, P5 ;  /* 0x0000003d6f00720c */ /* 0x000fe20004fa1550 */
[----:B------:R-:W-:Y:S01]  /*b740*/  IMAD.WIDE.U32 R60, R26, R70, RZ ;  /* 0x000000461a3c7225 */ /* 0x000fe200078e00ff */
[----:B------:R-:W-:Y:S02]  /*b750*/  ISETP.GE.U32.AND P0, PT, R62, R5, PT ;  /* 0x000000053e00720c */ /* 0x000fe40003f06070 */
[----:B------:R-:W-:Y:S01]  /*b760*/  IADD3 R5, P1, PT, R30, R64, RZ ;  /* 0x000000401e057210 */ /* 0x000fe20007f3e0ff */
[----:B------:R-:W-:Y:S01]  /*b770*/  IMAD.X R107, RZ, RZ, R36, P3 ;  /* 0x000000ffff6b7224 */ /* 0x000fe200018e0624 */
[----:B------:R-:W-:Y:S01]  /*b780*/  SEL R48, RZ, 0x1, !P5 ;  /* 0x00000001ff307807 */ /* 0x000fe20006800000 */
[----:B------:R-:W-:Y:S01]  /*b790*/  IMAD.WIDE.U32 R104, P3, R10, R71, R60 ;  /* 0x000000470a687225 */ /* 0x000fe2000786003c */
[----:B------:R-:W-:-:S03]  /*b7a0*/  ISETP.GE.U32.AND.EX P0, PT, R63, R103, PT, P0 ;  /* 0x000000673f00720c */ /* 0x000fc60003f06100 */
[----:B------:R-:W-:Y:S01]  /*b7b0*/  IMAD.X R65, R107, 0x1, R65, P1 ;  /* 0x000000016b417824 */ /* 0x000fe200008e0641 */
[----:B------:R-:W-:Y:S01]  /*b7c0*/  IADD3 R48, P1, PT, R5, R48, RZ ;  /* 0x0000003005307210 */ /* 0x000fe20007f3e0ff */
[----:B------:R-:W-:Y:S01]  /*b7d0*/  IMAD.WIDE.U32 R60, R10, R70, R62 ;  /* 0x000000460a3c7225 */ /* 0x000fe200078e003e */
[----:B------:R-:W-:Y:S02]  /*b7e0*/  ISETP.LT.U32.OR.EX P2, PT, R103, R32, !P0, P2 ;  /* 0x000000206700720c */ /* 0x000fe40004741520 */
[----:B------:R-:W-:Y:S01]  /*b7f0*/  ISETP.GE.U32.AND P0, PT, R48, R5, PT ;  /* 0x000000053000720c */ /* 0x000fe20003f06070 */
[----:B------:R-:W-:Y:S01]  /*b800*/  IMAD.X R49, RZ, RZ, R65, P1 ;  /* 0x000000ffff317224 */ /* 0x000fe200008e0641 */
[----:B------:R-:W-:Y:S02]  /*b810*/  ISETP.LT.U32.AND P1, PT, R5, R30, PT ;  /* 0x0000001e0500720c */ /* 0x000fe40003f21070 */
[----:B------:R-:W-:Y:S01]  /*b820*/  SEL R5, RZ, 0x1, !P2 ;  /* 0x00000001ff057807 */ /* 0x000fe20005000000 */
[----:B------:R-:W-:Y:S01]  /*b830*/  IMAD.WIDE.U32 R102, R4, R66, R48 ;  /* 0x0000004204667225 */ /* 0x000fe200078e0030 */
[----:B------:R-:W-:-:S02]  /*b840*/  ISETP.GE.U32.AND.EX P2, PT, R49, R65, PT, P0 ;  /* 0x000000413100720c */ /* 0x000fc40003f46100 */
[----:B------:R-:W-:Y:S02]  /*b850*/  IADD3 RZ, P4, PT, R35, R104, RZ ;  /* 0x0000006823ff7210 */ /* 0x000fe40007f9e0ff */
[----:B------:R-:W-:Y:S01]  /*b860*/  ISETP.LT.U32.AND P0, PT, R60, R62, PT ;  /* 0x0000003e3c00720c */ /* 0x000fe20003f01070 */
[----:B------:R-:W-:Y:S01]  /*b870*/  IMAD.IADD R62, R104, 0x1, R61 ;  /* 0x00000001683e7824 */ /* 0x000fe200078e023d */
[----:B------:R-:W-:Y:S01]  /*b880*/  IADD3 R35, P5, PT, R5, R60, RZ ;  /* 0x0000003c05237210 */ /* 0x000fe20007fbe0ff */
[----:B------:R-:W-:Y:S01]  /*b890*/  IMAD.X R5, RZ, RZ, RZ, P3 ;  /* 0x000000ffff057224 */ /* 0x000fe200018e06ff */
[----:B------:R-:W-:Y:S01]  /*b8a0*/  ISETP.LT.U32.OR.EX P1, PT, R65, R107, !P2, P1 ;  /* 0x0000006b4100720c */ /* 0x000fe20005721510 */
[----:B------:R-:W-:Y:S01]  /*b8b0*/  IMAD.WIDE.U32 R64, R33, R66, RZ ;  /* 0x0000004221407225 */ /* 0x000fe200078e00ff */
[----:B------:R-:W-:Y:S02]  /*b8c0*/  ISETP.GE.U32.AND P2, PT, R35, R60, PT ;  /* 0x0000003c2300720c */ /* 0x000fe40003f46070 */
[----:B------:R-:W-:Y:S01]  /*b8d0*/  SEL R51, RZ, 0x1, !P1 ;  /* 0x00000001ff337807 */ /* 0x000fe20004800000 */
[----:B------:R-:W-:-:S02]  /*b8e0*/  IMAD.X R27, RZ, RZ, R62, P5 ;  /* 0x000000ffff1b7224 */ /* 0x000fc400028e063e */
[----:B------:R-:W-:-:S03]  /*b8f0*/  IMAD.WIDE.U32 R60, R4, R66, RZ ;  /* 0x00000042043c7225 */ /* 0x000fc600078e00ff */
[----:B------:R-:W-:Y:S01]  /*b900*/  ISETP.GE.U32.AND.EX P2, PT, R27, R62, PT, P2 ;  /* 0x0000003e1b00720c */ /* 0x000fe20003f46120 */
[----:B------:R-:W-:-:S03]  /*b910*/  IMAD.WIDE.U32 R64, P5, R4, R67, R64 ;  /* 0x0000004304407225 */ /* 0x000fc600078a0040 */
[----:B------:R-:W-:Y:S01]  /*b920*/  ISETP.LT.U32.OR.EX P1, PT, R62, R63, !P2, P0 ;  /* 0x0000003f3e00720c */ /* 0x000fe20005721500 */
[----:B------:R-:W-:Y:S01]  /*b930*/  IMAD.MOV.U32 R4, RZ, RZ, R105 ;  /* 0x000000ffff047224 */ /* 0x000fe200078e0069 */
[----:B------:R-:W-:Y:S01]  /*b940*/  IADD3 RZ, P3, PT, R61, R64, RZ ;  /* 0x000000403dff7210 */ /* 0x000fe20007f7e0ff */
[----:B------:R-:W-:Y:S01]  /*b950*/  IMAD.IADD R103, R64, 0x1, R103 ;  /* 0x0000000140677824 */ /* 0x000fe200078e0267 */
[----:B------:R-:W-:Y:S01]  /*b960*/  IADD3 R51, P2, PT, R51, R102, RZ ;  /* 0x0000006633337210 */ /* 0x000fe20007f5e0ff */
[----:B------:R-:W-:Y:S01]  /*b970*/  IMAD.WIDE.U32.X R60, R26, R71, R4, P4 ;  /* 0x000000471a3c7225 */ /* 0x000fe200020e0404 */
[----:B------:R-:W-:Y:S02]  /*b980*/  SEL R64, RZ, 0x1, !P1 ;  /* 0x00000001ff407807 */ /* 0x000fe40004800000 */
[----:B------:R-:W-:Y:S01]  /*b990*/  ISETP.GE.U32.AND P0, PT, R30, R15, PT ;  /* 0x0000000f1e00720c */ /* 0x000fe20003f06070 */
[----:B------:R-:W-:Y:S01]  /*b9a0*/  IMAD.X R30, RZ, RZ, R103, P2 ;  /* 0x000000ffff1e7224 */ /* 0x000fe200010e0667 */
[----:B------:R-:W-:Y:S01]  /*b9b0*/  IADD3 R11, P1, PT, R51, R60, RZ ;  /* 0x0000003c330b7210 */ /* 0x000fe20007f3e0ff */
[----:B------:R-:W-:Y:S01]  /*b9c0*/  IMAD.MOV.U32 R4, RZ, RZ, R65 ;  /* 0x000000ffff047224 */ /* 0x000fe200078e0041 */
[----:B------:R-:W-:Y:S01]  /*b9d0*/  ISETP.GE.U32.AND P2, PT, R15, R38, PT ;  /* 0x000000260f00720c */ /* 0x000fe20003f46070 */
[----:B------:R-:W-:Y:S01]  /*b9e0*/  IMAD.X R5, RZ, RZ, RZ, P5 ;  /* 0x000000ffff057224 */ /* 0x000fe200028e06ff */
[----:B------:R-:W-:Y:S01]  /*b9f0*/  IADD3 R64, P4, PT, R11, R64, RZ ;  /* 0x000000400b407210 */ /* 0x000fe20007f9e0ff */
[----:B------:R-:W-:Y:S01]  /*ba00*/  IMAD.X R15, R30, 0x1, R61, P1 ;  /* 0x000000011e0f7824 */ /* 0x000fe200008e063d */
[----:B------:R-:W-:Y:S01]  /*ba10*/  ISETP.GE.U32.AND.EX P0, PT, R107, R36, PT, P0 ;  /* 0x000000246b00720c */ /* 0x000fe20003f06100 */
[----:B------:R-:W-:Y:S01]  /*ba20*/  IMAD.WIDE.U32.X R4, R33, R67, R4, P3 ;  /* 0x0000004321047225 */ /* 0x000fe200018e0404 */
[----:B------:R-:W-:-:S02]  /*ba30*/  ISETP.GE.U32.AND P1, PT, R64, R11, PT ;  /* 0x0000000b4000720c */ /* 0x000fc40003f26070 */
[----:B------:R-:W-:Y:S01]  /*ba40*/  ISETP.GE.U32.AND.EX P0, PT, R36, R13, P0, P2 ;  /* 0x0000000d2400720c */ /* 0x000fe20000706120 */
[----:B------:R-:W-:Y:S01]  /*ba50*/  IMAD.X R65, RZ, RZ, R15, P4 ;  /* 0x000000ffff417224 */ /* 0x000fe200020e060f */
[----:B------:R-:W-:Y:S01]  /*ba60*/  ISETP.LT.U32.AND P2, PT, R11, R51, PT ;  /* 0x000000330b00720c */ /* 0x000fe20003f41070 */
[----:B------:R-:W-:Y:S01]  /*ba70*/  IMAD.WIDE.U32 R60, R26, R68, RZ ;  /* 0x000000441a3c7225 */ /* 0x000fe200078e00ff */
[----:B------:R-:W-:Y:S02]  /*ba80*/  ISETP.GE.U32.AND P3, PT, R51, R102, PT ;  /* 0x000000663300720c */ /* 0x000fe40003f66070 */
[----:B------:R-:W-:Y:S01]  /*ba90*/  ISETP.GE.U32.AND.EX P4, PT, R65, R15, PT, P1 ;  /* 0x0000000f4100720c */ /* 0x000fe20003f86110 */
[----:B------:R-:W-:Y:S01]  /*baa0*/  IMAD.WIDE.U32 R62, R10, R68, R64 ;  /* 0x000000440a3e7225 */ /* 0x000fe200078e0040 */
[----:B------:R-:W-:Y:S02]  /*bab0*/  ISETP.LT.U32.AND P1, PT, R102, R48, PT ;  /* 0x000000306600720c */ /* 0x000fe40003f21070 */
[----:B------:R-:W-:Y:S01]  /*bac0*/  ISETP.LT.U32.OR.EX P2, PT, R15, R30, !P4, P2 ;  /* 0x0000001e0f00720c */ /* 0x000fe20006741520 */
[----:B------:R-:W-:Y:S01]  /*bad0*/  IMAD.WIDE.U32 R60, P5, R10, R69, R60 ;  /* 0x000000450a3c7225 */ /* 0x000fe200078a003c */
[----:B------:R-:W-:-:S02]  /*bae0*/  ISETP.GE.U32.AND.EX P3, PT, R30, R103, PT, P3 ;  /* 0x000000671e00720c */ /* 0x000fc40003f66130 */
[----:B------:R-:W-:Y:S01]  /*baf0*/  SEL R11, RZ, 0x1, !P2 ;  /* 0x00000001ff0b7807 */ /* 0x000fe20005000000 */
[----:B------:R-:W-:Y:S01]  /*bb00*/  IMAD.WIDE.U32 R32, R10, R68, RZ ;  /* 0x000000440a207225 */ /* 0x000fe200078e00ff */
[----:B------:R-:W-:Y:S02]  /*bb10*/  ISETP.LT.U32.OR.EX P2, PT, R103, R49, !P3, P1 ;  /* 0x000000316700720c */ /* 0x000fe40005f41510 */
        /* <DEDUP_REMOVED lines=22> */
[C---:B------:R-:W-:Y:S02]  /*bc80*/  IADD3 R48, P1, PT, R5.reuse, R48, RZ ;  /* 0x0000003005307210 */ /* 0x040fe40007f3e0ff */
[----:B------:R-:W-:Y:S02]  /*bc90*/  ISETP.LT.U32.AND P2, PT, R5, R4, PT ;  /* 0x000000040500720c */ /* 0x000fe40003f41070 */
[----:B------:R-:W-:Y:S01]  /*bca0*/  ISETP.GE.U32.AND P3, PT, R48, R5, PT ;  /* 0x000000053000720c */ /* 0x000fe20003f66070 */
[----:B------:R-:W-:Y:S01]  /*bcb0*/  IMAD.X R49, RZ, RZ, R33, P1 ;  /* 0x000000ffff317224 */ /* 0x000fe200008e0621 */
[----:B------:R-:W-:Y:S01]  /*bcc0*/  ISETP.GE.U32.AND.EX P5, PT, R32, R51, PT, P5 ;  /* 0x000000332000720c */ /* 0x000fe20003fa6150 */
[----:B------:R-:W-:Y:S01]  /*bcd0*/  IMAD.WIDE.U32 R4, R26, R66, RZ ;  /* 0x000000421a047225 */ /* 0x000fe200078e00ff */
[----:B------:R-:W-:-:S02]  /*bce0*/  ISETP.LT.U32.AND P4, PT, R13, R12, PT ;  /* 0x0000000c0d00720c */ /* 0x000fc40003f81070 */
[----:B------:R-:W-:Y:S02]  /*bcf0*/  ISETP.GE.U32.AND.EX P3, PT, R49, R33, PT, P3 ;  /* 0x000000213100720c */ /* 0x000fe40003f66130 */
[----:B------:R-:W-:Y:S02]  /*bd00*/  @!P0 ISETP.NE.U32.AND P1, PT, R12, RZ, PT ;  /* 0x000000ff0c00820c */ /* 0x000fe40003f25070 */
[----:B------:R-:W-:Y:S01]  /*bd10*/  ISETP.LT.U32.OR.EX P3, PT, R33, R32, !P3, P2 ;  /* 0x000000202100720c */ /* 0x000fe20005f61520 */
[C---:B------:R-:W-:Y:S01]  /*bd20*/  IMAD.WIDE.U32 R4, P2, R10.reuse, R67, R4 ;  /* 0x000000430a047225 */ /* 0x040fe20007840004 */
[----:B------:R-:W-:Y:S02]  /*bd30*/  ISETP.LT.U32.OR.EX P4, PT, R51, R50, !P5, P4 ;  /* 0x000000323300720c */ /* 0x000fe40006f81540 */
[----:B------:R-:W-:Y:S01]  /*bd40*/  SEL R15, RZ, 0x1, !P3 ;  /* 0x00000001ff0f7807 */ /* 0x000fe20005800000 */
[----:B------:R-:W-:Y:S01]  /*bd50*/  IMAD.WIDE.U32 R32, R10, R66, R48 ;  /* 0x000000420a207225 */ /* 0x000fe200078e0030 */
[----:B------:R-:W-:-:S03]  /*bd60*/  @!P0 ISETP.NE.AND.EX P5, PT, R50, RZ, PT, P1 ;  /* 0x000000ff3200820c */ /* 0x000fc60003fa5310 */
[----:B------:R-:W-:Y:S01]  /*bd70*/  IMAD.X R13, RZ, RZ, RZ, P2 ;  /* 0x000000ffff0d7224 */ /* 0x000fe200010e06ff */
[----:B------:R-:W-:Y:S01]  /*bd80*/  IADD3 R51, P2, PT, R15, R32, RZ ;  /* 0x000000200f337210 */ /* 0x000fe20007f5e0ff */
[----:B------:R-:W-:Y:S01]  /*bd90*/  IMAD.WIDE.U32 R10, R10, R66, RZ ;  /* 0x000000420a0a7225 */ /* 0x000fe200078e00ff */
[----:B------:R-:W-:Y:S02]  /*bda0*/  @!P0 SEL R10, RZ, 0x1, P5 ;  /* 0x00000001ff0a8807 */ /* 0x000fe40002800000 */
[----:B------:R-:W-:Y:S01]  /*bdb0*/  ISETP.GE.U32.AND P1, PT, R51, R32, PT ;  /* 0x000000203300720c */ /* 0x000fe20003f26070 */
[----:B------:R-:W-:Y:S01]  /*bdc0*/  IMAD.IADD R15, R4, 0x1, R33 ;  /* 0x00000001040f7824 */ /* 0x000fe200078e0221 */
[----:B------:R-:W-:Y:S01]  /*bdd0*/  IADD3 RZ, P3, PT, R11, R4, RZ ;  /* 0x000000040bff7210 */ /* 0x000fe20007f7e0ff */
[----:B------:R-:W-:Y:S02]  /*bde0*/  IMAD.MOV.U32 R12, RZ, RZ, R5 ;  /* 0x000000ffff0c7224 */ /* 0x000fe400078e0005 */
[----:B------:R-:W-:Y:S01]  /*bdf0*/  IMAD.X R30, RZ, RZ, R15, P2 ;  /* 0x000000ffff1e7224 */ /* 0x000fe200010e060f */
[----:B------:R-:W-:Y:S01]  /*be00*/  ISETP.LT.U32.AND P2, PT, R32, R48, PT ;  /* 0x000000302000720c */ /* 0x000fe20003f41070 */
[----:B------:R-:W-:Y:S01]  /*be10*/  IMAD.WIDE.U32.X R4, R26, R67, R12, P3 ;  /* 0x000000431a047225 */ /* 0x000fe200018e040c */
[----:B------:R-:W-:-:S02]  /*be20*/  @!P0 IADD3 R9, P3, PT, R10, R9, RZ ;  /* 0x000000090a098210 */ /* 0x000fc40007f7e0ff */
[----:B------:R-:W-:Y:S02]  /*be30*/  ISETP.GE.U32.AND.EX P1, PT, R30, R15, PT, P1 ;  /* 0x0000000f1e00720c */ /* 0x000fe40003f26110 */
[----:B------:R-:W-:Y:S01]  /*be40*/  SEL R10, RZ, 0x1, !P4 ;  /* 0x00000001ff0a7807 */ /* 0x000fe20006000000 */
[----:B------:R-:W-:Y:S01]  /*be50*/  @!P0 IMAD.X R28, RZ, RZ, R28, P3 ;  /* 0x000000ffff1c8224 */ /* 0x000fe200018e061c */
[----:B------:R-:W-:Y:S02]  /*be60*/  ISETP.LT.U32.OR.EX P2, PT, R15, R49, !P1, P2 ;  /* 0x000000310f00720c */ /* 0x000fe40004f41520 */
        /* <DEDUP_REMOVED lines=13> */
[----:B------:R-:W-:Y:S02]  /*bf40*/  IMAD.MOV.U32 R12, RZ, RZ, R34 ;  /* 0x000000ffff0c7224 */ /* 0x000fe400078e0022 */
[----:B------:R-:W-:-:S08]  /*bf50*/  IMAD.MOV.U32 R9, RZ, RZ, R35 ;  /* 0x000000ffff097224 */ /* 0x000fd000078e0023 */
        /* <DEDUP_REMOVED lines=24> */
[----:B------:R-:W-:Y:S01]  /*c0e0*/  ISETP.LT.U32.OR.EX P0, PT, R34, R71, !P0, P1 ;  /* 0x000000472200720c */ /* 0x000fe20004701510 */
[----:B------:R-:W-:-:S12]  /*c0f0*/  IMAD.MOV.U32 R9, RZ, RZ, R35 ;  /* 0x000000ffff097224 */ /* 0x000fd800078e0023 */
[----:B------:R-:W-:Y:S05]  /*c100*/  @P0 BREAK.RELIABLE B4 ;  /* 0x0000000000040942 */ /* 0x000fea0003800100 */
[----:B------:R-:W-:Y:S05]  /*c110*/  @P0 BRA `(.L_x_49) ;  /* 0x0000000000580947 */ /* 0x000fea0003800000 */
.L_x_48:
[----:B------:R-:W-:Y:S05]  /*c120*/  BSYNC.RELIABLE B4 ;  /* 0x0000000000047941 */ /* 0x000fea0003800100 */
.L_x_47:
        /* <DEDUP_REMOVED lines=21> */
.L_x_49:
[----:B------:R-:W-:Y:S05]  /*c280*/  BSYNC.RECONVERGENT B3 ;  /* 0x0000000000037941 */ /* 0x000fea0003800200 */
.L_x_46:
[C---:B------:R-:W-:Y:S01]  /*c290*/  IMAD.WIDE.U32 R32, R47.reuse, R56, RZ ;  /* 0x000000382f207225 */ /* 0x040fe200078e00ff */
[----:B------:R-:W-:Y:S03]  /*c2a0*/  BSSY.RECONVERGENT B3, `(.L_x_50) ;  /* 0x000007d000037945 */ /* 0x000fe60003800200 */
[----:B------:R-:W-:-:S04]  /*c2b0*/  IMAD.WIDE.U32 R50, R47, R58, RZ ;  /* 0x0000003a2f327225 */ /* 0x000fc800078e00ff */
[----:B------:R-:W-:-:S04]  /*c2c0*/  IMAD.WIDE.U32 R34, P0, R57, R41, R32 ;  /* 0x0000002939227225 */ /* 0x000fc80007800020 */
[----:B------:R-:W-:-:S04]  /*c2d0*/  IMAD.WIDE.U32 R32, R41, R56, RZ ;  /* 0x0000003829207225 */ /* 0x000fc800078e00ff */
[----:B------:R-:W-:Y:S01]  /*c2e0*/  IMAD.X R49, RZ, RZ, RZ, P0 ;  /* 0x000000ffff317224 */ /* 0x000fe200000e06ff */
[----:B------:R-:W-:Y:S01]  /*c2f0*/  IADD3 RZ, P0, PT, R33, R34, RZ ;  /* 0x0000002221ff7210 */ /* 0x000fe20007f1e0ff */
[----:B------:R-:W-:Y:S02]  /*c300*/  IMAD.MOV.U32 R48, RZ, RZ, R35 ;  /* 0x000000ffff307224 */ /* 0x000fe400078e0023 */
[----:B------:R-:W-:Y:S02]  /*c310*/  IMAD R4, R59, R41, RZ ;  /* 0x000000293b047224 */ /* 0x000fe400078e02ff */
[----:B------:R-:W-:-:S04]  /*c320*/  IMAD.WIDE.U32.X R32, R57, R47, R48, P0 ;  /* 0x0000002f39207225 */ /* 0x000fc800000e0430 */
[----:B------:R-:W-:-:S04]  /*c330*/  IMAD.WIDE.U32 R50, P0, R59, R41, R50 ;  /* 0x000000293b327225 */ /* 0x000fc80007800032 */
[C---:B------:R-:W-:Y:S02]  /*c340*/  IMAD R63, R58.reuse, R47, R4 ;  /* 0x0000002f3a3f7224 */ /* 0x040fe400078e0204 */
[----:B------:R-:W-:-:S04]  /*c350*/  IMAD.WIDE.U32 R34, R58, R41, R32 ;  /* 0x000000293a227225 */ /* 0x000fc800078e0020 */
[----:B------:R-:W-:-:S04]  /*c360*/  IMAD.WIDE.U32 R48, R41, R58, RZ ;  /* 0x0000003a29307225 */ /* 0x000fc800078e00ff */
[----:B------:R-:W-:Y:S01]  /*c370*/  IMAD.X R61, RZ, RZ, RZ, P0 ;  /* 0x000000ffff3d7224 */ /* 0x000fe200000e06ff */
[----:B------:R-:W-:Y:S01]  /*c380*/  ISETP.GE.U32.AND P0, PT, R34, R32, PT ;  /* 0x000000202200720c */ /* 0x000fe20003f06070 */
[----:B------:R-:W-:Y:S01]  /*c390*/  IMAD.IADD R35, R35, 0x1, R63 ;  /* 0x0000000123237824 */ /* 0x000fe200078e023f */
[----:B------:R-:W-:Y:S01]  /*c3a0*/  IADD3 RZ, P1, PT, R49, R50, RZ ;  /* 0x0000003231ff7210 */ /* 0x000fe20007f3e0ff */
[----:B------:R-:W-:Y:S02]  /*c3b0*/  IMAD.MOV.U32 R60, RZ, RZ, R51 ;  /* 0x000000ffff3c7224 */ /* 0x000fe400078e0033 */
[----:B------:R-:W-:Y:S01]  /*c3c0*/  IMAD.WIDE.U32 R64, R47, R54, RZ ;  /* 0x000000362f407225 */ /* 0x000fe200078e00ff */
[----:B------:R-:W-:-:S03]  /*c3d0*/  ISETP.GE.U32.AND.EX P0, PT, R35, R33, PT, P0 ;  /* 0x000000212300720c */ /* 0x000fc60003f06100 */
[----:B------:R-:W-:Y:S01]  /*c3e0*/  IMAD.WIDE.U32 R32, R47, R52, RZ ;  /* 0x000000342f207225 */ /* 0x000fe200078e00ff */
[----:B------:R-:W-:-:S03]  /*c3f0*/  SEL R107, RZ, 0x1, P0 ;  /* 0x00000001ff6b7807 */ /* 0x000fc60000000000 */
[----:B------:R-:W-:-:S04]  /*c400*/  IMAD.WIDE.U32.X R48, R59, R47, R60, P1 ;  /* 0x0000002f3b307225 */ /* 0x000fc800008e043c */
[----:B------:R-:W-:-:S04]  /*c410*/  IMAD.WIDE.U32 R60, P4, R53, R41, R32 ;  /* 0x00000029353c7225 */ /* 0x000fc80007880020 */
[----:B------:R-:W-:Y:S01]  /*c420*/  IMAD.WIDE.U32 R32, P3, R55, R41, R64 ;  /* 0x0000002937207225 */ /* 0x000fe20007860040 */
[----:B------:R-:W-:-:S03]  /*c430*/  IADD3 R64, P0, PT, R107, R48, RZ ;  /* 0x000000306b407210 */ /* 0x000fc60007f1e0ff */
[----:B------:R-:W-:-:S04]  /*c440*/  IMAD.WIDE.U32 R50, R41, R52, RZ ;  /* 0x0000003429327225 */ /* 0x000fc800078e00ff */
[----:B------:R-:W-:Y:S01]  /*c450*/  IMAD.WIDE.U32 R62, R41, R54, RZ ;  /* 0x00000036293e7225 */ /* 0x000fe200078e00ff */
[----:B------:R-:W-:-:S03]  /*c460*/  IADD3 RZ, P1, PT, R51, R60, RZ ;  /* 0x0000003c33ff7210 */ /* 0x000fc60007f3e0ff */
[----:B------:R-:W-:Y:S01]  /*c470*/  IMAD.X R65, RZ, RZ, R49, P0 ;  /* 0x000000ffff417224 */ /* 0x000fe200000e0631 */
[----:B------:R-:W-:Y:S01]  /*c480*/  IADD3 RZ, P2, PT, R63, R32, RZ ;  /* 0x000000203fff7210 */ /* 0x000fe20007f5e0ff */
[----:B------:R-:W-:Y:S01]  /*c490*/  IMAD R4, R53, R41, RZ ;  /* 0x0000002935047224 */ /* 0x000fe200078e02ff */
[----:B------:R-:W-:Y:S01]  /*c4a0*/  ISETP.GE.U32.AND P0, PT, R64, R48, PT ;  /* 0x000000304000720c */ /* 0x000fe20003f06070 */
[----:B------:R-:W-:-:S03]  /*c4b0*/  IMAD.WIDE.U32 R104, R43, R56, RZ ;  /* 0x000000382b687225 */ /* 0x000fc600078e00ff */
[----:B------:R-:W-:Y:S01]  /*c4c0*/  ISETP.GE.U32.AND.EX P0, PT, R65, R49, PT, P0 ;  /* 0x000000314100720c */ /* 0x000fe20003f06100 */
[----:B------:R-:W-:Y:S02]  /*c4d0*/  IMAD.X R51, RZ, RZ, RZ, P4 ;  /* 0x000000ffff337224 */ /* 0x000fe400020e06ff */
[----:B------:R-:W-:-:S04]  /*c4e0*/  IMAD.WIDE.U32 R62, R52, R41, R64 ;  /* 0x00000029343e7225 */ /* 0x000fc800078e0040 */
[----:B------:R-:W-:Y:S02]  /*c4f0*/  IMAD.MOV.U32 R50, RZ, RZ, R61 ;  /* 0x000000ffff327224 */ /* 0x000fe400078e003d */
[----:B------:R-:W-:Y:S02]  /*c500*/  IMAD R109, R52, R47, R4 ;  /* 0x0000002f346d7224 */ /* 0x000fe400078e0204 */
[----:B------:R-:W-:-:S04]  /*c510*/  IMAD.WIDE.U32 R102, R45, R56, RZ ;  /* 0x000000382d667225 */ /* 0x000fc800078e00ff */
[----:B------:R-:W-:-:S04]  /*c520*/  IMAD.WIDE.U32 R104, P5, R57, R45, R104 ;  /* 0x0000002d39687225 */ /* 0x000fc800078a0068 */
[----:B------:R-:W-:Y:S01]  /*c530*/  IMAD.WIDE.U32.X R50, R53, R47, R50, P1 ;  /* 0x0000002f35327225 */ /* 0x000fe200008e0432 */
[----:B------:R-:W-:Y:S02]  /*c540*/  ISETP.GE.U32.AND P1, PT, R62, R64, PT ;  /* 0x000000403e00720c */ /* 0x000fe40003f26070 */
[----:B------:R-:W-:Y:S01]  /*c550*/  IADD3 RZ, P4, PT, R103, R104, RZ ;  /* 0x0000006867ff7210 */ /* 0x000fe20007f9e0ff */
[----:B------:R-:W-:Y:S01]  /*c560*/  IMAD.IADD R109, R63, 0x1, R109 ;  /* 0x000000013f6d7824 */ /* 0x000fe200078e026d */
[----:B------:R-:W-:Y:S01]  /*c570*/  SEL R103, RZ, 0x1, P0 ;  /* 0x00000001ff677807 */ /* 0x000fe20000000000 */
[----:B------:R-:W-:Y:S02]  /*c580*/  IMAD R4, R57, R45, RZ ;  /* 0x0000002d39047224 */ /* 0x000fe400078e02ff */
[----:B------:R-:W-:Y:S01]  /*c590*/  IMAD.X R61, RZ, RZ, RZ, P5 ;  /* 0x000000ffff3d7224 */ /* 0x000fe200028e06ff */
[----:B------:R-:W-:Y:S01]  /*c5a0*/  ISETP.GE.U32.AND.EX P1, PT, R109, R65, PT, P1 ;  /* 0x000000416d00720c */ /* 0x000fe20003f26110 */
[----:B------:R-:W-:-:S02]  /*c5b0*/  IMAD.MOV.U32 R60, RZ, RZ, R105 ;  /* 0x000000ffff3c7224 */ /* 0x000fc400078e0069 */
[C---:B------:R-:W-:Y:S01]  /*c5c0*/  IMAD.WIDE.U32 R48, R56.reuse, R45, R34 ;  /* 0x0000002d38307225 */ /* 0x040fe200078e0022 */
[----:B------:R-:W-:Y:S02]  /*c5d0*/  SEL R64, RZ, 0x1, P1 ;  /* 0x00000001ff407807 */ /* 0x000fe40000800000 */
[----:B------:R-:W-:Y:S01]  /*c5e0*/  IADD3 R103, P1, PT, R103, R50, RZ ;  /* 0x0000003267677210 */ /* 0x000fe20007f3e0ff */
[-C--:B------:R-:W-:Y:S01]  /*c5f0*/  IMAD R63, R56, R43.reuse, R4 ;  /* 0x0000002b383f7224 */ /* 0x080fe200078e0204 */
[----:B------:R-:W-:Y:S01]  /*c600*/  ISETP.GE.U32.AND P0, PT, R48, R34, PT ;  /* 0x000000223000720c */ /* 0x000fe20003f06070 */
[----:B------:R-:W-:Y:S01]  /*c610*/  IMAD.WIDE.U32.X R60, R57, R43, R60, P4 ;  /* 0x0000002b393c7225 */ /* 0x000fe200020e043c */
[----:B------:R-:W-:-:S03]  /*c620*/  IADD3 R64, P4, PT, R103, R64, RZ ;  /* 0x0000004067407210 */ /* 0x000fc60007f9e0ff */
[----:B------:R-:W-:Y:S01]  /*c630*/  IMAD.X R105, RZ, RZ, R51, P1 ;  /* 0x000000ffff697224 */ /* 0x000fe200008e0633 */
[----:B------:R-:W-:Y:S01]  /*c640*/  ISETP.GE.U32.AND P1, PT, R64, R103, PT ;  /* 0x000000674000720c */ /* 0x000fe20003f26070 */
[----:B------:R-:W-:Y:S02]  /*c650*/  IMAD.IADD R4, R49, 0x1, R63 ;  /* 0x0000000131047824 */ /* 0x000fe400078e023f */
[----:B------:R-:W-:Y:S01]  /*c660*/  IMAD.X R65, RZ, RZ, R105, P4 ;  /* 0x000000ffff417224 */ /* 0x000fe200020e0669 */
[----:B------:R-:W-:Y:S01]  /*c670*/  ISETP.LT.U32.AND P4, PT, R103, R50, PT ;  /* 0x000000326700720c */ /* 0x000fe20003f81070 */
[----:B------:R-:W-:Y:S01]  /*c680*/  IMAD R26, R55, R41, RZ ;  /* 0x00000029371a7224 */ /* 0x000fe200078e02ff */
[----:B------:R-:W-:Y:S01]  /*c690*/  ISETP.GE.U32.AND.EX P0, PT, R4, R35, PT, P0 ;  /* 0x000000230400720c */ /* 0x000fe20003f06100 */
[----:B------:R-:W-:Y:S01]  /*c6a0*/  IMAD.X R35, RZ, RZ, RZ, P3 ;  /* 0x000000ffff237224 */ /* 0x000fe200018e06ff */
[----:B------:R-:W-:Y:S01]  /*c6b0*/  IADD3 R63, P3, PT, R62, R60, RZ ;  /* 0x0000003c3e3f7210 */ /* 0x000fe20007f7e0ff */
[----:B------:R-:W-:Y:S01]  /*c6c0*/  IMAD.MOV.U32 R34, RZ, RZ, R33 ;  /* 0x000000ffff227224 */ /* 0x000fe200078e0021 */
[----:B------:R-:W-:Y:S01]  /*c6d0*/  ISETP.GE.U32.AND.EX P1, PT, R65, R105, PT, P1 ;  /* 0x000000694100720c */ /* 0x000fe20003f26110 */
[----:B------:R-:W-:Y:S01]  /*c6e0*/  IMAD.WIDE.U32 R102, R43, R58, RZ ;  /* 0x0000003a2b667225 */ /* 0x000fe200078e00ff */
[----:B------:R-:W-:-:S02]  /*c6f0*/  SEL R32, RZ, 0x1, P0 ;  /* 0x00000001ff207807 */ /* 0x000fc40000000000 */
[----:B------:R-:W-:Y:S01]  /*c700*/  ISETP.LT.U32.OR.EX P4, PT, R105, R51, !P1, P4 ;  /* 0x000000336900720c */ /* 0x000fe20004f81540 */
[----:B------:R-:W-:Y:S01]  /*c710*/  IMAD.X R107, R109, 0x1, R61, P3 ;  /* 0x000000016d6b7824 */ /* 0x000fe200018e063d */
[C---:B------:R-:W-:Y:S01]  /*c720*/  IADD3 R32, P5, PT, R63.reuse, R32, RZ ;  /* 0x000000203f207210 */ /* 0x040fe20007fbe0ff */
[----:B------:R-:W-:Y:S01]  /*c730*/  IMAD.WIDE.U32 R60, R54, R41, R64 ;  /* 0x00000029363c7225 */ /* 0x000fe200078e0040 */
[----:B------:R-:W-:Y:S02]  /*c740*/  ISETP.GE.U32.AND P0, PT, R63, R62, PT ;  /* 0x0000003e3f00720c */ /* 0x000fe40003f06070 */
[----:B------:R-:W-:Y:S01]  /*c750*/  ISETP.GE.U32.AND P1, PT, R32, R63, PT ;  /* 0x0000003f2000720c */ /* 0x000fe20003f26070 */
[-C--:B------:R-:W-:Y:S01]  /*c760*/  IMAD R105, R54, R47.reuse, R26 ;  /* 0x0000002f36697224 */ /* 0x080fe200078e021a */
[----:B------:R-:W-:Y:S01]  /*c770*/  ISETP.GE.U32.AND P3, PT, R60, R64, PT ;  /* 0x000000403c00720c */ /* 0x000fe20003f66070 */
[----:B------:R-:W-:Y:S01]  /*c780*/  IMAD.WIDE.U32.X R50, R55, R47, R34, P2 ;  /* 0x0000002f37327225 */ /* 0x000fe200010e0422 */
[----:B------:R-:W-:-:S03]  /*c790*/  ISETP.GE.U32.AND.EX P0, PT, R107, R109, PT, P0 ;  /* 0x0000006d6b00720c */ /* 0x000fc60003f06100 */
[----:B------:R-:W-:Y:S01]  /*c7a0*/  IMAD.IADD R105, R61, 0x1, R105 ;  /* 0x000000013d697824 */ /* 0x000fe200078e0269 */
[----:B------:R-:W-:Y:S01]  /*c7b0*/  SEL R61, RZ, 0x1, !P4 ;  /* 0x00000001ff3d7807 */ /* 0x000fe20006000000 */
[----:B------:R-:W-:Y:S02]  /*c7c0*/  IMAD.X R33, RZ, RZ, R107, P5 ;  /* 0x000000ffff217224 */ /* 0x000fe400028e066b */
[----:B------:R-:W-:Y:S01]  /*c7d0*/  IMAD.WIDE.U32 R62, R45, R58, RZ ;  /* 0x0000003a2d3e7225 */ /* 0x000fe200078e00ff */
[----:B------:R-:W-:Y:S02]  /*c7e0*/  ISETP.GE.U32.AND.EX P3, PT, R105, R65, PT, P3 ;  /* 0x000000416900720c */ /* 0x000fe40003f66130 */
[----:B------:R-:W-:Y:S01]  /*c7f0*/  IADD3 R61, P4, PT, R61, R50, RZ ;  /* 0x000000323d3d7210 */ /* 0x000fe20007f9e0ff */
[----:B------:R-:W-:Y:S01]  /*c800*/  IMAD.WIDE.U32 R102, P2, R59, R45, R102 ;  /* 0x0000002d3b667225 */ /* 0x000fe20007840066 */
[----:B------:R-:W-:Y:S02]  /*c810*/  SEL R28, RZ, 0x1, P3 ;  /* 0x00000001ff1c7807 */ /* 0x000fe40001800000 */
[----:B------:R-:W-:Y:S01]  /*c820*/  ISETP.GE.U32.AND.EX P1, PT, R33, R107, PT, P1 ;  /* 0x0000006b2100720c */ /* 0x000fe20003f26110 */
        /* <DEDUP_REMOVED lines=15> */
[----:B------:R-:W-:Y:S01]  /*c920*/  ISETP.GE.U32.AND.EX P4, PT, R63, R33, PT, P4 ;  /* 0x000000213f00720c */ /* 0x000fe20003f86140 */
[----:B------:R-:W-:Y:S01]  /*c930*/  IMAD.WIDE.U32.X R32, R59, R43, R64, P5 ;  /* 0x0000002b3b207225 */ /* 0x000fe200028e0440 */
[----:B------:R-:W-:-:S02]  /*c940*/  ISETP.LT.U32.OR.EX P2, PT, R107, R51, !P2, P3 ;  /* 0x000000336b00720c */ /* 0x000fc40005741530 */
        /* <DEDUP_REMOVED lines=18> */
.L_x_51:
[----:B------:R-:W-:Y:S05]  /*ca70*/  BSYNC.RECONVERGENT B3 ;  /* 0x0000000000037941 */ /* 0x000fea0003800200 */
.L_x_50:
        /* <DEDUP_REMOVED lines=9> */
[----:B------:R-:W-:-:S03]  /*cb10*/  IMAD.WIDE.U32 R60, P2, R53, R45, R50 ;  /* 0x0000002d353c7225 */ /* 0x000fc60007840032 */
[----:B------:R-:W-:Y:S01]  /*cb20*/  ISETP.GE.U32.AND.EX P1, PT, R33, R65, PT, P1 ;  /* 0x000000412100720c */ /* 0x000fe20003f26110 */
[----:B------:R-:W-:-:S03]  /*cb30*/  IMAD.WIDE.U32 R50, R45, R52, RZ ;  /* 0x000000342d327225 */ /* 0x000fc600078e00ff */
[----:B------:R-:W-:Y:S01]  /*cb40*/  ISETP.GE.U32.AND.EX P1, PT, R65, R105, P1, P0 ;  /* 0x000000694100720c */ /* 0x000fe20000f26100 */
[----:B------:R-:W-:Y:S01]  /*cb50*/  IMAD R35, R57, R41, RZ ;  /* 0x0000002939237224 */ /* 0x000fe200078e02ff */
[----:B------:R-:W-:Y:S01]  /*cb60*/  IADD3 RZ, P0, PT, R51, R60, RZ ;  /* 0x0000003c33ff7210 */ /* 0x000fe20007f1e0ff */
[----:B------:R-:W-:Y:S02]  /*cb70*/  IMAD.X R65, RZ, RZ, RZ, P2 ;  /* 0x000000ffff417224 */ /* 0x000fe400010e06ff */
[----:B------:R-:W-:Y:S02]  /*cb80*/  IMAD.MOV.U32 R64, RZ, RZ, R61 ;  /* 0x000000ffff407224 */ /* 0x000fe400078e003d */
[----:B------:R-:W-:-:S04]  /*cb90*/  IMAD.WIDE.U32 R60, R43, R54, RZ ;  /* 0x000000362b3c7225 */ /* 0x000fc800078e00ff */
[----:B------:R-:W-:Y:S02]  /*cba0*/  IMAD R113, R56, R47, R35 ;  /* 0x0000002f38717224 */ /* 0x000fe400078e0223 */
[----:B------:R-:W-:Y:S01]  /*cbb0*/  IMAD.WIDE.U32.X R46, R53, R43, R64, P0 ;  /* 0x0000002b352e7225 */ /* 0x000fe200000e0440 */
[----:B------:R-:W-:-:S03]  /*cbc0*/  @!P1 IADD3 R28, P2, PT, R28, 0x1, RZ ;  /* 0x000000011c1c9810 */ /* 0x000fc60007f5e0ff */
[----:B------:R-:W-:Y:S01]  /*cbd0*/  IMAD.WIDE.U32 R104, R39, R56, RZ ;  /* 0x0000003827687225 */ /* 0x000fe200078e00ff */
[----:B------:R-:W-:-:S03]  /*cbe0*/  IADD3 R109, P3, PT, R28, R46, RZ ;  /* 0x0000002e1c6d7210 */ /* 0x000fc60007f7e0ff */
[----:B------:R-:W-:-:S04]  /*cbf0*/  IMAD.WIDE.U32 R64, P0, R55, R45, R60 ;  /* 0x0000002d37407225 */ /* 0x000fc8000780003c */
[----:B------:R-:W-:-:S04]  /*cc00*/  IMAD.WIDE.U32 R60, R39, R58, RZ ;  /* 0x0000003a273c7225 */ /* 0x000fc800078e00ff */
[----:B------:R-:W-:Y:S02]  /*cc10*/  @!P1 IMAD.X R30, RZ, RZ, R30, P2 ;  /* 0x000000ffff1e9224 */ /* 0x000fe400010e061e */
[----:B------:R-:W-:-:S04]  /*cc20*/  IMAD.WIDE.U32 R104, P4, R57, R37, R104 ;  /* 0x0000002539687225 */ /* 0x000fc80007880068 */
[----:B------:R-:W-:Y:S01]  /*cc30*/  IMAD R35, R53, R45, RZ ;  /* 0x0000002d35237224 */ /* 0x000fe200078e02ff */
[----:B------:R-:W-:Y:S01]  /*cc40*/  IADD3 RZ, P2, PT, R103, R104, RZ ;  /* 0x0000006867ff7210 */ /* 0x000fe20007f5e0ff */
[----:B------:R-:W-:Y:S02]  /*cc50*/  IMAD.X R111, R30, 0x1, R47, P3 ;  /* 0x000000011e6f7824 */ /* 0x000fe400018e062f */
[----:B------:R-:W-:-:S04]  /*cc60*/  IMAD.WIDE.U32 R50, R45, R54, RZ ;  /* 0x000000362d327225 */ /* 0x000fc800078e00ff */
[----:B------:R-:W-:Y:S01]  /*cc70*/  IMAD.WIDE.U32 R106, R37, R58, RZ ;  /* 0x0000003a256a7225 */ /* 0x000fe200078e00ff */
[----:B------:R-:W-:-:S03]  /*cc80*/  IADD3 RZ, P5, PT, R51, R64, RZ ;  /* 0x0000004033ff7210 */ /* 0x000fc60007fbe0ff */
[----:B------:R-:W-:-:S04]  /*cc90*/  IMAD.WIDE.U32 R46, P3, R59, R37, R60 ;  /* 0x000000253b2e7225 */ /* 0x000fc8000786003c */
[----:B------:R-:W-:-:S04]  /*cca0*/  IMAD.WIDE.U32 R60, R52, R45, R32 ;  /* 0x0000002d343c7225 */ /* 0x000fc800078e0020 */
[----:B------:R-:W-:Y:S02]  /*ccb0*/  IMAD R35, R52, R43, R35 ;  /* 0x0000002b34237224 */ /* 0x000fe400078e0223 */
[----:B------:R-:W-:Y:S01]  /*ccc0*/  IMAD.X R103, RZ, RZ, RZ, P4 ;  /* 0x000000ffff677224 */ /* 0x000fe200020e06ff */
[----:B------:R-:W-:Y:S01]  /*ccd0*/  IADD3 RZ, P4, PT, R107, R46, RZ ;  /* 0x0000002e6bff7210 */ /* 0x000fe20007f9e0ff */
[----:B------:R-:W-:Y:S01]  /*cce0*/  IMAD.X R51, RZ, RZ, RZ, P0 ;  /* 0x000000ffff337224 */ /* 0x000fe200000e06ff */
[----:B------:R-:W-:Y:S01]  /*ccf0*/  ISETP.GE.U32.AND P0, PT, R60, R32, PT ;  /* 0x000000203c00720c */ /* 0x000fe20003f06070 */
[----:B------:R-:W-:Y:S02]  /*cd00*/  IMAD.IADD R107, R61, 0x1, R35 ;  /* 0x000000013d6b7824 */ /* 0x000fe400078e0223 */
[----:B------:R-:W-:Y:S02]  /*cd10*/  IMAD.MOV.U32 R62, RZ, RZ, R34 ;  /* 0x000000ffff3e7224 */ /* 0x000fe400078e0022 */
[----:B------:R-:W-:Y:S01]  /*cd20*/  IMAD.MOV.U32 R102, RZ, RZ, R105 ;  /* 0x000000ffff667224 */ /* 0x000fe200078e0069 */
[----:B------:R-:W-:Y:S01]  /*cd30*/  ISETP.GE.U32.AND.EX P0, PT, R107, R33, PT, P0 ;  /* 0x000000216b00720c */ /* 0x000fe20003f06100 */
[----:B------:R-:W-:-:S03]  /*cd40*/  IMAD.WIDE.U32 R32, R56, R37, R62 ;  /* 0x0000002538207225 */ /* 0x000fc600078e003e */
[----:B------:R-:W-:Y:S01]  /*cd50*/  SEL R38, RZ, 0x1, P0 ;  /* 0x00000001ff267807 */ /* 0x000fe20000000000 */
[----:B------:R-:W-:Y:S01]  /*cd60*/  IMAD R35, R55, R45, RZ ;  /* 0x0000002d37237224 */ /* 0x000fe200078e02ff */
[----:B------:R-:W-:Y:S01]  /*cd70*/  ISETP.GE.U32.AND P0, PT, R32, R34, PT ;  /* 0x000000222000720c */ /* 0x000fe20003f06070 */
[----:B------:R-:W-:Y:S02]  /*cd80*/  IMAD.MOV.U32 R50, RZ, RZ, R65 ;  /* 0x000000ffff327224 */ /* 0x000fe400078e0041 */
[----:B------:R-:W-:Y:S02]  /*cd90*/  IMAD R105, R54, R43, R35 ;  /* 0x0000002b36697224 */ /* 0x000fe400078e0223 */
[----:B------:R-:W-:Y:S01]  /*cda0*/  IMAD.WIDE.U32.X R64, R57, R39, R102, P2 ;  /* 0x0000002739407225 */ /* 0x000fe200010e0466 */
[----:B------:R-:W-:-:S03]  /*cdb0*/  IADD3 R34, P2, PT, R109, R38, RZ ;  /* 0x000000266d227210 */ /* 0x000fc60007f5e0ff */
[----:B------:R-:W-:Y:S02]  /*cdc0*/  IMAD R35, R57, R37, RZ ;  /* 0x0000002539237224 */ /* 0x000fe400078e02ff */
[----:B------:R-:W-:Y:S01]  /*cdd0*/  IMAD.WIDE.U32.X R50, R55, R43, R50, P5 ;  /* 0x0000002b37327225 */ /* 0x000fe200028e0432 */
[----:B------:R-:W-:-:S03]  /*cde0*/  @!P1 ISETP.NE.U32.AND P5, PT, R28, RZ, PT ;  /* 0x000000ff1c00920c */ /* 0x000fc60003fa5070 */
[----:B------:R-:W-:Y:S01]  /*cdf0*/  IMAD R61, R56, R39, R35 ;  /* 0x00000027383d7224 */ /* 0x000fe200078e0223 */
[----:B------:R-:W-:Y:S01]  /*ce00*/  @!P1 ISETP.NE.AND.EX P5, PT, R30, RZ, PT, P5 ;  /* 0x000000ff1e00920c */ /* 0x000fe20003fa5350 */
[----:B------:R-:W-:Y:S01]  /*ce10*/  IMAD.X R43, RZ, RZ, RZ, P3 ;  /* 0x000000ffff2b7224 */ /* 0x000fe200018e06ff */
[----:B------:R-:W-:Y:S01]  /*ce20*/  ISETP.GE.U32.AND P3, PT, R34, R109, PT ;  /* 0x0000006d2200720c */ /* 0x000fe20003f66070 */
[----:B------:R-:W-:Y:S01]  /*ce30*/  IMAD.X R35, RZ, RZ, R111, P2 ;  /* 0x000000ffff237224 */ /* 0x000fe200010e066f */
[----:B------:R-:W-:Y:S01]  /*ce40*/  ISETP.LT.U32.AND P2, PT, R109, R28, PT ;  /* 0x0000001c6d00720c */ /* 0x000fe20003f41070 */
[----:B------:R-:W-:Y:S01]  /*ce50*/  IMAD.IADD R28, R33, 0x1, R61 ;  /* 0x00000001211c7824 */ /* 0x000fe200078e023d */
[----:B------:R-:W-:Y:S01]  /*ce60*/  @!P1 SEL R103, RZ, 0x1, P5 ;  /* 0x00000001ff679807 */ /* 0x000fe20002800000 */
[----:B------:R-:W-:Y:S01]  /*ce70*/  IMAD.WIDE.U32 R44, R54, R45, R34 ;  /* 0x0000002d362c7225 */ /* 0x000fe200078e0022 */
[----:B------:R-:W-:Y:S02]  /*ce80*/  ISETP.GE.U32.AND.EX P3, PT, R35, R111, PT, P3 ;  /* 0x0000006f2300720c */ /* 0x000fe40003f66130 */
[----:B------:R-:W-:Y:S01]  /*ce90*/  IADD3 R61, P5, PT, R60, R64, RZ ;  /* 0x000000403c3d7210 */ /* 0x000fe20007fbe0ff */
[----:B------:R-:W-:Y:S01]  /*cea0*/  IMAD.MOV.U32 R42, RZ, RZ, R47 ;  /* 0x000000ffff2a7224 */ /* 0x000fe200078e002f */
[----:B------:R-:W-:Y:S01]  /*ceb0*/  ISETP.LT.U32.OR.EX P2, PT, R111, R30, !P3, P2 ;  /* 0x0000001e6f00720c */ /* 0x000fe20005f41520 */
[----:B------:R-:W-:Y:S01]  /*cec0*/  IMAD.WIDE.U32 R46, R56, R41, RZ ;  /* 0x00000029382e7225 */ /* 0x000fe200078e00ff */
[----:B------:R-:W-:-:S02]  /*ced0*/  @!P1 IADD3 R36, P3, PT, R103, R36, RZ ;  /* 0x0000002467249210 */ /* 0x000fc40007f7e0ff */
[----:B------:R-:W-:Y:S01]  /*cee0*/  ISETP.GE.U32.AND.EX P0, PT, R28, R63, PT, P0 ;  /* 0x0000003f1c00720c */ /* 0x000fe20003f06100 */
[----:B------:R-:W-:Y:S01]  /*cef0*/  IMAD.IADD R103, R45, 0x1, R105 ;  /* 0x000000012d677824 */ /* 0x000fe200078e0269 */
[----:B------:R-:W-:Y:S01]  /*cf00*/  SEL R41, RZ, 0x1, !P2 ;  /* 0x00000001ff297807 */ /* 0x000fe20005000000 */
[----:B------:R-:W-:Y:S01]  /*cf10*/  @!P1 IMAD.X R26, RZ, RZ, R26, P3 ;  /* 0x000000ffff1a9224 */ /* 0x000fe200018e061a */
[----:B------:R-:W-:Y:S01]  /*cf20*/  SEL R30, RZ, 0x1, P0 ;  /* 0x00000001ff1e7807 */ /* 0x000fe20000000000 */
[----:B------:R-:W-:Y:S01]  /*cf30*/  IMAD.X R63, R107, 0x1, R65, P5 ;  /* 0x000000016b3f7824 */ /* 0x000fe200028e0641 */
[----:B------:R-:W-:Y:S01]  /*cf40*/  ISETP.GE.U32.AND P1, PT, R44, R34, PT ;  /* 0x000000222c00720c */ /* 0x000fe20003f26070 */
[----:B------:R-:W-:Y:S01]  /*cf50*/  IMAD.IADD R65, R47, 0x1, R113 ;  /* 0x000000012f417824 */ /* 0x000fe200078e0271 */
[----:B------:R-:W-:Y:S01]  /*cf60*/  ISETP.GE.U32.AND P0, PT, R61, R60, PT ;  /* 0x0000003c3d00720c */ /* 0x000fe20003f06070 */
[----:B------:R-:W-:Y:S01]  /*cf70*/  IMAD.WIDE.U32.X R42, R59, R39, R42, P4 ;  /* 0x000000273b2a7225 */ /* 0x000fe200020e042a */
[----:B------:R-:W-:-:S02]  /*cf80*/  IADD3 R60, P5, PT, R61, R30, RZ ;  /* 0x0000001e3d3c7210 */ /* 0x000fc40007fbe0ff */
[----:B------:R-:W-:Y:S01]  /*cf90*/  ISETP.GE.U32.AND.EX P1, PT, R103, R35, PT, P1 ;  /* 0x000000236700720c */ /* 0x000fe20003f26110 */
[-C--:B------:R-:W-:Y:S01]  /*cfa0*/  IMAD R38, R65, R74.reuse, RZ ;  /* 0x0000004a41267224 */ /* 0x080fe200078e02ff */
[----:B------:R-:W-:Y:S01]  /*cfb0*/  IADD3 R30, P3, PT, R36, R41, RZ ;  /* 0x00000029241e7210 */ /* 0x000fe20007f7e0ff */
[----:B------:R-:W-:Y:S01]  /*cfc0*/  IMAD.WIDE.U32 R34, R46, R74, RZ ;  /* 0x0000004a2e227225 */ /* 0x000fe200078e00ff */
[----:B------:R-:W-:Y:S02]  /*cfd0*/  SEL R36, RZ, 0x1, P1 ;  /* 0x00000001ff247807 */ /* 0x000fe40000800000 */
[----:B------:R-:W-:Y:S01]  /*cfe0*/  IADD3 R41, P1, PT, R30, R50, RZ ;  /* 0x000000321e297210 */ /* 0x000fe20007f3e0ff */
[----:B------:R-:W-:Y:S01]  /*cff0*/  IMAD R47, R46, R75, R38 ;  /* 0x0000004b2e2f7224 */ /* 0x000fe200078e0226 */
[----:B------:R-:W-:Y:S01]  /*d000*/  ISETP.GE.U32.AND P2, PT, R60, R61, PT ;  /* 0x0000003d3c00720c */ /* 0x000fe20003f46070 */
[----:B------:R-:W-:Y:S01]  /*d010*/  IMAD.X R38, RZ, RZ, R26, P3 ;  /* 0x000000ffff267224 */ /* 0x000fe200018e061a */
[----:B------:R-:W-:Y:S01]  /*d020*/  IADD3 R36, P3, PT, R41, R36, RZ ;  /* 0x0000002429247210 */ /* 0x000fe20007f7e0ff */
[----:B------:R-:W-:Y:S01]  /*d030*/  IMAD.X R61, RZ, RZ, R63, P5 ;  /* 0x000000ffff3d7224 */ /* 0x000fe200028e063f */
[----:B------:R-:W-:Y:S01]  /*d040*/  ISETP.GE.U32.AND.EX P0, PT, R63, R107, PT, P0 ;  /* 0x0000006b3f00720c */ /* 0x000fe20003f06100 */
[----:B------:R-:W-:Y:S01]  /*d050*/  IMAD.X R45, R38, 0x1, R51, P1 ;  /* 0x00000001262d7824 */ /* 0x000fe200008e0633 */
[----:B------:R-:W-:Y:S01]  /*d060*/  ISETP.LT.U32.AND P1, PT, R41, R30, PT ;  /* 0x0000001e2900720c */ /* 0x000fe20003f21070 */
[----:B------:R-:W-:Y:S01]  /*d070*/  IMAD.IADD R26, R35, 0x1, R47 ;  /* 0x00000001231a7824 */ /* 0x000fe200078e022f */
[----:B------:R-:W-:Y:S01]  /*d080*/  ISETP.GE.U32.AND P5, PT, R36, R41, PT ;  /* 0x000000292400720c */ /* 0x000fe20003fa6070 */
[----:B------:R-:W-:Y:S01]  /*d090*/  IMAD.X R30, RZ, RZ, R45, P3 ;  /* 0x000000ffff1e7224 */ /* 0x000fe200018e062d */
[----:B------:R-:W-:Y:S01]  /*d0a0*/  ISETP.GE.U32.AND.EX P2, PT, R61, R63, PT, P2 ;  /* 0x0000003f3d00720c */ /* 0x000fe20003f46120 */
[----:B------:R-:W-:-:S02]  /*d0b0*/  IMAD R47, R59, R37, RZ ;  /* 0x000000253b2f7224 */ /* 0x000fc400078e02ff */
[----:B------:R-:W-:Y:S01]  /*d0c0*/  IMAD.WIDE.U32 R40, R58, R37, R60 ;  /* 0x000000253a287225 */ /* 0x000fe200078e003c */
[----:B------:R-:W-:-:S03]  /*d0d0*/  ISETP.GE.U32.AND.EX P3, PT, R30, R45, PT, P5 ;  /* 0x0000002d1e00720c */ /* 0x000fc60003f66150 */
[----:B------:R-:W-:Y:S01]  /*d0e0*/  IMAD R47, R58, R39, R47 ;  /* 0x000000273a2f7224 */ /* 0x000fe200078e022f */
[----:B------:R-:W-:Y:S01]  /*d0f0*/  ISETP.LT.U32.OR.EX P1, PT, R45, R38, !P3, P1 ;  /* 0x000000262d00720c */ /* 0x000fe20005f21510 */
[----:B------:R-:W-:Y:S01]  /*d100*/  IMAD.WIDE.U32 R62, R26, R72, RZ ;  /* 0x000000481a3e7225 */ /* 0x000fe200078e00ff */
[----:B------:R-:W-:Y:S02]  /*d110*/  ISETP.GE.U32.AND P3, PT, R40, R60, PT ;  /* 0x0000003c2800720c */ /* 0x000fe40003f66070 */
[----:B------:R-:W-:Y:S01]  /*d120*/  LOP3.LUT R45, RZ, R46, RZ, 0x33, !PT ;  /* 0x0000002eff2d7212 */ /* 0x000fe200078e33ff */
[----:B------:R-:W-:Y:S01]  /*d130*/  IMAD.IADD R47, R41, 0x1, R47 ;  /* 0x00000001292f7824 */ /* 0x000fe200078e022f */
[----:B------:R-:W-:Y:S01]  /*d140*/  SEL R38, RZ, 0x1, !P1 ;  /* 0x00000001ff267807 */ /* 0x000fe20004800000 */
[----:B------:R-:W-:-:S03]  /*d150*/  IMAD.WIDE.U32 R50, R34, R72, RZ ;  /* 0x0000004822327225 */ /* 0x000fc600078e00ff */
[----:B------:R-:W-:Y:S01]  /*d160*/  ISETP.GE.U32.AND.EX P3, PT, R47, R61, PT, P3 ;  /* 0x0000003d2f00720c */ /* 0x000fe20003f66130 */
[----:B------:R-:W-:-:S04]  /*d170*/  IMAD.WIDE.U32 R62, P5, R34, R73, R62 ;  /* 0x00000049223e7225 */ /* 0x000fc800078a003e */
[----:B------:R-:W-:Y:S01]  /*d180*/  IMAD.MOV.U32 R102, RZ, RZ, R44 ;  /* 0x000000ffff667224 */ /* 0x000fe200078e002c */
[----:B------:R-:W-:Y:S01]  /*d190*/  IADD3 R64, P4, PT, R51, R62, RZ ;  /* 0x0000003e33407210 */ /* 0x000fe20007f9e0ff */
[----:B------:R-:W-:Y:S01]  /*d1a0*/  IMAD.MOV.U32 R46, RZ, RZ, RZ ;  /* 0x000000ffff2e7224 */ /* 0x000fe200078e00ff */
[----:B------:R-:W-:Y:S01]  /*d1b0*/  SEL R44, RZ, 0x1, P3 ;  /* 0x00000001ff2c7807 */ /* 0x000fe20001800000 */
[----:B------:R-:W-:Y:S01]  /*d1c0*/  IMAD.X R61, RZ, RZ, RZ, P5 ;  /* 0x000000ffff3d7224 */ /* 0x000fe200028e06ff */
[----:B------:R-:W-:Y:S09]  /*d1d0*/  @P2 BRA P0, `(.L_x_53) ;  /* 0x0000000000382947 */ /* 0x000ff20000000000 */
        /* <DEDUP_REMOVED lines=14> */
.L_x_53:
[----:B------:R-:W-:Y:S05]  /*d2c0*/  BSYNC.RECONVERGENT B3 ;  /* 0x0000000000037941 */ /* 0x000fea0003800200 */
.L_x_52:
[----:B------:R-:W-:Y:S01]  /*d2d0*/  IMAD.MOV.U32 R60, RZ, RZ, R63 ;  /* 0x000000ffff3c7224 */ /* 0x000fe200078e003f */
[----:B------:R-:W-:Y:S01]  /*d2e0*/  IADD3 R41, P1, PT, R102, R42, RZ ;  /* 0x0000002a66297210 */ /* 0x000fe20007f3e0ff */
[----:B------:R-:W-:Y:S01]  /*d2f0*/  IMAD.WIDE.U32 R62, R39, R54, RZ ;  /* 0x00000036273e7225 */ /* 0x000fe200078e00ff */
[----:B------:R-:W-:Y:S01]  /*d300*/  ISETP.GT.U32.AND P0, PT, R50, R45, PT ;  /* 0x0000002d3200720c */ /* 0x000fe20003f04070 */
[----:B------:R-:W-:Y:S01]  /*d310*/  BSSY.RECONVERGENT B3, `(.L_x_54) ;  /* 0x00000da000037945 */ /* 0x000fe20003800200 */
[----:B------:R-:W-:Y:S01]  /*d320*/  LOP3.LUT R35, RZ, R65, RZ, 0x33, !PT ;  /* 0x00000041ff237212 */ /* 0x000fe200078e33ff */
[----:B------:R-:W-:Y:S01]  /*d330*/  IMAD.WIDE.U32.X R60, R26, R73, R60, P4 ;  /* 0x000000491a3c7225 */ /* 0x000fe200020e043c */
[----:B------:R-:W-:Y:S02]  /*d340*/  IADD3 R44, P3, PT, R41, R44, RZ ;  /* 0x0000002c292c7210 */ /* 0x000fe40007f7e0ff */
[----:B------:R-:W-:Y:S01]  /*d350*/  ISETP.GT.U32.AND.EX P0, PT, R64, R35, PT, P0 ;  /* 0x000000234000720c */ /* 0x000fe20003f04100 */
[----:B------:R-:W-:Y:S01]  /*d360*/  IMAD.X R43, R103, 0x1, R43, P1 ;  /* 0x00000001672b7824 */ /* 0x000fe200008e062b */
[----:B------:R-:W-:Y:S01]  /*d370*/  IADD3 R33, P1, PT, R48, R60, RZ ;  /* 0x0000003c30217210 */ /* 0x000fe20007f3e0ff */
[----:B------:R-:W-:Y:S01]  /*d380*/  IMAD.WIDE.U32 R50, R39, R52, RZ ;  /* 0x0000003427327225 */ /* 0x000fe200078e00ff */
[----:B------:R-:W-:-:S02]  /*d390*/  ISETP.GE.U32.AND P2, PT, R44, R41, PT ;  /* 0x000000292c00720c */ /* 0x000fc40003f46070 */
[----:B------:R-:W-:Y:S01]  /*d3a0*/  SEL R42, RZ, 0x1, !P0 ;  /* 0x00000001ff2a7807 */ /* 0x000fe20004000000 */
[----:B------:R-:W-:Y:S02]  /*d3b0*/  IMAD.X R45, RZ, RZ, R43, P3 ;  /* 0x000000ffff2d7224 */ /* 0x000fe400018e062b */
[----:B------:R-:W-:Y:S01]  /*d3c0*/  IMAD.X R35, R4, 0x1, R61, P1 ;  /* 0x0000000104237824 */ /* 0x000fe200008e063d */
[----:B------:R-:W-:Y:S01]  /*d3d0*/  ISETP.GE.U32.AND P1, PT, R41, R102, PT ;  /* 0x000000662900720c */ /* 0x000fe20003f26070 */
[----:B------:R-:W-:Y:S01]  /*d3e0*/  IMAD.WIDE.U32 R50, P0, R53, R37, R50 ;  /* 0x0000002535327225 */ /* 0x000fe20007800032 */
[----:B------:R-:W-:Y:S02]  /*d3f0*/  ISETP.GE.U32.AND.EX P2, PT, R45, R43, PT, P2 ;  /* 0x0000002b2d00720c */ /* 0x000fe40003f46120 */
[----:B------:R-:W-:Y:S01]  /*d400*/  IADD3 R42, P4, PT, R33, R42, RZ ;  /* 0x0000002a212a7210 */ /* 0x000fe20007f9e0ff */
[----:B------:R-:W-:Y:S01]  /*d410*/  IMAD.WIDE.U32 R60, R37, R52, RZ ;  /* 0x00000034253c7225 */ /* 0x000fe200078e00ff */
[----:B------:R-:W-:-:S02]  /*d420*/  ISETP.GE.U32.AND.EX P2, PT, R43, R103, P2, P1 ;  /* 0x000000672b00720c */ /* 0x000fc40001746110 */
[----:B------:R-:W-:Y:S01]  /*d430*/  ISETP.GE.U32.AND P3, PT, R42, R33, PT ;  /* 0x000000212a00720c */ /* 0x000fe20003f66070 */
[----:B------:R-:W-:Y:S01]  /*d440*/  IMAD.X R43, RZ, RZ, R35, P4 ;  /* 0x000000ffff2b7224 */ /* 0x000fe200020e0623 */
[----:B------:R-:W-:Y:S01]  /*d450*/  IADD3 RZ, P4, PT, R61, R50, RZ ;  /* 0x000000323dff7210 */ /* 0x000fe20007f9e0ff */
[----:B------:R-:W-:Y:S01]  /*d460*/  IMAD.X R65, RZ, RZ, RZ, P0 ;  /* 0x000000ffff417224 */ /* 0x000fe200000e06ff */
[----:B------:R-:W-:Y:S01]  /*d470*/  ISETP.LT.U32.AND P0, PT, R33, R48, PT ;  /* 0x000000302100720c */ /* 0x000fe20003f01070 */
[----:B------:R-:W-:Y:S01]  /*d480*/  IMAD.WIDE.U32 R106, R26, R70, RZ ;  /* 0x000000461a6a7225 */ /* 0x000fe200078e00ff */
[----:B------:R-:W-:-:S03]  /*d490*/  ISETP.GE.U32.AND.EX P5, PT, R43, R35, PT, P3 ;  /* 0x000000232b00720c */ /* 0x000fc60003fa6130 */
[----:B------:R-:W-:Y:S01]  /*d4a0*/  IMAD.WIDE.U32 R62, P1, R55, R37, R62 ;  /* 0x00000025373e7225 */ /* 0x000fe2000782003e */
[----:B------:R-:W-:-:S03]  /*d4b0*/  ISETP.LT.U32.OR.EX P0, PT, R35, R4, !P5, P0 ;  /* 0x000000042300720c */ /* 0x000fc60006f01500 */
[----:B------:R-:W-:Y:S01]  /*d4c0*/  IMAD.WIDE.U32 R48, R29, R56, RZ ;  /* 0x000000381d307225 */ /* 0x000fe200078e00ff */
[----:B------:R-:W-:-:S03]  /*d4d0*/  SEL R33, RZ, 0x1, !P0 ;  /* 0x00000001ff217807 */ /* 0x000fc60004000000 */
[----:B------:R-:W-:-:S04]  /*d4e0*/  IMAD.WIDE.U32 R102, R37, R54, RZ ;  /* 0x0000003625667225 */ /* 0x000fc800078e00ff */
[----:B------:R-:W-:Y:S01]  /*d4f0*/  IMAD.X R61, RZ, RZ, RZ, P1 ;  /* 0x000000ffff3d7224 */ /* 0x000fe200008e06ff */
[----:B------:R-:W-:Y:S01]  /*d500*/  IADD3 RZ, P3, PT, R103, R62, RZ ;  /* 0x0000003e67ff7210 */ /* 0x000fe20007f7e0ff */
[----:B------:R-:W-:-:S04]  /*d510*/  IMAD.WIDE.U32 R108, P1, R34, R71, R106 ;  /* 0x00000047226c7225 */ /* 0x000fc8000782006a */
[----:B------:R-:W-:-:S04]  /*d520*/  IMAD.WIDE.U32 R104, R34, R70, RZ ;  /* 0x0000004622687225 */ /* 0x000fc800078e00ff */
[----:B------:R-:W-:Y:S01]  /*d530*/  IMAD.WIDE.U32 R106, P5, R57, R31, R48 ;  /* 0x0000001f396a7225 */ /* 0x000fe200078a0030 */
[----:B------:R-:W-:-:S03]  /*d540*/  IADD3 RZ, P0, PT, R105, R108, RZ ;  /* 0x0000006c69ff7210 */ /* 0x000fc60007f1e0ff */
[----:B------:R-:W-:-:S04]  /*d550*/  IMAD.WIDE.U32 R110, R34, R70, R42 ;  /* 0x00000046226e7225 */ /* 0x000fc800078e002a */
[----:B------:R-:W-:-:S04]  /*d560*/  IMAD.WIDE.U32 R102, R31, R56, RZ ;  /* 0x000000381f667225 */ /* 0x000fc800078e00ff */
[----:B------:R-:W-:Y:S01]  /*d570*/  IMAD.X R49, RZ, RZ, RZ, P5 ;  /* 0x000000ffff317224 */ /* 0x000fe200028e06ff */
[----:B------:R-:W-:Y:S01]  /*d580*/  IADD3 R113, P5, PT, R33, R110, RZ ;  /* 0x0000006e21717210 */ /* 0x000fe20007fbe0ff */
[----:B------:R-:W-:Y:S01]  /*d590*/  IMAD.X R105, RZ, RZ, RZ, P1 ;  /* 0x000000ffff697224 */ /* 0x000fe200008e06ff */
[----:B------:R-:W-:Y:S01]  /*d5a0*/  IADD3 RZ, P1, PT, R103, R106, RZ ;  /* 0x0000006a67ff7210 */ /* 0x000fe20007f3e0ff */
[----:B------:R-:W-:Y:S02]  /*d5b0*/  IMAD.IADD R4, R108, 0x1, R111 ;  /* 0x000000016c047824 */ /* 0x000fe400078e026f */
[----:B------:R-:W-:Y:S02]  /*d5c0*/  IMAD.MOV.U32 R104, RZ, RZ, R109 ;  /* 0x000000ffff687224 */ /* 0x000fe400078e006d */
[----:B------:R-:W-:Y:S01]  /*d5d0*/  IMAD.X R103, RZ, RZ, R4, P5 ;  /* 0x000000ffff677224 */ /* 0x000fe200028e0604 */
[----:B------:R-:W-:Y:S01]  /*d5e0*/  ISETP.LT.U32.AND P5, PT, R110, R42, PT ;  /* 0x0000002a6e00720c */ /* 0x000fe20003fa1070 */
[----:B------:R-:W-:Y:S01]  /*d5f0*/  IMAD.WIDE.U32.X R104, R26, R71, R104, P0 ;  /* 0x000000471a687225 */ /* 0x000fe200000e0468 */
[----:B------:R-:W-:-:S03]  /*d600*/  ISETP.GE.U32.AND P0, PT, R113, R110, PT ;  /* 0x0000006e7100720c */ /* 0x000fc60003f06070 */
[----:B------:R-:W-:Y:S01]  /*d610*/  IMAD R33, R53, R37, RZ ;  /* 0x0000002535217224 */ /* 0x000fe200078e02ff */
[----:B------:R-:W-:Y:S01]  /*d620*/  ISETP.GE.U32.AND.EX P0, PT, R103, R4, PT, P0 ;  /* 0x000000046700720c */ /* 0x000fe20003f06100 */
[----:B------:R-:W-:Y:S02]  /*d630*/  IMAD.MOV.U32 R64, RZ, RZ, R51 ;  /* 0x000000ffff407224 */ /* 0x000fe400078e0033 */
[----:B------:R-:W-:Y:S01]  /*d640*/  IMAD R41, R52, R39, R33 ;  /* 0x0000002734297224 */ /* 0x000fe200078e0221 */
[----:B------:R-:W-:Y:S01]  /*d650*/  ISETP.LT.U32.OR.EX P5, PT, R4, R43, !P0, P5 ;  /* 0x0000002b0400720c */ /* 0x000fe200047a1550 */
[----:B------:R-:W-:-:S03]  /*d660*/  IMAD.WIDE.U32 R42, R52, R37, R44 ;  /* 0x00000025342a7225 */ /* 0x000fc600078e002c */
[----:B------:R-:W-:Y:S01]  /*d670*/  SEL R62, RZ, 0x1, !P5 ;  /* 0x00000001ff3e7807 */ /* 0x000fe20006800000 */
[----:B------:R-:W-:Y:S01]  /*d680*/  IMAD.WIDE.U32.X R64, R53, R39, R64, P4 ;  /* 0x0000002735407225 */ /* 0x000fe200020e0440 */
[----:B------:R-:W-:Y:S02]  /*d690*/  IADD3 R33, P5, PT, R32, R104, RZ ;  /* 0x0000006820217210 */ /* 0x000fe40007fbe0ff */
[----:B------:R-:W-:Y:S01]  /*d6a0*/  ISETP.GE.U32.AND P0, PT, R42, R44, PT ;  /* 0x0000002c2a00720c */ /* 0x000fe20003f06070 */
[----:B------:R-:W-:Y:S01]  /*d6b0*/  IMAD.IADD R41, R43, 0x1, R41 ;  /* 0x000000012b297824 */ /* 0x000fe200078e0229 */
[----:B------:R-:W-:Y:S01]  /*d6c0*/  IADD3 R62, P4, PT, R33, R62, RZ ;  /* 0x0000003e213e7210 */ /* 0x000fe20007f9e0ff */
[----:B------:R-:W-:Y:S02]  /*d6d0*/  IMAD R35, R55, R37, RZ ;  /* 0x0000002537237224 */ /* 0x000fe400078e02ff */
[----:B------:R-:W-:Y:S01]  /*d6e0*/  IMAD.X R105, R28, 0x1, R105, P5 ;  /* 0x000000011c697824 */ /* 0x000fe200028e0669 */
[----:B------:R-:W-:Y:S01]  /*d6f0*/  @!P2 IADD3 R36, P5, PT, R36, 0x1, RZ ;  /* 0x000000012424a810 */ /* 0x000fe20007fbe0ff */
[----:B------:R-:W-:Y:S01]  /*d700*/  IMAD.MOV.U32 R60, RZ, RZ, R63 ;  /* 0x000000ffff3c7224 */ /* 0x000fe200078e003f */
[----:B------:R-:W-:Y:S01]  /*d710*/  ISETP.GE.U32.AND.EX P0, PT, R41, R45, PT, P0 ;  /* 0x0000002d2900720c */ /* 0x000fe20003f06100 */
[----:B------:R-:W-:-:S02]  /*d720*/  IMAD R111, R54, R39, R35 ;  /* 0x00000027366f7224 */ /* 0x000fc400078e0223 */
[----:B------:R-:W-:Y:S01]  /*d730*/  IMAD.X R63, RZ, RZ, R105, P4 ;  /* 0x000000ffff3f7224 */ /* 0x000fe200020e0669 */
[----:B------:R-:W-:Y:S01]  /*d740*/  IADD3 R35, P4, PT, R36, R64, RZ ;  /* 0x0000004024237210 */ /* 0x000fe20007f9e0ff */
[----:B------:R-:W-:Y:S01]  /*d750*/  @!P2 IMAD.X R30, RZ, RZ, R30, P5 ;  /* 0x000000ffff1ea224 */ /* 0x000fe200028e061e */
[----:B------:R-:W-:Y:S01]  /*d760*/  SEL R44, RZ, 0x1, P0 ;  /* 0x00000001ff2c7807 */ /* 0x000fe20000000000 */
[----:B------:R-:W-:Y:S01]  /*d770*/  IMAD.WIDE.U32.X R50, R55, R39, R60, P3 ;  /* 0x0000002737327225 */ /* 0x000fe200018e043c */
[----:B------:R-:W-:Y:S02]  /*d780*/  ISETP.GE.U32.AND P3, PT, R62, R33, PT ;  /* 0x000000213e00720c */ /* 0x000fe40003f66070 */
[----:B------:R-:W-:Y:S01]  /*d790*/  ISETP.LT.U32.AND P0, PT, R33, R32, PT ;  /* 0x000000202100720c */ /* 0x000fe20003f01070 */
[----:B------:R-:W-:Y:S01]  /*d7a0*/  IMAD.X R39, R30, 0x1, R65, P4 ;  /* 0x000000011e277824 */ /* 0x000fe200020e0641 */
[----:B------:R-:W-:Y:S01]  /*d7b0*/  IADD3 R44, P4, PT, R35, R44, RZ ;  /* 0x0000002c232c7210 */ /* 0x000fe20007f9e0ff */
[----:B------:R-:W-:Y:S01]  /*d7c0*/  IMAD.WIDE.U32 R32, R26, R68, RZ ;  /* 0x000000441a207225 */ /* 0x000fe200078e00ff */
[----:B------:R-:W-:-:S03]  /*d7d0*/  ISETP.GE.U32.AND.EX P3, PT, R63, R105, PT, P3 ;  /* 0x000000693f00720c */ /* 0x000fc60003f66130 */
[----:B------:R-:W-:Y:S01]  /*d7e0*/  IMAD.X R45, RZ, RZ, R39, P4 ;  /* 0x000000ffff2d7224 */ /* 0x000fe200020e0627 */
[----:B------:R-:W-:Y:S01]  /*d7f0*/  ISETP.GE.U32.AND P4, PT, R44, R35, PT ;  /* 0x000000232c00720c */ /* 0x000fe20003f86070 */
[----:B------:R-:W-:Y:S01]  /*d800*/  IMAD R4, R103, R74, RZ ;  /* 0x0000004a67047224 */ /* 0x000fe200078e02ff */
[----:B------:R-:W-:Y:S01]  /*d810*/  ISETP.LT.U32.OR.EX P0, PT, R105, R28, !P3, P0 ;  /* 0x0000001c6900720c */ /* 0x000fe20005f01500 */
[----:B------:R-:W-:Y:S01]  /*d820*/  IMAD.WIDE.U32 R64, P5, R34, R69, R32 ;  /* 0x0000004522407225 */ /* 0x000fe200078a0020 */
[----:B------:R-:W-:Y:S02]  /*d830*/  ISETP.LT.U32.AND P3, PT, R35, R36, PT ;  /* 0x000000242300720c */ /* 0x000fe40003f61070 */
[----:B------:R-:W-:Y:S01]  /*d840*/  ISETP.GE.U32.AND.EX P4, PT, R45, R39, PT, P4 ;  /* 0x000000272d00720c */ /* 0x000fe20003f86140 */
[----:B------:R-:W-:Y:S01]  /*d850*/  IMAD.WIDE.U32 R32, R113, R74, RZ ;  /* 0x0000004a71207225 */ /* 0x000fe200078e00ff */
[----:B------:R-:W-:Y:S02]  /*d860*/  LOP3.LUT R103, RZ, R103, RZ, 0x33, !PT ;  /* 0x00000067ff677212 */ /* 0x000fe400078e33ff */
[----:B------:R-:W-:Y:S01]  /*d870*/  ISETP.LT.U32.OR.EX P3, PT, R39, R30, !P4, P3 ;  /* 0x0000001e2700720c */ /* 0x000fe20006761530 */
[----:B------:R-:W-:Y:S01]  /*d880*/  IMAD R35, R113, R75, R4 ;  /* 0x0000004b71237224 */ /* 0x000fe200078e0204 */
[----:B------:R-:W-:Y:S01]  /*d890*/  SEL R39, RZ, 0x1, !P0 ;  /* 0x00000001ff277807 */ /* 0x000fe20004000000 */
[----:B------:R-:W-:-:S02]  /*d8a0*/  IMAD.MOV.U32 R48, RZ, RZ, R107 ;  /* 0x000000ffff307224 */ /* 0x000fc400078e006b */
[----:B------:R-:W-:-:S04]  /*d8b0*/  IMAD.WIDE.U32 R60, R34, R68, RZ ;  /* 0x00000044223c7225 */ /* 0x000fc800078e00ff */
[----:B------:R-:W-:-:S04]  /*d8c0*/  IMAD.WIDE.U32 R106, R34, R68, R62 ;  /* 0x00000044226a7225 */ /* 0x000fc800078e003e */
[----:B------:R-:W-:Y:S01]  /*d8d0*/  IMAD.IADD R35, R33, 0x1, R35 ;  /* 0x0000000121237824 */ /* 0x000fe200078e0223 */
[----:B------:R-:W-:Y:S01]  /*d8e0*/  IADD3 R115, P4, PT, R39, R106, RZ ;  /* 0x0000006a27737210 */ /* 0x000fe20007f9e0ff */
[----:B------:R-:W-:Y:S01]  /*d8f0*/  IMAD.X R105, RZ, RZ, RZ, P5 ;  /* 0x000000ffff697224 */ /* 0x000fe200028e06ff */
[----:B------:R-:W-:Y:S01]  /*d900*/  IADD3 RZ, P5, PT, R61, R64, RZ ;  /* 0x000000403dff7210 */ /* 0x000fe20007fbe0ff */
[----:B------:R-:W-:Y:S01]  /*d910*/  IMAD.WIDE.U32 R108, R35, R72, RZ ;  /* 0x00000048236c7225 */ /* 0x000fe200078e00ff */
[----:B------:R-:W-:Y:S02]  /*d920*/  ISETP.LT.U32.AND P0, PT, R106, R62, PT ;  /* 0x0000003e6a00720c */ /* 0x000fe40003f01070 */
[----:B------:R-:W-:Y:S01]  /*d930*/  LOP3.LUT R39, RZ, R113, RZ, 0x33, !PT ;  /* 0x00000071ff277212 */ /* 0x000fe200078e33ff */
[----:B------:R-:W-:Y:S02]  /*d940*/  IMAD.MOV.U32 R104, RZ, RZ, R65 ;  /* 0x000000ffff687224 */ /* 0x000fe400078e0041 */
[----:B------:R-:W-:-:S02]  /*d950*/  IMAD.IADD R43, R64, 0x1, R107 ;  /* 0x00000001402b7824 */ /* 0x000fc400078e026b */
[----:B------:R-:W-:Y:S01]  /*d960*/  IMAD.WIDE.U32.X R60, R57, R29, R48, P1 ;  /* 0x0000001d393c7225 */ /* 0x000fe200008e0430 */
[----:B------:R-:W-:-:S03]  /*d970*/  @!P2 ISETP.NE.U32.AND P1, PT, R36, RZ, PT ;  /* 0x000000ff2400a20c */ /* 0x000fc60003f25070 */
[----:B------:R-:W-:Y:S01]  /*d980*/  IMAD.WIDE.U32.X R64, R26, R69, R104, P5 ;  /* 0x000000451a407225 */ /* 0x000fe200028e0468 */
[----:B------:R-:W-:-:S03]  /*d990*/  @!P2 ISETP.NE.AND.EX P1, PT, R30, RZ, PT, P1 ;  /* 0x000000ff1e00a20c */ /* 0x000fc60003f25310 */
[----:B------:R-:W-:Y:S01]  /*d9a0*/  IMAD.WIDE.U32 R108, P5, R32, R73, R108 ;  /* 0x00000049206c7225 */ /* 0x000fe200078a006c */
[----:B------:R-:W-:-:S03]  /*d9b0*/  @!P2 SEL R107, RZ, 0x1, P1 ;  /* 0x00000001ff6ba807 */ /* 0x000fc60000800000 */
[----:B------:R-:W-:Y:S01]  /*d9c0*/  IMAD.X R102, RZ, RZ, R43, P4 ;  /* 0x000000ffff667224 */ /* 0x000fe200020e062b */
[----:B------:R-:W-:Y:S01]  /*d9d0*/  ISETP.GE.U32.AND P4, PT, R115, R106, PT ;  /* 0x0000006a7300720c */ /* 0x000fe20003f86070 */
[----:B------:R-:W-:-:S03]  /*d9e0*/  IMAD.WIDE.U32 R48, R32, R72, RZ ;  /* 0x0000004820307225 */ /* 0x000fc600078e00ff */
[----:B------:R-:W-:Y:S01]  /*d9f0*/  ISETP.GE.U32.AND.EX P4, PT, R102, R43, PT, P4 ;  /* 0x0000002b6600720c */ /* 0x000fe20003f86140 */
[----:B------:R-:W-:Y:S01]  /*da00*/  IMAD.X R105, RZ, RZ, RZ, P5 ;  /* 0x000000ffff697224 */ /* 0x000fe200028e06ff */
[----:B------:R-:W-:Y:S01]  /*da10*/  IADD3 R4, P5, PT, R49, R108, RZ ;  /* 0x0000006c31047210 */ /* 0x000fe20007fbe0ff */
[----:B------:R-:W-:Y:S01]  /*da20*/  IMAD.MOV.U32 R104, RZ, RZ, R109 ;  /* 0x000000ffff687224 */ /* 0x000fe200078e006d */
[----:B------:R-:W-:Y:S01]  /*da30*/  ISETP.LT.U32.OR.EX P0, PT, R43, R63, !P4, P0 ;  /* 0x0000003f2b00720c */ /* 0x000fe20006701500 */
[----:B------:R-:W-:Y:S01]  /*da40*/  IMAD.MOV.U32 R36, RZ, RZ, R40 ;  /* 0x000000ffff247224 */ /* 0x000fe200078e0028 */
[----:B------:R-:W-:Y:S01]  /*da50*/  ISETP.GT.U32.AND P1, PT, R48, R39, PT ;  /* 0x000000273000720c */ /* 0x000fe20003f24070 */
[----:B------:R-:W-:Y:S01]  /*da60*/  IMAD.WIDE.U32.X R62, R35, R73, R104, P5 ;  /* 0x00000049233e7225 */ /* 0x000fe200028e0468 */
[----:B------:R-:W-:Y:S02]  /*da70*/  SEL R39, RZ, 0x1, !P3 ;  /* 0x00000001ff277807 */ /* 0x000fe40005800000 */
[----:B------:R-:W-:Y:S01]  /*da80*/  @!P2 IADD3 R38, P4, PT, R107, R38, RZ ;  /* 0x000000266b26a210 */ /* 0x000fe20007f9e0ff */
[----:B------:R-:W-:Y:S01]  /*da90*/  IMAD.WIDE.U32 R48, R54, R37, R44 ;  /* 0x0000002536307225 */ /* 0x000fe200078e002c */
[----:B------:R-:W-:-:S02]  /*daa0*/  IADD3 R43, P5, PT, R115, R62, RZ ;  /* 0x0000003e732b7210 */ /* 0x000fc40007fbe0ff */
[----:B------:R-:W-:Y:S01]  /*dab0*/  ISETP.GT.U32.AND.EX P1, PT, R4, R103, PT, P1 ;  /* 0x000000670400720c */ /* 0x000fe20003f24110 */
[----:B------:R-:W-:Y:S01]  /*dac0*/  IMAD.MOV.U32 R37, RZ, RZ, R47 ;  /* 0x000000ffff257224 */ /* 0x000fe200078e002f */
[----:B------:R-:W-:Y:S01]  /*dad0*/  ISETP.GE.U32.AND P3, PT, R48, R44, PT ;  /* 0x0000002c3000720c */ /* 0x000fe20003f66070 */
[----:B------:R-:W-:Y:S02]  /*dae0*/  IMAD.IADD R49, R49, 0x1, R111 ;  /* 0x0000000131317824 */ /* 0x000fe400078e026f */
[-C--:B------:R-:W-:Y:S02]  /*daf0*/  IMAD R28, R57, R31.reuse, RZ ;  /* 0x0000001f391c7224 */ /* 0x080fe400078e02ff */
[----:B------:R-:W-:Y:S01]  /*db00*/  IMAD.WIDE.U32 R36, R56, R31, R36 ;  /* 0x0000001f38247225 */ /* 0x000fe200078e0024 */
[----:B------:R-:W-:-:S03]  /*db10*/  ISETP.GE.U32.AND.EX P3, PT, R49, R45, PT, P3 ;  /* 0x0000002d3100720c */ /* 0x000fc60003f66130 */
[----:B------:R-:W-:Y:S01]  /*db20*/  IMAD R105, R56, R29, R28 ;  /* 0x0000001d38697224 */ /* 0x000fe200078e021c */
[----:B------:R-:W-:Y:S01]  /*db30*/  SEL R4, RZ, 0x1, P3 ;  /* 0x00000001ff047807 */ /* 0x000fe20001800000 */
[----:B------:R-:W-:Y:S01]  /*db40*/  IMAD.X R63, R102, 0x1, R63, P5 ;  /* 0x00000001663f7824 */ /* 0x000fe200028e063f */
[----:B------:R-:W-:Y:S01]  /*db50*/  IADD3 R38, P5, PT, R38, R39, RZ ;  /* 0x0000002726267210 */ /* 0x000fe20007fbe0ff */
[----:B------:R-:W-:Y:S01]  /*db60*/  @!P2 IMAD.X R46, RZ, RZ, R46, P4 ;  /* 0x000000ffff2ea224 */ /* 0x000fe200020e062e */
[----:B------:R-:W-:Y:S01]  /*db70*/  IADD3 R39, P2, PT, R36, R64, RZ ;  /* 0x0000004024277210 */ /* 0x000fe20007f5e0ff */
[----:B------:R-:W-:Y:S01]  /*db80*/  IMAD.IADD R62, R37, 0x1, R105 ;  /* 0x00000001253e7824 */ /* 0x000fe200078e0269 */
[----:B------:R-:W-:Y:S01]  /*db90*/  IADD3 R37, P3, PT, R38, R50, RZ ;  /* 0x0000003226257210 */ /* 0x000fe20007f7e0ff */
[----:B------:R-:W-:Y:S01]  /*dba0*/  IMAD.X R46, RZ, RZ, R46, P5 ;  /* 0x000000ffff2e7224 */ /* 0x000fe200028e062e */
[----:B------:R-:W-:Y:S01]  /*dbb0*/  IADD3 R103, P4, PT, R42, R60, RZ ;  /* 0x0000003c2a677210 */ /* 0x000fe20007f9e0ff */
[----:B------:R-:W-:Y:S01]  /*dbc0*/  IMAD.X R65, R62, 0x1, R65, P2 ;  /* 0x000000013e417824 */ /* 0x000fe200010e0641 */
[----:B------:R-:W-:Y:S01]  /*dbd0*/  IADD3 R4, P2, PT, R37, R4, RZ ;  /* 0x0000000425047210 */ /* 0x000fe20007f5e0ff */
[----:B------:R-:W-:Y:S01]  /*dbe0*/  IMAD.X R51, R46, 0x1, R51, P3 ;  /* 0x000000012e337824 */ /* 0x000fe200018e0633 */
[----:B------:R-:W-:Y:S01]  /*dbf0*/  ISETP.GE.U32.AND P3, PT, R36, R40, PT ;  /* 0x000000282400720c */ /* 0x000fe20003f66070 */
[----:B------:R-:W-:Y:S01]  /*dc00*/  IMAD.X R30, R41, 0x1, R61, P4 ;  /* 0x00000001291e7824 */ /* 0x000fe200020e063d */
[----:B------:R-:W-:Y:S01]  /*dc10*/  ISETP.GE.U32.AND P5, PT, R4, R37, PT ;  /* 0x000000250400720c */ /* 0x000fe20003fa6070 */
[----:B------:R-:W-:Y:S01]  /*dc20*/  IMAD.X R28, RZ, RZ, R51, P2 ;  /* 0x000000ffff1c7224 */ /* 0x000fe200010e0633 */
[----:B------:R-:W-:Y:S01]  /*dc30*/  ISETP.LT.U32.AND P4, PT, R39, R36, PT ;  /* 0x000000242700720c */ /* 0x000fe20003f81070 */
[----:B------:R-:W-:Y:S01]  /*dc40*/  IMAD.WIDE.U32 R44, R35, R70, RZ ;  /* 0x00000046232c7225 */ /* 0x000fe200078e00ff */
[----:B------:R-:W-:-:S02]  /*dc50*/  ISETP.LT.U32.AND P2, PT, R37, R38, PT ;  /* 0x000000262500720c */ /* 0x000fc40003f41070 */
[----:B------:R-:W-:Y:S02]  /*dc60*/  ISETP.GE.U32.AND.EX P5, PT, R28, R51, PT, P5 ;  /* 0x000000331c00720c */ /* 0x000fe40003fa6150 */
[----:B------:R-:W-:Y:S02]  /*dc70*/  SEL R36, RZ, 0x1, !P0 ;  /* 0x00000001ff247807 */ /* 0x000fe40004000000 */
[----:B------:R-:W-:Y:S02]  /*dc80*/  SEL R50, RZ, 0x1, !P1 ;  /* 0x00000001ff327807 */ /* 0x000fe40004800000 */
[----:B------:R-:W-:Y:S02]  /*dc90*/  ISETP.GE.U32.AND.EX P0, PT, R62, R47, PT, P3 ;  /* 0x0000002f3e00720c */ /* 0x000fe40003f06130 */
[----:B------:R-:W-:Y:S02]  /*dca0*/  ISETP.LT.U32.OR.EX P1, PT, R51, R46, !P5, P2 ;  /* 0x0000002e3300720c */ /* 0x000fe40006f21520 */
[----:B------:R-:W-:-:S02]  /*dcb0*/  IADD3 R36, P3, PT, R39, R36, RZ ;  /* 0x0000002427247210 */ /* 0x000fc40007f7e0ff */
[----:B------:R-:W-:-:S03]  /*dcc0*/  IADD3 R50, P5, PT, R43, R50, RZ ;  /* 0x000000322b327210 */ /* 0x000fc60007fbe0ff */
[----:B------:R-:W-:Y:S01]  /*dcd0*/  IMAD.X R37, RZ, RZ, R65, P3 ;  /* 0x000000ffff257224 */ /* 0x000fe200018e0641 */
[----:B------:R-:W-:Y:S01]  /*dce0*/  ISETP.GE.U32.AND P3, PT, R36, R39, PT ;  /* 0x000000272400720c */ /* 0x000fe20003f66070 */
[----:B------:R-:W-:Y:S01]  /*dcf0*/  IMAD.X R51, RZ, RZ, R63, P5 ;  /* 0x000000ffff337224 */ /* 0x000fe200028e063f */
[----:B------:R-:W-:Y:S01]  /*dd00*/  ISETP.GE.U32.AND P2, PT, R50, R43, PT ;  /* 0x0000002b3200720c */ /* 0x000fe20003f46070 */
[C---:B------:R-:W-:Y:S01]  /*dd10*/  IMAD.WIDE.U32 R38, R32.reuse, R70, RZ ;  /* 0x0000004620267225 */ /* 0x040fe200078e00ff */
[----:B------:R-:W-:Y:S02]  /*dd20*/  SEL R38, RZ, 0x1, P0 ;  /* 0x00000001ff267807 */ /* 0x000fe40000000000 */
[----:B------:R-:W-:Y:S01]  /*dd30*/  ISETP.GE.U32.AND.EX P3, PT, R37, R65, PT, P3 ;  /* 0x000000412500720c */ /* 0x000fe20003f66130 */
[----:B------:R-:W-:Y:S01]  /*dd40*/  IMAD.WIDE.U32 R46, P5, R32, R71, R44 ;  /* 0x00000047202e7225 */ /* 0x000fe200078a002c */
[----:B------:R-:W-:Y:S02]  /*dd50*/  ISETP.LT.U32.AND P0, PT, R43, R115, PT ;  /* 0x000000732b00720c */ /* 0x000fe40003f01070 */
[----:B------:R-:W-:Y:S01]  /*dd60*/  ISETP.GE.U32.AND.EX P2, PT, R51, R63, PT, P2 ;  /* 0x0000003f3300720c */ /* 0x000fe20003f46120 */
[----:B------:R-:W-:Y:S01]  /*dd70*/  IMAD.WIDE.U32 R44, R26, R66, RZ ;  /* 0x000000421a2c7225 */ /* 0x000fe200078e00ff */
[----:B------:R-:W-:-:S02]  /*dd80*/  ISETP.LT.U32.OR.EX P4, PT, R65, R62, !P3, P4 ;  /* 0x0000003e4100720c */ /* 0x000fc40005f81540 */
[----:B------:R-:W-:Y:S01]  /*dd90*/  ISETP.LT.U32.OR.EX P0, PT, R63, R102, !P2, P0 ;  /* 0x000000663f00720c */ /* 0x000fe20005701500 */
[----:B------:R-:W-:Y:S01]  /*dda0*/  IMAD.X R65, RZ, RZ, RZ, P5 ;  /* 0x000000ffff417224 */ /* 0x000fe200028e06ff */
[----:B------:R-:W-:Y:S01]  /*ddb0*/  IADD3 R38, P5, PT, R103, R38, RZ ;  /* 0x0000002667267210 */ /* 0x000fe20007fbe0ff */
[----:B------:R-:W-:Y:S01]  /*ddc0*/  IMAD.WIDE.U32 R62, R32, R70, R50 ;  /* 0x00000046203e7225 */ /* 0x000fe200078e0032 */
[----:B------:R-:W-:Y:S02]  /*ddd0*/  SEL R43, RZ, 0x1, !P0 ;  /* 0x00000001ff2b7807 */ /* 0x000fe40004000000 */
[----:B------:R-:W-:Y:S01]  /*dde0*/  IADD3 RZ, P3, PT, R39, R46, RZ ;  /* 0x0000002e27ff7210 */ /* 0x000fe20007f7e0ff */
[----:B------:R-:W-:Y:S01]  /*ddf0*/  IMAD.X R39, RZ, RZ, R30, P5 ;  /* 0x000000ffff277224 */ /* 0x000fe200028e061e */
[----:B------:R-:W-:Y:S01]  /*de00*/  IADD3 R60, P5, PT, R43, R62, RZ ;  /* 0x0000003e2b3c7210 */ /* 0x000fe20007fbe0ff */
[----:B------:R-:W-:Y:S01]  /*de10*/  IMAD.WIDE.U32 R44, P2, R34, R67, R44 ;  /* 0x00000043222c7225 */ /* 0x000fe2000784002c */
[----:B------:R-:W-:-:S02]  /*de20*/  SEL R61, RZ, 0x1, !P4 ;  /* 0x00000001ff3d7807 */ /* 0x000fc40006000000 */
[----:B------:R-:W-:Y:S01]  /*de30*/  ISETP.GE.U32.AND P4, PT, R60, R62, PT ;  /* 0x0000003e3c00720c */ /* 0x000fe20003f86070 */
[----:B------:R-:W-:Y:S01]  /*de40*/  IMAD.IADD R46, R46, 0x1, R63 ;  /* 0x000000012e2e7824 */ /* 0x000fe200078e023f */
[----:B------:R-:W-:Y:S01]  /*de50*/  ISETP.LT.U32.AND P0, PT, R62, R50, PT ;  /* 0x000000323e00720c */ /* 0x000fe20003f01070 */
[----:B------:R-:W-:Y:S02]  /*de60*/  IMAD.MOV.U32 R64, RZ, RZ, R47 ;  /* 0x000000ffff407224 */ /* 0x000fe400078e002f */
[----:B------:R-:W-:Y:S01]  /*de70*/  IMAD.X R105, RZ, RZ, RZ, P2 ;  /* 0x000000ffff697224 */ /* 0x000fe200010e06ff */
[----:B------:R-:W-:Y:S01]  /*de80*/  ISETP.GE.U32.AND P2, PT, R103, R42, PT ;  /* 0x0000002a6700720c */ /* 0x000fe20003f46070 */
[----:B------:R-:W-:Y:S01]  /*de90*/  IMAD.X R47, RZ, RZ, R46, P5 ;  /* 0x000000ffff2f7224 */ /* 0x000fe200028e062e */
[----:B------:R-:W-:Y:S01]  /*dea0*/  ISETP.GE.U32.AND P5, PT, R38, R103, PT ;  /* 0x000000672600720c */ /* 0x000fe20003fa6070 */
[----:B------:R-:W-:Y:S01]  /*deb0*/  IMAD.WIDE.U32 R42, R34, R66, R36 ;  /* 0x00000042222a7225 */ /* 0x000fe200078e0024 */
[----:B------:R-:W-:-:S02]  /*dec0*/  ISETP.GE.U32.AND.EX P2, PT, R30, R41, PT, P2 ;  /* 0x000000291e00720c */ /* 0x000fc40003f46120 */
[----:B------:R-:W-:Y:S01]  /*ded0*/  ISETP.GE.U32.AND.EX P5, PT, R39, R30, PT, P5 ;  /* 0x0000001e2700720c */ /* 0x000fe20003fa6150 */
[----:B------:R-:W-:Y:S01]  /*dee0*/  IMAD.WIDE.U32 R62, R29, R58, RZ ;  /* 0x0000003a1d3e7225 */ /* 0x000fe200078e00ff */
[----:B------:R-:W-:-:S03]  /*def0*/  ISETP.GE.U32.AND.EX P4, PT, R47, R46, PT, P4 ;  /* 0x0000002e2f00720c */ /* 0x000fc60003f86140 */
[----:B------:R-:W-:Y:S01]  /*df00*/  IMAD.WIDE.U32.X R64, R35, R71, R64, P3 ;  /* 0x0000004723407225 */ /* 0x000fe200018e0440 */
[----:B------:R-:W-:Y:S02]  /*df10*/  IADD3 R103, P3, PT, R61, R42, RZ ;  /* 0x0000002a3d677210 */ /* 0x000fe40007f7e0ff */
[----:B------:R-:W-:Y:S01]  /*df20*/  ISETP.LT.U32.OR.EX P0, PT, R46, R51, !P4, P0 ;  /* 0x000000332e00720c */ /* 0x000fe20006701500 */
[----:B------:R-:W-:Y:S01]  /*df30*/  IMAD.IADD R109, R44, 0x1, R43 ;  /* 0x000000012c6d7824 */ /* 0x000fe200078e022b */
[----:B------:R-:W-:Y:S01]  /*df40*/  SEL R46, RZ, 0x1, !P1 ;  /* 0x00000001ff2e7807 */ /* 0x000fe20004800000 */
[----:B------:R-:W-:-:S04]  /*df50*/  IMAD.WIDE.U32 R40, P4, R59, R31, R62 ;  /* 0x0000001f3b287225 */ /* 0x000fc8000788003e */
[----:B------:R-:W-:Y:S01]  /*df60*/  IMAD.X R108, RZ, RZ, R109, P3 ;  /* 0x000000ffff6c7224 */ /* 0x000fe200018e066d */
[----:B------:R-:W-:Y:S01]  /*df70*/  IADD3 R61, P3, PT, R103, R64, RZ ;  /* 0x00000040673d7210 */ /* 0x000fe20007f7e0ff */
[----:B------:R-:W-:Y:S01]  /*df80*/  IMAD.WIDE.U32 R62, R34, R66, RZ ;  /* 0x00000042223e7225 */ /* 0x000fe200078e00ff */
[----:B------:R-:W-:-:S03]  /*df90*/  SEL R34, RZ, 0x1, !P0 ;  /* 0x00000001ff227807 */ /* 0x000fc60004000000 */
[----:B------:R-:W-:Y:S02]  /*dfa0*/  IMAD.MOV.U32 R30, RZ, RZ, RZ ;  /* 0x000000ffff1e7224 */ /* 0x000fe400078e00ff */
[----:B------:R-:W-:Y:S01]  /*dfb0*/  IMAD.WIDE.U32 R50, R31, R58, RZ ;  /* 0x0000003a1f327225 */ /* 0x000fe200078e00ff */
[----:B------:R-:W-:Y:S06]  /*dfc0*/  @P5 BRA P2, `(.L_x_55) ;  /* 0x0000000000385947 */ /* 0x000fec0001000000 */
        /* <DEDUP_REMOVED lines=14> */
.L_x_55:
[----:B------:R-:W-:Y:S05]  /*e0b0*/  BSYNC.RECONVERGENT B3 ;  /* 0x0000000000037941 */ /* 0x000fea0003800200 */
.L_x_54:
[----:B------:R-:W-:Y:S01]  /*e0c0*/  IADD3 RZ, P0, PT, R63, R44, RZ ;  /* 0x0000002c3fff7210 */ /* 0x000fe20007f1e0ff */
[----:B------:R-:W-:Y:S01]  /*e0d0*/  IMAD.X R33, R108, 0x1, R65, P3 ;  /* 0x000000016c217824 */ /* 0x000fe200018e0641 */
[----:B------:R-:W-:Y:S01]  /*e0e0*/  IADD3 R44, P1, PT, R61, R34, RZ ;  /* 0x000000223d2c7210 */ /* 0x000fe20007f3e0ff */
[----:B------:R-:W-:Y:S01]  /*e0f0*/  IMAD.MOV.U32 R50, RZ, RZ, R45 ;  /* 0x000000ffff327224 */ /* 0x000fe200078e002d */
[----:B------:R-:W-:Y:S01]  /*e100*/  IADD3 RZ, P3, PT, R51, R40, RZ ;  /* 0x0000002833ff7210 */ /* 0x000fe20007f7e0ff */
[----:B------:R-:W-:Y:S01]  /*e110*/  IMAD.WIDE.U32 R64, R29, R52, RZ ;  /* 0x000000341d407225 */ /* 0x000fe200078e00ff */
[----:B------:R-:W-:Y:S01]  /*e120*/  ISETP.GE.U32.AND P2, PT, R44, R61, PT ;  /* 0x0000003d2c00720c */ /* 0x000fe20003f46070 */
[----:B------:R-:W-:Y:S02]  /*e130*/  BSSY.RECONVERGENT B3, `(.L_x_56) ;  /* 0x00000da000037945 */ /* 0x000fe40003800200 */
[----:B------:R-:W-:Y:S01]  /*e140*/  IMAD.X R45, RZ, RZ, R33, P1 ;  /* 0x000000ffff2d7224 */ /* 0x000fe200008e0621 */
[----:B------:R-:W-:Y:S01]  /*e150*/  ISETP.LT.U32.AND P1, PT, R61, R103, PT ;  /* 0x000000673d00720c */ /* 0x000fe20003f21070 */
[----:B------:R-:W-:-:S02]  /*e160*/  IMAD.MOV.U32 R51, RZ, RZ, R105 ;  /* 0x000000ffff337224 */ /* 0x000fc400078e0069 */
[----:B------:R-:W-:Y:S01]  /*e170*/  IMAD.WIDE.U32 R104, R35, R68, RZ ;  /* 0x0000004423687225 */ /* 0x000fe200078e00ff */
[----:B------:R-:W-:Y:S02]  /*e180*/  ISETP.GE.U32.AND.EX P5, PT, R45, R33, PT, P2 ;  /* 0x000000212d00720c */ /* 0x000fe40003fa6120 */
[----:B------:R-:W-:Y:S01]  /*e190*/  ISETP.GE.U32.AND P2, PT, R103, R42, PT ;  /* 0x0000002a6700720c */ /* 0x000fe20003f46070 */
[----:B------:R-:W-:Y:S01]  /*e1a0*/  IMAD.WIDE.U32 R106, R32, R68, R44 ;  /* 0x00000044206a7225 */ /* 0x000fe200078e002c */
[----:B------:R-:W-:Y:S02]  /*e1b0*/  ISETP.LT.U32.OR.EX P1, PT, R33, R108, !P5, P1 ;  /* 0x0000006c2100720c */ /* 0x000fe40006f21510 */
[----:B------:R-:W-:Y:S01]  /*e1c0*/  ISETP.GE.U32.AND.EX P2, PT, R108, R109, PT, P2 ;  /* 0x0000006d6c00720c */ /* 0x000fe20003f46120 */
[----:B------:R-:W-:Y:S01]  /*e1d0*/  IMAD.WIDE.U32 R64, P5, R53, R31, R64 ;  /* 0x0000001f35407225 */ /* 0x000fe200078a0040 */
[----:B------:R-:W-:-:S03]  /*e1e0*/  SEL R61, RZ, 0x1, !P1 ;  /* 0x00000001ff3d7807 */ /* 0x000fc60004800000 */
[----:B------:R-:W-:Y:S02]  /*e1f0*/  IMAD.X R63, RZ, RZ, RZ, P4 ;  /* 0x000000ffff3f7224 */ /* 0x000fe400020e06ff */
[----:B------:R-:W-:-:S04]  /*e200*/  IMAD.WIDE.U32 R104, P4, R32, R69, R104 ;  /* 0x0000004520687225 */ /* 0x000fc80007880068 */
[----:B------:R-:W-:Y:S01]  /*e210*/  IMAD.X R43, RZ, RZ, RZ, P5 ;  /* 0x000000ffff2b7224 */ /* 0x000fe200028e06ff */
[----:B------:R-:W-:Y:S01]  /*e220*/  IADD3 R61, P5, PT, R61, R106, RZ ;  /* 0x0000006a3d3d7210 */ /* 0x000fe20007fbe0ff */
[----:B------:R-:W-:Y:S01]  /*e230*/  IMAD.WIDE.U32.X R50, R26, R67, R50, P0 ;  /* 0x000000431a327225 */ /* 0x000fe200000e0432 */
[----:B------:R-:W-:-:S03]  /*e240*/  ISETP.LT.U32.AND P0, PT, R42, R36, PT ;  /* 0x000000242a00720c */ /* 0x000fc60003f01070 */
[----:B------:R-:W-:Y:S01]  /*e250*/  IMAD.IADD R33, R104, 0x1, R107 ;  /* 0x0000000168217824 */ /* 0x000fe200078e026b */
[----:B------:R-:W-:Y:S01]  /*e260*/  ISETP.LT.U32.OR.EX P0, PT, R109, R37, !P2, P0 ;  /* 0x000000256d00720c */ /* 0x000fe20005701500 */
[----:B------:R-:W-:Y:S01]  /*e270*/  IMAD.WIDE.U32 R102, R31, R52, RZ ;  /* 0x000000341f667225 */ /* 0x000fe200078e00ff */
[----:B------:R-:W-:-:S03]  /*e280*/  ISETP.GE.U32.AND P2, PT, R61, R106, PT ;  /* 0x0000006a3d00720c */ /* 0x000fc60003f46070 */
[----:B------:R-:W-:Y:S01]  /*e290*/  IMAD.X R26, RZ, RZ, R33, P5 ;  /* 0x000000ffff1a7224 */ /* 0x000fe200028e0621 */
[----:B------:R-:W-:Y:S01]  /*e2a0*/  IADD3 RZ, P1, PT, R103, R64, RZ ;  /* 0x0000004067ff7210 */ /* 0x000fe20007f3e0ff */
[----:B------:R-:W-:Y:S01]  /*e2b0*/  IMAD.X R103, RZ, RZ, RZ, P4 ;  /* 0x000000ffff677224 */ /* 0x000fe200020e06ff */
[----:B------:R-:W-:Y:S01]  /*e2c0*/  ISETP.LT.U32.AND P4, PT, R106, R44, PT ;  /* 0x0000002c6a00720c */ /* 0x000fe20003f81070 */
[----:B------:R-:W-:Y:S01]  /*e2d0*/  IMAD.WIDE.U32 R106, R35, R66, RZ ;  /* 0x00000042236a7225 */ /* 0x000fe200078e00ff */
[----:B------:R-:W-:-:S03]  /*e2e0*/  ISETP.GE.U32.AND.EX P2, PT, R26, R33, PT, P2 ;  /* 0x000000211a00720c */ /* 0x000fc60003f46120 */
[----:B------:R-:W-:Y:S01]  /*e2f0*/  IMAD.WIDE.U32 R36, R32, R68, RZ ;  /* 0x0000004420247225 */ /* 0x000fe200078e00ff */
[----:B------:R-:W-:-:S03]  /*e300*/  ISETP.LT.U32.OR.EX P2, PT, R33, R45, !P2, P4 ;  /* 0x0000002d2100720c */ /* 0x000fc60005741540 */
[----:B------:R-:W-:Y:S01]  /*e310*/  IMAD R33, R59, R31, RZ ;  /* 0x0000001f3b217224 */ /* 0x000fe200078e02ff */
[----:B------:R-:W-:Y:S01]  /*e320*/  IADD3 RZ, P5, PT, R37, R104, RZ ;  /* 0x0000006825ff7210 */ /* 0x000fe20007fbe0ff */
[----:B------:R-:W-:Y:S02]  /*e330*/  IMAD.MOV.U32 R62, RZ, RZ, R41 ;  /* 0x000000ffff3e7224 */ /* 0x000fe400078e0029 */
[----:B------:R-:W-:-:S04]  /*e340*/  IMAD.WIDE.U32 R44, P4, R32, R67, R106 ;  /* 0x00000043202c7225 */ /* 0x000fc8000788006a */
[----:B------:R-:W-:-:S04]  /*e350*/  IMAD.WIDE.U32 R40, R58, R31, R38 ;  /* 0x0000001f3a287225 */ /* 0x000fc800078e0026 */
[----:B------:R-:W-:Y:S02]  /*e360*/  IMAD R33, R58, R29, R33 ;  /* 0x0000001d3a217224 */ /* 0x000fe400078e0221 */
[----:B------:R-:W-:Y:S02]  /*e370*/  IMAD.MOV.U32 R102, RZ, RZ, R105 ;  /* 0x000000ffff667224 */ /* 0x000fe400078e0069 */
[----:B------:R-:W-:-:S04]  /*e380*/  IMAD.WIDE.U32 R36, R32, R66, RZ ;  /* 0x0000004220247225 */ /* 0x000fc800078e00ff */
[----:B------:R-:W-:Y:S01]  /*e390*/  IMAD.X R105, RZ, RZ, RZ, P4 ;  /* 0x000000ffff697224 */ /* 0x000fe200020e06ff */
[C---:B------:R-:W-:Y:S01]  /*e3a0*/  ISETP.GE.U32.AND P4, PT, R40.reuse, R38, PT ;  /* 0x000000262800720c */ /* 0x040fe20003f86070 */
[----:B------:R-:W-:Y:S02]  /*e3b0*/  IMAD.IADD R33, R41, 0x1, R33 ;  /* 0x0000000129217824 */ /* 0x000fe400078e0221 */
[----:B------:R-:W-:Y:S01]  /*e3c0*/  IMAD.WIDE.U32.X R102, R35, R69, R102, P5 ;  /* 0x0000004523667225 */ /* 0x000fe200028e0466 */
[----:B------:R-:W-:Y:S02]  /*e3d0*/  IADD3 RZ, P5, PT, R37, R44, RZ ;  /* 0x0000002c25ff7210 */ /* 0x000fe40007fbe0ff */
[----:B------:R-:W-:Y:S01]  /*e3e0*/  ISETP.GE.U32.AND.EX P4, PT, R33, R39, PT, P4 ;  /* 0x000000272100720c */ /* 0x000fe20003f86140 */
[----:B------:R-:W-:Y:S02]  /*e3f0*/  IMAD.MOV.U32 R104, RZ, RZ, R45 ;  /* 0x000000ffff687224 */ /* 0x000fe400078e002d */
[----:B------:R-:W-:Y:S01]  /*e400*/  IMAD.WIDE.U32.X R38, R59, R29, R62, P3 ;  /* 0x0000001d3b267225 */ /* 0x000fe200018e043e */
[----:B------:R-:W-:-:S02]  /*e410*/  IADD3 R63, P3, PT, R40, R50, RZ ;  /* 0x00000032283f7210 */ /* 0x000fc40007f7e0ff */
[----:B------:R-:W-:Y:S01]  /*e420*/  SEL R62, RZ, 0x1, !P0 ;  /* 0x00000001ff3e7807 */ /* 0x000fe20004000000 */
[----:B------:R-:W-:Y:S01]  /*e430*/  IMAD.WIDE.U32.X R36, R35, R67, R104, P5 ;  /* 0x0000004323247225 */ /* 0x000fe200028e0468 */
[----:B------:R-:W-:Y:S02]  /*e440*/  SEL R64, RZ, 0x1, P4 ;  /* 0x00000001ff407807 */ /* 0x000fe40002000000 */
[----:B------:R-:W-:Y:S01]  /*e450*/  IADD3 R105, P0, PT, R48, R38, RZ ;  /* 0x0000002630697210 */ /* 0x000fe20007f1e0ff */
[----:B------:R-:W-:Y:S01]  /*e460*/  IMAD R41, R47, R74, RZ ;  /* 0x0000004a2f297224 */ /* 0x000fe200078e02ff */
[----:B------:R-:W-:Y:S01]  /*e470*/  IADD3 R62, P4, PT, R63, R62, RZ ;  /* 0x0000003e3f3e7210 */ /* 0x000fe20007f9e0ff */
[----:B------:R-:W-:Y:S01]  /*e480*/  IMAD.X R50, R33, 0x1, R51, P3 ;  /* 0x0000000121327824 */ /* 0x000fe200018e0633 */
[----:B------:R-:W-:Y:S01]  /*e490*/  IADD3 R64, P3, PT, R105, R64, RZ ;  /* 0x0000004069407210 */ /* 0x000fe20007f7e0ff */
[----:B------:R-:W-:Y:S01]  /*e4a0*/  IMAD.WIDE.U32 R34, R60, R74, RZ ;  /* 0x0000004a3c227225 */ /* 0x000fe200078e00ff */
[----:B------:R-:W-:-:S03]  /*e4b0*/  LOP3.LUT R51, RZ, R60, RZ, 0x33, !PT ;  /* 0x0000003cff337212 */ /* 0x000fc600078e33ff */
[----:B------:R-:W-:Y:S02]  /*e4c0*/  IMAD R41, R60, R75, R41 ;  /* 0x0000004b3c297224 */ /* 0x000fe400078e0229 */
[----:B------:R-:W-:Y:S01]  /*e4d0*/  IMAD.X R104, R49, 0x1, R39, P0 ;  /* 0x0000000131687824 */ /* 0x000fe200000e0627 */
[----:B------:R-:W-:Y:S01]  /*e4e0*/  ISETP.GE.U32.AND P0, PT, R105, R48, PT ;  /* 0x000000306900720c */ /* 0x000fe20003f06070 */
[----:B------:R-:W-:Y:S02]  /*e4f0*/  IMAD.MOV.U32 R42, RZ, RZ, R65 ;  /* 0x000000ffff2a7224 */ /* 0x000fe400078e0041 */
[----:B------:R-:W-:Y:S02]  /*e500*/  IMAD.IADD R41, R35, 0x1, R41 ;  /* 0x0000000123297824 */ /* 0x000fe400078e0229 */
[----:B------:R-:W-:Y:S01]  /*e510*/  IMAD.X R45, RZ, RZ, R50, P4 ;  /* 0x000000ffff2d7224 */ /* 0x000fe200020e0632 */
[----:B------:R-:W-:Y:S01]  /*e520*/  ISETP.GE.U32.AND P4, PT, R64, R105, PT ;  /* 0x000000694000720c */ /* 0x000fe20003f86070 */
[----:B------:R-:W-:Y:S01]  /*e530*/  IMAD.X R65, RZ, RZ, R104, P3 ;  /* 0x000000ffff417224 */ /* 0x000fe200018e0668 */
[----:B------:R-:W-:Y:S01]  /*e540*/  IADD3 R107, P3, PT, R62, R102, RZ ;  /* 0x000000663e6b7210 */ /* 0x000fe20007f7e0ff */
[----:B------:R-:W-:-:S03]  /*e550*/  IMAD.WIDE.U32 R38, R41, R72, RZ ;  /* 0x0000004829267225 */ /* 0x000fc600078e00ff */
[----:B------:R-:W-:Y:S01]  /*e560*/  ISETP.GE.U32.AND.EX P4, PT, R65, R104, PT, P4 ;  /* 0x000000684100720c */ /* 0x000fe20003f86140 */
[----:B------:R-:W-:Y:S02]  /*e570*/  IMAD.X R106, R45, 0x1, R103, P3 ;  /* 0x000000012d6a7824 */ /* 0x000fe400018e0667 */
[----:B------:R-:W-:Y:S01]  /*e580*/  IMAD.WIDE.U32 R102, R34, R72, RZ ;  /* 0x0000004822667225 */ /* 0x000fe200078e00ff */
[----:B------:R-:W-:-:S03]  /*e590*/  ISETP.GE.U32.AND.EX P4, PT, R104, R49, P4, P0 ;  /* 0x000000316800720c */ /* 0x000fc60002786100 */
[----:B------:R-:W-:Y:S01]  /*e5a0*/  IMAD.WIDE.U32 R48, P3, R34, R73, R38 ;  /* 0x0000004922307225 */ /* 0x000fe20007860026 */
[----:B------:R-:W-:-:S03]  /*e5b0*/  ISETP.GT.U32.AND P0, PT, R102, R51, PT ;  /* 0x000000336600720c */ /* 0x000fc60003f04070 */
[-C--:B------:R-:W-:Y:S02]  /*e5c0*/  IMAD R60, R53, R31.reuse, RZ ;  /* 0x0000001f353c7224 */ /* 0x080fe400078e02ff */
[----:B------:R-:W-:-:S04]  /*e5d0*/  IMAD.WIDE.U32 R38, R52, R31, R64 ;  /* 0x0000001f34267225 */ /* 0x000fc800078e0040 */
[----:B------:R-:W-:Y:S01]  /*e5e0*/  IMAD.X R105, RZ, RZ, RZ, P3 ;  /* 0x000000ffff697224 */ /* 0x000fe200018e06ff */
[----:B------:R-:W-:Y:S01]  /*e5f0*/  IADD3 R102, P3, PT, R103, R48, RZ ;  /* 0x0000003067667210 */ /* 0x000fe20007f7e0ff */
[-C--:B------:R-:W-:Y:S01]  /*e600*/  IMAD R51, R52, R29.reuse, R60 ;  /* 0x0000001d34337224 */ /* 0x080fe200078e023c */
[----:B------:R-:W-:Y:S01]  /*e610*/  SEL R48, RZ, 0x1, !P2 ;  /* 0x00000001ff307807 */ /* 0x000fe20005000000 */
[----:B------:R-:W-:Y:S01]  /*e620*/  IMAD.MOV.U32 R104, RZ, RZ, R49 ;  /* 0x000000ffff687224 */ /* 0x000fe200078e0031 */
[----:B------:R-:W-:Y:S01]  /*e630*/  ISETP.GE.U32.AND P5, PT, R38, R64, PT ;  /* 0x000000402600720c */ /* 0x000fe20003fa6070 */
[----:B------:R-:W-:Y:S01]  /*e640*/  IMAD.IADD R39, R39, 0x1, R51 ;  /* 0x0000000127277824 */ /* 0x000fe200078e0233 */
[----:B------:R-:W-:Y:S01]  /*e650*/  IADD3 R64, P2, PT, R107, R48, RZ ;  /* 0x000000306b407210 */ /* 0x000fe20007f5e0ff */
[----:B------:R-:W-:Y:S01]  /*e660*/  IMAD.WIDE.U32.X R42, R53, R29, R42, P1 ;  /* 0x0000001d352a7225 */ /* 0x000fe200008e042a */
[----:B------:R-:W-:Y:S02]  /*e670*/  LOP3.LUT R51, RZ, R47, RZ, 0x33, !PT ;  /* 0x0000002fff337212 */ /* 0x000fe400078e33ff */
[----:B------:R-:W-:Y:S01]  /*e680*/  ISETP.GE.U32.AND.EX P1, PT, R39, R65, PT, P5 ;  /* 0x000000412700720c */ /* 0x000fe20003f26150 */
[----:B------:R-:W-:Y:S01]  /*e690*/  IMAD.WIDE.U32.X R48, R41, R73, R104, P3 ;  /* 0x0000004929307225 */ /* 0x000fe200018e0468 */
[----:B------:R-:W-:-:S02]  /*e6a0*/  ISETP.GE.U32.AND P3, PT, R64, R107, PT ;  /* 0x0000006b4000720c */ /* 0x000fc40003f66070 */
[----:B------:R-:W-:Y:S01]  /*e6b0*/  @!P4 IADD3 R4, P5, PT, R4, 0x1, RZ ;  /* 0x000000010404c810 */ /* 0x000fe20007fbe0ff */
[----:B------:R-:W-:Y:S01]  /*e6c0*/  IMAD.X R65, RZ, RZ, R106, P2 ;  /* 0x000000ffff417224 */ /* 0x000fe200010e066a */
[----:B------:R-:W-:Y:S02]  /*e6d0*/  SEL R60, RZ, 0x1, P1 ;  /* 0x00000001ff3c7807 */ /* 0x000fe40000800000 */
[----:B------:R-:W-:Y:S01]  /*e6e0*/  ISETP.LT.U32.AND P2, PT, R107, R62, PT ;  /* 0x0000003e6b00720c */ /* 0x000fe20003f41070 */
[----:B------:R-:W-:Y:S01]  /*e6f0*/  @!P4 IMAD.X R28, RZ, RZ, R28, P5 ;  /* 0x000000ffff1cc224 */ /* 0x000fe200028e061c */
[----:B------:R-:W-:Y:S01]  /*e700*/  ISETP.GE.U32.AND.EX P1, PT, R65, R106, PT, P3 ;  /* 0x0000006a4100720c */ /* 0x000fe20003f26130 */
[----:B------:R-:W-:Y:S01]  /*e710*/  IMAD.WIDE.U32 R104, R32, R66, R64 ;  /* 0x0000004220687225 */ /* 0x000fe200078e0040 */
[----:B------:R-:W-:Y:S02]  /*e720*/  IADD3 R107, P3, PT, R4, R42, RZ ;  /* 0x0000002a046b7210 */ /* 0x000fe40007f7e0ff */
[----:B------:R-:W-:Y:S01]  /*e730*/  ISETP.LT.U32.OR.EX P1, PT, R106, R45, !P1, P2 ;  /* 0x0000002d6a00720c */ /* 0x000fe20004f21520 */
[----:B------:R-:W-:Y:S01]  /*e740*/  IMAD.IADD R109, R44, 0x1, R105 ;  /* 0x000000012c6d7824 */ /* 0x000fe200078e0269 */
[----:B------:R-:W-:Y:S01]  /*e750*/  IADD3 R42, P2, PT, R107, R60, RZ ;  /* 0x0000003c6b2a7210 */ /* 0x000fe20007f5e0ff */
[----:B------:R-:W-:Y:S01]  /*e760*/  IMAD.X R111, R28, 0x1, R43, P3 ;  /* 0x000000011c6f7824 */ /* 0x000fe200018e062b */
[----:B------:R-:W-:-:S02]  /*e770*/  IADD3 R47, P5, PT, R61, R48, RZ ;  /* 0x000000303d2f7210 */ /* 0x000fc40007fbe0ff */
[----:B------:R-:W-:Y:S01]  /*e780*/  ISETP.GE.U32.AND P3, PT, R42, R107, PT ;  /* 0x0000006b2a00720c */ /* 0x000fe20003f66070 */
[----:B------:R-:W-:Y:S01]  /*e790*/  IMAD.X R43, RZ, RZ, R111, P2 ;  /* 0x000000ffff2b7224 */ /* 0x000fe200010e066f */
[----:B------:R-:W-:Y:S01]  /*e7a0*/  ISETP.GT.U32.AND.EX P0, PT, R102, R51, PT, P0 ;  /* 0x000000336600720c */ /* 0x000fe20003f04100 */
[----:B------:R-:W-:Y:S01]  /*e7b0*/  IMAD.X R51, R26, 0x1, R49, P5 ;  /* 0x000000011a337824 */ /* 0x000fe200028e0631 */
[----:B------:R-:W-:Y:S01]  /*e7c0*/  ISETP.LT.U32.AND P2, PT, R107, R4, PT ;  /* 0x000000046b00720c */ /* 0x000fe20003f41070 */
[----:B------:R-:W-:Y:S01]  /*e7d0*/  IMAD.WIDE.U32 R102, R29, R54, RZ ;  /* 0x000000361d667225 */ /* 0x000fe200078e00ff */
[----:B------:R-:W-:Y:S02]  /*e7e0*/  ISETP.GE.U32.AND.EX P3, PT, R43, R111, PT, P3 ;  /* 0x0000006f2b00720c */ /* 0x000fe40003f66130 */
[----:B------:R-:W-:Y:S01]  /*e7f0*/  SEL R49, RZ, 0x1, !P1 ;  /* 0x00000001ff317807 */ /* 0x000fe20004800000 */
[----:B------:R-:W-:Y:S01]  /*e800*/  IMAD.WIDE.U32 R106, R41, R70, RZ ;  /* 0x00000046296a7225 */ /* 0x000fe200078e00ff */
[----:B------:R-:W-:-:S02]  /*e810*/  SEL R48, RZ, 0x1, !P0 ;  /* 0x00000001ff307807 */ /* 0x000fc40004000000 */
[----:B------:R-:W-:Y:S01]  /*e820*/  ISETP.LT.U32.OR.EX P2, PT, R111, R28, !P3, P2 ;  /* 0x0000001c6f00720c */ /* 0x000fe20005f41520 */
[----:B------:R-:W-:Y:S01]  /*e830*/  IMAD.WIDE.U32 R102, P1, R55, R31, R102 ;  /* 0x0000001f37667225 */ /* 0x000fe20007820066 */
[----:B------:R-:W-:Y:S02]  /*e840*/  IADD3 R111, P3, PT, R49, R104, RZ ;  /* 0x00000068316f7210 */ /* 0x000fe40007f7e0ff */
[----:B------:R-:W-:Y:S01]  /*e850*/  IADD3 R48, P0, PT, R47, R48, RZ ;  /* 0x000000302f307210 */ /* 0x000fe20007f1e0ff */
[----:B------:R-:W-:Y:S01]  /*e860*/  IMAD.X R105, RZ, RZ, RZ, P1 ;  /* 0x000000ffff697224 */ /* 0x000fe200008e06ff */
[----:B------:R-:W-:Y:S01]  /*e870*/  ISETP.GE.U32.AND P5, PT, R111, R104, PT ;  /* 0x000000686f00720c */ /* 0x000fe20003fa6070 */
[----:B------:R-:W-:Y:S01]  /*e880*/  IMAD.X R32, RZ, RZ, R109, P3 ;  /* 0x000000ffff207224 */ /* 0x000fe200018e066d */
[----:B------:R-:W-:Y:S01]  /*e890*/  ISETP.GE.U32.AND P3, PT, R48, R47, PT ;  /* 0x0000002f3000720c */ /* 0x000fe20003f66070 */
[----:B------:R-:W-:Y:S01]  /*e8a0*/  IMAD.X R49, RZ, RZ, R51, P0 ;  /* 0x000000ffff317224 */ /* 0x000fe200000e0633 */
[----:B------:R-:W-:Y:S01]  /*e8b0*/  ISETP.LT.U32.AND P1, PT, R47, R61, PT ;  /* 0x0000003d2f00720c */ /* 0x000fe20003f21070 */
[----:B------:R-:W-:Y:S01]  /*e8c0*/  IMAD.WIDE.U32 R60, R31, R54, RZ ;  /* 0x000000361f3c7225 */ /* 0x000fe200078e00ff */
[----:B------:R-:W-:-:S02]  /*e8d0*/  ISETP.LT.U32.AND P0, PT, R104, R64, PT ;  /* 0x000000406800720c */ /* 0x000fc40003f01070 */
[----:B------:R-:W-:Y:S01]  /*e8e0*/  ISETP.GE.U32.AND.EX P3, PT, R49, R51, PT, P3 ;  /* 0x000000333100720c */ /* 0x000fe20003f66130 */
[----:B------:R-:W-:Y:S01]  /*e8f0*/  IMAD.MOV.U32 R104, RZ, RZ, R103 ;  /* 0x000000ffff687224 */ /* 0x000fe200078e0067 */
[----:B------:R-:W-:Y:S02]  /*e900*/  ISETP.GE.U32.AND.EX P5, PT, R32, R109, PT, P5 ;  /* 0x0000006d2000720c */ /* 0x000fe40003fa6150 */
[----:B------:R-:W-:Y:S02]  /*e910*/  ISETP.LT.U32.OR.EX P1, PT, R51, R26, !P3, P1 ;  /* 0x0000001a3300720c */ /* 0x000fe40005f21510 */
[----:B------:R-:W-:Y:S01]  /*e920*/  ISETP.LT.U32.OR.EX P0, PT, R109, R65, !P5, P0 ;  /* 0x000000416d00720c */ /* 0x000fe20006f01500 */
[C---:B------:R-:W-:Y:S01]  /*e930*/  IMAD.WIDE.U32 R106, P5, R34.reuse, R71, R106 ;  /* 0x00000047226a7225 */ /* 0x040fe200078a006a */
[----:B------:R-:W-:Y:S02]  /*e940*/  IADD3 RZ, P3, PT, R61, R102, RZ ;  /* 0x000000663dff7210 */ /* 0x000fe40007f7e0ff */
[----:B------:R-:W-:Y:S01]  /*e950*/  SEL R47, RZ, 0x1, !P1 ;  /* 0x00000001ff2f7807 */ /* 0x000fe20004800000 */
[----:B------:R-:W-:-:S04]  /*e960*/  IMAD.WIDE.U32 R60, R34, R70, RZ ;  /* 0x00000046223c7225 */ /* 0x000fc800078e00ff */
[----:B------:R-:W-:Y:S01]  /*e970*/  IMAD.WIDE.U32 R108, R34, R70, R48 ;  /* 0x00000046226c7225 */ /* 0x000fe200078e0030 */
[----:B------:R-:W-:-:S03]  /*e980*/  IADD3 RZ, P1, PT, R61, R106, RZ ;  /* 0x0000006a3dff7210 */ /* 0x000fc60007f3e0ff */
[----:B------:R-:W-:Y:S02]  /*e990*/  IMAD.X R103, RZ, RZ, RZ, P5 ;  /* 0x000000ffff677224 */ /* 0x000fe400028e06ff */
[----:B------:R-:W-:Y:S01]  /*e9a0*/  IMAD.WIDE.U32.X R64, R55, R29, R104, P3 ;  /* 0x0000001d37407225 */ /* 0x000fe200018e0468 */
[-C--:B------:R-:W-:Y:S02]  /*e9b0*/  IADD3 R105, P5, PT, R47, R108.reuse, RZ ;  /* 0x0000006c2f697210 */ /* 0x080fe40007fbe0ff */
[----:B------:R-:W-:Y:S01]  /*e9c0*/  @!P4 ISETP.NE.U32.AND P3, PT, R4, RZ, PT ;  /* 0x000000ff0400c20c */ /* 0x000fe20003f65070 */
[----:B------:R-:W-:Y:S02]  /*e9d0*/  IMAD.MOV.U32 R102, RZ, RZ, R107 ;  /* 0x000000ffff667224 */ /* 0x000fe400078e006b */
[----:B------:R-:W-:Y:S01]  /*e9e0*/  IMAD.IADD R106, R106, 0x1, R109 ;  /* 0x000000016a6a7824 */ /* 0x000fe200078e026d */
[----:B------:R-:W-:Y:S01]  /*e9f0*/  @!P4 ISETP.NE.AND.EX P3, PT, R28, RZ, PT, P3 ;  /* 0x000000ff1c00c20c */ /* 0x000fe20003f65330 */
[----:B------:R-:W-:Y:S01]  /*ea00*/  IMAD.WIDE.U32.X R60, R41, R71, R102, P1 ;  /* 0x00000047293c7225 */ /* 0x000fe200008e0466 */
[----:B------:R-:W-:-:S02]  /*ea10*/  ISETP.GE.U32.AND P1, PT, R105, R108, PT ;  /* 0x0000006c6900720c */ /* 0x000fc40003f26070 */
[----:B------:R-:W-:Y:S01]  /*ea20*/  @!P4 SEL R103, RZ, 0x1, P3 ;  /* 0x00000001ff67c807 */ /* 0x000fe20001800000 */
[----:B------:R-:W-:Y:S01]  /*ea30*/  IMAD.X R109, RZ, RZ, R106, P5 ;  /* 0x000000ffff6d7224 */ /* 0x000fe200028e066a */
[----:B------:R-:W-:Y:S01]  /*ea40*/  ISETP.LT.U32.AND P3, PT, R108, R48, PT ;  /* 0x000000306c00720c */ /* 0x000fe20003f61070 */
[----:B------:R-:W-:Y:S01]  /*ea50*/  IMAD R4, R55, R31, RZ ;  /* 0x0000001f37047224 */ /* 0x000fe200078e02ff */
[----:B------:R-:W-:Y:S02]  /*ea60*/  IADD3 R47, P5, PT, R111, R60, RZ ;  /* 0x0000003c6f2f7210 */ /* 0x000fe40007fbe0ff */
[----:B------:R-:W-:Y:S01]  /*ea70*/  ISETP.GE.U32.AND.EX P1, PT, R109, R106, PT, P1 ;  /* 0x0000006a6d00720c */ /* 0x000fe20003f26110 */
[----:B------:R-:W-:Y:S02]  /*ea80*/  IMAD R29, R54, R29, R4 ;  /* 0x0000001d361d7224 */ /* 0x000fe400078e0204 */
[----:B------:R-:W-:Y:S01]  /*ea90*/  IMAD.X R51, R32, 0x1, R61, P5 ;  /* 0x0000000120337824 */ /* 0x000fe200028e063d */
[----:B------:R-:W-:Y:S01]  /*eaa0*/  ISETP.LT.U32.OR.EX P3, PT, R106, R49, !P1, P3 ;  /* 0x000000316a00720c */ /* 0x000fe20004f61530 */
[----:B------:R-:W-:Y:S01]  /*eab0*/  IMAD.WIDE.U32 R60, R54, R31, R42 ;  /* 0x0000001f363c7225 */ /* 0x000fe200078e002a */
[----:B------:R-:W-:-:S02]  /*eac0*/  @!P4 IADD3 R46, P5, PT, R103, R46, RZ ;  /* 0x0000002e672ec210 */ /* 0x000fc40007fbe0ff */
[----:B------:R-:W-:Y:S01]  /*ead0*/  SEL R48, RZ, 0x1, !P3 ;  /* 0x00000001ff307807 */ /* 0x000fe20005800000 */
[----:B------:R-:W-:Y:S01]  /*eae0*/  IMAD.IADD R31, R61, 0x1, R29 ;  /* 0x000000013d1f7824 */ /* 0x000fe200078e021d */
[----:B------:R-:W-:Y:S01]  /*eaf0*/  SEL R103, RZ, 0x1, !P2 ;  /* 0x00000001ff677807 */ /* 0x000fe20005000000 */
[----:B------:R-:W-:Y:S01]  /*eb00*/  @!P4 IMAD.X R30, RZ, RZ, R30, P5 ;  /* 0x000000ffff1ec224 */ /* 0x000fe200028e061e */
[----:B------:R-:W-:Y:S01]  /*eb10*/  IADD3 R48, P4, PT, R47, R48, RZ ;  /* 0x000000302f307210 */ /* 0x000fe20007f9e0ff */
[----:B------:R-:W-:Y:S01]  /*eb20*/  IMAD R4, R109, R74, RZ ;  /* 0x0000004a6d047224 */ /* 0x000fe200078e02ff */
[----:B------:R-:W-:Y:S01]  /*eb30*/  ISETP.GE.U32.AND P5, PT, R60, R42, PT ;  /* 0x0000002a3c00720c */ /* 0x000fe20003fa6070 */
[----:B------:R-:W-:Y:S01]  /*eb40*/  IMAD.WIDE.U32 R28, R105, R74, RZ ;  /* 0x0000004a691c7225 */ /* 0x000fe200078e00ff */
[----:B------:R-:W-:Y:S02]  /*eb50*/  ISETP.GE.U32.AND P2, PT, R48, R47, PT ;  /* 0x0000002f3000720c */ /* 0x000fe40003f46070 */
[----:B------:R-:W-:Y:S01]  /*eb60*/  ISETP.LT.U32.AND P3, PT, R47, R111, PT ;  /* 0x0000006f2f00720c */ /* 0x000fe20003f61070 */
[----:B------:R-:W-:Y:S01]  /*eb70*/  IMAD.X R49, RZ, RZ, R51, P4 ;  /* 0x000000ffff317224 */ /* 0x000fe200020e0633 */
[----:B------:R-:W-:Y:S01]  /*eb80*/  ISETP.GE.U32.AND.EX P4, PT, R31, R43, PT, P5 ;  /* 0x0000002b1f00720c */ /* 0x000fe20003f86150 */
[----:B------:R-:W-:Y:S01]  /*eb90*/  IMAD R61, R105, R75, R4 ;  /* 0x0000004b693d7224 */ /* 0x000fe200078e0204 */
[----:B------:R-:W-:Y:S01]  /*eba0*/  ISETP.GE.U32.AND P1, PT, R63, R40, PT ;  /* 0x000000283f00720c */ /* 0x000fe20003f26070 */
[----:B------:R-:W-:Y:S01]  /*ebb0*/  IMAD.WIDE.U32 R42, R41, R68, RZ ;  /* 0x00000044292a7225 */ /* 0x000fe200078e00ff */
[----:B------:R-:W-:-:S02]  /*ebc0*/  ISETP.GE.U32.AND.EX P2, PT, R49, R51, PT, P2 ;  /* 0x000000333100720c */ /* 0x000fc40003f46120 */
[----:B------:R-:W-:Y:S01]  /*ebd0*/  SEL R47, RZ, 0x1, P4 ;  /* 0x00000001ff2f7807 */ /* 0x000fe20002000000 */
[----:B------:R-:W-:Y:S01]  /*ebe0*/  IMAD.IADD R4, R29, 0x1, R61 ;  /* 0x000000011d047824 */ /* 0x000fe200078e023d */
[----:B------:R-:W-:Y:S01]  /*ebf0*/  IADD3 R26, P4, P5, R64, R46, R103 ;  /* 0x0000002e401a7210 */ /* 0x000fe20007d9e067 */
[----:B------:R-:W-:Y:S01]  /*ec00*/  IMAD.WIDE.U32 R102, R28, R72, RZ ;  /* 0x000000481c667225 */ /* 0x000fe200078e00ff */
[----:B------:R-:W-:Y:S02]  /*ec10*/  ISETP.LT.U32.OR.EX P3, PT, R51, R32, !P2, P3 ;  /* 0x000000203300720c */ /* 0x000fe40005761530 */
[----:B------:R-:W-:Y:S01]  /*ec20*/  ISETP.GE.U32.AND P2, PT, R62, R63, PT ;  /* 0x0000003f3e00720c */ /* 0x000fe20003f46070 */
[----:B------:R-:W-:Y:S01]  /*ec30*/  IMAD.WIDE.U32 R62, R34, R68, RZ ;  /* 0x00000044223e7225 */ /* 0x000fe200078e00ff */
[----:B------:R-:W-:Y:S02]  /*ec40*/  IADD3.X R30, PT, PT, R65, R30, RZ, P4, P5 ;  /* 0x0000001e411e7210 */ /* 0x000fe400027ea4ff */
[----:B------:R-:W-:Y:S01]  /*ec50*/  IADD3 R26, P5, PT, R26, R47, RZ ;  /* 0x0000002f1a1a7210 */ /* 0x000fe20007fbe0ff */
[----:B------:R-:W-:Y:S01]  /*ec60*/  IMAD.WIDE.U32 R64, P4, R34, R69, R42 ;  /* 0x0000004522407225 */ /* 0x000fe2000788002a */
[----:B------:R-:W-:-:S02]  /*ec70*/  SEL R61, RZ, 0x1, !P3 ;  /* 0x00000001ff3d7807 */ /* 0x000fc40005800000 */
[----:B------:R-:W-:Y:S01]  /*ec80*/  ISETP.GE.U32.AND.EX P1, PT, R50, R33, PT, P1 ;  /* 0x000000213200720c */ /* 0x000fe20003f26110 */
[----:B------:R-:W-:Y:S01]  /*ec90*/  IMAD.WIDE.U32 R46, R4, R72, RZ ;  /* 0x00000048042e7225 */ /* 0x000fe200078e00ff */
[----:B------:R-:W-:Y:S02]  /*eca0*/  ISETP.GE.U32.AND.EX P2, PT, R45, R50, PT, P2 ;  /* 0x000000322d00720c */ /* 0x000fe40003f46120 */
[----:B------:R-:W-:Y:S01]  /*ecb0*/  LOP3.LUT R51, RZ, R105, RZ, 0x33, !PT ;  /* 0x00000069ff337212 */ /* 0x000fe200078e33ff */
[----:B------:R-:W-:Y:S01]  /*ecc0*/  IMAD.WIDE.U32 R42, R34, R68, R48 ;  /* 0x00000044222a7225 */ /* 0x000fe200078e0030 */
[----:B------:R-:W-:-:S03]  /*ecd0*/  LOP3.LUT R32, RZ, R109, RZ, 0x33, !PT ;  /* 0x0000006dff207212 */ /* 0x000fc600078e33ff */
[----:B------:R-:W-:Y:S01]  /*ece0*/  IMAD.X R30, RZ, RZ, R30, P5 ;  /* 0x000000ffff1e7224 */ /* 0x000fe200028e061e */
[----:B------:R-:W-:Y:S01]  /*ecf0*/  IADD3 R61, P5, PT, R61, R42, RZ ;  /* 0x0000002a3d3d7210 */ /* 0x000fe20007fbe0ff */
[----:B------:R-:W-:-:S04]  /*ed00*/  IMAD.WIDE.U32 R104, P3, R28, R73, R46 ;  /* 0x000000491c687225 */ /* 0x000fc8000786002e */
[----:B------:R-:W-:Y:S02]  /*ed10*/  IMAD.IADD R107, R64, 0x1, R43 ;  /* 0x00000001406b7824 */ /* 0x000fe400078e022b */
[----:B------:R-:W-:Y:S01]  /*ed20*/  IMAD.X R47, RZ, RZ, RZ, P4 ;  /* 0x000000ffff2f7224 */ /* 0x000fe200020e06ff */
[----:B------:R-:W-:Y:S01]  /*ed30*/  ISETP.GT.U32.AND P4, PT, R102, R51, PT ;  /* 0x000000336600720c */ /* 0x000fe20003f84070 */
[----:B------:R-:W-:Y:S01]  /*ed40*/  IMAD.X R40, RZ, RZ, R107, P5 ;  /* 0x000000ffff287224 */ /* 0x000fe200028e066b */
[----:B------:R-:W-:Y:S01]  /*ed50*/  IADD3 R103, P5, PT, R103, R104, RZ ;  /* 0x0000006867677210 */ /* 0x000fe20007fbe0ff */
[----:B------:R-:W-:Y:S01]  /*ed60*/  IMAD.X R51, RZ, RZ, RZ, P3 ;  /* 0x000000ffff337224 */ /* 0x000fe200018e06ff */
[----:B------:R-:W-:Y:S01]  /*ed70*/  IADD3 RZ, P3, PT, R63, R64, RZ ;  /* 0x000000403fff7210 */ /* 0x000fe20007f7e0ff */
[----:B------:R-:W-:Y:S01]  /*ed80*/  IMAD.MOV.U32 R50, RZ, RZ, R105 ;  /* 0x000000ffff327224 */ /* 0x000fe200078e0069 */
[----:B------:R-:W-:Y:S01]  /*ed90*/  ISETP.GT.U32.AND.EX P4, PT, R103, R32, PT, P4 ;  /* 0x000000206700720c */ /* 0x000fe20003f84140 */
[----:B------:R-:W-:-:S02]  /*eda0*/  IMAD.MOV.U32 R63, RZ, RZ, R38 ;  /* 0x000000ffff3f7224 */ /* 0x000fc400078e0026 */
[----:B------:R-:W-:Y:S01]  /*edb0*/  IMAD.WIDE.U32.X R32, R4, R73, R50, P5 ;  /* 0x0000004904207225 */ /* 0x000fe200028e0432 */
[----:B------:R-:W-:-:S03]  /*edc0*/  ISETP.LT.U32.AND P5, PT, R42, R48, PT ;  /* 0x000000302a00720c */ /* 0x000fc60003fa1070 */
[----:B------:R-:W-:Y:S02]  /*edd0*/  IMAD.MOV.U32 R46, RZ, RZ, R65 ;  /* 0x000000ffff2e7224 */ /* 0x000fe400078e0041 */
[----:B------:R-:W-:Y:S01]  /*ede0*/  IMAD.MOV.U32 R38, RZ, RZ, R60 ;  /* 0x000000ffff267224 */ /* 0x000fe200078e003c */
[----:B------:R-:W-:Y:S07]  /*edf0*/  @P2 BRA P1, `(.L_x_57) ;  /* 0x0000000000342947 */ /* 0x000fee0000800000 */
        /* <DEDUP_REMOVED lines=13> */
.L_x_57:
[----:B------:R-:W-:Y:S05]  /*eed0*/  BSYNC.RECONVERGENT B3 ;  /* 0x0000000000037941 */ /* 0x000fea0003800200 */
.L_x_56:
[----:B------:R-:W-:Y:S01]  /*eee0*/  IADD3 R29, P2, PT, R61, R32, RZ ;  /* 0x000000203d1d7210 */ /* 0x000fe20007f5e0ff */
[----:B------:R-:W-:Y:S01]  /*eef0*/  IMAD.WIDE.U32.X R46, R41, R69, R46, P3 ;  /* 0x00000045292e7225 */ /* 0x000fe200018e042e */
[----:B------:R-:W-:Y:S01]  /*ef00*/  IADD3 R50, P1, PT, R63, R36, RZ ;  /* 0x000000243f327210 */ /* 0x000fe20007f3e0ff */
[----:B------:R-:W-:Y:S01]  /*ef10*/  BSSY.RECONVERGENT B3, `(.L_x_58) ;  /* 0x00000bf000037945 */ /* 0x000fe20003800200 */
[----:B------:R-:W-:Y:S01]  /*ef20*/  SEL R36, RZ, 0x1, !P4 ;  /* 0x00000001ff247807 */ /* 0x000fe20006000000 */
[----:B------:R-:W-:Y:S01]  /*ef30*/  IMAD.X R33, R40, 0x1, R33, P2 ;  /* 0x0000000128217824 */ /* 0x000fe200010e0621 */
[----:B------:R-:W-:Y:S01]  /*ef40*/  ISETP.GE.U32.AND P4, PT, R61, R42, PT ;  /* 0x0000002a3d00720c */ /* 0x000fe20003f86070 */
[----:B------:R-:W-:Y:S01]  /*ef50*/  IMAD.X R62, R39, 0x1, R37, P1 ;  /* 0x00000001273e7824 */ /* 0x000fe200008e0625 */
[----:B------:R-:W-:Y:S01]  /*ef60*/  IADD3 R36, P2, PT, R29, R36, RZ ;  /* 0x000000241d247210 */ /* 0x000fe20007f5e0ff */
[-C--:B------:R-:W-:Y:S01]  /*ef70*/  IMAD.WIDE.U32 R44, R4, R70.reuse, RZ ;  /* 0x00000046042c7225 */ /* 0x080fe200078e00ff */
[----:B------:R-:W-:Y:S01]  /*ef80*/  SEL R35, RZ, 0x1, !P0 ;  /* 0x00000001ff237807 */ /* 0x000fe20004000000 */
[----:B------:R-:W-:Y:S01]  /*ef90*/  BSSY.RELIABLE B4, `(.L_x_59) ;  /* 0x00000a1000047945 */ /* 0x000fe20003800100 */
[----:B------:R-:W-:Y:S01]  /*efa0*/  ISETP.GE.U32.AND.EX P4, PT, R40, R107, PT, P4 ;  /* 0x0000006b2800720c */ /* 0x000fe20003f86140 */
[----:B------:R-:W-:Y:S01]  /*efb0*/  IMAD.X R37, RZ, RZ, R33, P2 ;  /* 0x000000ffff257224 */ /* 0x000fe200010e0621 */
[----:B------:R-:W-:Y:S01]  /*efc0*/  IADD3 R65, P2, PT, R50, R35, RZ ;  /* 0x0000002332417210 */ /* 0x000fe20007f5e0ff */
[----:B------:R-:W-:Y:S01]  /*efd0*/  IMAD.WIDE.U32 R42, R28, R70, RZ ;  /* 0x000000461c2a7225 */ /* 0x000fe200078e00ff */
[----:B------:R-:W-:-:S02]  /*efe0*/  ISETP.GE.U32.AND P0, PT, R36, R29, PT ;  /* 0x0000001d2400720c */ /* 0x000fc40003f06070 */
[----:B------:R-:W-:Y:S01]  /*eff0*/  ISETP.LT.U32.OR.EX P5, PT, R107, R49, !P4, P5 ;  /* 0x000000316b00720c */ /* 0x000fe200067a1550 */
[----:B------:R-:W-:Y:S01]  /*f000*/  IMAD.X R103, RZ, RZ, R62, P2 ;  /* 0x000000ffff677224 */ /* 0x000fe200010e063e */
[----:B------:R-:W-:Y:S01]  /*f010*/  ISETP.LT.U32.AND P1, PT, R29, R61, PT ;  /* 0x0000003d1d00720c */ /* 0x000fe20003f21070 */
[C---:B------:R-:W-:Y:S01]  /*f020*/  IMAD.WIDE.U32 R60, P3, R28.reuse, R71, R44 ;  /* 0x000000471c3c7225 */ /* 0x040fe2000786002c */
[----:B------:R-:W-:Y:S02]  /*f030*/  ISETP.GE.U32.AND.EX P0, PT, R37, R33, PT, P0 ;  /* 0x000000212500720c */ /* 0x000fe40003f06100 */
[----:B------:R-:W-:Y:S01]  /*f040*/  IADD3 R29, P2, PT, R65, R46, RZ ;  /* 0x0000002e411d7210 */ /* 0x000fe20007f5e0ff */
[----:B------:R-:W-:Y:S01]  /*f050*/  IMAD.WIDE.U32 R44, R28, R70, R36 ;  /* 0x000000461c2c7225 */ /* 0x000fe200078e0024 */
[----:B------:R-:W-:Y:S02]  /*f060*/  SEL R32, RZ, 0x1, !P5 ;  /* 0x00000001ff207807 */ /* 0x000fe40006800000 */
[----:B------:R-:W-:Y:S01]  /*f070*/  ISETP.LT.U32.OR.EX P0, PT, R33, R40, !P0, P1 ;  /* 0x000000282100720c */ /* 0x000fe20004701510 */
[----:B------:R-:W-:Y:S01]  /*f080*/  IMAD.X R47, R103, 0x1, R47, P2 ;  /* 0x00000001672f7824 */ /* 0x000fe200010e062f */
[----:B------:R-:W-:Y:S01]  /*f090*/  IADD3 R32, P1, PT, R29, R32, RZ ;  /* 0x000000201d207210 */ /* 0x000fe20007f3e0ff */
[----:B------:R-:W-:Y:S01]  /*f0a0*/  IMAD.X R35, RZ, RZ, RZ, P3 ;  /* 0x000000ffff237224 */ /* 0x000fe200018e06ff */
[----:B------:R-:W-:-:S02]  /*f0b0*/  SEL R51, RZ, 0x1, !P0 ;  /* 0x00000001ff337807 */ /* 0x000fc40004000000 */
[----:B------:R-:W-:Y:S01]  /*f0c0*/  ISETP.GE.U32.AND P2, PT, R32, R29, PT ;  /* 0x0000001d2000720c */ /* 0x000fe20003f46070 */
[----:B------:R-:W-:Y:S01]  /*f0d0*/  IMAD.X R33, RZ, RZ, R47, P1 ;  /* 0x000000ffff217224 */ /* 0x000fe200008e062f */
[----:B------:R-:W-:Y:S02]  /*f0e0*/  ISETP.LT.U32.AND P1, PT, R29, R65, PT ;  /* 0x000000411d00720c */ /* 0x000fe40003f21070 */
[----:B------:R-:W-:Y:S01]  /*f0f0*/  ISETP.LT.U32.AND P0, PT, R44, R36, PT ;  /* 0x000000242c00720c */ /* 0x000fe20003f01070 */
[----:B------:R-:W-:Y:S01]  /*f100*/  IMAD.IADD R36, R60, 0x1, R45 ;  /* 0x000000013c247824 */ /* 0x000fe200078e022d */
[----:B------:R-:W-:Y:S01]  /*f110*/  ISETP.GE.U32.AND.EX P2, PT, R33, R47, PT, P2 ;  /* 0x0000002f2100720c */ /* 0x000fe20003f46120 */
[----:B------:R-:W-:Y:S01]  /*f120*/  IMAD.WIDE.U32 R48, R34, R66, R32 ;  /* 0x0000004222307225 */ /* 0x000fe200078e0020 */
[----:B------:R-:W-:Y:S02]  /*f130*/  IADD3 R51, P5, PT, R51, R44, RZ ;  /* 0x0000002c33337210 */ /* 0x000fe40007fbe0ff */
[----:B------:R-:W-:Y:S01]  /*f140*/  ISETP.LT.U32.OR.EX P1, PT, R47, R103, !P2, P1 ;  /* 0x000000672f00720c */ /* 0x000fe20005721510 */
[----:B------:R-:W-:Y:S01]  /*f150*/  IMAD.WIDE.U32 R46, R41, R66, RZ ;  /* 0x00000042292e7225 */ /* 0x000fe200078e00ff */
[----:B------:R-:W-:-:S02]  /*f160*/  IADD3 RZ, P4, PT, R43, R60, RZ ;  /* 0x0000003c2bff7210 */ /* 0x000fc40007f9e0ff */
[----:B------:R-:W-:Y:S01]  /*f170*/  ISETP.GE.U32.AND P2, PT, R51, R44, PT ;  /* 0x0000002c3300720c */ /* 0x000fe20003f46070 */
[----:B------:R-:W-:Y:S01]  /*f180*/  IMAD.X R43, RZ, RZ, R36, P5 ;  /* 0x000000ffff2b7224 */ /* 0x000fe200028e0624 */
[----:B------:R-:W-:Y:S01]  /*f190*/  SEL R29, RZ, 0x1, !P1 ;  /* 0x00000001ff1d7807 */ /* 0x000fe20004800000 */
[----:B------:R-:W-:-:S03]  /*f1a0*/  IMAD.WIDE.U32 R44, R34, R66, RZ ;  /* 0x00000042222c7225 */ /* 0x000fc600078e00ff */
[----:B------:R-:W-:Y:S01]  /*f1b0*/  ISETP.GE.U32.AND.EX P2, PT, R43, R36, PT, P2 ;  /* 0x000000242b00720c */ /* 0x000fe20003f46120 */
[----:B------:R-:W-:-:S03]  /*f1c0*/  IMAD.WIDE.U32 R46, P5, R34, R67, R46 ;  /* 0x00000043222e7225 */ /* 0x000fc600078a002e */
[----:B------:R-:W-:Y:S01]  /*f1d0*/  ISETP.LT.U32.OR.EX P1, PT, R36, R37, !P2, P0 ;  /* 0x000000252400720c */ /* 0x000fe20005721500 */
[----:B------:R-:W-:Y:S01]  /*f1e0*/  IMAD.MOV.U32 R34, RZ, RZ, R61 ;  /* 0x000000ffff227224 */ /* 0x000fe200078e003d */
[----:B------:R-:W-:Y:S01]  /*f1f0*/  IADD3 R61, P2, PT, R29, R48, RZ ;  /* 0x000000301d3d7210 */ /* 0x000fe20007f5e0ff */
[----:B------:R-:W-:Y:S01]  /*f200*/  IMAD.IADD R49, R46, 0x1, R49 ;  /* 0x000000012e317824 */ /* 0x000fe200078e0231 */
[----:B------:R-:W-:Y:S01]  /*f210*/  IADD3 RZ, P3, PT, R45, R46, RZ ;  /* 0x0000002e2dff7210 */ /* 0x000fe20007f7e0ff */
        /* <DEDUP_REMOVED lines=18> */
[----:B------:R-:W-:Y:S02]  /*f340*/  ISETP.GE.U32.AND.EX P4, PT, R47, R37, PT, P1 ;  /* 0x000000252f00720c */ /* 0x000fe40003f86110 */
[----:B------:R-:W-:Y:S01]  /*f350*/  ISETP.GE.U32.AND.EX P3, PT, R40, R49, PT, P3 ;  /* 0x000000312800720c */ /* 0x000fe20003f66130 */
[----:B------:R-:W-:Y:S01]  /*f360*/  IMAD.WIDE.U32 R44, P5, R28, R69, R44 ;  /* 0x000000451c2c7225 */ /* 0x000fe200078a002c */
[----:B------:R-:W-:-:S02]  /*f370*/  ISETP.LT.U32.OR.EX P2, PT, R37, R40, !P4, P2 ;  /* 0x000000282500720c */ /* 0x000fc40006741520 */
[----:B------:R-:W-:Y:S01]  /*f380*/  ISETP.LT.U32.AND P1, PT, R48, R32, PT ;  /* 0x000000203000720c */ /* 0x000fe20003f21070 */
[CC--:B------:R-:W-:Y:S01]  /*f390*/  IMAD.WIDE.U32 R40, R28.reuse, R68.reuse, R46 ;  /* 0x000000441c287225 */ /* 0x0c0fe200078e002e */
[----:B------:R-:W-:Y:S02]  /*f3a0*/  SEL R29, RZ, 0x1, !P2 ;  /* 0x00000001ff1d7807 */ /* 0x000fe40005000000 */
[----:B------:R-:W-:Y:S01]  /*f3b0*/  ISETP.LT.U32.OR.EX P2, PT, R49, R33, !P3, P1 ;  /* 0x000000213100720c */ /* 0x000fe20005f41510 */
[----:B------:R-:W-:Y:S01]  /*f3c0*/  IMAD.WIDE.U32 R36, R28, R68, RZ ;  /* 0x000000441c247225 */ /* 0x000fe200078e00ff */
[----:B------:R-:W-:Y:S02]  /*f3d0*/  @!P0 IADD3 R38, P3, PT, R38, 0x1, RZ ;  /* 0x0000000126268810 */ /* 0x000fe40007f7e0ff */
        /* <DEDUP_REMOVED lines=8> */
[----:B------:R-:W-:Y:S01]  /*f460*/  ISETP.LT.U32.AND P1, PT, R40, R46, PT ;  /* 0x0000002e2800720c */ /* 0x000fe20003f21070 */
[----:B------:R-:W-:Y:S01]  /*f470*/  IMAD.MOV.U32 R32, RZ, RZ, R45 ;  /* 0x000000ffff207224 */ /* 0x000fe200078e002d */
[----:B------:R-:W-:-:S02]  /*f480*/  IADD3 R37, P2, PT, R38, R34, RZ ;  /* 0x0000002226257210 */ /* 0x000fc40007f5e0ff */
[----:B------:R-:W-:Y:S01]  /*f490*/  ISETP.GE.U32.AND.EX P3, PT, R44, R29, PT, P3 ;  /* 0x0000001d2c00720c */ /* 0x000fe20003f66130 */
[----:B------:R-:W-:Y:S01]  /*f4a0*/  IMAD.WIDE.U32.X R32, R4, R69, R32, P4 ;  /* 0x0000004504207225 */ /* 0x000fe200020e0420 */
[----:B------:R-:W-:Y:S02]  /*f4b0*/  IADD3 R34, P4, PT, R37, R36, RZ ;  /* 0x0000002425227210 */ /* 0x000fe40007f9e0ff */
[----:B------:R-:W-:Y:S01]  /*f4c0*/  ISETP.LT.U32.OR.EX P1, PT, R29, R47, !P3, P1 ;  /* 0x0000002f1d00720c */ /* 0x000fe20005f21510 */
[----:B------:R-:W-:Y:S01]  /*f4d0*/  IMAD.X R42, R31, 0x1, R35, P2 ;  /* 0x000000011f2a7824 */ /* 0x000fe200010e0623 */
[C---:B------:R-:W-:Y:S02]  /*f4e0*/  IADD3 R29, P2, PT, R34.reuse, R32, RZ ;  /* 0x00000020221d7210 */ /* 0x040fe40007f5e0ff */
[----:B------:R-:W-:Y:S01]  /*f4f0*/  SEL R40, RZ, 0x1, !P1 ;  /* 0x00000001ff287807 */ /* 0x000fe20004800000 */
[----:B------:R-:W-:Y:S01]  /*f500*/  IMAD.X R36, RZ, RZ, R42, P4 ;  /* 0x000000ffff247224 */ /* 0x000fe200020e062a */
[----:B------:R-:W-:-:S02]  /*f510*/  ISETP.GE.U32.AND P5, PT, R34, R37, PT ;  /* 0x000000252200720c */ /* 0x000fc40003fa6070 */
[C---:B------:R-:W-:Y:S01]  /*f520*/  IADD3 R40, P1, PT, R29.reuse, R40, RZ ;  /* 0x000000281d287210 */ /* 0x040fe20007f3e0ff */
[----:B------:R-:W-:Y:S01]  /*f530*/  IMAD.X R35, R36, 0x1, R33, P2 ;  /* 0x0000000124237824 */ /* 0x000fe200010e0621 */
[----:B------:R-:W-:Y:S01]  /*f540*/  ISETP.LT.U32.AND P2, PT, R29, R34, PT ;  /* 0x000000221d00720c */ /* 0x000fe20003f41070 */
[----:B------:R-:W-:Y:S01]  /*f550*/  IMAD.WIDE.U32 R32, R4, R66, RZ ;  /* 0x0000004204207225 */ /* 0x000fe200078e00ff */
[----:B------:R-:W-:Y:S02]  /*f560*/  ISETP.GE.U32.AND P3, PT, R40, R29, PT ;  /* 0x0000001d2800720c */ /* 0x000fe40003f66070 */
[----:B------:R-:W-:Y:S01]  /*f570*/  ISETP.LT.U32.AND P4, PT, R37, R38, PT ;  /* 0x000000262500720c */ /* 0x000fe20003f81070 */
[----:B------:R-:W-:Y:S01]  /*f580*/  IMAD.X R41, RZ, RZ, R35, P1 ;  /* 0x000000ffff297224 */ /* 0x000fe200008e0623 */
[----:B------:R-:W-:Y:S02]  /*f590*/  ISETP.GE.U32.AND.EX P5, PT, R36, R42, PT, P5 ;  /* 0x0000002a2400720c */ /* 0x000fe40003fa6150 */
[----:B------:R-:W-:-:S02]  /*f5a0*/  @!P0 ISETP.NE.U32.AND P1, PT, R38, RZ, PT ;  /* 0x000000ff2600820c */ /* 0x000fc40003f25070 */
[----:B------:R-:W-:Y:S02]  /*f5b0*/  ISETP.GE.U32.AND.EX P3, PT, R41, R35, PT, P3 ;  /* 0x000000232900720c */ /* 0x000fe40003f66130 */
[----:B------:R-:W-:Y:S02]  /*f5c0*/  ISETP.LT.U32.OR.EX P4, PT, R42, R31, !P5, P4 ;  /* 0x0000001f2a00720c */ /* 0x000fe40006f81540 */
[----:B------:R-:W-:Y:S01]  /*f5d0*/  ISETP.LT.U32.OR.EX P3, PT, R35, R36, !P3, P2 ;  /* 0x000000242300720c */ /* 0x000fe20005f61520 */
[C---:B------:R-:W-:Y:S01]  /*f5e0*/  IMAD.WIDE.U32 R32, P2, R28.reuse, R67, R32 ;  /* 0x000000431c207225 */ /* 0x040fe20007840020 */
[----:B------:R-:W-:Y:S02]  /*f5f0*/  @!P0 ISETP.NE.AND.EX P5, PT, R31, RZ, PT, P1 ;  /* 0x000000ff1f00820c */ /* 0x000fe40003fa5310 */
[----:B------:R-:W-:Y:S01]  /*f600*/  SEL R39, RZ, 0x1, !P3 ;  /* 0x00000001ff277807 */ /* 0x000fe20005800000 */
[----:B------:R-:W-:Y:S01]  /*f610*/  IMAD.WIDE.U32 R36, R28, R66, R40 ;  /* 0x000000421c247225 */ /* 0x000fe200078e0028 */
[----:B------:R-:W-:-:S03]  /*f620*/  @!P0 SEL R31, RZ, 0x1, P5 ;  /* 0x00000001ff1f8807 */ /* 0x000fc60002800000 */
[----:B------:R-:W-:-:S04]  /*f630*/  IMAD.WIDE.U32 R28, R28, R66, RZ ;  /* 0x000000421c1c7225 */ /* 0x000fc800078e00ff */
[----:B------:R-:W-:Y:S01]  /*f640*/  IMAD.X R35, RZ, RZ, RZ, P2 ;  /* 0x000000ffff237224 */ /* 0x000fe200010e06ff */
[----:B------:R-:W-:Y:S01]  /*f650*/  IADD3 R65, P2, PT, R39, R36, RZ ;  /* 0x0000002427417210 */ /* 0x000fe20007f5e0ff */
[----:B------:R-:W-:Y:S01]  /*f660*/  IMAD.IADD R37, R32, 0x1, R37 ;  /* 0x0000000120257824 */ /* 0x000fe200078e0225 */
[----:B------:R-:W-:Y:S01]  /*f670*/  IADD3 RZ, P3, PT, R29, R32, RZ ;  /* 0x000000201dff7210 */ /* 0x000fe20007f7e0ff */
[----:B------:R-:W-:Y:S01]  /*f680*/  IMAD.MOV.U32 R34, RZ, RZ, R33 ;  /* 0x000000ffff227224 */ /* 0x000fe200078e0021 */
[----:B------:R-:W-:Y:S01]  /*f690*/  ISETP.GE.U32.AND P1, PT, R65, R36, PT ;  /* 0x000000244100720c */ /* 0x000fe20003f26070 */
[----:B------:R-:W-:Y:S01]  /*f6a0*/  IMAD.X R32, RZ, RZ, R37, P2 ;  /* 0x000000ffff207224 */ /* 0x000fe200010e0625 */
[----:B------:R-:W-:Y:S01]  /*f6b0*/  ISETP.LT.U32.AND P2, PT, R36, R40, PT ;  /* 0x000000282400720c */ /* 0x000fe20003f41070 */
[----:B------:R-:W-:Y:S01]  /*f6c0*/  IMAD.WIDE.U32.X R28, R4, R67, R34, P3 ;  /* 0x00000043041c7225 */ /* 0x000fe200018e0422 */
[----:B------:R-:W-:Y:S02]  /*f6d0*/  @!P0 IADD3 R26, P3, PT, R31, R26, RZ ;  /* 0x0000001a1f1a8210 */ /* 0x000fe40007f7e0ff */
[----:B------:R-:W-:-:S02]  /*f6e0*/  ISETP.GE.U32.AND.EX P1, PT, R32, R37, PT, P1 ;  /* 0x000000252000720c */ /* 0x000fc40003f26110 */
[----:B------:R-:W-:Y:S01]  /*f6f0*/  SEL R31, RZ, 0x1, !P4 ;  /* 0x00000001ff1f7807 */ /* 0x000fe20006000000 */
[----:B------:R-:W-:Y:S01]  /*f700*/  @!P0 IMAD.X R30, RZ, RZ, R30, P3 ;  /* 0x000000ffff1e8224 */ /* 0x000fe200018e061e */
[----:B------:R-:W-:Y:S02]  /*f710*/  ISETP.LT.U32.OR.EX P2, PT, R37, R41, !P1, P2 ;  /* 0x000000292500720c */ /* 0x000fe40004f41520 */
[----:B------:R-:W-:Y:S02]  /*f720*/  IADD3 R26, P0, P1, R28, R26, R31 ;  /* 0x0000001a1c1a7210 */ /* 0x000fe4000791e01f */
[----:B------:R-:W-:Y:S02]  /*f730*/  SEL R45, RZ, 0x1, !P2 ;  /* 0x00000001ff2d7807 */ /* 0x000fe40005000000 */
[----:B------:R-:W-:Y:S02]  /*f740*/  IADD3.X R28, PT, PT, R29, R30, RZ, P0, P1 ;  /* 0x0000001e1d1c7210 */ /* 0x000fe400007e24ff */
        /* <DEDUP_REMOVED lines=37> */
.L_x_60:
[----:B------:R-:W-:Y:S05]  /*f9a0*/  BSYNC.RELIABLE B4 ;  /* 0x0000000000047941 */ /* 0x000fea0003800100 */
.L_x_59:
        /* <DEDUP_REMOVED lines=21> */
.L_x_61:
[----:B------:R-:W-:Y:S05]  /*fb00*/  BSYNC.RECONVERGENT B3 ;  /* 0x0000000000037941 */ /* 0x000fea0003800200 */
.L_x_58:
[----:B------:R-:W2:Y:S04]  /*fb10*/  LDG.E.64.CONSTANT R40, desc[UR12][R76.64+0x20] ;  /* 0x0000200c4c287981 */ /* 0x000ea8000c1e9b00 */
[----:B------:R-:W3:Y:S04]  /*fb20*/  LDG.E.64.CONSTANT R32, desc[UR12][R76.64+0x28] ;  /* 0x0000280c4c207981 */ /* 0x000ee8000c1e9b00 */
[----:B------:R-:W4:Y:S04]  /*fb30*/  LDG.E.64.CONSTANT R30, desc[UR12][R76.64+0x30] ;  /* 0x0000300c4c1e7981 */ /* 0x000f28000c1e9b00 */
[----:B------:R-:W5:Y:S01]  /*fb40*/  LDG.E.64.CONSTANT R28, desc[UR12][R76.64+0x38] ;  /* 0x0000380c4c1c7981 */ /* 0x000f62000c1e9b00 */
[----:B------:R-:W-:Y:S01]  /*fb50*/  BSSY.RECONVERGENT B3, `(.L_x_62) ;  /* 0x0000081000037945 */ /* 0x000fe20003800200 */
[----:B------:R-:W-:-:S02]  /*fb60*/  IMAD.MOV.U32 R44, RZ, RZ, RZ ;  /* 0x000000ffff2c7224 */ /* 0x000fc400078e00ff */
[----:B--2---:R-:W-:-:S04]  /*fb70*/  IMAD.WIDE.U32 R34, R43, R40, RZ ;  /* 0x000000282b227225 */ /* 0x004fc800078e00ff */
[----:B---3--:R-:W-:-:S04]  /*fb80*/  IMAD.WIDE.U32 R102, R43, R32, RZ ;  /* 0x000000202b667225 */ /* 0x008fc800078e00ff */
        /* <DEDUP_REMOVED lines=18> */
[----:B------:R-:W-:Y:S01]  /*fcb0*/  IMAD.WIDE.U32.X R34, R33, R43, R104, P1 ;  /* 0x0000002b21227225 */ /* 0x000fe200008e0468 */
[----:B------:R-:W-:-:S03]  /*fcc0*/  SEL R109, RZ, 0x1, P0 ;  /* 0x00000001ff6d7807 */ /* 0x000fc60000000000 */
[----:B------:R-:W-:Y:S01]  /*fcd0*/  IMAD.WIDE.U32 R110, P2, R41, R37, R62 ;  /* 0x00000025296e7225 */ /* 0x000fe2000784003e */
[----:B------:R-:W-:-:S03]  /*fce0*/  IADD3 R108, P0, PT, R109, R34, RZ ;  /* 0x000000226d6c7210 */ /* 0x000fc60007f1e0ff */
[----:B------:R-:W-:-:S04]  /*fcf0*/  IMAD.WIDE.U32 R102, R37, R40, RZ ;  /* 0x0000002825667225 */ /* 0x000fc800078e00ff */
[----:B----4-:R-:W-:Y:S01]  /*fd00*/  IMAD.WIDE.U32 R62, R43, R30, RZ ;  /* 0x0000001e2b3e7225 */ /* 0x010fe200078e00ff */
[----:B------:R-:W-:-:S03]  /*fd10*/  IADD3 RZ, P3, PT, R103, R110, RZ ;  /* 0x0000006e67ff7210 */ /* 0x000fc60007f7e0ff */
[----:B------:R-:W-:Y:S01]  /*fd20*/  IMAD.X R109, RZ, RZ, R35, P0 ;  /* 0x000000ffff6d7224 */ /* 0x000fe200000e0623 */
[----:B------:R-:W-:Y:S01]  /*fd30*/  ISETP.GE.U32.AND P0, PT, R108, R34, PT ;  /* 0x000000226c00720c */ /* 0x000fe20003f06070 */
[CC--:B------:R-:W-:Y:S02]  /*fd40*/  IMAD R4, R31.reuse, R51.reuse, RZ ;  /* 0x000000331f047224 */ /* 0x0c0fe400078e02ff */
[----:B------:R-:W-:Y:S01]  /*fd50*/  IMAD.WIDE.U32 R104, P1, R31, R51, R62 ;  /* 0x000000331f687225 */ /* 0x000fe2000782003e */
[----:B------:R-:W-:-:S03]  /*fd60*/  ISETP.GE.U32.AND.EX P0, PT, R109, R35, PT, P0 ;  /* 0x000000236d00720c */ /* 0x000fc60003f06100 */
[----:B------:R-:W-:-:S04]  /*fd70*/  IMAD.WIDE.U32 R102, R51, R30, RZ ;  /* 0x0000001e33667225 */ /* 0x000fc800078e00ff */
[----:B------:R-:W-:Y:S01]  /*fd80*/  IMAD.WIDE.U32 R62, R30, R51, R108 ;  /* 0x000000331e3e7225 */ /* 0x000fe200078e006c */
[----:B------:R-:W-:-:S03]  /*fd90*/  IADD3 RZ, P4, PT, R103, R104, RZ ;  /* 0x0000006867ff7210 */ /* 0x000fc60007f9e0ff */
[----:B------:R-:W-:Y:S02]  /*fda0*/  IMAD R117, R30, R43, R4 ;  /* 0x0000002b1e757224 */ /* 0x000fe400078e0204 */
[----:B------:R-:W-:Y:S01]  /*fdb0*/  IMAD.X R107, RZ, RZ, RZ, P1 ;  /* 0x000000ffff6b7224 */ /* 0x000fe200008e06ff */
[----:B------:R-:W-:Y:S01]  /*fdc0*/  ISETP.GE.U32.AND P1, PT, R62, R108, PT ;  /* 0x0000006c3e00720c */ /* 0x000fe20003f26070 */
[----:B------:R-:W-:Y:S01]  /*fdd0*/  IMAD.IADD R117, R63, 0x1, R117 ;  /* 0x000000013f757824 */ /* 0x000fe200078e0275 */
[----:B------:R-:W-:Y:S01]  /*fde0*/  SEL R63, RZ, 0x1, P0 ;  /* 0x00000001ff3f7807 */ /* 0x000fe20000000000 */
[----:B------:R-:W-:Y:S02]  /*fdf0*/  IMAD.MOV.U32 R106, RZ, RZ, R105 ;  /* 0x000000ffff6a7224 */ /* 0x000fe400078e0069 */
[----:B------:R-:W-:Y:S01]  /*fe00*/  IMAD R4, R41, R37, RZ ;  /* 0x0000002529047224 */ /* 0x000fe200078e02ff */
[----:B------:R-:W-:Y:S01]  /*fe10*/  ISETP.GE.U32.AND.EX P1, PT, R117, R109, PT, P1 ;  /* 0x0000006d7500720c */ /* 0x000fe20003f26110 */
[----:B------:R-:W-:-:S03]  /*fe20*/  IMAD.WIDE.U32.X R104, R31, R43, R106, P4 ;  /* 0x0000002b1f687225 */ /* 0x000fc600020e046a */
[----:B------:R-:W-:Y:S01]  /*fe30*/  SEL R112, RZ, 0x1, P1 ;  /* 0x00000001ff707807 */ /* 0x000fe20000800000 */
[----:B------:R-:W-:Y:S01]  /*fe40*/  IMAD.X R103, RZ, RZ, RZ, P2 ;  /* 0x000000ffff677224 */ /* 0x000fe200010e06ff */
[----:B------:R-:W-:Y:S01]  /*fe50*/  IADD3 R63, P2, PT, R63, R104, RZ ;  /* 0x000000683f3f7210 */ /* 0x000fe20007f5e0ff */
[----:B------:R-:W-:-:S03]  /*fe60*/  IMAD.WIDE.U32 R34, R40, R37, R64 ;  /* 0x0000002528227225 */ /* 0x000fc600078e0040 */
[----:B------:R-:W-:Y:S01]  /*fe70*/  IADD3 R112, P1, PT, R63, R112, RZ ;  /* 0x000000703f707210 */ /* 0x000fe20007f3e0ff */
[----:B------:R-:W-:Y:S01]  /*fe80*/  IMAD R107, R40, R39, R4 ;  /* 0x00000027286b7224 */ /* 0x000fe200078e0204 */
[----:B------:R-:W-:Y:S01]  /*fe90*/  ISETP.GE.U32.AND P0, PT, R34, R64, PT ;  /* 0x000000402200720c */ /* 0x000fe20003f06070 */
[----:B------:R-:W-:Y:S01]  /*fea0*/  IMAD.X R115, RZ, RZ, R105, P2 ;  /* 0x000000ffff737224 */ /* 0x000fe200010e0669 */
[----:B------:R-:W-:Y:S01]  /*feb0*/  ISETP.GE.U32.AND P2, PT, R112, R63, PT ;  /* 0x0000003f7000720c */ /* 0x000fe20003f46070 */
[----:B------:R-:W-:Y:S02]  /*fec0*/  IMAD.IADD R4, R35, 0x1, R107 ;  /* 0x0000000123047824 */ /* 0x000fe400078e026b */
[----:B-----5:R-:W-:-:S03]  /*fed0*/  IMAD.WIDE.U32 R106, R43, R28, RZ ;  /* 0x0000001c2b6a7225 */ /* 0x020fc600078e00ff */
[----:B------:R-:W-:Y:S01]  /*fee0*/  ISETP.GE.U32.AND.EX P0, PT, R4, R65, PT, P0 ;  /* 0x000000410400720c */ /* 0x000fe20003f06100 */
[----:B------:R-:W-:Y:S01]  /*fef0*/  IMAD.X R113, RZ, RZ, R115, P1 ;  /* 0x000000ffff717224 */ /* 0x000fe200008e0673 */
[----:B------:R-:W-:Y:S01]  /*ff00*/  ISETP.LT.U32.AND P1, PT, R63, R104, PT ;  /* 0x000000683f00720c */ /* 0x000fe20003f21070 */
[CC--:B------:R-:W-:Y:S02]  /*ff10*/  IMAD R26, R29.reuse, R51.reuse, RZ ;  /* 0x000000331d1a7224 */ /* 0x0c0fe400078e02ff */
[----:B------:R-:W-:Y:S01]  /*ff20*/  IMAD.WIDE.U32 R108, P4, R29, R51, R106 ;  /* 0x000000331d6c7225 */ /* 0x000fe2000788006a */
[----:B------:R-:W-:-:S03]  /*ff30*/  ISETP.GE.U32.AND.EX P2, PT, R113, R115, PT, P2 ;  /* 0x000000737100720c */ /* 0x000fc60003f46120 */
[----:B------:R-:W-:Y:S01]  /*ff40*/  IMAD.WIDE.U32 R64, R28, R51, R112 ;  /* 0x000000331c407225 */ /* 0x000fe200078e0070 */
[----:B------:R-:W-:-:S03]  /*ff50*/  ISETP.LT.U32.OR.EX P2, PT, R115, R105, !P2, P1 ;  /* 0x000000697300720c */ /* 0x000fc60005741510 */
[----:B------:R-:W-:Y:S01]  /*ff60*/  IMAD.WIDE.U32 R106, R51, R28, RZ ;  /* 0x0000001c336a7225 */ /* 0x000fe200078e00ff */
[----:B------:R-:W-:-:S03]  /*ff70*/  ISETP.GE.U32.AND P1, PT, R64, R112, PT ;  /* 0x000000704000720c */ /* 0x000fc60003f26070 */
[----:B------:R-:W-:Y:S02]  /*ff80*/  IMAD R63, R28, R43, R26 ;  /* 0x0000002b1c3f7224 */ /* 0x000fe400078e021a */
[----:B------:R-:W-:Y:S02]  /*ff90*/  IMAD.MOV.U32 R102, RZ, RZ, R111 ;  /* 0x000000ffff667224 */ /* 0x000fe400078e006f */
[----:B------:R-:W-:Y:S01]  /*ffa0*/  IMAD.X R111, RZ, RZ, RZ, P4 ;  /* 0x000000ffff6f7224 */ /* 0x000fe200020e06ff */
[----:B------:R-:W-:Y:S01]  /*ffb0*/  IADD3 RZ, P4, PT, R107, R108, RZ ;  /* 0x0000006c6bff7210 */ /* 0x000fe20007f9e0ff */
[----:B------:R-:W-:Y:S01]  /*ffc0*/  IMAD.IADD R112, R65, 0x1, R63 ;  /* 0x0000000141707824 */ /* 0x000fe200078e023f */
[----:B------:R-:W-:Y:S01]  /*ffd0*/  SEL R63, RZ, 0x1, !P2 ;  /* 0x00000001ff3f7807 */ /* 0x000fe20005000000 */
[----:B------:R-:W-:Y:S02]  /*ffe0*/  IMAD.MOV.U32 R110, RZ, RZ, R109 ;  /* 0x000000ffff6e7224 */ /* 0x000fe400078e006d */
[----:B------:R-:W-:Y:S01]  /*fff0*/  IMAD.WIDE.U32.X R106, R41, R39, R102, P3 ;  /* 0x00000027296a7225 */ /* 0x000fe200018e0466 */
[----:B------:R-:W-:-:S03]  /*10000*/  ISETP.GE.U32.AND.EX P1, PT, R112, R113, PT, P1 ;  /* 0x000000717000720c */ /* 0x000fc60003f26110 */
[----:B------:R-:W-:Y:S01]  /*10010*/  IMAD.WIDE.U32.X R104, R29, R43, R110, P4 ;  /* 0x0000002b1d687225 */ /* 0x000fe200020e046e */
[----:B------:R-:W-:Y:S02]  /*10020*/  IADD3 R65, P2, PT, R62, R106, RZ ;  /* 0x0000006a3e417210 */ /* 0x000fe40007f5e0ff */
[----:B------:R-:W-:Y:S01]  /*10030*/  SEL R36, RZ, 0x1, P1 ;  /* 0x00000001ff247807 */ /* 0x000fe20000800000 */
[----:B------:R-:W-:-:S04]  /*10040*/  IMAD.WIDE.U32 R114, R39, R32, RZ ;  /* 0x0000002027727225 */ /* 0x000fc800078e00ff */
[----:B------:R-:W-:Y:S01]  /*10050*/  IMAD.WIDE.U32 R108, R37, R32, RZ ;  /* 0x00000020256c7225 */ /* 0x000fe200078e00ff */
[----:B------:R-:W-:Y:S02]  /*10060*/  SEL R108, RZ, 0x1, P0 ;  /* 0x00000001ff6c7807 */ /* 0x000fe40000000000 */
[----:B------:R-:W-:Y:S01]  /*10070*/  IADD3 R63, P0, PT, R63, R104, RZ ;  /* 0x000000683f3f7210 */ /* 0x000fe20007f1e0ff */
[----:B------:R-:W-:Y:S01]  /*10080*/  IMAD.WIDE.U32 R102, P3, R33, R37, R114 ;  /* 0x0000002521667225 */ /* 0x000fe20007860072 */
[----:B------:R-:W-:Y:S02]  /*10090*/  IADD3 R108, P5, PT, R65, R108, RZ ;  /* 0x0000006c416c7210 */ /* 0x000fe40007fbe0ff */
[----:B------:R-:W-:Y:S01]  /*100a0*/  IADD3 R36, P1, PT, R63, R36, RZ ;  /* 0x000000243f247210 */ /* 0x000fe20007f3e0ff */
[----:B------:R-:W-:Y:S01]  /*100b0*/  IMAD.X R111, R117, 0x1, R107, P2 ;  /* 0x00000001756f7824 */ /* 0x000fe200010e066b */
[----:B------:R-:W-:Y:S01]  /*100c0*/  IADD3 RZ, P4, PT, R109, R102, RZ ;  /* 0x000000666dff7210 */ /* 0x000fe20007f9e0ff */
[----:B------:R-:W-:Y:S01]  /*100d0*/  IMAD.X R107, RZ, RZ, R105, P0 ;  /* 0x000000ffff6b7224 */ /* 0x000fe200000e0669 */
[----:B------:R-:W-:Y:S01]  /*100e0*/  ISETP.GE.U32.AND P2, PT, R65, R62, PT ;  /* 0x0000003e4100720c */ /* 0x000fe20003f46070 */
[----:B------:R-:W-:Y:S01]  /*100f0*/  IMAD.X R109, RZ, RZ, R111, P5 ;  /* 0x000000ffff6d7224 */ /* 0x000fe200028e066f */
[----:B------:R-:W-:Y:S01]  /*10100*/  ISETP.GE.U32.AND P0, PT, R108, R65, PT ;  /* 0x000000416c00720c */ /* 0x000fe20003f06070 */
[----:B------:R-:W-:Y:S01]  /*10110*/  IMAD.X R38, RZ, RZ, R107, P1 ;  /* 0x000000ffff267224 */ /* 0x000fe200008e066b */
[----:B------:R-:W-:Y:S01]  /*10120*/  ISETP.GE.U32.AND P5, PT, R36, R63, PT ;  /* 0x0000003f2400720c */ /* 0x000fe20003fa6070 */
[----:B------:R-:W-:Y:S01]  /*10130*/  IMAD R26, R33, R37, RZ ;  /* 0x00000025211a7224 */ /* 0x000fe200078e02ff */
[----:B------:R-:W-:-:S02]  /*10140*/  ISETP.GE.U32.AND.EX P2, PT, R111, R117, PT, P2 ;  /* 0x000000756f00720c */ /* 0x000fc40003f46120 */
[----:B------:R-:W-:Y:S01]  /*10150*/  ISETP.GE.U32.AND.EX P0, PT, R109, R111, PT, P0 ;  /* 0x0000006f6d00720c */ /* 0x000fe20003f06100 */
[C---:B------:R-:W-:Y:S01]  /*10160*/  IMAD R113, R32.reuse, R39, R26 ;  /* 0x0000002720717224 */ /* 0x040fe200078e021a */
[----:B------:R-:W-:Y:S01]  /*10170*/  ISETP.LT.U32.AND P1, PT, R63, R104, PT ;  /* 0x000000683f00720c */ /* 0x000fe20003f21070 */
[----:B------:R-:W-:Y:S01]  /*10180*/  IMAD.WIDE.U32 R62, R32, R37, R108 ;  /* 0x00000025203e7225 */ /* 0x000fe200078e006c */
[----:B------:R-:W-:-:S03]  /*10190*/  ISETP.GE.U32.AND.EX P5, PT, R38, R107, PT, P5 ;  /* 0x0000006b2600720c */ /* 0x000fc60003fa6150 */
[----:B------:R-:W-:Y:S01]  /*101a0*/  IMAD.MOV.U32 R104, RZ, RZ, R103 ;  /* 0x000000ffff687224 */ /* 0x000fe200078e0067 */
[----:B------:R-:W-:Y:S01]  /*101b0*/  ISETP.LT.U32.OR.EX P1, PT, R107, R105, !P5, P1 ;  /* 0x000000696b00720c */ /* 0x000fe20006f21510 */
[----:B------:R-:W-:Y:S01]  /*101c0*/  IMAD.X R105, RZ, RZ, RZ, P3 ;  /* 0x000000ffff697224 */ /* 0x000fe200018e06ff */
[----:B------:R-:W-:Y:S01]  /*101d0*/  ISETP.GE.U32.AND P3, PT, R62, R108, PT ;  /* 0x0000006c3e00720c */ /* 0x000fe20003f66070 */
[----:B------:R-:W-:Y:S01]  /*101e0*/  IMAD.IADD R107, R63, 0x1, R113 ;  /* 0x000000013f6b7824 */ /* 0x000fe200078e0271 */
[----:B------:R-:W-:Y:S01]  /*101f0*/  SEL R42, RZ, 0x1, !P1 ;  /* 0x00000001ff2a7807 */ /* 0x000fe20004800000 */
[----:B------:R-:W-:Y:S02]  /*10200*/  IMAD.MOV.U32 R26, RZ, RZ, R64 ;  /* 0x000000ffff1a7224 */ /* 0x000fe400078e0040 */
[----:B------:R-:W-:Y:S01]  /*10210*/  IMAD.WIDE.U32.X R64, R33, R39, R104, P4 ;  /* 0x0000002721407225 */ /* 0x000fe200020e0468 */
[----:B------:R-:W-:-:S03]  /*10220*/  ISETP.GE.U32.AND.EX P3, PT, R107, R109, PT, P3 ;  /* 0x0000006d6b00720c */ /* 0x000fc60003f66130 */
[----:B------:R-:W-:Y:S01]  /*10230*/  IMAD.MOV.U32 R115, RZ, RZ, R42 ;  /* 0x000000ffff737224 */ /* 0x000fe200078e002a */
        /* <DEDUP_REMOVED lines=18> */
.L_x_63:
[----:B------:R-:W-:Y:S05]  /*10360*/  BSYNC.RECONVERGENT B3 ;  /* 0x0000000000037941 */ /* 0x000fea0003800200 */
.L_x_62:
[----:B------:R-:W-:Y:S01]  /*10370*/  IADD3 R63, P0, PT, R26, R64, RZ ;  /* 0x000000401a3f7210 */ /* 0x000fe20007f1e0ff */
[----:B------:R-:W-:Y:S01]  /*10380*/  IMAD R42, R41, R51, RZ ;  /* 0x00000033292a7224 */ /* 0x000fe200078e02ff */
[----:B------:R-:W-:Y:S01]  /*10390*/  BSSY.RECONVERGENT B3, `(.L_x_64) ;  /* 0x000007b000037945 */ /* 0x000fe20003800200 */
[----:B------:R-:W-:Y:S01]  /*103a0*/  IMAD.MOV.U32 R106, RZ, RZ, R62 ;  /* 0x000000ffff6a7224 */ /* 0x000fe200078e003e */
[----:B------:R-:W-:Y:S01]  /*103b0*/  IADD3 R110, P1, PT, R63, R110, RZ ;  /* 0x0000006e3f6e7210 */ /* 0x000fe20007f3e0ff */
[----:B------:R-:W-:Y:S02]  /*103c0*/  IMAD.X R103, R112, 0x1, R65, P0 ;  /* 0x0000000170677824 */ /* 0x000fe400000e0641 */
[----:B------:R-:W-:Y:S01]  /*103d0*/  IMAD.WIDE.U32 R64, R39, R30, RZ ;  /* 0x0000001e27407225 */ /* 0x000fe200078e00ff */
[----:B------:R-:W-:-:S03]  /*103e0*/  ISETP.GE.U32.AND P0, PT, R110, R63, PT ;  /* 0x0000003f6e00720c */ /* 0x000fc60003f06070 */
[----:B------:R-:W-:Y:S01]  /*103f0*/  IMAD.X R111, RZ, RZ, R103, P1 ;  /* 0x000000ffff6f7224 */ /* 0x000fe200008e0667 */
[----:B------:R-:W-:Y:S01]  /*10400*/  ISETP.GE.U32.AND P1, PT, R63, R26, PT ;  /* 0x0000001a3f00720c */ /* 0x000fe20003f26070 */
[----:B------:R-:W-:Y:S02]  /*10410*/  IMAD R26, R31, R37, RZ ;  /* 0x000000251f1a7224 */ /* 0x000fe400078e02ff */
[----:B------:R-:W-:Y:S01]  /*10420*/  IMAD R117, R40, R43, R42 ;  /* 0x0000002b28757224 */ /* 0x000fe200078e022a */
[----:B------:R-:W-:Y:S01]  /*10430*/  ISETP.GE.U32.AND.EX P0, PT, R111, R103, PT, P0 ;  /* 0x000000676f00720c */ /* 0x000fe20003f06100 */
[----:B------:R-:W-:Y:S02]  /*10440*/  IMAD R63, R30, R39, R26 ;  /* 0x000000271e3f7224 */ /* 0x000fe400078e021a */
[----:B------:R-:W-:Y:S01]  /*10450*/  IMAD.WIDE.U32 R42, R40, R49, R106 ;  /* 0x00000031282a7225 */ /* 0x000fe200078e006a */
[----:B------:R-:W-:-:S03]  /*10460*/  ISETP.GE.U32.AND.EX P0, PT, R103, R112, P0, P1 ;  /* 0x000000706700720c */ /* 0x000fc60000706110 */
[----:B------:R-:W-:-:S04]  /*10470*/  IMAD.WIDE.U32 R104, P1, R31, R37, R64 ;  /* 0x000000251f687225 */ /* 0x000fc80007820040 */
[----:B------:R-:W-:-:S04]  /*10480*/  IMAD.WIDE.U32 R102, R37, R30, RZ ;  /* 0x0000001e25667225 */ /* 0x000fc800078e00ff */
[----:B------:R-:W-:Y:S01]  /*10490*/  IMAD.WIDE.U32 R64, R30, R37, R110 ;  /* 0x000000251e407225 */ /* 0x000fe200078e006e */
[----:B------:R-:W-:Y:S02]  /*104a0*/  IADD3 RZ, P2, PT, R103, R104, RZ ;  /* 0x0000006867ff7210 */ /* 0x000fe40007f5e0ff */
[----:B------:R-:W-:Y:S01]  /*104b0*/  @!P0 IADD3 R36, P3, PT, R36, 0x1, RZ ;  /* 0x0000000124248810 */ /* 0x000fe20007f7e0ff */
[----:B------:R-:W-:Y:S01]  /*104c0*/  IMAD.X R109, RZ, RZ, RZ, P1 ;  /* 0x000000ffff6d7224 */ /* 0x000fe200008e06ff */
[----:B------:R-:W-:Y:S01]  /*104d0*/  ISETP.GE.U32.AND P1, PT, R64, R110, PT ;  /* 0x0000006e4000720c */ /* 0x000fe20003f26070 */
[----:B------:R-:W-:Y:S02]  /*104e0*/  IMAD.IADD R26, R65, 0x1, R63 ;  /* 0x00000001411a7824 */ /* 0x000fe400078e023f */
[----:B------:R-:W-:Y:S02]  /*104f0*/  IMAD.MOV.U32 R108, RZ, RZ, R105 ;  /* 0x000000ffff6c7224 */ /* 0x000fe400078e0069 */
[----:B------:R-:W-:Y:S01]  /*10500*/  @!P0 IMAD.X R38, RZ, RZ, R38, P3 ;  /* 0x000000ffff268224 */ /* 0x000fe200018e0626 */
[----:B------:R-:W-:Y:S01]  /*10510*/  ISETP.GE.U32.AND.EX P1, PT, R26, R111, PT, P1 ;  /* 0x0000006f1a00720c */ /* 0x000fe20003f26110 */
[----:B------:R-:W-:-:S03]  /*10520*/  IMAD.WIDE.U32.X R102, R31, R39, R108, P2 ;  /* 0x000000271f667225 */ /* 0x000fc600010e046c */
[----:B------:R-:W-:Y:S01]  /*10530*/  SEL R104, RZ, 0x1, P1 ;  /* 0x00000001ff687807 */ /* 0x000fe20000800000 */
[----:B------:R-:W-:Y:S01]  /*10540*/  IMAD.WIDE.U32 R110, R61, R40, RZ ;  /* 0x000000283d6e7225 */ /* 0x000fe200078e00ff */
[----:B------:R-:W-:-:S03]  /*10550*/  IADD3 R63, P2, PT, R36, R102, RZ ;  /* 0x00000066243f7210 */ /* 0x000fc60007f5e0ff */
[----:B------:R-:W-:Y:S01]  /*10560*/  IMAD.WIDE.U32 R108, R39, R28, RZ ;  /* 0x0000001c276c7225 */ /* 0x000fe200078e00ff */
[C---:B------:R-:W-:Y:S02]  /*10570*/  IADD3 R104, P4, PT, R63.reuse, R104, RZ ;  /* 0x000000683f687210 */ /* 0x040fe40007f9e0ff */
[----:B------:R-:W-:Y:S01]  /*10580*/  ISETP.LT.U32.AND P1, PT, R63, R36, PT ;  /* 0x000000243f00720c */ /* 0x000fe20003f21070 */
[----:B------:R-:W-:Y:S01]  /*10590*/  IMAD.X R65, R38, 0x1, R103, P2 ;  /* 0x0000000126417824 */ /* 0x000fe200010e0667 */
[----:B------:R-:W-:Y:S01]  /*105a0*/  @!P0 ISETP.NE.U32.AND P2, PT, R36, RZ, PT ;  /* 0x000000ff2400820c */ /* 0x000fe20003f45070 */
[----:B------:R-:W-:Y:S01]  /*105b0*/  IMAD.WIDE.U32 R112, R49, R40, RZ ;  /* 0x0000002831707225 */ /* 0x000fe200078e00ff */
[----:B------:R-:W-:Y:S02]  /*105c0*/  ISETP.GE.U32.AND P3, PT, R104, R63, PT ;  /* 0x0000003f6800720c */ /* 0x000fe40003f66070 */
[----:B------:R-:W-:Y:S01]  /*105d0*/  @!P0 ISETP.NE.AND.EX P2, PT, R38, RZ, PT, P2 ;  /* 0x000000ff2600820c */ /* 0x000fe20003f45320 */
[----:B------:R-:W-:-:S02]  /*105e0*/  IMAD.X R105, RZ, RZ, R65, P4 ;  /* 0x000000ffff697224 */ /* 0x000fc400020e0641 */
[----:B------:R-:W-:Y:S01]  /*105f0*/  IMAD.WIDE.U32 R102, P4, R41, R49, R110 ;  /* 0x0000003129667225 */ /* 0x000fe2000788006e */
[----:B------:R-:W-:Y:S02]  /*10600*/  @!P0 SEL R36, RZ, 0x1, P2 ;  /* 0x00000001ff248807 */ /* 0x000fe40001000000 */
[----:B------:R-:W-:Y:S01]  /*10610*/  ISETP.GE.U32.AND.EX P3, PT, R105, R65, PT, P3 ;  /* 0x000000416900720c */ /* 0x000fe20003f66130 */
[-C--:B------:R-:W-:Y:S01]  /*10620*/  IMAD.WIDE.U32 R110, P5, R29, R37.reuse, R108 ;  /* 0x000000251d6e7225 */ /* 0x080fe200078a006c */
[----:B------:R-:W-:Y:S02]  /*10630*/  ISETP.GE.U32.AND P2, PT, R42, R62, PT ;  /* 0x0000003e2a00720c */ /* 0x000fe40003f46070 */
[----:B------:R-:W-:Y:S01]  /*10640*/  ISETP.LT.U32.OR.EX P1, PT, R65, R38, !P3, P1 ;  /* 0x000000264100720c */ /* 0x000fe20005f21510 */
[----:B------:R-:W-:Y:S01]  /*10650*/  IMAD.WIDE.U32 R108, R37, R28, RZ ;  /* 0x0000001c256c7225 */ /* 0x000fe200078e00ff */
[----:B------:R-:W-:Y:S02]  /*10660*/  IADD3 RZ, P3, PT, R113, R102, RZ ;  /* 0x0000006671ff7210 */ /* 0x000fe40007f7e0ff */
[----:B------:R-:W-:Y:S01]  /*10670*/  SEL R46, RZ, 0x1, !P1 ;  /* 0x00000001ff2e7807 */ /* 0x000fe20004800000 */
[----:B------:R-:W-:Y:S01]  /*10680*/  IMAD.X R63, RZ, RZ, RZ, P5 ;  /* 0x000000ffff3f7224 */ /* 0x000fe200028e06ff */
[----:B------:R-:W-:Y:S01]  /*10690*/  IADD3 RZ, P5, PT, R109, R110, RZ ;  /* 0x0000006e6dff7210 */ /* 0x000fe20007fbe0ff */
[----:B------:R-:W-:-:S02]  /*106a0*/  IMAD R38, R29, R37, RZ ;  /* 0x000000251d267224 */ /* 0x000fc400078e02ff */
[----:B------:R-:W-:Y:S02]  /*106b0*/  IMAD.MOV.U32 R62, RZ, RZ, R111 ;  /* 0x000000ffff3e7224 */ /* 0x000fe400078e006f */
[----:B------:R-:W-:-:S04]  /*106c0*/  IMAD.WIDE.U32 R108, R40, R51, RZ ;  /* 0x00000033286c7225 */ /* 0x000fc800078e00ff */
[-C--:B------:R-:W-:Y:S01]  /*106d0*/  IMAD R111, R28, R39.reuse, R38 ;  /* 0x000000271c6f7224 */ /* 0x080fe200078e0226 */
[----:B------:R-:W-:Y:S01]  /*106e0*/  LOP3.LUT R65, RZ, R108, RZ, 0x33, !PT ;  /* 0x0000006cff417212 */ /* 0x000fe200078e33ff */
[----:B------:R-:W-:Y:S01]  /*106f0*/  IMAD.WIDE.U32.X R50, R29, R39, R62, P5 ;  /* 0x000000271d327225 */ /* 0x000fe200028e043e */
[----:B------:R-:W-:-:S03]  /*10700*/  @!P0 IADD3 R115, P5, PT, R36, R115, RZ ;  /* 0x0000007324738210 */ /* 0x000fc60007fbe0ff */
[----:B------:R-:W-:-:S04]  /*10710*/  IMAD.WIDE.U32 R38, R28, R37, R104 ;  /* 0x000000251c267225 */ /* 0x000fc800078e0068 */
[----:B------:R-:W-:Y:S01]  /*10720*/  IMAD R37, R41, R49, RZ ;  /* 0x0000003129257224 */ /* 0x000fe200078e02ff */
[----:B------:R-:W-:Y:S01]  /*10730*/  ISETP.GE.U32.AND P1, PT, R38, R104, PT ;  /* 0x000000682600720c */ /* 0x000fe20003f26070 */
[----:B------:R-:W-:Y:S02]  /*10740*/  IMAD.IADD R63, R39, 0x1, R111 ;  /* 0x00000001273f7824 */ /* 0x000fe400078e026f */
[----:B------:R-:W-:Y:S02]  /*10750*/  IMAD R113, R40, R61, R37 ;  /* 0x0000003d28717224 */ /* 0x000fe400078e0225 */
[----:B------:R-:W-:Y:S01]  /*10760*/  @!P0 IMAD.X R44, RZ, RZ, R44, P5 ;  /* 0x000000ffff2c8224 */ /* 0x000fe200028e062c */
[----:B------:R-:W-:Y:S01]  /*10770*/  IADD3 R46, P0, PT, R115, R46, RZ ;  /* 0x0000002e732e7210 */ /* 0x000fe20007f1e0ff */
[----:B------:R-:W-:Y:S01]  /*10780*/  IMAD.IADD R109, R109, 0x1, R117 ;  /* 0x000000016d6d7824 */ /* 0x000fe200078e0275 */
[----:B------:R-:W-:Y:S01]  /*10790*/  ISETP.GE.U32.AND.EX P1, PT, R63, R105, PT, P1 ;  /* 0x000000693f00720c */ /* 0x000fe20003f26110 */
[----:B------:R-:W-:Y:S01]  /*107a0*/  IMAD.X R105, RZ, RZ, RZ, P4 ;  /* 0x000000ffff697224 */ /* 0x000fe200020e06ff */
[----:B------:R-:W-:Y:S01]  /*107b0*/  IADD3 R39, P4, PT, R46, R50, RZ ;  /* 0x000000322e277210 */ /* 0x000fe20007f9e0ff */
[----:B------:R-:W-:-:S02]  /*107c0*/  IMAD.IADD R60, R43, 0x1, R113 ;  /* 0x000000012b3c7824 */ /* 0x000fc400078e0271 */
[----:B------:R-:W-:Y:S02]  /*107d0*/  IMAD R36, R109, R74, RZ ;  /* 0x0000004a6d247224 */ /* 0x000fe400078e02ff */
[----:B------:R-:W-:Y:S01]  /*107e0*/  IMAD.X R106, RZ, RZ, R44, P0 ;  /* 0x000000ffff6a7224 */ /* 0x000fe200000e062c */
[----:B------:R-:W-:Y:S01]  /*107f0*/  SEL R44, RZ, 0x1, P1 ;  /* 0x00000001ff2c7807 */ /* 0x000fe20000800000 */
[----:B------:R-:W-:Y:S01]  /*10800*/  IMAD.MOV.U32 R104, RZ, RZ, R103 ;  /* 0x000000ffff687224 */ /* 0x000fe200078e0067 */
[----:B------:R-:W-:Y:S01]  /*10810*/  ISETP.GE.U32.AND.EX P0, PT, R60, R107, PT, P2 ;  /* 0x0000006b3c00720c */ /* 0x000fe20003f06120 */
[----:B------:R-:W-:Y:S01]  /*10820*/  IMAD R117, R108, R75, R36 ;  /* 0x0000004b6c757224 */ /* 0x000fe200078e0224 */
[C---:B------:R-:W-:Y:S01]  /*10830*/  ISETP.LT.U32.AND P2, PT, R39.reuse, R46, PT ;  /* 0x0000002e2700720c */ /* 0x040fe20003f41070 */
[----:B------:R-:W-:Y:S01]  /*10840*/  IMAD.X R107, R106, 0x1, R51, P4 ;  /* 0x000000016a6b7824 */ /* 0x000fe200020e0633 */
[----:B------:R-:W-:Y:S01]  /*10850*/  IADD3 R44, P4, PT, R39, R44, RZ ;  /* 0x0000002c272c7210 */ /* 0x000fe20007f9e0ff */
[----:B------:R-:W-:-:S03]  /*10860*/  IMAD.WIDE.U32 R36, R108, R74, RZ ;  /* 0x0000004a6c247225 */ /* 0x000fc600078e00ff */
[----:B------:R-:W-:Y:S01]  /*10870*/  ISETP.GE.U32.AND P1, PT, R44, R39, PT ;  /* 0x000000272c00720c */ /* 0x000fe20003f26070 */
[----:B------:R-:W-:-:S04]  /*10880*/  IMAD.WIDE.U32.X R102, R41, R61, R104, P3 ;  /* 0x0000003d29667225 */ /* 0x000fc800018e0468 */
[----:B------:R-:W-:Y:S01]  /*10890*/  IMAD.X R48, RZ, RZ, R107, P4 ;  /* 0x000000ffff307224 */ /* 0x000fe200020e066b */
[----:B------:R-:W-:Y:S01]  /*108a0*/  IADD3 R39, P3, PT, R64, R102, RZ ;  /* 0x0000006640277210 */ /* 0x000fe20007f7e0ff */
[----:B------:R-:W-:Y:S01]  /*108b0*/  IMAD.WIDE.U32 R104, R36, R72, RZ ;  /* 0x0000004824687225 */ /* 0x000fe200078e00ff */
[----:B------:R-:W-:Y:S02]  /*108c0*/  SEL R102, RZ, 0x1, P0 ;  /* 0x00000001ff667807 */ /* 0x000fe40000000000 */
[----:B------:R-:W-:Y:S01]  /*108d0*/  ISETP.GE.U32.AND.EX P0, PT, R48, R107, PT, P1 ;  /* 0x0000006b3000720c */ /* 0x000fe20003f06110 */
[----:B------:R-:W-:Y:S01]  /*108e0*/  IMAD.IADD R62, R37, 0x1, R117 ;  /* 0x00000001253e7824 */ /* 0x000fe200078e0275 */
[----:B------:R-:W-:Y:S01]  /*108f0*/  ISETP.GT.U32.AND P1, PT, R104, R65, PT ;  /* 0x000000416800720c */ /* 0x000fe20003f24070 */
[----:B------:R-:W-:Y:S01]  /*10900*/  IMAD.X R65, R26, 0x1, R103, P3 ;  /* 0x000000011a417824 */ /* 0x000fe200018e0667 */
[----:B------:R-:W-:Y:S01]  /*10910*/  IADD3 R102, P3, PT, R39, R102, RZ ;  /* 0x0000006627667210 */ /* 0x000fe20007f7e0ff */
[----:B------:R-:W-:Y:S01]  /*10920*/  IMAD.WIDE.U32 R50, R62, R72, RZ ;  /* 0x000000483e327225 */ /* 0x000fe200078e00ff */
[----:B------:R-:W-:-:S02]  /*10930*/  ISETP.LT.U32.OR.EX P2, PT, R107, R106, !P0, P2 ;  /* 0x0000006a6b00720c */ /* 0x000fc40004741520 */
[----:B------:R-:W-:Y:S01]  /*10940*/  ISETP.GE.U32.AND P0, PT, R39, R64, PT ;  /* 0x000000402700720c */ /* 0x000fe20003f06070 */
[----:B------:R-:W-:Y:S01]  /*10950*/  IMAD.X R103, RZ, RZ, R65, P3 ;  /* 0x000000ffff677224 */ /* 0x000fe200018e0641 */
[----:B------:R-:W-:Y:S01]  /*10960*/  ISETP.GE.U32.AND P3, PT, R102, R39, PT ;  /* 0x000000276600720c */ /* 0x000fe20003f66070 */
[----:B------:R-:W-:Y:S01]  /*10970*/  IMAD.WIDE.U32 R50, P5, R36, R73, R50 ;  /* 0x0000004924327225 */ /* 0x000fe200078a0032 */
[----:B------:R-:W-:Y:S02]  /*10980*/  ISETP.GE.U32.AND.EX P0, PT, R65, R26, PT, P0 ;  /* 0x0000001a4100720c */ /* 0x000fe40003f06100 */
[----:B------:R-:W-:Y:S01]  /*10990*/  ISETP.GE.U32.AND.EX P3, PT, R103, R65, PT, P3 ;  /* 0x000000416700720c */ /* 0x000fe20003f66130 */
[----:B------:R-:W-:Y:S01]  /*109a0*/  IMAD.MOV.U32 R112, RZ, RZ, R38 ;  /* 0x000000ffff707224 */ /* 0x000fe200078e0026 */
[----:B------:R-:W-:Y:S01]  /*109b0*/  IADD3 R104, P4, PT, R105, R50, RZ ;  /* 0x0000003269687210 */ /* 0x000fe20007f9e0ff */
[----:B------:R-:W-:Y:S01]  /*109c0*/  IMAD.MOV.U32 R26, RZ, RZ, RZ ;  /* 0x000000ffff1a7224 */ /* 0x000fe200078e00ff */
[----:B------:R-:W-:Y:S01]  /*109d0*/  LOP3.LUT R39, RZ, R109, RZ, 0x33, !PT ;  /* 0x0000006dff277212 */ /* 0x000fe200078e33ff */
[----:B------:R-:W-:Y:S01]  /*109e0*/  IMAD.X R107, RZ, RZ, RZ, P5 ;  /* 0x000000ffff6b7224 */ /* 0x000fe200028e06ff */
[----:B------:R-:W-:-:S02]  /*109f0*/  SEL R64, RZ, 0x1, !P2 ;  /* 0x00000001ff407807 */ /* 0x000fc40005000000 */
[----:B------:R-:W-:Y:S01]  /*10a00*/  ISETP.GT.U32.AND.EX P1, PT, R104, R39, PT, P1 ;  /* 0x000000276800720c */ /* 0x000fe20003f24110 */
[----:B------:R-:W-:-:S04]  /*10a10*/  IMAD.WIDE.U32 R38, R47, R40, RZ ;  /* 0x000000282f267225 */ /* 0x000fc800078e00ff */
[----:B------:R-:W-:Y:S01]  /*10a20*/  IMAD.MOV.U32 R46, RZ, RZ, R64 ;  /* 0x000000ffff2e7224 */ /* 0x000fe200078e0040 */
[----:B------:R-:W-:Y:S07]  /*10a30*/  @P3 BRA P0, `(.L_x_65) ;  /* 0x0000000000403947 */ /* 0x000fee0000000000 */
        /* <DEDUP_REMOVED lines=16> */
.L_x_65:
[----:B------:R-:W-:Y:S05]  /*10b40*/  BSYNC.RECONVERGENT B3 ;  /* 0x0000000000037941 */ /* 0x000fea0003800200 */
.L_x_64:
[----:B------:R-:W-:Y:S01]  /*10b50*/  IMAD.MOV.U32 R106, RZ, RZ, R51 ;  /* 0x000000ffff6a7224 */ /* 0x000fe200078e0033 */
[----:B------:R-:W-:Y:S01]  /*10b60*/  BSSY.RECONVERGENT B3, `(.L_x_66) ;  /* 0x0000104000037945 */ /* 0x000fe20003800200 */
[----:B------:R-:W-:-:S04]  /*10b70*/  IMAD.WIDE.U32 R104, P0, R41, R45, R38 ;  /* 0x0000002d29687225 */ /* 0x000fc80007800026 */
[----:B------:R-:W-:-:S04]  /*10b80*/  IMAD.WIDE.U32.X R106, R62, R73, R106, P4 ;  /* 0x000000493e6a7225 */ /* 0x000fc800020e046a */
[----:B------:R-:W-:Y:S01]  /*10b90*/  IMAD.WIDE.U32 R38, R45, R40, RZ ;  /* 0x000000282d267225 */ /* 0x000fe200078e00ff */
[----:B------:R-:W-:-:S03]  /*10ba0*/  SEL R38, RZ, 0x1, !P1 ;  /* 0x00000001ff267807 */ /* 0x000fc60004800000 */
[----:B------:R-:W-:Y:S01]  /*10bb0*/  IMAD.X R51, RZ, RZ, RZ, P0 ;  /* 0x000000ffff337224 */ /* 0x000fe200000e06ff */
[----:B------:R-:W-:Y:S01]  /*10bc0*/  IADD3 R35, P0, PT, R34, R106, RZ ;  /* 0x0000006a22237210 */ /* 0x000fe20007f1e0ff */
[----:B------:R-:W-:Y:S01]  /*10bd0*/  IMAD.WIDE.U32 R64, R62, R70, RZ ;  /* 0x000000463e407225 */ /* 0x000fe200078e00ff */
[----:B------:R-:W-:Y:S02]  /*10be0*/  IADD3 RZ, P3, PT, R39, R104, RZ ;  /* 0x0000006827ff7210 */ /* 0x000fe40007f7e0ff */
[C---:B------:R-:W-:Y:S01]  /*10bf0*/  IADD3 R104, P1, PT, R35.reuse, R38, RZ ;  /* 0x0000002623687210 */ /* 0x040fe20007f3e0ff */
[----:B------:R-:W-:Y:S01]  /*10c00*/  IMAD.X R37, R4, 0x1, R107, P0 ;  /* 0x0000000104257824 */ /* 0x000fe200000e066b */
[----:B------:R-:W-:Y:S01]  /*10c10*/  ISETP.LT.U32.AND P0, PT, R35, R34, PT ;  /* 0x000000222300720c */ /* 0x000fe20003f01070 */
[----:B------:R-:W-:Y:S01]  /*10c20*/  IMAD.MOV.U32 R50, RZ, RZ, R105 ;  /* 0x000000ffff327224 */ /* 0x000fe200078e0069 */
[----:B------:R-:W-:Y:S01]  /*10c30*/  ISETP.GE.U32.AND P5, PT, R104, R35, PT ;  /* 0x000000236800720c */ /* 0x000fe20003fa6070 */
[----:B------:R-:W-:-:S04]  /*10c40*/  IMAD.WIDE.U32 R38, R61, R32, RZ ;  /* 0x000000203d267225 */ /* 0x000fc800078e00ff */
[----:B------:R-:W-:Y:S02]  /*10c50*/  IMAD.X R105, RZ, RZ, R37, P1 ;  /* 0x000000ffff697224 */ /* 0x000fe400008e0625 */
[----:B------:R-:W-:Y:S02]  /*10c60*/  IMAD R43, R33, R49, RZ ;  /* 0x00000031212b7224 */ /* 0x000fe400078e02ff */
[----:B------:R-:W-:Y:S01]  /*10c70*/  IMAD.WIDE.U32 R108, R36, R70, RZ ;  /* 0x00000046246c7225 */ /* 0x000fe200078e00ff */
[----:B------:R-:W-:-:S03]  /*10c80*/  ISETP.GE.U32.AND.EX P5, PT, R105, R37, PT, P5 ;  /* 0x000000256900720c */ /* 0x000fc60003fa6150 */
[----:B------:R-:W-:Y:S01]  /*10c90*/  IMAD.WIDE.U32 R64, P4, R36, R71, R64 ;  /* 0x0000004724407225 */ /* 0x000fe20007880040 */
[----:B------:R-:W-:-:S03]  /*10ca0*/  ISETP.LT.U32.OR.EX P0, PT, R37, R4, !P5, P0 ;  /* 0x000000042500720c */ /* 0x000fc60006f01500 */
[----:B------:R-:W-:Y:S01]  /*10cb0*/  IMAD.WIDE.U32 R34, R49, R32, RZ ;  /* 0x0000002031227225 */ /* 0x000fe200078e00ff */
[----:B------:R-:W-:Y:S02]  /*10cc0*/  IADD3 RZ, P2, PT, R109, R64, RZ ;  /* 0x000000406dff7210 */ /* 0x000fe40007f5e0ff */
[----:B------:R-:W-:Y:S01]  /*10cd0*/  SEL R37, RZ, 0x1, !P0 ;  /* 0x00000001ff257807 */ /* 0x000fe20004000000 */
[----:B------:R-:W-:-:S04]  /*10ce0*/  IMAD.WIDE.U32 R106, P1, R33, R49, R38 ;  /* 0x00000031216a7225 */ /* 0x000fc80007820026 */
[----:B------:R-:W-:-:S04]  /*10cf0*/  IMAD.WIDE.U32 R38, R32, R49, R102 ;  /* 0x0000003120267225 */ /* 0x000fc800078e0066 */
[----:B------:R-:W-:Y:S01]  /*10d00*/  IMAD R43, R32, R61, R43 ;  /* 0x0000003d202b7224 */ /* 0x000fe200078e022b */
[----:B------:R-:W-:Y:S01]  /*10d10*/  ISETP.GE.U32.AND P5, PT, R38, R102, PT ;  /* 0x000000662600720c */ /* 0x000fe20003fa6070 */
[----:B------:R-:W-:Y:S01]  /*10d20*/  IMAD.X R109, RZ, RZ, RZ, P1 ;  /* 0x000000ffff6d7224 */ /* 0x000fe200008e06ff */
[----:B------:R-:W-:Y:S01]  /*10d30*/  IADD3 RZ, P1, PT, R35, R106, RZ ;  /* 0x0000006a23ff7210 */ /* 0x000fe20007f3e0ff */
[----:B------:R-:W-:Y:S02]  /*10d40*/  IMAD.IADD R39, R39, 0x1, R43 ;  /* 0x0000000127277824 */ /* 0x000fe400078e022b */
[----:B------:R-:W-:-:S03]  /*10d50*/  IMAD.WIDE.U32 R110, R36, R70, R104 ;  /* 0x00000046246e7225 */ /* 0x000fc600078e0068 */
[----:B------:R-:W-:Y:S01]  /*10d60*/  ISETP.GE.U32.AND.EX P0, PT, R39, R103, PT, P5 ;  /* 0x000000672700720c */ /* 0x000fe20003f06150 */
[----:B------:R-:W-:Y:S02]  /*10d70*/  IMAD.MOV.U32 R108, RZ, RZ, R107 ;  /* 0x000000ffff6c7224 */ /* 0x000fe400078e006b */
[----:B------:R-:W-:Y:S02]  /*10d80*/  IMAD.X R107, RZ, RZ, RZ, P4 ;  /* 0x000000ffff6b7224 */ /* 0x000fe400020e06ff */
[----:B------:R-:W-:Y:S01]  /*10d90*/  IMAD.WIDE.U32.X R34, R33, R61, R108, P1 ;  /* 0x0000003d21227225 */ /* 0x000fe200008e046c */
[----:B------:R-:W-:-:S03]  /*10da0*/  IADD3 R109, P5, PT, R37, R110, RZ ;  /* 0x0000006e256d7210 */ /* 0x000fc60007fbe0ff */
[----:B------:R-:W-:Y:S01]  /*10db0*/  IMAD.IADD R37, R64, 0x1, R111 ;  /* 0x0000000140257824 */ /* 0x000fe200078e026f */
[----:B------:R-:W-:Y:S01]  /*10dc0*/  ISETP.GE.U32.AND P1, PT, R109, R110, PT ;  /* 0x0000006e6d00720c */ /* 0x000fe20003f26070 */
[----:B------:R-:W-:Y:S01]  /*10dd0*/  IMAD.MOV.U32 R106, RZ, RZ, R65 ;  /* 0x000000ffff6a7224 */ /* 0x000fe200078e0041 */
[----:B------:R-:W-:Y:S01]  /*10de0*/  IADD3 R43, P4, PT, R112, R34, RZ ;  /* 0x00000022702b7210 */ /* 0x000fe20007f9e0ff */
[----:B------:R-:W-:Y:S01]  /*10df0*/  IMAD.X R114, RZ, RZ, R37, P5 ;  /* 0x000000ffff727224 */ /* 0x000fe200028e0625 */
[----:B------:R-:W-:Y:S01]  /*10e00*/  SEL R64, RZ, 0x1, P0 ;  /* 0x00000001ff407807 */ /* 0x000fe20000000000 */
[----:B------:R-:W-:Y:S01]  /*10e10*/  IMAD.WIDE.U32 R102, R61, R30, RZ ;  /* 0x0000001e3d667225 */ /* 0x000fe200078e00ff */
[----:B------:R-:W-:Y:S02]  /*10e20*/  ISETP.LT.U32.AND P0, PT, R110, R104, PT ;  /* 0x000000686e00720c */ /* 0x000fe40003f01070 */
[----:B------:R-:W-:Y:S01]  /*10e30*/  ISETP.GE.U32.AND.EX P5, PT, R114, R37, PT, P1 ;  /* 0x000000257200720c */ /* 0x000fe20003fa6110 */
[----:B------:R-:W-:Y:S01]  /*10e40*/  IMAD.X R4, R63, 0x1, R35, P4 ;  /* 0x000000013f047824 */ /* 0x000fe200020e0623 */
[----:B------:R-:W-:Y:S01]  /*10e50*/  IADD3 R64, P1, PT, R43, R64, RZ ;  /* 0x000000402b407210 */ /* 0x000fe20007f3e0ff */
[----:B------:R-:W-:Y:S01]  /*10e60*/  IMAD.WIDE.U32 R102, P4, R31, R49, R102 ;  /* 0x000000311f667225 */ /* 0x000fe20007880066 */
[----:B------:R-:W-:-:S02]  /*10e70*/  ISETP.LT.U32.OR.EX P0, PT, R37, R105, !P5, P0 ;  /* 0x000000692500720c */ /* 0x000fc40006f01500 */
[----:B------:R-:W-:Y:S01]  /*10e80*/  ISETP.GE.U32.AND P5, PT, R64, R43, PT ;  /* 0x0000002b4000720c */ /* 0x000fe20003fa6070 */
[----:B------:R-:W-:Y:S01]  /*10e90*/  IMAD.X R65, RZ, RZ, R4, P1 ;  /* 0x000000ffff417224 */ /* 0x000fe200008e0604 */
[----:B------:R-:W-:Y:S01]  /*10ea0*/  ISETP.GE.U32.AND P1, PT, R43, R112, PT ;  /* 0x000000702b00720c */ /* 0x000fe20003f26070 */
[----:B------:R-:W-:-:S03]  /*10eb0*/  IMAD.WIDE.U32 R34, R49, R30, RZ ;  /* 0x0000001e31227225 */ /* 0x000fc600078e00ff */
[----:B------:R-:W-:Y:S01]  /*10ec0*/  ISETP.GE.U32.AND.EX P5, PT, R65, R4, PT, P5 ;  /* 0x000000044100720c */ /* 0x000fe20003fa6150 */
[----:B------:R-:W-:Y:S01]  /*10ed0*/  IMAD.X R105, RZ, RZ, RZ, P4 ;  /* 0x000000ffff697224 */ /* 0x000fe200020e06ff */
[----:B------:R-:W-:Y:S01]  /*10ee0*/  IADD3 RZ, P4, PT, R35, R102, RZ ;  /* 0x0000006623ff7210 */ /* 0x000fe20007f9e0ff */
[----:B------:R-:W-:Y:S01]  /*10ef0*/  IMAD.WIDE.U32.X R106, R62, R71, R106, P2 ;  /* 0x000000473e6a7225 */ /* 0x000fe200010e046a */
[----:B------:R-:W-:Y:S02]  /*10f00*/  ISETP.GE.U32.AND.EX P1, PT, R4, R63, P5, P1 ;  /* 0x0000003f0400720c */ /* 0x000fe40002f26110 */
[----:B------:R-:W-:Y:S01]  /*10f10*/  SEL R102, RZ, 0x1, !P0 ;  /* 0x00000001ff667807 */ /* 0x000fe20004000000 */
[----:B------:R-:W-:Y:S01]  /*10f20*/  IMAD R4, R114, R74, RZ ;  /* 0x0000004a72047224 */ /* 0x000fe200078e02ff */
[----:B------:R-:W-:Y:S01]  /*10f30*/  IADD3 R37, P5, PT, R42, R106, RZ ;  /* 0x0000006a2a257210 */ /* 0x000fe20007fbe0ff */
[----:B------:R-:W-:Y:S02]  /*10f40*/  IMAD.MOV.U32 R104, RZ, RZ, R103 ;  /* 0x000000ffff687224 */ /* 0x000fe400078e0067 */
[----:B------:R-:W-:Y:S01]  /*10f50*/  IMAD.WIDE.U32 R34, R109, R74, RZ ;  /* 0x0000004a6d227225 */ /* 0x000fe200078e00ff */
[----:B------:R-:W-:-:S02]  /*10f60*/  IADD3 R102, P0, PT, R37, R102, RZ ;  /* 0x0000006625667210 */ /* 0x000fc40007f1e0ff */
[----:B------:R-:W-:Y:S01]  /*10f70*/  ISETP.LT.U32.AND P2, PT, R37, R42, PT ;  /* 0x0000002a2500720c */ /* 0x000fe20003f41070 */
[----:B------:R-:W-:Y:S02]  /*10f80*/  IMAD R43, R109, R75, R4 ;  /* 0x0000004b6d2b7224 */ /* 0x000fe400078e0204 */
[----:B------:R-:W-:Y:S01]  /*10f90*/  IMAD.WIDE.U32.X R104, R31, R61, R104, P4 ;  /* 0x0000003d1f687225 */ /* 0x000fe200020e0468 */
[----:B------:R-:W-:-:S03]  /*10fa0*/  @!P1 IADD3 R44, P4, PT, R44, 0x1, RZ ;  /* 0x000000012c2c9810 */ /* 0x000fc60007f9e0ff */
[----:B------:R-:W-:Y:S02]  /*10fb0*/  IMAD.IADD R4, R35, 0x1, R43 ;  /* 0x0000000123047824 */ /* 0x000fe400078e022b */
[----:B------:R-:W-:Y:S01]  /*10fc0*/  IMAD.X R63, R60, 0x1, R107, P5 ;  /* 0x000000013c3f7824 */ /* 0x000fe200028e066b */
[----:B------:R-:W-:Y:S01]  /*10fd0*/  ISETP.GE.U32.AND P5, PT, R102, R37, PT ;  /* 0x000000256600720c */ /* 0x000fe20003fa6070 */
[----:B------:R-:W-:Y:S01]  /*10fe0*/  @!P1 IMAD.X R48, RZ, RZ, R48, P4 ;  /* 0x000000ffff309224 */ /* 0x000fe200020e0630 */
[----:B------:R-:W-:Y:S01]  /*10ff0*/  IADD3 R113, P4, PT, R44, R104, RZ ;  /* 0x000000682c717210 */ /* 0x000fe20007f9e0ff */
[----:B------:R-:W-:Y:S01]  /*11000*/  IMAD.WIDE.U32 R106, R4, R72, RZ ;  /* 0x00000048046a7225 */ /* 0x000fe200078e00ff */
[----:B------:R-:W-:-:S03]  /*11010*/  LOP3.LUT R37, RZ, R109, RZ, 0x33, !PT ;  /* 0x0000006dff257212 */ /* 0x000fc600078e33ff */
[----:B------:R-:W-:Y:S02]  /*11020*/  IMAD.X R103, RZ, RZ, R63, P0 ;  /* 0x000000ffff677224 */ /* 0x000fe400000e063f */
[----:B------:R-:W-:-:S03]  /*11030*/  IMAD.WIDE.U32 R108, R34, R72, RZ ;  /* 0x00000048226c7225 */ /* 0x000fc600078e00ff */
[----:B------:R-:W-:Y:S01]  /*11040*/  ISETP.GE.U32.AND.EX P5, PT, R103, R63, PT, P5 ;  /* 0x0000003f6700720c */ /* 0x000fe20003fa6150 */
[----:B------:R-:W-:Y:S01]  /*11050*/  IMAD.X R115, R48, 0x1, R105, P4 ;  /* 0x0000000130737824 */ /* 0x000fe200020e0669 */
[----:B------:R-:W-:Y:S01]  /*11060*/  ISETP.GT.U32.AND P0, PT, R108, R37, PT ;  /* 0x000000256c00720c */ /* 0x000fe20003f04070 */
[----:B------:R-:W-:Y:S01]  /*11070*/  IMAD.WIDE.U32 R106, P4, R34, R73, R106 ;  /* 0x00000049226a7225 */ /* 0x000fe2000788006a */
[----:B------:R-:W-:Y:S02]  /*11080*/  LOP3.LUT R37, RZ, R114, RZ, 0x33, !PT ;  /* 0x00000072ff257212 */ /* 0x000fe400078e33ff */
[----:B------:R-:W-:Y:S01]  /*11090*/  ISETP.LT.U32.OR.EX P2, PT, R63, R60, !P5, P2 ;  /* 0x0000003c3f00720c */ /* 0x000fe20006f41520 */
[----:B------:R-:W-:-:S04]  /*110a0*/  IMAD.WIDE.U32 R42, R62, R68, RZ ;  /* 0x000000443e2a7225 */ /* 0x000fc800078e00ff */
[----:B------:R-:W-:Y:S01]  /*110b0*/  IMAD.WIDE.U32.X R104, R41, R47, R50, P3 ;  /* 0x0000002f29687225 */ /* 0x000fe200018e0432 */
[----:B------:R-:W-:-:S03]  /*110c0*/  IADD3 R108, P3, PT, R109, R106, RZ ;  /* 0x0000006a6d6c7210 */ /* 0x000fc60007f7e0ff */
[----:B------:R-:W-:Y:S01]  /*110d0*/  IMAD.WIDE.U32 R110, P5, R36, R69, R42 ;  /* 0x00000045246e7225 */ /* 0x000fe200078a002a */
[----:B------:R-:W-:-:S03]  /*110e0*/  ISETP.GT.U32.AND.EX P0, PT, R108, R37, PT, P0 ;  /* 0x000000256c00720c */ /* 0x000fc60003f04100 */
[----:B------:R-:W-:-:S04]  /*110f0*/  IMAD.WIDE.U32 R42, R36, R68, RZ ;  /* 0x00000044242a7225 */ /* 0x000fc800078e00ff */
[----:B------:R-:W-:Y:S02]  /*11100*/  IMAD R37, R31, R49, RZ ;  /* 0x000000311f257224 */ /* 0x000fe400078e02ff */
[----:B------:R-:W-:Y:S01]  /*11110*/  IMAD.X R51, RZ, RZ, RZ, P5 ;  /* 0x000000ffff337224 */ /* 0x000fe200028e06ff */
[----:B------:R-:W-:Y:S01]  /*11120*/  IADD3 RZ, P5, PT, R43, R110, RZ ;  /* 0x0000006e2bff7210 */ /* 0x000fe20007fbe0ff */
[----:B------:R-:W-:-:S04]  /*11130*/  IMAD.WIDE.U32 R108, R36, R68, R102 ;  /* 0x00000044246c7225 */ /* 0x000fc800078e0066 */
[----:B------:R-:W-:Y:S02]  /*11140*/  IMAD R60, R41, R45, RZ ;  /* 0x0000002d293c7224 */ /* 0x000fe400078e02ff */
[----:B------:R-:W-:Y:S02]  /*11150*/  IMAD.MOV.U32 R50, RZ, RZ, R111 ;  /* 0x000000ffff327224 */ /* 0x000fe400078e006f */
[C---:B------:R-:W-:Y:S01]  /*11160*/  IMAD R41, R30.reuse, R61, R37 ;  /* 0x0000003d1e297224 */ /* 0x040fe200078e0225 */
[----:B------:R-:W-:Y:S01]  /*11170*/  SEL R37, RZ, 0x1, !P2 ;  /* 0x00000001ff257807 */ /* 0x000fe20005000000 */
[----:B------:R-:W-:-:S04]  /*11180*/  IMAD.WIDE.U32 R42, R30, R49, R64 ;  /* 0x000000311e2a7225 */ /* 0x000fc800078e0040 */
[----:B------:R-:W-:Y:S01]  /*11190*/  IMAD.IADD R63, R110, 0x1, R109 ;  /* 0x000000016e3f7824 */ /* 0x000fe200078e026d */
[----:B------:R-:W-:Y:S01]  /*111a0*/  ISETP.GE.U32.AND P2, PT, R42, R64, PT ;  /* 0x000000402a00720c */ /* 0x000fe20003f46070 */
[----:B------:R-:W-:Y:S01]  /*111b0*/  IMAD.WIDE.U32.X R110, R62, R69, R50, P5 ;  /* 0x000000453e6e7225 */ /* 0x000fe200028e0432 */
[----:B------:R-:W-:-:S03]  /*111c0*/  IADD3 R119, P5, PT, R37, R108, RZ ;  /* 0x0000006c25777210 */ /* 0x000fc60007fbe0ff */
[----:B------:R-:W-:Y:S02]  /*111d0*/  IMAD.IADD R43, R43, 0x1, R41 ;  /* 0x000000012b2b7824 */ /* 0x000fe400078e0229 */
[----:B------:R-:W-:Y:S01]  /*111e0*/  IMAD.X R112, RZ, RZ, R63, P5 ;  /* 0x000000ffff707224 */ /* 0x000fe200028e063f */
[----:B------:R-:W-:Y:S01]  /*111f0*/  ISETP.GE.U32.AND P5, PT, R119, R108, PT ;  /* 0x0000006c7700720c */ /* 0x000fe20003fa6070 */
[----:B------:R-:W-:Y:S01]  /*11200*/  IMAD.WIDE.U32 R50, R40, R45, R38 ;  /* 0x0000002d28327225 */ /* 0x000fe200078e0026 */
[----:B------:R-:W-:-:S03]  /*11210*/  ISETP.GE.U32.AND.EX P2, PT, R43, R65, PT, P2 ;  /* 0x000000412b00720c */ /* 0x000fc60003f46120 */
[----:B------:R-:W-:Y:S01]  /*11220*/  IMAD.X R41, RZ, RZ, RZ, P4 ;  /* 0x000000ffff297224 */ /* 0x000fe200020e06ff */
[----:B------:R-:W-:Y:S01]  /*11230*/  SEL R64, RZ, 0x1, P2 ;  /* 0x00000001ff407807 */ /* 0x000fe20001000000 */
[----:B------:R-:W-:Y:S01]  /*11240*/  IMAD R109, R40, R47, R60 ;  /* 0x0000002f286d7224 */ /* 0x000fe200078e023c */
[----:B------:R-:W-:Y:S01]  /*11250*/  ISETP.LT.U32.AND P2, PT, R108, R102, PT ;  /* 0x000000666c00720c */ /* 0x000fe20003f41070 */
[----:B------:R-:W-:Y:S01]  /*11260*/  IMAD.MOV.U32 R40, RZ, RZ, R107 ;  /* 0x000000ffff287224 */ /* 0x000fe200078e006b */
[----:B------:R-:W-:Y:S01]  /*11270*/  ISETP.GE.U32.AND.EX P4, PT, R112, R63, PT, P5 ;  /* 0x0000003f7000720c */ /* 0x000fe20003f86150 */
[----:B------:R-:W-:Y:S01]  /*11280*/  IMAD.IADD R37, R51, 0x1, R109 ;  /* 0x0000000133257824 */ /* 0x000fe200078e026d */
[----:B------:R-:W-:Y:S02]  /*11290*/  IADD3 R117, P5, PT, R50, R110, RZ ;  /* 0x0000006e32757210 */ /* 0x000fe40007fbe0ff */
[----:B------:R-:W-:Y:S01]  /*112a0*/  ISETP.LT.U32.OR.EX P2, PT, R63, R103, !P4, P2 ;  /* 0x000000673f00720c */ /* 0x000fe20006741520 */
[----:B------:R-:W-:Y:S01]  /*112b0*/  IMAD.WIDE.U32.X R102, R4, R73, R40, P3 ;  /* 0x0000004904667225 */ /* 0x000fe200018e0428 */
[----:B------:R-:W-:-:S02]  /*112c0*/  IADD3 R64, P4, PT, R113, R64, RZ ;  /* 0x0000004071407210 */ /* 0x000fc40007f9e0ff */
[----:B------:R-:W-:Y:S01]  /*112d0*/  SEL R60, RZ, 0x1, !P0 ;  /* 0x00000001ff3c7807 */ /* 0x000fe20004000000 */
[----:B------:R-:W-:Y:S01]  /*112e0*/  IMAD.X R110, R37, 0x1, R111, P5 ;  /* 0x00000001256e7824 */ /* 0x000fe200028e066f */
[----:B------:R-:W-:Y:S01]  /*112f0*/  IADD3 R111, P0, PT, R42, R104, RZ ;  /* 0x000000682a6f7210 */ /* 0x000fe20007f1e0ff */
[----:B------:R-:W-:Y:S01]  /*11300*/  IMAD.X R65, RZ, RZ, R115, P4 ;  /* 0x000000ffff417224 */ /* 0x000fe200020e0673 */
[----:B------:R-:W-:Y:S01]  /*11310*/  ISETP.GE.U32.AND P5, PT, R64, R113, PT ;  /* 0x000000714000720c */ /* 0x000fe20003fa6070 */
[----:B------:R-:W-:Y:S01]  /*11320*/  IMAD.WIDE.U32 R40, R61, R28, RZ ;  /* 0x0000001c3d287225 */ /* 0x000fe200078e00ff */
[----:B------:R-:W-:Y:S02]  /*11330*/  IADD3 R51, P4, PT, R119, R102, RZ ;  /* 0x0000006677337210 */ /* 0x000fe40007f9e0ff */
[----:B------:R-:W-:Y:S01]  /*11340*/  ISETP.LT.U32.AND P3, PT, R113, R44, PT ;  /* 0x0000002c7100720c */ /* 0x000fe20003f61070 */
[----:B------:R-:W-:Y:S01]  /*11350*/  IMAD.X R104, R43, 0x1, R105, P0 ;  /* 0x000000012b687824 */ /* 0x000fe200000e0669 */
[----:B------:R-:W-:Y:S01]  /*11360*/  ISETP.GE.U32.AND.EX P5, PT, R65, R115, PT, P5 ;  /* 0x000000734100720c */ /* 0x000fe20003fa6150 */
[----:B------:R-:W-:Y:S01]  /*11370*/  IMAD.X R63, R112, 0x1, R103, P4 ;  /* 0x00000001703f7824 */ /* 0x000fe200020e0667 */
[----:B------:R-:W-:-:S02]  /*11380*/  IADD3 R102, P0, PT, R51, R60, RZ ;  /* 0x0000003c33667210 */ /* 0x000fc40007f1e0ff */
[----:B------:R-:W-:Y:S01]  /*11390*/  ISETP.LT.U32.OR.EX P3, PT, R115, R48, !P5, P3 ;  /* 0x000000307300720c */ /* 0x000fe20006f61530 */
[----:B------:R-:W-:Y:S01]  /*113a0*/  IMAD.WIDE.U32 R106, P5, R29, R49, R40 ;  /* 0x000000311d6a7225 */ /* 0x000fe200078a0028 */
[----:B------:R-:W-:-:S03]  /*113b0*/  ISETP.GE.U32.AND P4, PT, R102, R51, PT ;  /* 0x000000336600720c */ /* 0x000fc60003f86070 */
[----:B------:R-:W-:Y:S01]  /*113c0*/  IMAD.X R103, RZ, RZ, R63, P0 ;  /* 0x000000ffff677224 */ /* 0x000fe200000e063f */
[----:B------:R-:W-:Y:S01]  /*113d0*/  ISETP.LT.U32.AND P0, PT, R51, R119, PT ;  /* 0x000000773300720c */ /* 0x000fe20003f01070 */
[----:B------:R-:W-:-:S04]  /*113e0*/  IMAD.WIDE.U32 R40, R49, R28, RZ ;  /* 0x0000001c31287225 */ /* 0x000fc800078e00ff */
[----:B------:R-:W-:Y:S01]  /*113f0*/  IMAD.X R109, RZ, RZ, RZ, P5 ;  /* 0x000000ffff6d7224 */ /* 0x000fe200028e06ff */
[----:B------:R-:W-:Y:S01]  /*11400*/  ISETP.GE.U32.AND.EX P5, PT, R103, R63, PT, P4 ;  /* 0x0000003f6700720c */ /* 0x000fe20003fa6140 */
[----:B------:R-:W-:Y:S01]  /*11410*/  IMAD.MOV.U32 R108, RZ, RZ, R107 ;  /* 0x000000ffff6c7224 */ /* 0x000fe200078e006b */
[----:B------:R-:W-:Y:S01]  /*11420*/  IADD3 RZ, P4, PT, R41, R106, RZ ;  /* 0x0000006a29ff7210 */ /* 0x000fe20007f9e0ff */
[----:B------:R-:W-:Y:S01]  /*11430*/  IMAD.WIDE.U32 R40, R4, R70, RZ ;  /* 0x0000004604287225 */ /* 0x000fe200078e00ff */
[----:B------:R-:W-:Y:S02]  /*11440*/  ISETP.LT.U32.OR.EX P0, PT, R63, R112, !P5, P0 ;  /* 0x000000703f00720c */ /* 0x000fe40006f01500 */
[----:B------:R-:W-:Y:S01]  /*11450*/  @!P1 ISETP.NE.U32.AND P5, PT, R44, RZ, PT ;  /* 0x000000ff2c00920c */ /* 0x000fe20003fa5070 */
[----:B------:R-:W-:-:S03]  /*11460*/  IMAD.WIDE.U32.X R108, R29, R61, R108, P4 ;  /* 0x0000003d1d6c7225 */ /* 0x000fc600020e046c */
[----:B------:R-:W-:Y:S01]  /*11470*/  @!P1 ISETP.NE.AND.EX P5, PT, R48, RZ, PT, P5 ;  /* 0x000000ff3000920c */ /* 0x000fe20003fa5350 */
[----:B------:R-:W-:-:S03]  /*11480*/  IMAD.WIDE.U32 R114, P4, R34, R71, R40 ;  /* 0x0000004722727225 */ /* 0x000fc60007880028 */
[----:B------:R-:W-:Y:S01]  /*11490*/  @!P1 SEL R51, RZ, 0x1, P5 ;  /* 0x00000001ff339807 */ /* 0x000fe20002800000 */
[C---:B------:R-:W-:Y:S01]  /*114a0*/  IMAD.WIDE.U32 R40, R34.reuse, R70, RZ ;  /* 0x0000004622287225 */ /* 0x040fe200078e00ff */
[----:B------:R-:W-:Y:S02]  /*114b0*/  SEL R40, RZ, 0x1, !P2 ;  /* 0x00000001ff287807 */ /* 0x000fe40005000000 */
[----:B------:R-:W-:Y:S01]  /*114c0*/  @!P1 IADD3 R46, P5, PT, R51, R46, RZ ;  /* 0x0000002e332e9210 */ /* 0x000fe20007fbe0ff */
[----:B------:R-:W-:Y:S01]  /*114d0*/  IMAD.WIDE.U32 R106, R34, R70, R102 ;  /* 0x00000046226a7225 */ /* 0x000fe200078e0066 */
[----:B------:R-:W-:Y:S02]  /*114e0*/  IADD3 R40, P2, PT, R117, R40, RZ ;  /* 0x0000002875287210 */ /* 0x000fe40007f5e0ff */
[----:B------:R-:W-:Y:S01]  /*114f0*/  SEL R51, RZ, 0x1, !P0 ;  /* 0x00000001ff337807 */ /* 0x000fe20004000000 */
[----:B------:R-:W-:Y:S01]  /*11500*/  IMAD R44, R29, R49, RZ ;  /* 0x000000311d2c7224 */ /* 0x000fe200078e02ff */
[----:B------:R-:W-:Y:S01]  /*11510*/  ISETP.GE.U32.AND P0, PT, R40, R117, PT ;  /* 0x000000752800720c */ /* 0x000fe20003f06070 */
[----:B------:R-:W-:Y:S01]  /*11520*/  IMAD.X R113, RZ, RZ, RZ, P4 ;  /* 0x000000ffff717224 */ /* 0x000fe200020e06ff */
[----:B------:R-:W-:Y:S01]  /*11530*/  IADD3 RZ, P4, PT, R41, R114, RZ ;  /* 0x0000007229ff7210 */ /* 0x000fe20007f9e0ff */
[----:B------:R-:W-:-:S02]  /*11540*/  IMAD.IADD R114, R114, 0x1, R107 ;  /* 0x0000000172727824 */ /* 0x000fc400078e026b */
[----:B------:R-:W-:Y:S01]  /*11550*/  IMAD.X R41, RZ, RZ, R110, P2 ;  /* 0x000000ffff297224 */ /* 0x000fe200010e066e */
[----:B------:R-:W-:Y:S01]  /*11560*/  ISETP.LT.U32.AND P2, PT, R106, R102, PT ;  /* 0x000000666a00720c */ /* 0x000fe20003f41070 */
[C---:B------:R-:W-:Y:S01]  /*11570*/  IMAD R107, R28.reuse, R61, R44 ;  /* 0x0000003d1c6b7224 */ /* 0x040fe200078e022c */
[----:B------:R-:W-:Y:S01]  /*11580*/  SEL R61, RZ, 0x1, !P3 ;  /* 0x00000001ff3d7807 */ /* 0x000fe20005800000 */
[----:B------:R-:W-:Y:S01]  /*11590*/  @!P1 IMAD.X R26, RZ, RZ, R26, P5 ;  /* 0x000000ffff1a9224 */ /* 0x000fe200028e061a */
[----:B------:R-:W-:Y:S01]  /*115a0*/  ISETP.GE.U32.AND.EX P3, PT, R41, R110, PT, P0 ;  /* 0x0000006e2900720c */ /* 0x000fe20003f66100 */
[----:B------:R-:W-:Y:S01]  /*115b0*/  IMAD.WIDE.U32 R48, R28, R49, R64 ;  /* 0x000000311c307225 */ /* 0x000fe200078e0040 */
[----:B------:R-:W-:Y:S02]  /*115c0*/  ISETP.LT.U32.AND P1, PT, R117, R50, PT ;  /* 0x000000327500720c */ /* 0x000fe40003f21070 */
[----:B------:R-:W-:Y:S01]  /*115d0*/  IADD3 R46, P0, PT, R46, R61, RZ ;  /* 0x0000003d2e2e7210 */ /* 0x000fe20007f1e0ff */
[----:B------:R-:W-:Y:S01]  /*115e0*/  IMAD.IADD R107, R49, 0x1, R107 ;  /* 0x00000001316b7824 */ /* 0x000fe200078e026b */
[----:B------:R-:W-:Y:S01]  /*115f0*/  IADD3 R102, P5, PT, R51, R106, RZ ;  /* 0x0000006a33667210 */ /* 0x000fe20007fbe0ff */
[----:B------:R-:W-:Y:S01]  /*11600*/  IMAD.MOV.U32 R112, RZ, RZ, R115 ;  /* 0x000000ffff707224 */ /* 0x000fe200078e0073 */
[----:B------:R-:W-:Y:S01]  /*11610*/  ISETP.LT.U32.OR.EX P1, PT, R110, R37, !P3, P1 ;  /* 0x000000256e00720c */ /* 0x000fe20005f21510 */
[----:B------:R-:W-:Y:S01]  /*11620*/  IMAD.X R110, RZ, RZ, R26, P0 ;  /* 0x000000ffff6e7224 */ /* 0x000fe200000e061a */
[----:B------:R-:W-:Y:S01]  /*11630*/  ISETP.GE.U32.AND P0, PT, R48, R64, PT ;  /* 0x000000403000720c */ /* 0x000fe20003f06070 */
[----:B------:R-:W-:Y:S01]  /*11640*/  IMAD.X R105, RZ, RZ, R114, P5 ;  /* 0x000000ffff697224 */ /* 0x000fe200028e0672 */
[----:B------:R-:W-:Y:S01]  /*11650*/  ISETP.GE.U32.AND P3, PT, R102, R106, PT ;  /* 0x0000006a6600720c */ /* 0x000fe20003f66070 */
[----:B------:R-:W-:Y:S01]  /*11660*/  IMAD.WIDE.U32 R60, R62, R66, RZ ;  /* 0x000000423e3c7225 */ /* 0x000fe200078e00ff */
[----:B------:R-:W-:-:S02]  /*11670*/  ISETP.GE.U32.AND.EX P0, PT, R107, R65, PT, P0 ;  /* 0x000000416b00720c */ /* 0x000fc40003f06100 */
[----:B------:R-:W-:Y:S01]  /*11680*/  ISETP.GE.U32.AND.EX P3, PT, R105, R114, PT, P3 ;  /* 0x000000726900720c */ /* 0x000fe20003f66130 */
[----:B------:R-:W-:Y:S01]  /*11690*/  IMAD.WIDE.U32.X R112, R4, R71, R112, P4 ;  /* 0x0000004704707225 */ /* 0x000fe200020e0470 */
[----:B------:R-:W-:Y:S02]  /*116a0*/  IADD3 R63, P5, PT, R46, R108, RZ ;  /* 0x0000006c2e3f7210 */ /* 0x000fe40007fbe0ff */
[----:B------:R-:W-:Y:S01]  /*116b0*/  SEL R26, RZ, 0x1, P0 ;  /* 0x00000001ff1a7807 */ /* 0x000fe20000000000 */
[----:B------:R-:W-:Y:S01]  /*116c0*/  IMAD.WIDE.U32 R118, R34, R66, RZ ;  /* 0x0000004222767225 */ /* 0x000fe200078e00ff */
[----:B------:R-:W-:Y:S02]  /*116d0*/  ISETP.LT.U32.OR.EX P2, PT, R114, R103, !P3, P2 ;  /* 0x000000677200720c */ /* 0x000fe40005f41520 */
[----:B------:R-:W-:Y:S01]  /*116e0*/  ISETP.GE.U32.AND P3, PT, R50, R38, PT ;  /* 0x000000263200720c */ /* 0x000fe20003f66070 */
[----:B------:R-:W-:Y:S01]  /*116f0*/  IMAD.X R109, R110, 0x1, R109, P5 ;  /* 0x000000016e6d7824 */ /* 0x000fe200028e066d */
[----:B------:R-:W-:Y:S01]  /*11700*/  IADD3 R26, P4, PT, R63, R26, RZ ;  /* 0x0000001a3f1a7210 */ /* 0x000fe20007f9e0ff */
[----:B------:R-:W-:Y:S01]  /*11710*/  IMAD.WIDE.U32 R50, R36, R66, R40 ;  /* 0x0000004224327225 */ /* 0x000fe200078e0028 */
[----:B------:R-:W-:-:S02]  /*11720*/  SEL R49, RZ, 0x1, !P1 ;  /* 0x00000001ff317807 */ /* 0x000fc40004800000 */
[----:B------:R-:W-:Y:S01]  /*11730*/  ISETP.GE.U32.AND P1, PT, R26, R63, PT ;  /* 0x0000003f1a00720c */ /* 0x000fe20003f26070 */
[----:B------:R-:W-:Y:S01]  /*11740*/  IMAD.WIDE.U32 R64, P5, R36, R67, R60 ;  /* 0x0000004324407225 */ /* 0x000fe200078a003c */
[----:B------:R-:W-:Y:S02]  /*11750*/  ISETP.LT.U32.AND P0, PT, R63, R46, PT ;  /* 0x0000002e3f00720c */ /* 0x000fe40003f01070 */
[----:B------:R-:W-:Y:S01]  /*11760*/  ISETP.GE.U32.AND.EX P3, PT, R37, R39, PT, P3 ;  /* 0x000000272500720c */ /* 0x000fe20003f66130 */
[----:B------:R-:W-:Y:S01]  /*11770*/  IMAD.X R44, RZ, RZ, R109, P4 ;  /* 0x000000ffff2c7224 */ /* 0x000fe200020e066d */
[----:B------:R-:W-:Y:S01]  /*11780*/  IADD3 R121, P4, PT, R49, R50, RZ ;  /* 0x0000003231797210 */ /* 0x000fe20007f9e0ff */
[----:B------:R-:W-:Y:S02]  /*11790*/  IMAD.IADD R117, R64, 0x1, R51 ;  /* 0x0000000140757824 */ /* 0x000fe400078e0233 */
[----:B------:R-:W-:Y:S01]  /*117a0*/  IMAD.WIDE.U32 R60, R36, R66, RZ ;  /* 0x00000042243c7225 */ /* 0x000fe200078e00ff */
[----:B------:R-:W-:-:S02]  /*117b0*/  ISETP.GE.U32.AND.EX P1, PT, R44, R109, PT, P1 ;  /* 0x0000006d2c00720c */ /* 0x000fc40003f26110 */
[----:B------:R-:W-:Y:S01]  /*117c0*/  SEL R60, RZ, 0x1, !P2 ;  /* 0x00000001ff3c7807 */ /* 0x000fe20005000000 */
[----:B------:R-:W-:Y:S01]  /*117d0*/  IMAD.X R106, RZ, RZ, R117, P4 ;  /* 0x000000ffff6a7224 */ /* 0x000fe200020e0675 */
[----:B------:R-:W-:Y:S01]  /*117e0*/  IADD3 R49, P4, PT, R121, R112, RZ ;  /* 0x0000007079317210 */ /* 0x000fe20007f9e0ff */
[----:B------:R-:W-:Y:S01]  /*117f0*/  IMAD.X R37, RZ, RZ, RZ, P5 ;  /* 0x000000ffff257224 */ /* 0x000fe200028e06ff */
[----:B------:R-:W-:Y:S01]  /*11800*/  ISETP.LT.U32.OR.EX P1, PT, R109, R110, !P1, P0 ;  /* 0x0000006e6d00720c */ /* 0x000fe20004f21500 */
[----:B------:R-:W-:Y:S01]  /*11810*/  IMAD.WIDE.U32 R108, R4, R68, RZ ;  /* 0x00000044046c7225 */ /* 0x000fe200078e00ff */
[----:B------:R-:W-:Y:S02]  /*11820*/  IADD3 RZ, P2, PT, R61, R64, RZ ;  /* 0x000000403dff7210 */ /* 0x000fe40007f5e0ff */
[----:B------:R-:W-:Y:S01]  /*11830*/  SEL R64, RZ, 0x1, P3 ;  /* 0x00000001ff407807 */ /* 0x000fe20001800000 */
[----:B------:R-:W-:Y:S01]  /*11840*/  IMAD.X R103, R106, 0x1, R113, P4 ;  /* 0x000000016a677824 */ /* 0x000fe200020e0671 */
[----:B------:R-:W-:Y:S01]  /*11850*/  IADD3 R60, P4, PT, R49, R60, RZ ;  /* 0x0000003c313c7210 */ /* 0x000fe20007f9e0ff */
[----:B------:R-:W-:Y:S01]  /*11860*/  IMAD.WIDE.U32 R112, R47, R32, RZ ;  /* 0x000000202f707225 */ /* 0x000fe200078e00ff */
[----:B------:R-:W-:-:S02]  /*11870*/  ISETP.LT.U32.AND P0, PT, R49, R121, PT ;  /* 0x000000793100720c */ /* 0x000fc40003f01070 */
[----:B------:R-:W-:Y:S01]  /*11880*/  ISETP.GE.U32.AND P5, PT, R60, R49, PT ;  /* 0x000000313c00720c */ /* 0x000fe20003fa6070 */
[----:B------:R-:W-:Y:S01]  /*11890*/  IMAD.MOV.U32 R36, RZ, RZ, R65 ;  /* 0x000000ffff247224 */ /* 0x000fe200078e0041 */
[----:B------:R-:W-:Y:S01]  /*118a0*/  SEL R49, RZ, 0x1, !P1 ;  /* 0x00000001ff317807 */ /* 0x000fe20004800000 */
[----:B------:R-:W-:Y:S02]  /*118b0*/  IMAD.X R61, RZ, RZ, R103, P4 ;  /* 0x000000ffff3d7224 */ /* 0x000fe400020e0667 */
[----:B------:R-:W-:-:S03]  /*118c0*/  IMAD.WIDE.U32 R112, P3, R33, R45, R112 ;  /* 0x0000002d21707225 */ /* 0x000fc60007860070 */
[----:B------:R-:W-:Y:S01]  /*118d0*/  ISETP.GE.U32.AND.EX P5, PT, R61, R103, PT, P5 ;  /* 0x000000673d00720c */ /* 0x000fe20003fa6150 */
[----:B------:R-:W-:-:S03]  /*118e0*/  IMAD.WIDE.U32 R38, R34, R68, RZ ;  /* 0x0000004422267225 */ /* 0x000fc600078e00ff */
[----:B------:R-:W-:Y:S01]  /*118f0*/  ISETP.LT.U32.OR.EX P5, PT, R103, R106, !P5, P0 ;  /* 0x0000006a6700720c */ /* 0x000fe20006fa1500 */
[----:B------:R-:W-:Y:S01]  /*11900*/  IMAD.WIDE.U32 R108, P4, R34, R69, R108 ;  /* 0x00000045226c7225 */ /* 0x000fe2000788006c */
[----:B------:R-:W-:-:S03]  /*11910*/  ISETP.GE.U32.AND P0, PT, R111, R42, PT ;  /* 0x0000002a6f00720c */ /* 0x000fc60003f06070 */
[----:B------:R-:W-:Y:S01]  /*11920*/  IMAD.WIDE.U32.X R62, R62, R67, R36, P2 ;  /* 0x000000433e3e7225 */ /* 0x000fe200010e0424 */
[----:B------:R-:W-:Y:S02]  /*11930*/  IADD3 RZ, P2, PT, R39, R108, RZ ;  /* 0x0000006c27ff7210 */ /* 0x000fe40007f5e0ff */
[----:B------:R-:W-:Y:S01]  /*11940*/  ISETP.GE.U32.AND.EX P0, PT, R104, R43, PT, P0 ;  /* 0x0000002b6800720c */ /* 0x000fe20003f06100 */
[----:B------:R-:W-:-:S04]  /*11950*/  IMAD.WIDE.U32 R36, R4, R66, RZ ;  /* 0x0000004204247225 */ /* 0x000fc800078e00ff */
[----:B------:R-:W-:Y:S01]  /*11960*/  IMAD.X R115, RZ, RZ, RZ, P3 ;  /* 0x000000ffff737224 */ /* 0x000fe200018e06ff */
[----:B------:R-:W-:Y:S01]  /*11970*/  IADD3 R64, P3, PT, R111, R64, RZ ;  /* 0x000000406f407210 */ /* 0x000fe20007f7e0ff */
[----:B------:R-:W-:Y:S02]  /*11980*/  IMAD.X R39, RZ, RZ, RZ, P4 ;  /* 0x000000ffff277224 */ /* 0x000fe400020e06ff */
        /* <DEDUP_REMOVED lines=33> */
.L_x_67:
[----:B------:R-:W-:Y:S05]  /*11ba0*/  BSYNC.RECONVERGENT B3 ;  /* 0x0000000000037941 */ /* 0x000fea0003800200 */
.L_x_66:
        /* <DEDUP_REMOVED lines=8> */
[C---:B------:R-:W-:Y:S02]  /*11c30*/  IMAD R35, R32.reuse, R47, R35 ;  /* 0x0000002f20237224 */ /* 0x040fe400078e0223 */
[----:B------:R-:W-:Y:S01]  /*11c40*/  IMAD.WIDE.U32 R48, R32, R45, R64 ;  /* 0x0000002d20307225 */ /* 0x000fe200078e0040 */
[----:B------:R-:W-:-:S03]  /*11c50*/  ISETP.GE.U32.AND.EX P4, PT, R106, R117, PT, P4 ;  /* 0x000000756a00720c */ /* 0x000fc60003f86140 */
[----:B------:R-:W-:Y:S01]  /*11c60*/  IMAD.WIDE.U32.X R114, R33, R47, R114, P3 ;  /* 0x0000002f21727225 */ /* 0x000fe200018e0472 */
[----:B------:R-:W-:Y:S02]  /*11c70*/  ISETP.GE.U32.AND P3, PT, R103, R110, PT ;  /* 0x0000006e6700720c */ /* 0x000fe40003f66070 */
[----:B------:R-:W-:Y:S01]  /*11c80*/  ISETP.GE.U32.AND P2, PT, R48, R64, PT ;  /* 0x000000403000720c */ /* 0x000fe20003f46070 */
[----:B------:R-:W-:Y:S01]  /*11c90*/  IMAD.X R50, RZ, RZ, R109, P1 ;  /* 0x000000ffff327224 */ /* 0x000fe200008e066d */
[----:B------:R-:W-:Y:S01]  /*11ca0*/  ISETP.LT.U32.AND P1, PT, R110, R60, PT ;  /* 0x0000003c6e00720c */ /* 0x000fe20003f21070 */
[----:B------:R-:W-:Y:S01]  /*11cb0*/  IMAD.IADD R35, R49, 0x1, R35 ;  /* 0x0000000131237824 */ /* 0x000fe200078e0223 */
[----:B------:R-:W-:Y:S01]  /*11cc0*/  ISETP.LT.U32.OR.EX P0, PT, R117, R41, !P4, P0 ;  /* 0x000000297500720c */ /* 0x000fe20006701500 */
[-C--:B------:R-:W-:Y:S01]  /*11cd0*/  IMAD R37, R105, R74.reuse, RZ ;  /* 0x0000004a69257224 */ /* 0x080fe200078e02ff */
[----:B------:R-:W-:Y:S01]  /*11ce0*/  ISETP.GE.U32.AND.EX P3, PT, R50, R109, PT, P3 ;  /* 0x0000006d3200720c */ /* 0x000fe20003f66130 */
[----:B------:R-:W-:Y:S01]  /*11cf0*/  IMAD.WIDE.U32 R32, R102, R74, RZ ;  /* 0x0000004a66207225 */ /* 0x000fe200078e00ff */
[----:B------:R-:W-:-:S02]  /*11d00*/  ISETP.GE.U32.AND.EX P2, PT, R35, R65, PT, P2 ;  /* 0x000000412300720c */ /* 0x000fc40003f46120 */
[----:B------:R-:W-:Y:S01]  /*11d10*/  ISETP.LT.U32.OR.EX P1, PT, R109, R61, !P3, P1 ;  /* 0x0000003d6d00720c */ /* 0x000fe20005f21510 */
[----:B------:R-:W-:Y:S01]  /*11d20*/  IMAD R37, R102, R75, R37 ;  /* 0x0000004b66257224 */ /* 0x000fe200078e0225 */
[----:B------:R-:W-:Y:S01]  /*11d30*/  IADD3 R51, P3, PT, R104, R114, RZ ;  /* 0x0000007268337210 */ /* 0x000fe20007f7e0ff */
[----:B------:R-:W-:Y:S01]  /*11d40*/  IMAD.WIDE.U32 R60, R47, R30, RZ ;  /* 0x0000001e2f3c7225 */ /* 0x000fe200078e00ff */
[----:B------:R-:W-:Y:S02]  /*11d50*/  SEL R40, RZ, 0x1, P2 ;  /* 0x00000001ff287807 */ /* 0x000fe40001000000 */
[----:B------:R-:W-:Y:S01]  /*11d60*/  IADD3 R49, P4, PT, R48, R62, RZ ;  /* 0x0000003e30317210 */ /* 0x000fe20007f9e0ff */
[----:B------:R-:W-:Y:S01]  /*11d70*/  IMAD.X R114, R107, 0x1, R115, P3 ;  /* 0x000000016b727824 */ /* 0x000fe200018e0673 */
[----:B------:R-:W-:Y:S01]  /*11d80*/  IADD3 R40, P3, PT, R51, R40, RZ ;  /* 0x0000002833287210 */ /* 0x000fe20007f7e0ff */
[----:B------:R-:W-:Y:S01]  /*11d90*/  IMAD.IADD R37, R33, 0x1, R37 ;  /* 0x0000000121257824 */ /* 0x000fe200078e0225 */
[----:B------:R-:W-:Y:S01]  /*11da0*/  ISETP.GE.U32.AND P2, PT, R51, R104, PT ;  /* 0x000000683300720c */ /* 0x000fe20003f46070 */
[----:B------:R-:W-:Y:S01]  /*11db0*/  IMAD.X R62, R35, 0x1, R63, P4 ;  /* 0x00000001233e7824 */ /* 0x000fe200020e063f */
[----:B------:R-:W-:Y:S01]  /*11dc0*/  LOP3.LUT R105, RZ, R105, RZ, 0x33, !PT ;  /* 0x00000069ff697212 */ /* 0x000fe200078e33ff */
[----:B------:R-:W-:-:S04]  /*11dd0*/  IMAD.WIDE.U32 R64, P4, R31, R45, R60 ;  /* 0x0000002d1f407225 */ /* 0x000fc8000788003c */
[----:B------:R-:W-:Y:S01]  /*11de0*/  IMAD.X R41, RZ, RZ, R114, P3 ;  /* 0x000000ffff297224 */ /* 0x000fe200018e0672 */
[----:B------:R-:W-:Y:S01]  /*11df0*/  ISETP.GE.U32.AND P3, PT, R40, R51, PT ;  /* 0x000000332800720c */ /* 0x000fe20003f66070 */
[----:B------:R-:W-:Y:S01]  /*11e00*/  IMAD.WIDE.U32 R112, R37, R72, RZ ;  /* 0x0000004825707225 */ /* 0x000fe200078e00ff */
[----:B------:R-:W-:Y:S02]  /*11e10*/  LOP3.LUT R51, RZ, R102, RZ, 0x33, !PT ;  /* 0x00000066ff337212 */ /* 0x000fe400078e33ff */
[----:B------:R-:W-:Y:S01]  /*11e20*/  ISETP.GE.U32.AND.EX P3, PT, R41, R114, PT, P3 ;  /* 0x000000722900720c */ /* 0x000fe20003f66130 */
[----:B------:R-:W-:-:S03]  /*11e30*/  IMAD.WIDE.U32 R60, R45, R30, RZ ;  /* 0x0000001e2d3c7225 */ /* 0x000fc600078e00ff */
[----:B------:R-:W-:Y:S01]  /*11e40*/  ISETP.GE.U32.AND.EX P2, PT, R114, R107, P3, P2 ;  /* 0x0000006b7200720c */ /* 0x000fe20001f46120 */
[----:B------:R-:W-:Y:S01]  /*11e50*/  IMAD.X R109, RZ, RZ, RZ, P4 ;  /* 0x000000ffff6d7224 */ /* 0x000fe200020e06ff */
[----:B------:R-:W-:Y:S01]  /*11e60*/  IADD3 RZ, P5, PT, R61, R64, RZ ;  /* 0x000000403dff7210 */ /* 0x000fe20007fbe0ff */
[----:B------:R-:W-:Y:S01]  /*11e70*/  IMAD.WIDE.U32 R110, R32, R72, RZ ;  /* 0x00000048206e7225 */ /* 0x000fe200078e00ff */
[----:B------:R-:W-:-:S03]  /*11e80*/  SEL R64, RZ, 0x1, !P0 ;  /* 0x00000001ff407807 */ /* 0x000fc60004000000 */
[----:B------:R-:W-:Y:S01]  /*11e90*/  IMAD.WIDE.U32 R112, P4, R32, R73, R112 ;  /* 0x0000004920707225 */ /* 0x000fe20007880070 */
[----:B------:R-:W-:-:S03]  /*11ea0*/  ISETP.GT.U32.AND P3, PT, R110, R51, PT ;  /* 0x000000336e00720c */ /* 0x000fc60003f64070 */
[----:B------:R-:W-:Y:S01]  /*11eb0*/  IMAD.MOV.U32 R108, RZ, RZ, R65 ;  /* 0x000000ffff6c7224 */ /* 0x000fe200078e0041 */
[----:B------:R-:W-:Y:S01]  /*11ec0*/  IADD3 R110, P0, PT, R111, R112, RZ ;  /* 0x000000706f6e7210 */ /* 0x000fe20007f1e0ff */
[----:B------:R-:W-:Y:S01]  /*11ed0*/  IMAD.X R65, RZ, RZ, RZ, P4 ;  /* 0x000000ffff417224 */ /* 0x000fe200020e06ff */
[----:B------:R-:W-:Y:S01]  /*11ee0*/  IADD3 R63, P4, PT, R49, R64, RZ ;  /* 0x00000040313f7210 */ /* 0x000fe20007f9e0ff */
[----:B------:R-:W-:Y:S02]  /*11ef0*/  IMAD R51, R31, R45, RZ ;  /* 0x0000002d1f337224 */ /* 0x000fe400078e02ff */
[----:B------:R-:W-:Y:S02]  /*11f00*/  IMAD.MOV.U32 R64, RZ, RZ, R113 ;  /* 0x000000ffff407224 */ /* 0x000fe400078e0071 */
[-C--:B------:R-:W-:Y:S02]  /*11f10*/  IMAD R107, R30, R47.reuse, R51 ;  /* 0x0000002f1e6b7224 */ /* 0x080fe400078e0233 */
[----:B------:R-:W-:Y:S01]  /*11f20*/  IMAD.X R51, RZ, RZ, R62, P4 ;  /* 0x000000ffff337224 */ /* 0x000fe200020e063e */
[----:B------:R-:W-:Y:S01]  /*11f30*/  IADD3 R38, P4, PT, R63, R38, RZ ;  /* 0x000000263f267210 */ /* 0x000fe20007f9e0ff */
[----:B------:R-:W-:-:S04]  /*11f40*/  IMAD.WIDE.U32.X R60, R31, R47, R108, P5 ;  /* 0x0000002f1f3c7225 */ /* 0x000fc800028e046c */
[----:B------:R-:W-:Y:S01]  /*11f50*/  IMAD.WIDE.U32.X R64, R37, R73, R64, P0 ;  /* 0x0000004925407225 */ /* 0x000fe200000e0440 */
[----:B------:R-:W-:-:S03]  /*11f60*/  ISETP.GT.U32.AND.EX P0, PT, R110, R105, PT, P3 ;  /* 0x000000696e00720c */ /* 0x000fc60003f04130 */
[----:B------:R-:W-:Y:S01]  /*11f70*/  IMAD.WIDE.U32 R30, R30, R45, R40 ;  /* 0x0000002d1e1e7225 */ /* 0x000fe200078e0028 */
[----:B------:R-:W-:-:S03]  /*11f80*/  IADD3 R102, P5, PT, R103, R64, RZ ;  /* 0x0000004067667210 */ /* 0x000fc60007fbe0ff */
[----:B------:R-:W-:Y:S01]  /*11f90*/  IMAD.X R106, R51, 0x1, R39, P4 ;  /* 0x00000001336a7824 */ /* 0x000fe200020e0627 */
[----:B------:R-:W-:Y:S01]  /*11fa0*/  SEL R39, RZ, 0x1, !P1 ;  /* 0x00000001ff277807 */ /* 0x000fe20004800000 */
[----:B------:R-:W-:Y:S01]  /*11fb0*/  IMAD.IADD R31, R31, 0x1, R107 ;  /* 0x000000011f1f7824 */ /* 0x000fe200078e026b */
[----:B------:R-:W-:Y:S01]  /*11fc0*/  ISETP.GE.U32.AND P1, PT, R30, R40, PT ;  /* 0x000000281e00720c */ /* 0x000fe20003f26070 */
[----:B------:R-:W-:Y:S01]  /*11fd0*/  IMAD.X R109, R50, 0x1, R65, P5 ;  /* 0x00000001326d7824 */ /* 0x000fe200028e0641 */
[----:B------:R-:W-:Y:S02]  /*11fe0*/  IADD3 R64, P3, PT, R38, R39, RZ ;  /* 0x0000002726407210 */ /* 0x000fe40007f7e0ff */
[----:B------:R-:W-:Y:S02]  /*11ff0*/  @!P2 IADD3 R26, P4, PT, R26, 0x1, RZ ;  /* 0x000000011a1aa810 */ /* 0x000fe40007f9e0ff */
[----:B------:R-:W-:Y:S01]  /*12000*/  ISETP.GE.U32.AND.EX P1, PT, R31, R41, PT, P1 ;  /* 0x000000291f00720c */ /* 0x000fe20003f26110 */
[----:B------:R-:W-:Y:S01]  /*12010*/  IMAD.X R65, RZ, RZ, R106, P3 ;  /* 0x000000ffff417224 */ /* 0x000fe200018e066a */
[----:B------:R-:W-:Y:S01]  /*12020*/  IADD3 R41, P3, PT, R26, R60, RZ ;  /* 0x0000003c1a297210 */ /* 0x000fe20007f7e0ff */
[----:B------:R-:W-:Y:S01]  /*12030*/  @!P2 IMAD.X R44, RZ, RZ, R44, P4 ;  /* 0x000000ffff2ca224 */ /* 0x000fe200020e062c */
[----:B------:R-:W-:Y:S01]  /*12040*/  SEL R40, RZ, 0x1, P1 ;  /* 0x00000001ff287807 */ /* 0x000fe20000800000 */
[----:B------:R-:W-:Y:S01]  /*12050*/  IMAD.WIDE.U32 R104, R34, R66, R64 ;  /* 0x0000004222687225 */ /* 0x000fe200078e0040 */
[----:B------:R-:W-:-:S02]  /*12060*/  ISETP.GE.U32.AND P4, PT, R64, R38, PT ;  /* 0x000000264000720c */ /* 0x000fc40003f86070 */
[----:B------:R-:W-:Y:S01]  /*12070*/  ISETP.LT.U32.AND P1, PT, R38, R63, PT ;  /* 0x0000003f2600720c */ /* 0x000fe20003f21070 */
[----:B------:R-:W-:Y:S01]  /*12080*/  IMAD.X R107, R44, 0x1, R61, P3 ;  /* 0x000000012c6b7824 */ /* 0x000fe200018e063d */
[----:B------:R-:W-:Y:S01]  /*12090*/  IADD3 R38, P3, PT, R41, R40, RZ ;  /* 0x0000002829267210 */ /* 0x000fe20007f7e0ff */
[----:B------:R-:W-:Y:S01]  /*120a0*/  IMAD.WIDE.U32 R60, R47, R28, RZ ;  /* 0x0000001c2f3c7225 */ /* 0x000fe200078e00ff */
[----:B------:R-:W-:-:S03]  /*120b0*/  ISETP.GE.U32.AND.EX P4, PT, R65, R106, PT, P4 ;  /* 0x0000006a4100720c */ /* 0x000fc60003f86140 */
[----:B------:R-:W-:Y:S01]  /*120c0*/  IMAD.X R39, RZ, RZ, R107, P3 ;  /* 0x000000ffff277224 */ /* 0x000fe200018e066b */
[----:B------:R-:W-:Y:S01]  /*120d0*/  ISETP.GE.U32.AND P3, PT, R38, R41, PT ;  /* 0x000000292600720c */ /* 0x000fe20003f66070 */
[----:B------:R-:W-:Y:S01]  /*120e0*/  IMAD.IADD R111, R36, 0x1, R105 ;  /* 0x00000001246f7824 */ /* 0x000fe200078e0269 */
[----:B------:R-:W-:Y:S02]  /*120f0*/  ISETP.LT.U32.OR.EX P4, PT, R106, R51, !P4, P1 ;  /* 0x000000336a00720c */ /* 0x000fe40006781510 */
[----:B------:R-:W-:Y:S01]  /*12100*/  ISETP.GE.U32.AND.EX P5, PT, R39, R107, PT, P3 ;  /* 0x0000006b2700720c */ /* 0x000fe20003fa6130 */
[----:B------:R-:W-:Y:S01]  /*12110*/  IMAD.WIDE.U32 R60, P3, R29, R45, R60 ;  /* 0x0000002d1d3c7225 */ /* 0x000fe2000786003c */
[----:B------:R-:W-:Y:S02]  /*12120*/  SEL R105, RZ, 0x1, !P4 ;  /* 0x00000001ff697807 */ /* 0x000fe40006000000 */
[----:B------:R-:W-:Y:S02]  /*12130*/  ISETP.LT.U32.AND P1, PT, R41, R26, PT ;  /* 0x0000001a2900720c */ /* 0x000fe40003f21070 */
[----:B------:R-:W-:-:S02]  /*12140*/  SEL R41, RZ, 0x1, !P0 ;  /* 0x00000001ff297807 */ /* 0x000fc40004000000 */
[----:B------:R-:W-:Y:S01]  /*12150*/  IADD3 R113, P4, PT, R105, R104, RZ ;  /* 0x0000006869717210 */ /* 0x000fe20007f9e0ff */
[----:B------:R-:W-:Y:S01]  /*12160*/  IMAD.X R105, RZ, RZ, RZ, P3 ;  /* 0x000000ffff697224 */ /* 0x000fe200018e06ff */
[----:B------:R-:W-:Y:S02]  /*12170*/  IADD3 R40, P3, PT, R102, R41, RZ ;  /* 0x0000002966287210 */ /* 0x000fe40007f7e0ff */
[----:B------:R-:W-:Y:S01]  /*12180*/  ISETP.LT.U32.OR.EX P1, PT, R107, R44, !P5, P1 ;  /* 0x0000002c6b00720c */ /* 0x000fe20006f21510 */
[----:B------:R-:W-:Y:S01]  /*12190*/  IMAD.X R36, RZ, RZ, R111, P4 ;  /* 0x000000ffff247224 */ /* 0x000fe200020e066f */
[----:B------:R-:W-:Y:S01]  /*121a0*/  ISETP.GE.U32.AND P5, PT, R113, R104, PT ;  /* 0x000000687100720c */ /* 0x000fe20003fa6070 */
[----:B------:R-:W-:Y:S01]  /*121b0*/  IMAD.X R41, RZ, RZ, R109, P3 ;  /* 0x000000ffff297224 */ /* 0x000fe200018e066d */
[----:B------:R-:W-:Y:S01]  /*121c0*/  ISETP.GE.U32.AND P4, PT, R40, R102, PT ;  /* 0x000000662800720c */ /* 0x000fe20003f86070 */
[----:B------:R-:W-:Y:S01]  /*121d0*/  IMAD.WIDE.U32 R106, R37, R70, RZ ;  /* 0x00000046256a7225 */ /* 0x000fe200078e00ff */
[----:B------:R-:W-:-:S02]  /*121e0*/  ISETP.LT.U32.AND P0, PT, R104, R64, PT ;  /* 0x000000406800720c */ /* 0x000fc40003f01070 */
[----:B------:R-:W-:Y:S01]  /*121f0*/  ISETP.GE.U32.AND.EX P5, PT, R36, R111, PT, P5 ;  /* 0x0000006f2400720c */ /* 0x000fe20003fa6150 */
[----:B------:R-:W-:Y:S01]  /*12200*/  IMAD.MOV.U32 R104, RZ, RZ, R61 ;  /* 0x000000ffff687224 */ /* 0x000fe200078e003d */
[----:B------:R-:W-:Y:S01]  /*12210*/  ISETP.LT.U32.AND P3, PT, R102, R103, PT ;  /* 0x000000676600720c */ /* 0x000fe20003f61070 */
[C---:B------:R-:W-:Y:S01]  /*12220*/  IMAD.WIDE.U32 R102, R32.reuse, R70, RZ ;  /* 0x0000004620667225 */ /* 0x040fe200078e00ff */
[----:B------:R-:W-:Y:S02]  /*12230*/  ISETP.GE.U32.AND.EX P4, PT, R41, R109, PT, P4 ;  /* 0x0000006d2900720c */ /* 0x000fe40003f86140 */
[----:B------:R-:W-:Y:S01]  /*12240*/  ISETP.LT.U32.OR.EX P0, PT, R111, R65, !P5, P0 ;  /* 0x000000416f00720c */ /* 0x000fe20006f01500 */
[----:B------:R-:W-:Y:S01]  /*12250*/  IMAD.WIDE.U32 R106, P5, R32, R71, R106 ;  /* 0x00000047206a7225 */ /* 0x000fe200078a006a */
[----:B------:R-:W-:-:S03]  /*12260*/  ISETP.LT.U32.OR.EX P3, PT, R109, R50, !P4, P3 ;  /* 0x000000326d00720c */ /* 0x000fc60006761530 */
[----:B------:R-:W-:Y:S01]  /*12270*/  IMAD.WIDE.U32 R64, R45, R28, RZ ;  /* 0x0000001c2d407225 */ /* 0x000fe200078e00ff */
[----:B------:R-:W-:Y:S02]  /*12280*/  SEL R109, RZ, 0x1, !P3 ;  /* 0x00000001ff6d7807 */ /* 0x000fe40005800000 */
[----:B------:R-:W-:Y:S01]  /*12290*/  IADD3 RZ, P4, PT, R103, R106, RZ ;  /* 0x0000006a67ff7210 */ /* 0x000fe20007f9e0ff */
        /* <DEDUP_REMOVED lines=14> */
[-C--:B------:R-:W-:Y:S02]  /*12380*/  IMAD R26, R29, R45.reuse, RZ ;  /* 0x0000002d1d1a7224 */ /* 0x080fe400078e02ff */
[----:B------:R-:W-:Y:S01]  /*12390*/  IMAD.WIDE.U32 R44, R28, R45, R38 ;  /* 0x0000002d1c2c7225 */ /* 0x000fe200078e0026 */
[----:B------:R-:W-:Y:S02]  /*123a0*/  ISETP.GE.U32.AND.EX P5, PT, R107, R106, PT, P4 ;  /* 0x0000006a6b00720c */ /* 0x000fe40003fa6140 */
[----:B------:R-:W-:Y:S02]  /*123b0*/  IADD3 R29, P4, PT, R113, R64, RZ ;  /* 0x00000040711d7210 */ /* 0x000fe40007f9e0ff */
[----:B------:R-:W-:Y:S01]  /*123c0*/  ISETP.LT.U32.OR.EX P5, PT, R106, R41, !P5, P3 ;  /* 0x000000296a00720c */ /* 0x000fe20006fa1530 */
[----:B------:R-:W-:Y:S01]  /*123d0*/  IMAD R41, R28, R47, R26 ;  /* 0x0000002f1c297224 */ /* 0x000fe200078e021a */
[----:B------:R-:W-:Y:S01]  /*123e0*/  SEL R47, RZ, 0x1, !P1 ;  /* 0x00000001ff2f7807 */ /* 0x000fe20004800000 */
[----:B------:R-:W-:Y:S01]  /*123f0*/  IMAD.X R65, R36, 0x1, R65, P4 ;  /* 0x0000000124417824 */ /* 0x000fe200020e0641 */
[----:B------:R-:W-:Y:S01]  /*12400*/  SEL R40, RZ, 0x1, !P5 ;  /* 0x00000001ff287807 */ /* 0x000fe20006800000 */
[----:B------:R-:W-:Y:S01]  /*12410*/  IMAD R26, R107, R74, RZ ;  /* 0x0000004a6b1a7224 */ /* 0x000fe200078e02ff */
[----:B------:R-:W-:-:S02]  /*12420*/  @!P2 IADD3 R46, P5, PT, R103, R46, RZ ;  /* 0x0000002e672ea210 */ /* 0x000fc40007fbe0ff */
[----:B------:R-:W-:Y:S01]  /*12430*/  ISETP.GE.U32.AND P1, PT, R44, R38, PT ;  /* 0x000000262c00720c */ /* 0x000fe20003f26070 */
[----:B------:R-:W-:Y:S01]  /*12440*/  IMAD.IADD R38, R45, 0x1, R41 ;  /* 0x000000012d267824 */ /* 0x000fe200078e0229 */
[C---:B------:R-:W-:Y:S01]  /*12450*/  ISETP.LT.U32.AND P4, PT, R29.reuse, R113, PT ;  /* 0x000000711d00720c */ /* 0x040fe20003f81070 */
[----:B------:R-:W-:Y:S01]  /*12460*/  @!P2 IMAD.X R4, RZ, RZ, R4, P5 ;  /* 0x000000ffff04a224 */ /* 0x000fe200028e0604 */
[----:B------:R-:W-:Y:S01]  /*12470*/  IADD3 R40, P5, PT, R29, R40, RZ ;  /* 0x000000281d287210 */ /* 0x000fe20007fbe0ff */
[C---:B------:R-:W-:Y:S01]  /*12480*/  IMAD R45, R105.reuse, R75, R26 ;  /* 0x0000004b692d7224 */ /* 0x040fe200078e021a */
[----:B------:R-:W-:Y:S02]  /*12490*/  ISETP.GE.U32.AND.EX P1, PT, R38, R39, PT, P1 ;  /* 0x000000272600720c */ /* 0x000fe40003f26110 */
[----:B------:R-:W-:Y:S01]  /*124a0*/  ISETP.GE.U32.AND P2, PT, R40, R29, PT ;  /* 0x0000001d2800720c */ /* 0x000fe20003f46070 */
[----:B------:R-:W-:Y:S01]  /*124b0*/  IMAD.X R41, RZ, RZ, R65, P5 ;  /* 0x000000ffff297224 */ /* 0x000fe200028e0641 */
[----:B------:R-:W-:Y:S01]  /*124c0*/  SEL R39, RZ, 0x1, P1 ;  /* 0x00000001ff277807 */ /* 0x000fe20000800000 */
[----:B------:R-:W-:Y:S01]  /*124d0*/  IMAD.WIDE.U32 R28, R105, R74, RZ ;  /* 0x0000004a691c7225 */ /* 0x000fe200078e00ff */
[----:B------:R-:W-:-:S02]  /*124e0*/  IADD3 R34, P1, P5, R60, R46, R47 ;  /* 0x0000002e3c227210 */ /* 0x000fc40007d3e02f */
[----:B------:R-:W-:Y:S01]  /*124f0*/  ISETP.GE.U32.AND.EX P2, PT, R41, R65, PT, P2 ;  /* 0x000000412900720c */ /* 0x000fe20003f46120 */
[----:B------:R-:W-:Y:S01]  /*12500*/  IMAD.WIDE.U32 R46, R37, R68, RZ ;  /* 0x00000044252e7225 */ /* 0x000fe200078e00ff */
[----:B------:R-:W-:Y:S02]  /*12510*/  ISETP.GE.U32.AND P3, PT, R49, R48, PT ;  /* 0x000000303100720c */ /* 0x000fe40003f66070 */
[----:B------:R-:W-:Y:S01]  /*12520*/  ISETP.LT.U32.OR.EX P4, PT, R65, R36, !P2, P4 ;  /* 0x000000244100720c */ /* 0x000fe20005781540 */
[----:B------:R-:W-:Y:S01]  /*12530*/  IMAD.IADD R26, R29, 0x1, R45 ;  /* 0x000000011d1a7824 */ /* 0x000fe200078e022d */
        /* <DEDUP_REMOVED lines=20> */
[----:B------:R-:W-:-:S03]  /*12680*/  IMAD.WIDE.U32 R60, R32, R68, RZ ;  /* 0x00000044203c7225 */ /* 0x000fc600078e00ff */
[----:B------:R-:W-:Y:S01]  /*12690*/  ISETP.GT.U32.AND.EX P1, PT, R103, R36, PT, P1 ;  /* 0x000000246700720c */ /* 0x000fe20003f24110 */
[----:B------:R-:W-:Y:S01]  /*126a0*/  IMAD.X R63, RZ, RZ, RZ, P4 ;  /* 0x000000ffff3f7224 */ /* 0x000fe200020e06ff */
[----:B------:R-:W-:Y:S01]  /*126b0*/  IADD3 RZ, P4, PT, R61, R64, RZ ;  /* 0x000000403dff7210 */ /* 0x000fe20007f9e0ff */
[----:B------:R-:W-:Y:S02]  /*126c0*/  IMAD.MOV.U32 R62, RZ, RZ, R105 ;  /* 0x000000ffff3e7224 */ /* 0x000fe400078e0069 */
[----:B------:R-:W-:Y:S02]  /*126d0*/  IMAD.MOV.U32 R60, RZ, RZ, R30 ;  /* 0x000000ffff3c7224 */ /* 0x000fe400078e001e */
        /* <DEDUP_REMOVED lines=18> */
.L_x_69:
[----:B------:R-:W-:Y:S05]  /*12800*/  BSYNC.RECONVERGENT B3 ;  /* 0x0000000000037941 */ /* 0x000fea0003800200 */
.L_x_68:
        /* <DEDUP_REMOVED lines=9> */
[----:B------:R-:W-:Y:S01]  /*128a0*/  IMAD.WIDE.U32 R46, R26, R70, RZ ;  /* 0x000000461a2e7225 */ /* 0x000fe200078e00ff */
[----:B------:R-:W-:Y:S01]  /*128b0*/  SEL R40, RZ, 0x1, !P0 ;  /* 0x00000001ff287807 */ /* 0x000fe20004000000 */
[----:B------:R-:W-:Y:S01]  /*128c0*/  BSSY.RELIABLE B4, `(.L_x_71) ;  /* 0x00000a1000047945 */ /* 0x000fe20003800100 */
[----:B------:R-:W-:Y:S01]  /*128d0*/  ISETP.GE.U32.AND.EX P1, PT, R39, R106, PT, P1 ;  /* 0x0000006a2700720c */ /* 0x000fe20003f26110 */
[----:B------:R-:W-:Y:S01]  /*128e0*/  IMAD.X R43, RZ, RZ, R51, P3 ;  /* 0x000000ffff2b7224 */ /* 0x000fe200018e0633 */
[----:B------:R-:W-:-:S02]  /*128f0*/  IADD3 R62, P3, PT, R35, R40, RZ ;  /* 0x00000028233e7210 */ /* 0x000fc40007f7e0ff */
[----:B------:R-:W-:Y:S02]  /*12900*/  ISETP.LT.U32.OR.EX P5, PT, R106, R41, !P1, P5 ;  /* 0x000000296a00720c */ /* 0x000fe40004fa1550 */
[----:B------:R-:W-:Y:S01]  /*12910*/  ISETP.LT.U32.AND P2, PT, R29, R45, PT ;  /* 0x0000002d1d00720c */ /* 0x000fe20003f41070 */
[----:B------:R-:W-:Y:S01]  /*12920*/  IMAD.X R61, RZ, RZ, R36, P3 ;  /* 0x000000ffff3d7224 */ /* 0x000fe200018e0624 */
[----:B------:R-:W-:Y:S01]  /*12930*/  ISETP.GE.U32.AND P0, PT, R42, R29, PT ;  /* 0x0000001d2a00720c */ /* 0x000fe20003f06070 */
[----:B------:R-:W-:Y:S01]  /*12940*/  IMAD.WIDE.U32 R44, R28, R70, RZ ;  /* 0x000000461c2c7225 */ /* 0x000fe200078e00ff */
[----:B------:R-:W-:Y:S02]  /*12950*/  IADD3 R29, P1, PT, R62, R48, RZ ;  /* 0x000000303e1d7210 */ /* 0x000fe40007f3e0ff */
[----:B------:R-:W-:Y:S02]  /*12960*/  SEL R40, RZ, 0x1, !P5 ;  /* 0x00000001ff287807 */ /* 0x000fe40006800000 */
[----:B------:R-:W-:Y:S01]  /*12970*/  ISETP.GE.U32.AND.EX P0, PT, R43, R51, PT, P0 ;  /* 0x000000332b00720c */ /* 0x000fe20003f06100 */
[----:B------:R-:W-:Y:S01]  /*12980*/  IMAD.X R33, R61, 0x1, R49, P1 ;  /* 0x000000013d217824 */ /* 0x000fe200008e0631 */
[----:B------:R-:W-:Y:S01]  /*12990*/  IADD3 R40, P1, PT, R29, R40, RZ ;  /* 0x000000281d287210 */ /* 0x000fe20007f3e0ff */
[----:B------:R-:W-:Y:S01]  /*129a0*/  IMAD.WIDE.U32 R48, R28, R70, R42 ;  /* 0x000000461c307225 */ /* 0x000fe200078e002a */
[----:B------:R-:W-:-:S02]  /*129b0*/  ISETP.LT.U32.OR.EX P2, PT, R51, R39, !P0, P2 ;  /* 0x000000273300720c */ /* 0x000fc40004741520 */
[----:B------:R-:W-:Y:S01]  /*129c0*/  ISETP.GE.U32.AND P0, PT, R40, R29, PT ;  /* 0x0000001d2800720c */ /* 0x000fe20003f06070 */
[----:B------:R-:W-:Y:S01]  /*129d0*/  IMAD.X R41, RZ, RZ, R33, P1 ;  /* 0x000000ffff297224 */ /* 0x000fe200008e0621 */
[----:B------:R-:W-:Y:S01]  /*129e0*/  SEL R63, RZ, 0x1, !P2 ;  /* 0x00000001ff3f7807 */ /* 0x000fe20005000000 */
[----:B------:R-:W-:Y:S01]  /*129f0*/  IMAD.WIDE.U32 R50, P3, R28, R71, R46 ;  /* 0x000000471c327225 */ /* 0x000fe2000786002e */
[----:B------:R-:W-:Y:S02]  /*12a00*/  ISETP.LT.U32.AND P1, PT, R29, R62, PT ;  /* 0x0000003e1d00720c */ /* 0x000fe40003f21070 */
[----:B------:R-:W-:Y:S01]  /*12a10*/  ISETP.GE.U32.AND.EX P2, PT, R41, R33, PT, P0 ;  /* 0x000000212900720c */ /* 0x000fe20003f46100 */
[----:B------:R-:W-:Y:S01]  /*12a20*/  IMAD.WIDE.U32 R46, R37, R66, RZ ;  /* 0x00000042252e7225 */ /* 0x000fe200078e00ff */
[----:B------:R-:W-:Y:S02]  /*12a30*/  ISETP.LT.U32.AND P0, PT, R48, R42, PT ;  /* 0x0000002a3000720c */ /* 0x000fe40003f01070 */
[-C--:B------:R-:W-:Y:S01]  /*12a40*/  IADD3 R63, P5, PT, R63, R48.reuse, RZ ;  /* 0x000000303f3f7210 */ /* 0x080fe20007fbe0ff */
[----:B------:R-:W-:Y:S01]  /*12a50*/  IMAD.IADD R42, R50, 0x1, R49 ;  /* 0x00000001322a7824 */ /* 0x000fe200078e0231 */
[----:B------:R-:W-:Y:S01]  /*12a60*/  ISETP.LT.U32.OR.EX P1, PT, R33, R61, !P2, P1 ;  /* 0x0000003d2100720c */ /* 0x000fe20005721510 */
[----:B------:R-:W-:Y:S01]  /*12a70*/  IMAD.X R33, RZ, RZ, RZ, P3 ;  /* 0x000000ffff217224 */ /* 0x000fe200018e06ff */
[----:B------:R-:W-:Y:S01]  /*12a80*/  ISETP.GE.U32.AND P2, PT, R63, R48, PT ;  /* 0x000000303f00720c */ /* 0x000fe20003f46070 */
[----:B------:R-:W-:Y:S01]  /*12a90*/  IMAD.X R107, RZ, RZ, R42, P5 ;  /* 0x000000ffff6b7224 */ /* 0x000fe200028e062a */
[----:B------:R-:W-:Y:S01]  /*12aa0*/  IADD3 RZ, P4, PT, R45, R50, RZ ;  /* 0x000000322dff7210 */ /* 0x000fe20007f9e0ff */
[----:B------:R-:W-:Y:S01]  /*12ab0*/  IMAD.WIDE.U32 R44, R32, R66, RZ ;  /* 0x00000042202c7225 */ /* 0x000fe200078e00ff */
[----:B------:R-:W-:-:S02]  /*12ac0*/  SEL R39, RZ, 0x1, !P1 ;  /* 0x00000001ff277807 */ /* 0x000fc40004800000 */
[----:B------:R-:W-:Y:S01]  /*12ad0*/  ISETP.GE.U32.AND.EX P2, PT, R107, R42, PT, P2 ;  /* 0x0000002a6b00720c */ /* 0x000fe20003f46120 */
[----:B------:R-:W-:-:S03]  /*12ae0*/  IMAD.WIDE.U32 R46, P5, R32, R67, R46 ;  /* 0x00000043202e7225 */ /* 0x000fc600078a002e */
[----:B------:R-:W-:Y:S01]  /*12af0*/  ISETP.LT.U32.OR.EX P1, PT, R42, R43, !P2, P0 ;  /* 0x0000002b2a00720c */ /* 0x000fe20005721500 */
[----:B------:R-:W-:Y:S01]  /*12b00*/  IMAD.WIDE.U32 R48, R32, R66, R40 ;  /* 0x0000004220307225 */ /* 0x000fe200078e0028 */
[----:B------:R-:W-:Y:S02]  /*12b10*/  IADD3 RZ, P3, PT, R45, R46, RZ ;  /* 0x0000002e2dff7210 */ /* 0x000fe40007f7e0ff */
[----:B------:R-:W-:Y:S01]  /*12b20*/  ISETP.GE.U32.AND P0, PT, R62, R35, PT ;  /* 0x000000233e00720c */ /* 0x000fe20003f06070 */
[----:B------:R-:W-:Y:S01]  /*12b30*/  IMAD.MOV.U32 R32, RZ, RZ, R51 ;  /* 0x000000ffff207224 */ /* 0x000fe200078e0033 */
[----:B------:R-:W-:Y:S01]  /*12b40*/  IADD3 R39, P2, PT, R39, R48, RZ ;  /* 0x0000003027277210 */ /* 0x000fe20007f5e0ff */
[----:B------:R-:W-:Y:S01]  /*12b50*/  IMAD.IADD R49, R46, 0x1, R49 ;  /* 0x000000012e317824 */ /* 0x000fe200078e0231 */
[----:B------:R-:W-:Y:S01]  /*12b60*/  SEL R46, RZ, 0x1, !P1 ;  /* 0x00000001ff2e7807 */ /* 0x000fe20004800000 */
[----:B------:R-:W-:Y:S01]  /*12b70*/  IMAD.WIDE.U32.X R42, R26, R71, R32, P4 ;  /* 0x000000471a2a7225 */ /* 0x000fe200020e0420 */
[----:B------:R-:W-:-:S03]  /*12b80*/  ISETP.GE.U32.AND.EX P0, PT, R61, R36, PT, P0 ;  /* 0x000000243d00720c */ /* 0x000fc60003f06100 */
[----:B------:R-:W-:Y:S01]  /*12b90*/  IMAD.X R44, RZ, RZ, R49, P2 ;  /* 0x000000ffff2c7224 */ /* 0x000fe200010e0631 */
[----:B------:R-:W-:Y:S01]  /*12ba0*/  IADD3 R29, P1, PT, R39, R42, RZ ;  /* 0x0000002a271d7210 */ /* 0x000fe20007f3e0ff */
[----:B------:R-:W-:Y:S01]  /*12bb0*/  IMAD.MOV.U32 R32, RZ, RZ, R47 ;  /* 0x000000ffff207224 */ /* 0x000fe200078e002f */
[----:B------:R-:W-:Y:S01]  /*12bc0*/  ISETP.GE.U32.AND P2, PT, R35, R60, PT ;  /* 0x0000003c2300720c */ /* 0x000fe20003f46070 */
[----:B------:R-:W-:Y:S01]  /*12bd0*/  IMAD.X R33, RZ, RZ, RZ, P5 ;  /* 0x000000ffff217224 */ /* 0x000fe200028e06ff */
[----:B------:R-:W-:Y:S01]  /*12be0*/  IADD3 R46, P4, PT, R29, R46, RZ ;  /* 0x0000002e1d2e7210 */ /* 0x000fe20007f9e0ff */
[----:B------:R-:W-:Y:S01]  /*12bf0*/  IMAD.X R35, R44, 0x1, R43, P1 ;  /* 0x000000012c237824 */ /* 0x000fe200008e062b */
[----:B------:R-:W-:Y:S01]  /*12c00*/  ISETP.GE.U32.AND.EX P0, PT, R36, R31, P0, P2 ;  /* 0x0000001f2400720c */ /* 0x000fe20000706120 */
[----:B------:R-:W-:Y:S01]  /*12c10*/  IMAD.WIDE.U32.X R32, R37, R67, R32, P3 ;  /* 0x0000004325207225 */ /* 0x000fe200018e0420 */
[----:B------:R-:W-:Y:S02]  /*12c20*/  ISETP.GE.U32.AND P1, PT, R46, R29, PT ;  /* 0x0000001d2e00720c */ /* 0x000fe40003f26070 */
[----:B------:R-:W-:Y:S01]  /*12c30*/  ISETP.LT.U32.AND P2, PT, R29, R39, PT ;  /* 0x000000271d00720c */ /* 0x000fe20003f41070 */
[----:B------:R-:W-:Y:S01]  /*12c40*/  IMAD.X R47, RZ, RZ, R35, P4 ;  /* 0x000000ffff2f7224 */ /* 0x000fe200020e0623 */
[----:B------:R-:W-:Y:S01]  /*12c50*/  ISETP.GE.U32.AND P3, PT, R39, R48, PT ;  /* 0x000000302700720c */ /* 0x000fe20003f66070 */
[----:B------:R-:W-:-:S03]  /*12c60*/  IMAD.WIDE.U32 R42, R26, R68, RZ ;  /* 0x000000441a2a7225 */ /* 0x000fc600078e00ff */
[----:B------:R-:W-:Y:S01]  /*12c70*/  ISETP.GE.U32.AND.EX P4, PT, R47, R35, PT, P1 ;  /* 0x000000232f00720c */ /* 0x000fe20003f86110 */
[----:B------:R-:W-:Y:S01]  /*12c80*/  IMAD.WIDE.U32 R36, R28, R68, RZ ;  /* 0x000000441c247225 */ /* 0x000fe200078e00ff */
[----:B------:R-:W-:Y:S02]  /*12c90*/  ISETP.GE.U32.AND.EX P3, PT, R44, R49, PT, P3 ;  /* 0x000000312c00720c */ /* 0x000fe40003f66130 */
[----:B------:R-:W-:Y:S01]  /*12ca0*/  ISETP.LT.U32.OR.EX P2, PT, R35, R44, !P4, P2 ;  /* 0x0000002c2300720c */ /* 0x000fe20006741520 */
[----:B------:R-:W-:Y:S01]  /*12cb0*/  IMAD.WIDE.U32 R44, R28, R68, R46 ;  /* 0x000000441c2c7225 */ /* 0x000fe200078e002e */
[----:B------:R-:W-:Y:S02]  /*12cc0*/  ISETP.LT.U32.AND P1, PT, R48, R40, PT ;  /* 0x000000283000720c */ /* 0x000fe40003f21070 */
[----:B------:R-:W-:Y:S01]  /*12cd0*/  SEL R29, RZ, 0x1, !P2 ;  /* 0x00000001ff1d7807 */ /* 0x000fe20005000000 */
[----:B------:R-:W-:Y:S01]  /*12ce0*/  IMAD.WIDE.U32 R42, P5, R28, R69, R42 ;  /* 0x000000451c2a7225 */ /* 0x000fe200078a002a */
        /* <DEDUP_REMOVED lines=17> */
[----:B------:R-:W-:Y:S01]  /*12e00*/  ISETP.LT.U32.OR.EX P1, PT, R29, R47, !P3, P1 ;  /* 0x0000002f1d00720c */ /* 0x000fe20005f21510 */
[----:B------:R-:W-:Y:S01]  /*12e10*/  IMAD.WIDE.U32 R32, R26, R66, RZ ;  /* 0x000000421a207225 */ /* 0x000fe200078e00ff */
[C---:B------:R-:W-:Y:S02]  /*12e20*/  IADD3 R29, P2, PT, R31.reuse, R36, RZ ;  /* 0x000000241f1d7210 */ /* 0x040fe40007f5e0ff */
[----:B------:R-:W-:Y:S01]  /*12e30*/  SEL R40, RZ, 0x1, !P1 ;  /* 0x00000001ff287807 */ /* 0x000fe20004800000 */
[----:B------:R-:W-:Y:S01]  /*12e40*/  IMAD.X R36, RZ, RZ, R39, P4 ;  /* 0x000000ffff247224 */ /* 0x000fe200020e0627 */
[----:B------:R-:W-:-:S02]  /*12e50*/  ISETP.GE.U32.AND P5, PT, R31, R35, PT ;  /* 0x000000231f00720c */ /* 0x000fc40003fa6070 */
[C---:B------:R-:W-:Y:S01]  /*12e60*/  IADD3 R40, P1, PT, R29.reuse, R40, RZ ;  /* 0x000000281d287210 */ /* 0x040fe20007f3e0ff */
[----:B------:R-:W-:Y:S01]  /*12e70*/  IMAD.X R37, R36, 0x1, R37, P2 ;  /* 0x0000000124257824 */ /* 0x000fe200010e0625 */
[----:B------:R-:W-:Y:S02]  /*12e80*/  ISETP.LT.U32.AND P2, PT, R29, R31, PT ;  /* 0x0000001f1d00720c */ /* 0x000fe40003f41070 */
[----:B------:R-:W-:Y:S01]  /*12e90*/  ISETP.GE.U32.AND P3, PT, R40, R29, PT ;  /* 0x0000001d2800720c */ /* 0x000fe20003f66070 */
[----:B------:R-:W-:Y:S01]  /*12ea0*/  IMAD.X R41, RZ, RZ, R37, P1 ;  /* 0x000000ffff297224 */ /* 0x000fe200008e0625 */
[----:B------:R-:W-:Y:S02]  /*12eb0*/  ISETP.GE.U32.AND.EX P5, PT, R36, R39, PT, P5 ;  /* 0x000000272400720c */ /* 0x000fe40003fa6150 */
[----:B------:R-:W-:Y:S02]  /*12ec0*/  ISETP.LT.U32.AND P4, PT, R35, R30, PT ;  /* 0x0000001e2300720c */ /* 0x000fe40003f81070 */
[----:B------:R-:W-:-:S02]  /*12ed0*/  ISETP.GE.U32.AND.EX P3, PT, R41, R37, PT, P3 ;  /* 0x000000252900720c */ /* 0x000fc40003f66130 */
        /* <DEDUP_REMOVED lines=9> */
[----:B------:R-:W-:-:S03]  /*12f70*/  IMAD.WIDE.U32 R28, R28, R66, RZ ;  /* 0x000000421c1c7225 */ /* 0x000fc600078e00ff */
[----:B------:R-:W-:Y:S01]  /*12f80*/  ISETP.GE.U32.AND P1, PT, R39, R36, PT ;  /* 0x000000242700720c */ /* 0x000fe20003f26070 */
[----:B------:R-:W-:Y:S01]  /*12f90*/  IMAD.IADD R35, R32, 0x1, R37 ;  /* 0x0000000120237824 */ /* 0x000fe200078e0225 */
[----:B------:R-:W-:Y:S01]  /*12fa0*/  IADD3 RZ, P3, PT, R29, R32, RZ ;  /* 0x000000201dff7210 */ /* 0x000fe20007f7e0ff */
[----:B------:R-:W-:Y:S01]  /*12fb0*/  IMAD.MOV.U32 R30, RZ, RZ, R33 ;  /* 0x000000ffff1e7224 */ /* 0x000fe200078e0021 */
[----:B------:R-:W-:Y:S01]  /*12fc0*/  @!P0 SEL R33, RZ, 0x1, P5 ;  /* 0x00000001ff218807 */ /* 0x000fe20002800000 */
        /* <DEDUP_REMOVED lines=48> */
.L_x_72:
[----:B------:R-:W-:Y:S05]  /*132d0*/  BSYNC.RELIABLE B4 ;  /* 0x0000000000047941 */ /* 0x000fea0003800100 */
.L_x_71:
        /* <DEDUP_REMOVED lines=21> */
.L_x_73:
[----:B------:R-:W-:Y:S05]  /*13430*/  BSYNC.RECONVERGENT B3 ;  /* 0x0000000000037941 */ /* 0x000fea0003800200 */
.L_x_70:
[----:B------:R-:W2:Y:S04]  /*13440*/  LDL.128 R48, [R20+-0xb0] ;  /* 0xffff500014307983 */ /* 0x000ea80000100c00 */
[----:B------:R-:W3:Y:S01]  /*13450*/  LDL.128 R44, [R20+-0xa0] ;  /* 0xffff6000142c7983 */ /* 0x000ee20000100c00 */
[----:B------:R-:W-:Y:S01]  /*13460*/  BSSY.RECONVERGENT B3, `(.L_x_74) ;  /* 0x0000034000037945 */ /* 0x000fe20003800200 */
[----:B--2---:R-:W-:-:S04]  /*13470*/  ISETP.GE.U32.AND P0, PT, R9, R48, PT ;  /* 0x000000300900720c */ /* 0x004fc80003f06070 */
[----:B------:R-:W-:-:S04]  /*13480*/  ISETP.GE.U32.AND.EX P0, PT, R27, R49, PT, P0 ;  /* 0x000000311b00720c */ /* 0x000fc80003f06100 */
[----:B------:R-:W-:-:S04]  /*13490*/  SEL R29, RZ, 0x1, P0 ;  /* 0x00000001ff1d7807 */ /* 0x000fc80000000000 */
[----:B------:R-:W-:-:S04]  /*134a0*/  IADD3 R30, P1, PT, R50, R29, RZ ;  /* 0x0000001d321e7210 */ /* 0x000fc80007f3e0ff */
[CC--:B------:R-:W-:Y:S01]  /*134b0*/  ISETP.GE.U32.AND P0, PT, R15.reuse, R30.reuse, PT ;  /* 0x0000001e0f00720c */ /* 0x0c0fe20003f06070 */
[----:B------:R-:W-:Y:S01]  /*134c0*/  IMAD.X R31, RZ, RZ, R51, P1 ;  /* 0x000000ffff1f7224 */ /* 0x000fe200008e0633 */
[----:B------:R-:W-:-:S04]  /*134d0*/  IADD3 R15, P2, PT, R15, -R30, RZ ;  /* 0x8000001e0f0f7210 */ /* 0x000fc80007f5e0ff */
[C---:B------:R-:W-:Y:S01]  /*134e0*/  ISETP.GE.U32.AND.EX P0, PT, R12.reuse, R31, PT, P0 ;  /* 0x0000001f0c00720c */ /* 0x040fe20003f06100 */
[----:B------:R-:W-:-:S03]  /*134f0*/  IMAD.X R12, R12, 0x1, ~R31, P2 ;  /* 0x000000010c0c7824 */ /* 0x000fc600010e0e1f */
[----:B------:R-:W-:-:S04]  /*13500*/  SEL R29, RZ, 0x1, P0 ;  /* 0x00000001ff1d7807 */ /* 0x000fc80000000000 */
[----:B---3--:R-:W-:-:S04]  /*13510*/  IADD3 R26, P1, PT, R44, R29, RZ ;  /* 0x0000001d2c1a7210 */ /* 0x008fc80007f3e0ff */
[CC--:B------:R-:W-:Y:S01]  /*13520*/  ISETP.GE.U32.AND P0, PT, R13.reuse, R26.reuse, PT ;  /* 0x0000001a0d00720c */ /* 0x0c0fe20003f06070 */
[----:B------:R-:W-:Y:S01]  /*13530*/  IMAD.X R28, RZ, RZ, R45, P1 ;  /* 0x000000ffff1c7224 */ /* 0x000fe200008e062d */
[----:B------:R-:W-:-:S04]  /*13540*/  IADD3 R13, P3, PT, R13, -R26, RZ ;  /* 0x8000001a0d0d7210 */ /* 0x000fc80007f7e0ff */
[C---:B------:R-:W-:Y:S01]  /*13550*/  ISETP.GE.U32.AND.EX P0, PT, R5.reuse, R28, PT, P0 ;  /* 0x0000001c0500720c */ /* 0x040fe20003f06100 */
[----:B------:R-:W-:-:S03]  /*13560*/  IMAD.X R5, R5, 0x1, ~R28, P3 ;  /* 0x0000000105057824 */ /* 0x000fc600018e0e1c */
[----:B------:R-:W-:-:S04]  /*13570*/  SEL R29, RZ, 0x1, P0 ;  /* 0x00000001ff1d7807 */ /* 0x000fc80000000000 */
[----:B------:R-:W-:-:S04]  /*13580*/  IADD3 R4, P1, PT, R46, R29, RZ ;  /* 0x0000001d2e047210 */ /* 0x000fc80007f3e0ff */
[CC--:B------:R-:W-:Y:S01]  /*13590*/  ISETP.GE.U32.AND P0, PT, R11.reuse, R4.reuse, PT ;  /* 0x000000040b00720c */ /* 0x0c0fe20003f06070 */
[----:B------:R-:W-:Y:S01]  /*135a0*/  IMAD.X R29, RZ, RZ, R47, P1 ;  /* 0x000000ffff1d7224 */ /* 0x000fe200008e062f */
[----:B------:R-:W-:Y:S02]  /*135b0*/  IADD3 R11, P4, PT, R11, -R4, RZ ;  /* 0x800000040b0b7210 */ /* 0x000fe40007f9e0ff */
[----:B------:R-:W-:Y:S02]  /*135c0*/  IADD3 R9, P1, PT, -R48, R9, RZ ;  /* 0x0000000930097210 */ /* 0x000fe40007f3e1ff */
[C---:B------:R-:W-:Y:S01]  /*135d0*/  ISETP.GE.U32.AND.EX P0, PT, R10.reuse, R29, PT, P0 ;  /* 0x0000001d0a00720c */ /* 0x040fe20003f06100 */
[----:B------:R-:W-:Y:S02]  /*135e0*/  IMAD.X R10, R10, 0x1, ~R29, P4 ;  /* 0x000000010a0a7824 */ /* 0x000fe400020e0e1d */
[----:B------:R-:W-:-:S10]  /*135f0*/  IMAD.X R4, R27, 0x1, ~R49, P1 ;  /* 0x000000011b047824 */ /* 0x000fd400008e0e31 */
[----:B------:R-:W-:Y:S05]  /*13600*/  @P0 BRA `(.L_x_75) ;  /* 0x0000000000640947 */ /* 0x000fea0003800000 */
[----:B------:R-:W-:Y:S02]  /*13610*/  IADD3 R9, P0, PT, R9, R72, RZ ;  /* 0x0000004809097210 */ /* 0x000fe40007f1e0ff */
[----:B------:R-:W-:-:S03]  /*13620*/  IADD3 R26, P1, PT, R15, R70, RZ ;  /* 0x000000460f1a7210 */ /* 0x000fc60007f3e0ff */
[----:B------:R-:W-:Y:S01]  /*13630*/  IMAD.X R4, R4, 0x1, R73, P0 ;  /* 0x0000000104047824 */ /* 0x000fe200000e0649 */
[----:B------:R-:W-:Y:S01]  /*13640*/  ISETP.GE.U32.AND P0, PT, R9, R72, PT ;  /* 0x000000480900720c */ /* 0x000fe20003f06070 */
[----:B------:R-:W-:Y:S01]  /*13650*/  IMAD.X R27, R12, 0x1, R71, P1 ;  /* 0x000000010c1b7824 */ /* 0x000fe200008e0647 */
[----:B------:R-:W-:Y:S02]  /*13660*/  ISETP.LT.U32.AND P1, PT, R26, R70, PT ;  /* 0x000000461a00720c */ /* 0x000fe40003f21070 */
[----:B------:R-:W-:-:S04]  /*13670*/  ISETP.GE.U32.AND.EX P0, PT, R4, R73, PT, P0 ;  /* 0x000000490400720c */ /* 0x000fc80003f06100 */
[----:B------:R-:W-:-:S04]  /*13680*/  SEL R15, RZ, 0x1, P0 ;  /* 0x00000001ff0f7807 */ /* 0x000fc80000000000 */
[----:B------:R-:W-:-:S04]  /*13690*/  IADD3 R15, P2, PT, R26, R15, RZ ;  /* 0x0000000f1a0f7210 */ /* 0x000fc80007f5e0ff */
[----:B------:R-:W-:Y:S01]  /*136a0*/  ISETP.GE.U32.AND P0, PT, R15, R26, PT ;  /* 0x0000001a0f00720c */ /* 0x000fe20003f06070 */
[----:B------:R-:W-:-:S05]  /*136b0*/  IMAD.X R12, RZ, RZ, R27, P2 ;  /* 0x000000ffff0c7224 */ /* 0x000fca00010e061b */
[----:B------:R-:W-:-:S04]  /*136c0*/  ISETP.GE.U32.AND.EX P0, PT, R12, R27, PT, P0 ;  /* 0x0000001b0c00720c */ /* 0x000fc80003f06100 */
[----:B------:R-:W-:Y:S02]  /*136d0*/  ISETP.LT.U32.OR.EX P0, PT, R27, R71, !P0, P1 ;  /* 0x000000471b00720c */ /* 0x000fe40004701510 */
[----:B------:R-:W-:Y:S02]  /*136e0*/  IADD3 R26, P1, PT, R13, R68, RZ ;  /* 0x000000440d1a7210 */ /* 0x000fe40007f3e0ff */
[----:B------:R-:W-:-:S03]  /*136f0*/  SEL R13, RZ, 0x1, !P0 ;  /* 0x00000001ff0d7807 */ /* 0x000fc60004000000 */
[----:B------:R-:W-:Y:S01]  /*13700*/  IMAD.X R28, R5, 0x1, R69, P1 ;  /* 0x00000001051c7824 */ /* 0x000fe200008e0645 */
[C---:B------:R-:W-:Y:S02]  /*13710*/  IADD3 R13, P2, PT, R26.reuse, R13, RZ ;  /* 0x0000000d1a0d7210 */ /* 0x040fe40007f5e0ff */
[----:B------:R-:W-:Y:S02]  /*13720*/  ISETP.LT.U32.AND P1, PT, R26, R68, PT ;  /* 0x000000441a00720c */ /* 0x000fe40003f21070 */
[----:B------:R-:W-:Y:S01]  /*13730*/  ISETP.GE.U32.AND P0, PT, R13, R26, PT ;  /* 0x0000001a0d00720c */ /* 0x000fe20003f06070 */
[----:B------:R-:W-:-:S05]  /*13740*/  IMAD.X R5, RZ, RZ, R28, P2 ;  /* 0x000000ffff057224 */ /* 0x000fca00010e061c */
[----:B------:R-:W-:-:S04]  /*13750*/  ISETP.GE.U32.AND.EX P0, PT, R5, R28, PT, P0 ;  /* 0x0000001c0500720c */ /* 0x000fc80003f06100 */
[----:B------:R-:W-:-:S04]  /*13760*/  ISETP.LT.U32.OR.EX P0, PT, R28, R69, !P0, P1 ;  /* 0x000000451c00720c */ /* 0x000fc80004701510 */
[----:B------:R-:W-:-:S04]  /*13770*/  SEL R26, RZ, 0x1, !P0 ;  /* 0x00000001ff1a7807 */ /* 0x000fc80004000000 */
[----:B------:R-:W-:-:S04]  /*13780*/  IADD3 R11, P0, P1, R26, R66, R11 ;  /* 0x000000421a0b7210 */ /* 0x000fc8000791e00b */
[----:B------:R-:W-:-:S09]  /*13790*/  IADD3.X R10, PT, PT, RZ, R67, R10, P0, P1 ;  /* 0x00000043ff0a7210 */ /* 0x000fd200007e240a */
.L_x_75:
[----:B------:R-:W-:Y:S05]  /*137a0*/  BSYNC.RECONVERGENT B3 ;  /* 0x0000000000037941 */ /* 0x000fea0003800200 */
.L_x_74:
[----:B------:R-:W-:Y:S01]  /*137b0*/  SHF.L.W.U32.HI R27, R5, 0x1, R11 ;  /* 0x00000001051b7819 */ /* 0x000fe20000010e0b */
[----:B------:R-:W-:Y:S01]  /*137c0*/  BSSY.RECONVERGENT B3, `(.L_x_76) ;  /* 0x000003a000037945 */ /* 0x000fe20003800200 */
[----:B------:R-:W-:-:S03]  /*137d0*/  SHF.L.W.U32.HI R133, R11, 0x1, R10 ;  /* 0x000000010b857819 */ /* 0x000fc60000010e0a */
[----:B------:R-:W-:Y:S01]  /*137e0*/  BSSY.RELIABLE B4, `(.L_x_77) ;  /* 0x0000020000047945 */ /* 0x000fe20003800100 */
[----:B------:R-:W-:Y:S02]  /*137f0*/  ISETP.GT.U32.AND P0, PT, R27, R66, PT ;  /* 0x000000421b00720c */ /* 0x000fe40003f04070 */
[----:B------:R-:W-:Y:S02]  /*13800*/  SHF.L.W.U32.HI R31, R4, 0x1, R15 ;  /* 0x00000001041f7819 */ /* 0x000fe40000010e0f */
[----:B------:R-:W-:Y:S02]  /*13810*/  ISETP.GT.U32.AND.EX P0, PT, R133, R67, PT, P0 ;  /* 0x000000438500720c */ /* 0x000fe40003f04100 */
[----:B------:R-:W-:Y:S02]  /*13820*/  SHF.L.W.U32.HI R37, R15, 0x1, R12 ;  /* 0x000000010f257819 */ /* 0x000fe40000010e0c */
[----:B------:R-:W-:Y:S02]  /*13830*/  SHF.L.W.U32.HI R135, R12, 0x1, R13 ;  /* 0x000000010c877819 */ /* 0x000fe40000010e0d */
[----:B------:R-:W-:-:S07]  /*13840*/  SHF.L.W.U32.HI R125, R13, 0x1, R5 ;  /* 0x000000010d7d7819 */ /* 0x000fce0000010e05 */
[----:B------:R-:W-:Y:S05]  /*13850*/  @P0 BRA `(.L_x_78) ;  /* 0x0000000000600947 */ /* 0x000fea0003800000 */
[----:B------:R-:W-:Y:S01]  /*13860*/  ISETP.GE.U32.AND P0, PT, R27, R66, PT ;  /* 0x000000421b00720c */ /* 0x000fe20003f06070 */
[----:B------:R-:W-:Y:S01]  /*13870*/  IMAD.MOV.U32 R26, RZ, RZ, R31 ;  /* 0x000000ffff1a7224 */ /* 0x000fe200078e001f */
[----:B------:R-:W-:Y:S01]  /*13880*/  SHF.L.U64.HI R62, R9, 0x1, R4 ;  /* 0x00000001093e7819 */ /* 0x000fe20000010204 */
[----:B------:R-:W-:Y:S01]  /*13890*/  IMAD.MOV.U32 R114, RZ, RZ, R37 ;  /* 0x000000ffff727224 */ /* 0x000fe200078e0025 */
[----:B------:R-:W-:Y:S01]  /*138a0*/  ISETP.GE.U32.AND.EX P0, PT, R133, R67, PT, P0 ;  /* 0x000000438500720c */ /* 0x000fe20003f06100 */
[----:B------:R-:W-:-:S12]  /*138b0*/  IMAD.SHL.U32 R134, R9, 0x2, RZ ;  /* 0x0000000209867824 */ /* 0x000fd800078e00ff */
[----:B------:R-:W-:Y:S05]  /*138c0*/  @!P0 BREAK.RELIABLE B4 ;  /* 0x0000000000048942 */ /* 0x000fea0003800100 */
[----:B------:R-:W-:Y:S05]  /*138d0*/  @!P0 BRA `(.L_x_79) ;  /* 0x0000000000a08947 */ /* 0x000fea0003800000 */
[----:B------:R-:W-:-:S04]  /*138e0*/  ISETP.GT.U32.AND P0, PT, R135, R68, PT ;  /* 0x000000448700720c */ /* 0x000fc80003f04070 */
[----:B------:R-:W-:-:S13]  /*138f0*/  ISETP.GT.U32.AND.EX P0, PT, R125, R69, PT, P0 ;  /* 0x000000457d00720c */ /* 0x000fda0003f04100 */
        /* <DEDUP_REMOVED lines=10> */
[----:B------:R-:W-:-:S04]  /*139a0*/  ISETP.GE.U32.AND.EX P0, PT, R62, R73, PT, P0 ;  /* 0x000000493e00720c */ /* 0x000fc80003f06100 */
[----:B------:R-:W-:-:S13]  /*139b0*/  ISETP.LT.U32.OR.EX P0, PT, R114, R71, !P0, P1 ;  /* 0x000000477200720c */ /* 0x000fda0004701510 */
[----:B------:R-:W-:Y:S05]  /*139c0*/  @P0 BREAK.RELIABLE B4 ;  /* 0x0000000000040942 */ /* 0x000fea0003800100 */
[----:B------:R-:W-:Y:S05]  /*139d0*/  @P0 BRA `(.L_x_79) ;  /* 0x0000000000600947 */ /* 0x000fea0003800000 */
.L_x_78:
[----:B------:R-:W-:Y:S05]  /*139e0*/  BSYNC.RELIABLE B4 ;  /* 0x0000000000047941 */ /* 0x000fea0003800100 */
.L_x_77:
[C---:B------:R-:W-:Y:S01]  /*139f0*/  IMAD.SHL.U32 R39, R9.reuse, 0x2, RZ ;  /* 0x0000000209277824 */ /* 0x040fe200078e00ff */
[----:B------:R-:W-:-:S04]  /*13a00*/  SHF.L.U64.HI R62, R9, 0x1, R4 ;  /* 0x00000001093e7819 */ /* 0x000fc80000010204 */
        /* <DEDUP_REMOVED lines=11> */
[----:B------:R-:W-:Y:S02]  /*13ac0*/  IADD3 R26, P1, PT, R31, -R26, RZ ;  /* 0x8000001a1f1a7210 */ /* 0x000fe40007f3e0ff */
[----:B------:R-:W-:Y:S02]  /*13ad0*/  IADD3 R135, P2, PT, R135, -R30, RZ ;  /* 0x8000001e87877210 */ /* 0x000fe40007f5e0ff */
        /* <DEDUP_REMOVED lines=8> */
.L_x_79:
[----:B------:R-:W-:Y:S05]  /*13b60*/  BSYNC.RECONVERGENT B3 ;  /* 0x0000000000037941 */ /* 0x000fea0003800200 */
.L_x_76:
        /* <DEDUP_REMOVED lines=26> */
[----:B------:R-:W-:Y:S01]  /*13d10*/  IMAD.X R37, RZ, RZ, R31, P0 ;  /* 0x000000ffff257224 */ /* 0x000fe200000e061f */
[----:B------:R-:W-:Y:S01]  /*13d20*/  ISETP.GE.U32.AND P0, PT, R36, R30, PT ;  /* 0x0000001e2400720c */ /* 0x000fe20003f06070 */
[----:B------:R-:W-:-:S03]  /*13d30*/  IMAD.WIDE.U32 R102, P1, R125, R134, R38 ;  /* 0x000000867d667225 */ /* 0x000fc60007820026 */
[----:B------:R-:W-:Y:S01]  /*13d40*/  ISETP.GE.U32.AND.EX P0, PT, R37, R31, PT, P0 ;  /* 0x0000001f2500720c */ /* 0x000fe20003f06100 */
[----:B------:R-:W-:Y:S01]  /*13d50*/  IMAD.WIDE.U32 R38, R135, R134, R36 ;  /* 0x0000008687267225 */ /* 0x000fe200078e0024 */
[----:B------:R-:W-:-:S03]  /*13d60*/  IADD3 RZ, P2, PT, R41, R102, RZ ;  /* 0x0000006629ff7210 */ /* 0x000fc60007f5e0ff */
[----:B------:R-:W-:-:S04]  /*13d70*/  IMAD.WIDE.U32 R104, P3, R135, R62, R104 ;  /* 0x0000003e87687225 */ /* 0x000fc80007860068 */
[----:B------:R-:W-:Y:S01]  /*13d80*/  IMAD.X R109, RZ, RZ, RZ, P1 ;  /* 0x000000ffff6d7224 */ /* 0x000fe200008e06ff */
[----:B------:R-:W-:Y:S01]  /*13d90*/  ISETP.GE.U32.AND P1, PT, R38, R36, PT ;  /* 0x000000242600720c */ /* 0x000fe20003f26070 */
[----:B------:R-:W-:Y:S01]  /*13da0*/  IMAD.IADD R117, R39, 0x1, R104 ;  /* 0x0000000127757824 */ /* 0x000fe200078e0268 */
[----:B------:R-:W-:Y:S01]  /*13db0*/  SEL R39, RZ, 0x1, P0 ;  /* 0x00000001ff277807 */ /* 0x000fe20000000000 */
[----:B------:R-:W-:Y:S02]  /*13dc0*/  IMAD.MOV.U32 R108, RZ, RZ, R103 ;  /* 0x000000ffff6c7224 */ /* 0x000fe400078e0067 */
[----:B------:R-:W-:Y:S01]  /*13dd0*/  IMAD.WIDE.U32 R40, R62, R27, RZ ;  /* 0x0000001b3e287225 */ /* 0x000fe200078e00ff */
[----:B------:R-:W-:-:S03]  /*13de0*/  ISETP.GE.U32.AND.EX P0, PT, R117, R37, PT, P1 ;  /* 0x000000257500720c */ /* 0x000fc60003f06110 */
[----:B------:R-:W-:Y:S01]  /*13df0*/  IMAD.WIDE.U32.X R30, R125, R62, R108, P2 ;  /* 0x0000003e7d1e7225 */ /* 0x000fe200010e046c */
[----:B------:R-:W-:-:S03]  /*13e00*/  SEL R108, RZ, 0x1, P0 ;  /* 0x00000001ff6c7807 */ /* 0x000fc60000000000 */
[----:B------:R-:W-:Y:S01]  /*13e10*/  IMAD.WIDE.U32 R36, R26, R134, RZ ;  /* 0x000000861a247225 */ /* 0x000fe200078e00ff */
[----:B------:R-:W-:-:S03]  /*13e20*/  IADD3 R39, P1, PT, R39, R30, RZ ;  /* 0x0000001e27277210 */ /* 0x000fc60007f3e0ff */
[----:B------:R-:W-:Y:S01]  /*13e30*/  IMAD.WIDE.U32 R102, R133, R134, RZ ;  /* 0x0000008685667225 */ /* 0x000fe200078e00ff */
[C---:B------:R-:W-:Y:S02]  /*13e40*/  IADD3 R108, P0, PT, R39.reuse, R108, RZ ;  /* 0x0000006c276c7210 */ /* 0x040fe40007f1e0ff */
[----:B------:R-:W-:Y:S01]  /*13e50*/  IADD3 RZ, P4, PT, R64, R37, RZ ;  /* 0x0000002540ff7210 */ /* 0x000fe20007f9e0ff */
[----:B------:R-:W-:Y:S01]  /*13e60*/  IMAD.X R113, RZ, RZ, R31, P1 ;  /* 0x000000ffff717224 */ /* 0x000fe200008e061f */
[----:B------:R-:W-:Y:S01]  /*13e70*/  ISETP.GE.U32.AND P2, PT, R108, R39, PT ;  /* 0x000000276c00720c */ /* 0x000fe20003f46070 */
[----:B------:R-:W-:Y:S01]  /*13e80*/  IMAD.WIDE.U32 R36, R134, R27, RZ ;  /* 0x0000001b86247225 */ /* 0x000fe200078e00ff */
[----:B------:R-:W-:-:S03]  /*13e90*/  ISETP.LT.U32.AND P1, PT, R39, R30, PT ;  /* 0x0000001e2700720c */ /* 0x000fc60003f21070 */
[----:B------:R-:W-:Y:S02]  /*13ea0*/  IMAD.X R109, RZ, RZ, R113, P0 ;  /* 0x000000ffff6d7224 */ /* 0x000fe400000e0671 */
[----:B------:R-:W-:-:S03]  /*13eb0*/  IMAD.WIDE.U32 R40, P0, R133, R134, R40 ;  /* 0x0000008685287225 */ /* 0x000fc60007800028 */
[----:B------:R-:W-:Y:S01]  /*13ec0*/  ISETP.GE.U32.AND.EX P2, PT, R109, R113, PT, P2 ;  /* 0x000000716d00720c */ /* 0x000fe20003f46120 */
[----:B------:R-:W-:Y:S01]  /*13ed0*/  IMAD.X R111, RZ, RZ, RZ, P5 ;  /* 0x000000ffff6f7224 */ /* 0x000fe200028e06ff */
[----:B------:R-:W-:Y:S01]  /*13ee0*/  IADD3 RZ, P5, PT, R37, R40, RZ ;  /* 0x0000002825ff7210 */ /* 0x000fe20007fbe0ff */
[----:B------:R-:W-:Y:S01]  /*13ef0*/  IMAD.WIDE.U32 R36, R27, R134, R108 ;  /* 0x000000861b247225 */ /* 0x000fe200078e006c */
[----:B------:R-:W-:-:S03]  /*13f00*/  ISETP.LT.U32.OR.EX P1, PT, R113, R31, !P2, P1 ;  /* 0x0000001f7100720c */ /* 0x000fc60005721510 */
[----:B------:R-:W-:Y:S01]  /*13f10*/  IMAD.X R113, RZ, RZ, RZ, P0 ;  /* 0x000000ffff717224 */ /* 0x000fe200000e06ff */
[----:B------:R-:W-:Y:S01]  /*13f20*/  ISETP.GE.U32.AND P2, PT, R36, R108, PT ;  /* 0x0000006c2400720c */ /* 0x000fe20003f46070 */
[----:B------:R-:W-:Y:S01]  /*13f30*/  IMAD.WIDE.U32 R30, P0, R27, R62, R102 ;  /* 0x0000003e1b1e7225 */ /* 0x000fe20007800066 */
[----:B------:R-:W-:-:S03]  /*13f40*/  SEL R39, RZ, 0x1, !P1 ;  /* 0x00000001ff277807 */ /* 0x000fc60004800000 */
[----:B------:R-:W-:Y:S02]  /*13f50*/  IMAD.MOV.U32 R112, RZ, RZ, R41 ;  /* 0x000000ffff707224 */ /* 0x000fe400078e0029 */
[----:B------:R-:W-:Y:S02]  /*13f60*/  IMAD.IADD R127, R37, 0x1, R30 ;  /* 0x00000001257f7824 */ /* 0x000fe400078e021e */
[----:B------:R-:W-:-:S03]  /*13f70*/  IMAD.WIDE.U32 R102, R26, R134, R42 ;  /* 0x000000861a667225 */ /* 0x000fc600078e002a */
[----:B------:R-:W-:Y:S01]  /*13f80*/  ISETP.GE.U32.AND.EX P2, PT, R127, R109, PT, P2 ;  /* 0x0000006d7f00720c */ /* 0x000fe20003f46120 */
[----:B------:R-:W-:Y:S01]  /*13f90*/  IMAD.WIDE.U32.X R40, R133, R62, R112, P5 ;  /* 0x0000003e85287225 */ /* 0x000fe200028e0470 */
[----:B------:R-:W-:Y:S02]  /*13fa0*/  ISETP.GE.U32.AND P1, PT, R102, R42, PT ;  /* 0x0000002a6600720c */ /* 0x000fe40003f26070 */
[----:B------:R-:W-:Y:S01]  /*13fb0*/  SEL R42, RZ, 0x1, P2 ;  /* 0x00000001ff2a7807 */ /* 0x000fe20001000000 */
[----:B------:R-:W-:Y:S02]  /*13fc0*/  IMAD.MOV.U32 R110, RZ, RZ, R65 ;  /* 0x000000ffff6e7224 */ /* 0x000fe400078e0041 */
[----:B------:R-:W-:Y:S02]  /*13fd0*/  IMAD.IADD R115, R64, 0x1, R103 ;  /* 0x0000000140737824 */ /* 0x000fe400078e0267 */
[----:B------:R-:W-:Y:S01]  /*13fe0*/  IMAD.WIDE.U32.X R110, R114, R62, R110, P4 ;  /* 0x0000003e726e7225 */ /* 0x000fe200020e046e */
[----:B------:R-:W-:-:S02]  /*13ff0*/  IADD3 R39, P4, PT, R39, R40, RZ ;  /* 0x0000002827277210 */ /* 0x000fc40007f9e0ff */
[----:B------:R-:W-:Y:S01]  /*14000*/  ISETP.GE.U32.AND.EX P1, PT, R115, R43, PT, P1 ;  /* 0x0000002b7300720c */ /* 0x000fe20003f26110 */
[----:B------:R-:W-:Y:S01]  /*14010*/  IMAD.WIDE.U32 R64, R114, R26, RZ ;  /* 0x0000001a72407225 */ /* 0x000fe200078e00ff */
[----:B------:R-:W-:Y:S02]  /*14020*/  IADD3 R37, P5, PT, R38, R110, RZ ;  /* 0x0000006e26257210 */ /* 0x000fe40007fbe0ff */
[----:B------:R-:W-:Y:S01]  /*14030*/  IADD3 R123, P2, PT, R39, R42, RZ ;  /* 0x0000002a277b7210 */ /* 0x000fe20007f5e0ff */
[----:B------:R-:W-:Y:S01]  /*14040*/  IMAD.X R106, RZ, RZ, R41, P4 ;  /* 0x000000ffff6a7224 */ /* 0x000fe200020e0629 */
[----:B------:R-:W-:Y:S01]  /*14050*/  SEL R42, RZ, 0x1, P1 ;  /* 0x00000001ff2a7807 */ /* 0x000fe20000800000 */
[----:B------:R-:W-:Y:S01]  /*14060*/  IMAD.X R110, R117, 0x1, R111, P5 ;  /* 0x00000001756e7824 */ /* 0x000fe200028e066f */
[----:B------:R-:W-:Y:S01]  /*14070*/  ISETP.GE.U32.AND P5, PT, R123, R39, PT ;  /* 0x000000277b00720c */ /* 0x000fe20003fa6070 */
[----:B------:R-:W-:Y:S01]  /*14080*/  IMAD.X R121, RZ, RZ, R106, P2 ;  /* 0x000000ffff797224 */ /* 0x000fe200010e066a */
[----:B------:R-:W-:Y:S01]  /*14090*/  IADD3 R42, P4, PT, R37, R42, RZ ;  /* 0x0000002a252a7210 */ /* 0x000fe20007f9e0ff */
[----:B------:R-:W-:Y:S01]  /*140a0*/  IMAD.WIDE.U32 R64, P1, R26, R114, R64 ;  /* 0x000000721a407225 */ /* 0x000fe20007820040 */
[----:B------:R-:W-:-:S02]  /*140b0*/  ISETP.LT.U32.AND P2, PT, R39, R40, PT ;  /* 0x000000282700720c */ /* 0x000fc40003f41070 */
[----:B------:R-:W-:Y:S01]  /*140c0*/  ISETP.GE.U32.AND.EX P5, PT, R121, R106, PT, P5 ;  /* 0x0000006a7900720c */ /* 0x000fe20003fa6150 */
[----:B------:R-:W-:Y:S01]  /*140d0*/  IMAD.X R43, RZ, RZ, R110, P4 ;  /* 0x000000ffff2b7224 */ /* 0x000fe200020e066e */
[----:B------:R-:W-:Y:S01]  /*140e0*/  ISETP.GE.U32.AND P4, PT, R37, R38, PT ;  /* 0x000000262500720c */ /* 0x000fe20003f86070 */
[-C--:B------:R-:W-:Y:S01]  /*140f0*/  IMAD.WIDE.U32 R38, R26, R26.reuse, RZ ;  /* 0x0000001a1a267225 */ /* 0x080fe200078e00ff */
[----:B------:R-:W-:Y:S02]  /*14100*/  ISETP.LT.U32.OR.EX P2, PT, R106, R41, !P5, P2 ;  /* 0x000000296a00720c */ /* 0x000fe40006f41520 */
[----:B------:R-:W-:Y:S01]  /*14110*/  ISETP.GE.U32.AND.EX P4, PT, R110, R117, PT, P4 ;  /* 0x000000756e00720c */ /* 0x000fe20003f86140 */
[----:B------:R-:W-:Y:S01]  /*14120*/  IMAD.X R41, RZ, RZ, RZ, P1 ;  /* 0x000000ffff297224 */ /* 0x000fe200008e06ff */
[----:B------:R-:W-:Y:S01]  /*14130*/  ISETP.GE.U32.AND P1, PT, R42, R37, PT ;  /* 0x000000252a00720c */ /* 0x000fe20003f26070 */
[----:B------:R-:W-:Y:S01]  /*14140*/  IMAD.WIDE.U32 R108, R26, R26, R42 ;  /* 0x0000001a1a6c7225 */ /* 0x000fe200078e002a */
[----:B------:R-:W-:-:S02]  /*14150*/  IADD3 RZ, P5, PT, R39, R64, RZ ;  /* 0x0000004027ff7210 */ /* 0x000fc40007fbe0ff */
[----:B------:R-:W-:Y:S01]  /*14160*/  ISETP.GE.U32.AND.EX P1, PT, R43, R110, PT, P1 ;  /* 0x0000006e2b00720c */ /* 0x000fe20003f26110 */
[----:B------:R-:W-:Y:S01]  /*14170*/  IMAD.MOV.U32 R40, RZ, RZ, R65 ;  /* 0x000000ffff287224 */ /* 0x000fe200078e0041 */
[----:B------:R-:W-:Y:S01]  /*14180*/  SEL R37, RZ, 0x1, !P2 ;  /* 0x00000001ff257807 */ /* 0x000fe20005000000 */
[----:B------:R-:W-:Y:S02]  /*14190*/  IMAD.IADD R106, R64, 0x1, R109 ;  /* 0x00000001406a7824 */ /* 0x000fe400078e026d */
[----:B------:R-:W-:Y:S01]  /*141a0*/  IMAD.WIDE.U32.X R38, R114, R114, R40, P5 ;  /* 0x0000007272267225 */ /* 0x000fe200028e0428 */
[----:B------:R-:W-:-:S03]  /*141b0*/  ISETP.GE.U32.AND P5, PT, R108, R42, PT ;  /* 0x0000002a6c00720c */ /* 0x000fc60003fa6070 */
[----:B------:R-:W-:Y:S01]  /*141c0*/  IMAD.MOV.U32 R40, RZ, RZ, R36 ;  /* 0x000000ffff287224 */ /* 0x000fe200078e0024 */
[----:B------:R-:W-:Y:S01]  /*141d0*/  ISETP.GE.U32.AND.EX P5, PT, R106, R43, PT, P5 ;  /* 0x0000002b6a00720c */ /* 0x000fe20003fa6150 */
[----:B------:R-:W-:Y:S02]  /*141e0*/  IMAD.MOV.U32 R116, RZ, RZ, RZ ;  /* 0x000000ffff747224 */ /* 0x000fe400078e00ff */
        /* <DEDUP_REMOVED lines=19> */
.L_x_81:
[----:B------:R-:W-:Y:S05]  /*14320*/  BSYNC.RECONVERGENT B3 ;  /* 0x0000000000037941 */ /* 0x000fea0003800200 */
.L_x_80:
[----:B------:R-:W-:Y:S01]  /*14330*/  IADD3 R29, P1, PT, R40, R38, RZ ;  /* 0x00000026281d7210 */ /* 0x000fe20007f3e0ff */
[----:B------:R-:W-:Y:S01]  /*14340*/  IMAD.WIDE.U32 R64, R26, R135, RZ ;  /* 0x000000871a407225 */ /* 0x000fe200078e00ff */
[----:B------:R-:W-:Y:S02]  /*14350*/  BSSY.RECONVERGENT B3, `(.L_x_82) ;  /* 0x0000088000037945 */ /* 0x000fe40003800200 */
[----:B------:R-:W-:Y:S01]  /*14360*/  IADD3 R36, P2, PT, R29, R36, RZ ;  /* 0x000000241d247210 */ /* 0x000fe20007f5e0ff */
[----:B------:R-:W-:Y:S02]  /*14370*/  IMAD.X R39, R127, 0x1, R39, P1 ;  /* 0x000000017f277824 */ /* 0x000fe400008e0627 */
[----:B------:R-:W-:Y:S01]  /*14380*/  IMAD.WIDE.U32 R112, R114, R27, RZ ;  /* 0x0000001b72707225 */ /* 0x000fe200078e00ff */
[----:B------:R-:W-:-:S03]  /*14390*/  ISETP.GE.U32.AND P1, PT, R36, R29, PT ;  /* 0x0000001d2400720c */ /* 0x000fc60003f26070 */
[----:B------:R-:W-:Y:S01]  /*143a0*/  IMAD.X R37, RZ, RZ, R39, P2 ;  /* 0x000000ffff257224 */ /* 0x000fe200010e0627 */
[----:B------:R-:W-:Y:S01]  /*143b0*/  ISETP.GE.U32.AND P2, PT, R29, R40, PT ;  /* 0x000000281d00720c */ /* 0x000fe20003f46070 */
[----:B------:R-:W-:-:S03]  /*143c0*/  IMAD.WIDE.U32 R40, R125, R26, RZ ;  /* 0x0000001a7d287225 */ /* 0x000fc600078e00ff */
[----:B------:R-:W-:Y:S01]  /*143d0*/  ISETP.GE.U32.AND.EX P1, PT, R37, R39, PT, P1 ;  /* 0x000000272500720c */ /* 0x000fe20003f26110 */
[----:B------:R-:W-:-:S03]  /*143e0*/  IMAD.WIDE.U32 R42, R26, R135, R36 ;  /* 0x000000871a2a7225 */ /* 0x000fc600078e0024 */
[----:B------:R-:W-:Y:S01]  /*143f0*/  ISETP.GE.U32.AND.EX P1, PT, R39, R127, P1, P2 ;  /* 0x0000007f2700720c */ /* 0x000fe20000f26120 */
[----:B------:R-:W-:-:S04]  /*14400*/  IMAD.WIDE.U32 R38, R114, R135, RZ ;  /* 0x0000008772267225 */ /* 0x000fc800078e00ff */
[----:B------:R-:W-:-:S04]  /*14410*/  IMAD.WIDE.U32 R40, P4, R114, R135, R40 ;  /* 0x0000008772287225 */ /* 0x000fc80007880028 */
[----:B------:R-:W-:-:S04]  /*14420*/  IMAD.WIDE.U32 R38, P2, R26, R125, R38 ;  /* 0x0000007d1a267225 */ /* 0x000fc80007840026 */
[----:B------:R-:W-:Y:S01]  /*14430*/  @!P1 IADD3 R123, P5, PT, R123, 0x1, RZ ;  /* 0x000000017b7b9810 */ /* 0x000fe20007fbe0ff */
[----:B------:R-:W-:Y:S01]  /*14440*/  IMAD.X R111, RZ, RZ, RZ, P2 ;  /* 0x000000ffff6f7224 */ /* 0x000fe200010e06ff */
[----:B------:R-:W-:Y:S01]  /*14450*/  ISETP.GE.U32.AND P2, PT, R42, R36, PT ;  /* 0x000000242a00720c */ /* 0x000fe20003f46070 */
[----:B------:R-:W-:Y:S01]  /*14460*/  IMAD.IADD R117, R43, 0x1, R40 ;  /* 0x000000012b757824 */ /* 0x000fe200078e0228 */
[----:B------:R-:W-:Y:S01]  /*14470*/  LOP3.LUT R43, RZ, R28, RZ, 0x33, !PT ;  /* 0x0000001cff2b7212 */ /* 0x000fe200078e33ff */
[----:B------:R-:W-:Y:S01]  /*14480*/  @!P1 IMAD.X R121, RZ, RZ, R121, P5 ;  /* 0x000000ffff799224 */ /* 0x000fe200028e0679 */
[----:B------:R-:W-:Y:S01]  /*14490*/  IADD3 RZ, P5, PT, R65, R38, RZ ;  /* 0x0000002641ff7210 */ /* 0x000fe20007fbe0ff */
[----:B------:R-:W-:Y:S01]  /*144a0*/  IMAD.MOV.U32 R110, RZ, RZ, R39 ;  /* 0x000000ffff6e7224 */ /* 0x000fe200078e0027 */
[----:B------:R-:W-:Y:S01]  /*144b0*/  ISETP.GE.U32.AND.EX P2, PT, R117, R37, PT, P2 ;  /* 0x000000257500720c */ /* 0x000fe20003f46120 */
[----:B------:R-:W-:Y:S01]  /*144c0*/  IMAD.X R39, RZ, RZ, RZ, P3 ;  /* 0x000000ffff277224 */ /* 0x000fe200018e06ff */
[----:B------:R-:W-:Y:S01]  /*144d0*/  @!P1 ISETP.NE.U32.AND P3, PT, R123, RZ, PT ;  /* 0x000000ff7b00920c */ /* 0x000fe20003f65070 */
[----:B------:R-:W-:Y:S01]  /*144e0*/  IMAD.WIDE.U32.X R110, R114, R125, R110, P5 ;  /* 0x0000007d726e7225 */ /* 0x000fe200028e046e */
[----:B------:R-:W-:-:S02]  /*144f0*/  SEL R36, RZ, 0x1, P2 ;  /* 0x00000001ff247807 */ /* 0x000fc40001000000 */
[----:B------:R-:W-:Y:S01]  /*14500*/  @!P1 ISETP.NE.AND.EX P3, PT, R121, RZ, PT, P3 ;  /* 0x000000ff7900920c */ /* 0x000fe20003f65330 */
[----:B------:R-:W-:Y:S01]  /*14510*/  IMAD.MOV.U32 R38, RZ, RZ, R105 ;  /* 0x000000ffff267224 */ /* 0x000fe200078e0069 */
[----:B------:R-:W-:-:S04]  /*14520*/  IADD3 R29, P5, PT, R123, R110, RZ ;  /* 0x0000006e7b1d7210 */ /* 0x000fc80007fbe0ff */
[----:B------:R-:W-:Y:S01]  /*14530*/  IADD3 R36, P2, PT, R29, R36, RZ ;  /* 0x000000241d247210 */ /* 0x000fe20007f5e0ff */
[----:B------:R-:W-:-:S03]  /*14540*/  IMAD.X R110, R121, 0x1, R111, P5 ;  /* 0x00000001796e7824 */ /* 0x000fc600028e066f */
[----:B------:R-:W-:Y:S01]  /*14550*/  ISETP.GE.U32.AND P5, PT, R36, R29, PT ;  /* 0x0000001d2400720c */ /* 0x000fe20003fa6070 */
[----:B------:R-:W-:Y:S01]  /*14560*/  IMAD.X R37, RZ, RZ, R110, P2 ;  /* 0x000000ffff257224 */ /* 0x000fe200010e066e */
[----:B------:R-:W-:Y:S02]  /*14570*/  ISETP.LT.U32.AND P2, PT, R29, R123, PT ;  /* 0x0000007b1d00720c */ /* 0x000fe40003f41070 */
[----:B------:R-:W-:Y:S01]  /*14580*/  @!P1 SEL R29, RZ, 0x1, P3 ;  /* 0x00000001ff1d9807 */ /* 0x000fe20001800000 */
[----:B------:R-:W-:Y:S01]  /*14590*/  IMAD.WIDE.U32 R126, R26, R27, R36 ;  /* 0x0000001b1a7e7225 */ /* 0x000fe200078e0024 */
[----:B------:R-:W-:-:S04]  /*145a0*/  ISETP.GE.U32.AND.EX P5, PT, R37, R110, PT, P5 ;  /* 0x0000006e2500720c */ /* 0x000fc80003fa6150 */
[----:B------:R-:W-:Y:S01]  /*145b0*/  ISETP.LT.U32.OR.EX P2, PT, R110, R121, !P5, P2 ;  /* 0x000000796e00720c */ /* 0x000fe20006f41520 */
[----:B------:R-:W-:-:S03]  /*145c0*/  IMAD.WIDE.U32 R112, P5, R26, R133, R112 ;  /* 0x000000851a707225 */ /* 0x000fc600078a0070 */
[----:B------:R-:W-:Y:S01]  /*145d0*/  SEL R109, RZ, 0x1, !P2 ;  /* 0x00000001ff6d7807 */ /* 0x000fe20005000000 */
[----:B------:R-:W-:-:S04]  /*145e0*/  IMAD.WIDE.U32 R110, R26, R27, RZ ;  /* 0x0000001b1a6e7225 */ /* 0x000fc800078e00ff */
[----:B------:R-:W-:Y:S01]  /*145f0*/  IMAD.X R65, RZ, RZ, RZ, P5 ;  /* 0x000000ffff417224 */ /* 0x000fe200028e06ff */
[----:B------:R-:W-:Y:S01]  /*14600*/  IADD3 RZ, P3, PT, R111, R112, RZ ;  /* 0x000000706fff7210 */ /* 0x000fe20007f7e0ff */
[----:B------:R-:W-:Y:S01]  /*14610*/  IMAD.WIDE.U32 R110, R133, R26, RZ ;  /* 0x0000001a856e7225 */ /* 0x000fe200078e00ff */
[----:B------:R-:W-:-:S03]  /*14620*/  @!P1 IADD3 R118, P5, PT, R29, R118, RZ ;  /* 0x000000761d769210 */ /* 0x000fc60007fbe0ff */
[----:B------:R-:W-:Y:S02]  /*14630*/  IMAD.MOV.U32 R64, RZ, RZ, R113 ;  /* 0x000000ffff407224 */ /* 0x000fe400078e0071 */
[----:B------:R-:W-:-:S04]  /*14640*/  IMAD.WIDE.U32 R112, R135, R134, RZ ;  /* 0x0000008687707225 */ /* 0x000fc800078e00ff */
[----:B------:R-:W-:Y:S01]  /*14650*/  IMAD.WIDE.U32.X R64, R114, R133, R64, P3 ;  /* 0x0000008572407225 */ /* 0x000fe200018e0440 */
[----:B------:R-:W-:-:S03]  /*14660*/  IADD3 R109, P3, PT, R118, R109, RZ ;  /* 0x0000006d766d7210 */ /* 0x000fc60007f7e0ff */
[----:B------:R-:W-:-:S04]  /*14670*/  IMAD.WIDE.U32 R110, P2, R114, R27, R110 ;  /* 0x0000001b726e7225 */ /* 0x000fc8000784006e */
[----:B------:R-:W-:Y:S01]  /*14680*/  @!P1 IMAD.X R116, RZ, RZ, R116, P5 ;  /* 0x000000ffff749224 */ /* 0x000fe200028e0674 */
[----:B------:R-:W-:Y:S01]  /*14690*/  IADD3 RZ, P5, PT, R104, R113, RZ ;  /* 0x0000007168ff7210 */ /* 0x000fe20007fbe0ff */
[----:B------:R-:W-:Y:S01]  /*146a0*/  IMAD.IADD R124, R127, 0x1, R110 ;  /* 0x000000017f7c7824 */ /* 0x000fe200078e026e */
[----:B------:R-:W-:Y:S01]  /*146b0*/  ISETP.GE.U32.AND P1, PT, R126, R36, PT ;  /* 0x000000247e00720c */ /* 0x000fe20003f26070 */
[----:B------:R-:W-:Y:S01]  /*146c0*/  IMAD.X R121, RZ, RZ, R116, P3 ;  /* 0x000000ffff797224 */ /* 0x000fe200018e0674 */
[----:B------:R-:W-:Y:S01]  /*146d0*/  IADD3 R64, P3, PT, R109, R64, RZ ;  /* 0x000000406d407210 */ /* 0x000fe20007f7e0ff */
[----:B------:R-:W-:Y:S01]  /*146e0*/  IMAD.WIDE.U32.X R38, R125, R62, R38, P5 ;  /* 0x0000003e7d267225 */ /* 0x000fe200028e0426 */
[----:B------:R-:W-:-:S03]  /*146f0*/  ISETP.GE.U32.AND.EX P1, PT, R124, R37, PT, P1 ;  /* 0x000000257c00720c */ /* 0x000fc60003f26110 */
[----:B------:R-:W-:Y:S01]  /*14700*/  IMAD.X R112, R121, 0x1, R65, P3 ;  /* 0x0000000179707824 */ /* 0x000fe200018e0641 */
[----:B------:R-:W-:Y:S01]  /*14710*/  IADD3 R113, P3, PT, R42, R38, RZ ;  /* 0x000000262a717210 */ /* 0x000fe20007f7e0ff */
[----:B------:R-:W-:Y:S01]  /*14720*/  IMAD R29, R119, R74, RZ ;  /* 0x0000004a771d7224 */ /* 0x000fe200078e02ff */
[----:B------:R-:W-:Y:S01]  /*14730*/  SEL R137, RZ, 0x1, P1 ;  /* 0x00000001ff897807 */ /* 0x000fe20000800000 */
[----:B------:R-:W-:Y:S01]  /*14740*/  IMAD.MOV.U32 R38, RZ, RZ, R108 ;  /* 0x000000ffff267224 */ /* 0x000fe200078e006c */
[----:B------:R-:W-:Y:S01]  /*14750*/  LOP3.LUT R119, RZ, R119, RZ, 0x33, !PT ;  /* 0x00000077ff777212 */ /* 0x000fe200078e33ff */
[----:B------:R-:W-:Y:S01]  /*14760*/  IMAD.X R116, R117, 0x1, R39, P3 ;  /* 0x0000000175747824 */ /* 0x000fe200018e0627 */
[----:B------:R-:W-:Y:S01]  /*14770*/  IADD3 R137, P1, PT, R64, R137, RZ ;  /* 0x0000008940897210 */ /* 0x000fe20007f3e0ff */
[----:B------:R-:W-:Y:S02]  /*14780*/  IMAD.MOV.U32 R39, RZ, RZ, R106 ;  /* 0x000000ffff277224 */ /* 0x000fe400078e006a */
[C---:B------:R-:W-:Y:S01]  /*14790*/  IMAD R141, R28.reuse, R75, R29 ;  /* 0x0000004b1c8d7224 */ /* 0x040fe200078e021d */
[----:B------:R-:W-:Y:S01]  /*147a0*/  ISETP.GE.U32.AND P5, PT, R137, R64, PT ;  /* 0x000000408900720c */ /* 0x000fe20003fa6070 */
[----:B------:R-:W-:-:S04]  /*147b0*/  IMAD.WIDE.U32 R28, R28, R74, RZ ;  /* 0x0000004a1c1c7225 */ /* 0x000fc800078e00ff */
[----:B------:R-:W-:-:S04]  /*147c0*/  IMAD.WIDE.U32 R36, R27, R134, RZ ;  /* 0x000000861b247225 */ /* 0x000fc800078e00ff */
[----:B------:R-:W-:Y:S01]  /*147d0*/  IMAD.X R139, RZ, RZ, R112, P1 ;  /* 0x000000ffff8b7224 */ /* 0x000fe200008e0670 */
[----:B------:R-:W-:Y:S01]  /*147e0*/  ISETP.LT.U32.AND P1, PT, R64, R109, PT ;  /* 0x0000006d4000720c */ /* 0x000fe20003f21070 */
[----:B------:R-:W-:Y:S01]  /*147f0*/  IMAD.WIDE.U32 R38, R135, R134, R38 ;  /* 0x0000008687267225 */ /* 0x000fe200078e0026 */
[----:B------:R-:W-:Y:S02]  /*14800*/  IADD3 RZ, P3, PT, R30, R37, RZ ;  /* 0x000000251eff7210 */ /* 0x000fe40007f7e0ff */
[----:B------:R-:W-:Y:S01]  /*14810*/  ISETP.GE.U32.AND.EX P5, PT, R139, R112, PT, P5 ;  /* 0x000000708b00720c */ /* 0x000fe20003fa6150 */
[----:B------:R-:W-:Y:S02]  /*14820*/  IMAD.IADD R141, R29, 0x1, R141 ;  /* 0x000000011d8d7824 */ /* 0x000fe400078e028d */
[----:B------:R-:W-:Y:S01]  /*14830*/  IMAD.X R109, RZ, RZ, RZ, P0 ;  /* 0x000000ffff6d7224 */ /* 0x000fe200000e06ff */
[----:B------:R-:W-:Y:S01]  /*14840*/  ISETP.GE.U32.AND P0, PT, R38, R108, PT ;  /* 0x0000006c2600720c */ /* 0x000fe20003f06070 */
[----:B------:R-:W-:Y:S01]  /*14850*/  IMAD.IADD R129, R104, 0x1, R39 ;  /* 0x0000000168817824 */ /* 0x000fe200078e0227 */
[----:B------:R-:W-:Y:S01]  /*14860*/  ISETP.LT.U32.OR.EX P1, PT, R112, R121, !P5, P1 ;  /* 0x000000797000720c */ /* 0x000fe20006f21510 */
[----:B------:R-:W-:-:S03]  /*14870*/  IMAD.WIDE.U32 R64, R28, R72, RZ ;  /* 0x000000481c407225 */ /* 0x000fc600078e00ff */
[----:B------:R-:W-:Y:S01]  /*14880*/  ISETP.GE.U32.AND.EX P0, PT, R129, R106, PT, P0 ;  /* 0x0000006a8100720c */ /* 0x000fe20003f06100 */
[----:B------:R-:W-:Y:S01]  /*14890*/  IMAD.WIDE.U32 R36, R141, R72, RZ ;  /* 0x000000488d247225 */ /* 0x000fe200078e00ff */
[----:B------:R-:W-:Y:S02]  /*148a0*/  ISETP.GT.U32.AND P5, PT, R64, R43, PT ;  /* 0x0000002b4000720c */ /* 0x000fe40003fa4070 */
[----:B------:R-:W-:Y:S01]  /*148b0*/  SEL R118, RZ, 0x1, P0 ;  /* 0x00000001ff767807 */ /* 0x000fe20000000000 */
[----:B------:R-:W-:Y:S01]  /*148c0*/  IMAD.X R43, RZ, RZ, RZ, P4 ;  /* 0x000000ffff2b7224 */ /* 0x000fe200020e06ff */
[----:B------:R-:W-:Y:S01]  /*148d0*/  ISETP.GE.U32.AND P0, PT, R113, R42, PT ;  /* 0x0000002a7100720c */ /* 0x000fe20003f06070 */
[----:B------:R-:W-:-:S03]  /*148e0*/  IMAD.WIDE.U32 R36, P4, R28, R73, R36 ;  /* 0x000000491c247225 */ /* 0x000fc60007880024 */
[----:B------:R-:W-:Y:S01]  /*148f0*/  ISETP.GE.U32.AND.EX P0, PT, R116, R117, PT, P0 ;  /* 0x000000757400720c */ /* 0x000fe20003f06100 */
[----:B------:R-:W-:Y:S02]  /*14900*/  IMAD.MOV.U32 R108, RZ, RZ, R31 ;  /* 0x000000ffff6c7224 */ /* 0x000fe400078e001f */
[----:B------:R-:W-:Y:S01]  /*14910*/  IMAD.X R131, RZ, RZ, RZ, P2 ;  /* 0x000000ffff837224 */ /* 0x000fe200010e06ff */
[----:B------:R-:W-:Y:S01]  /*14920*/  IADD3 R118, P2, PT, R113, R118, RZ ;  /* 0x0000007671767210 */ /* 0x000fe20007f5e0ff */
[----:B------:R-:W-:Y:S01]  /*14930*/  IMAD.WIDE.U32.X R108, R133, R62, R108, P3 ;  /* 0x0000003e856c7225 */ /* 0x000fe200018e046c */
[----:B------:R-:W-:-:S03]  /*14940*/  IADD3 R36, P3, PT, R65, R36, RZ ;  /* 0x0000002441247210 */ /* 0x000fc60007f7e0ff */
[----:B------:R-:W-:Y:S01]  /*14950*/  IMAD.WIDE.U32 R64, R135, R26, RZ ;  /* 0x0000001a87407225 */ /* 0x000fe200078e00ff */
[----:B------:R-:W-:-:S03]  /*14960*/  ISETP.GT.U32.AND.EX P5, PT, R36, R119, PT, P5 ;  /* 0x000000772400720c */ /* 0x000fc60003fa4150 */
[----:B------:R-:W-:Y:S01]  /*14970*/  IMAD.X R119, RZ, RZ, R116, P2 ;  /* 0x000000ffff777224 */ /* 0x000fe200010e0674 */
[----:B------:R-:W-:Y:S01]  /*14980*/  ISETP.GE.U32.AND P2, PT, R118, R113, PT ;  /* 0x000000717600720c */ /* 0x000fe20003f46070 */
[----:B------:R-:W-:Y:S01]  /*14990*/  IMAD.X R105, RZ, RZ, RZ, P4 ;  /* 0x000000ffff697224 */ /* 0x000fe200020e06ff */
[----:B------:R-:W-:Y:S01]  /*149a0*/  IADD3 RZ, P4, PT, R40, R65, RZ ;  /* 0x0000004128ff7210 */ /* 0x000fe20007f9e0ff */
[----:B------:R-:W-:Y:S01]  /*149b0*/  IMAD.MOV.U32 R104, RZ, RZ, R37 ;  /* 0x000000ffff687224 */ /* 0x000fe200078e0025 */
[----:B------:R-:W-:Y:S01]  /*149c0*/  ISETP.GE.U32.AND.EX P2, PT, R119, R116, PT, P2 ;  /* 0x000000747700720c */ /* 0x000fe20003f46120 */
[----:B------:R-:W-:-:S04]  /*149d0*/  IMAD.WIDE.U32 R36, R125, R135, RZ ;  /* 0x000000877d247225 */ /* 0x000fc800078e00ff */
[----:B------:R-:W-:Y:S02]  /*149e0*/  IMAD.MOV.U32 R42, RZ, RZ, R41 ;  /* 0x000000ffff2a7224 */ /* 0x000fe400078e0029 */
[----:B------:R-:W-:Y:S01]  /*149f0*/  IMAD.WIDE.U32 R64, R135, R135, RZ ;  /* 0x0000008787407225 */ /* 0x000fe200078e00ff */
[----:B------:R-:W-:-:S03]  /*14a00*/  SEL R64, RZ, 0x1, !P5 ;  /* 0x00000001ff407807 */ /* 0x000fc60006800000 */
[----:B------:R-:W-:-:S04]  /*14a10*/  IMAD.WIDE.U32.X R42, R114, R125, R42, P4 ;  /* 0x0000007d722a7225 */ /* 0x000fc800020e042a */
[----:B------:R-:W-:-:S04]  /*14a20*/  IMAD.WIDE.U32 R36, P4, R135, R125, R36 ;  /* 0x0000007d87247225 */ /* 0x000fc80007880024 */
[----:B------:R-:W-:Y:S01]  /*14a30*/  IMAD.WIDE.U32.X R104, R141, R73, R104, P3 ;  /* 0x000000498d687225 */ /* 0x000fe200018e0468 */
[----:B------:R-:W-:Y:S02]  /*14a40*/  IADD3 RZ, P5, PT, R65, R36, RZ ;  /* 0x0000002441ff7210 */ /* 0x000fe40007fbe0ff */
[----:B------:R-:W-:Y:S01]  /*14a50*/  SEL R65, RZ, 0x1, !P1 ;  /* 0x00000001ff417807 */ /* 0x000fe20004800000 */
[----:B------:R-:W-:Y:S01]  /*14a60*/  IMAD.WIDE.U32 R112, R27, R26, RZ ;  /* 0x0000001a1b707225 */ /* 0x000fe200078e00ff */
[----:B------:R-:W-:-:S03]  /*14a70*/  IADD3 R123, P3, PT, R102, R104, RZ ;  /* 0x00000068667b7210 */ /* 0x000fc60007f7e0ff */
[----:B------:R-:W-:Y:S01]  /*14a80*/  IMAD.MOV.U32 R106, RZ, RZ, RZ ;  /* 0x000000ffff6a7224 */ /* 0x000fe200078e00ff */
[----:B------:R-:W-:Y:S01]  /*14a90*/  IADD3 RZ, P6, PT, R110, R113, RZ ;  /* 0x000000716eff7210 */ /* 0x000fe20007fde0ff */
[----:B------:R-:W-:Y:S02]  /*14aa0*/  IMAD.X R112, R115, 0x1, R105, P3 ;  /* 0x0000000173707824 */ /* 0x000fe400018e0669 */
[----:B------:R-:W-:Y:S01]  /*14ab0*/  IMAD.MOV.U32 R62, RZ, RZ, R65 ;  /* 0x000000ffff3e7224 */ /* 0x000fe200078e0041 */
[----:B------:R-:W-:Y:S09]  /*14ac0*/  @P2 BRA P0, `(.L_x_83) ;  /* 0x0000000000402947 */ /* 0x000ff20000000000 */
        /* <DEDUP_REMOVED lines=16> */
.L_x_83:
[----:B------:R-:W-:Y:S05]  /*14bd0*/  BSYNC.RECONVERGENT B3 ;  /* 0x0000000000037941 */ /* 0x000fea0003800200 */
.L_x_82:
[----:B------:R-:W-:Y:S01]  /*14be0*/  IADD3 R64, P2, PT, R123, R64, RZ ;  /* 0x000000407b407210 */ /* 0x000fe20007f5e0ff */
[----:B------:R-:W-:Y:S01]  /*14bf0*/  IMAD.WIDE.U32 R120, R125, R27, RZ ;  /* 0x0000001b7d787225 */ /* 0x000fe200078e00ff */
[----:B------:R-:W-:Y:S01]  /*14c00*/  IADD3 R127, P0, PT, R126, R42, RZ ;  /* 0x0000002a7e7f7210 */ /* 0x000fe20007f1e0ff */
[----:B------:R-:W-:Y:S01]  /*14c10*/  BSSY.RECONVERGENT B3, `(.L_x_84) ;  /* 0x00000e7000037945 */ /* 0x000fe20003800200 */
[----:B------:R-:W-:Y:S01]  /*14c20*/  ISETP.GE.U32.AND P1, PT, R64, R123, PT ;  /* 0x0000007b4000720c */ /* 0x000fe20003f26070 */
[----:B------:R-:W-:Y:S02]  /*14c30*/  IMAD.X R65, RZ, RZ, R112, P2 ;  /* 0x000000ffff417224 */ /* 0x000fe400010e0670 */
[----:B------:R-:W-:Y:S01]  /*14c40*/  IMAD.X R39, R124, 0x1, R43, P0 ;  /* 0x000000017c277824 */ /* 0x000fe200000e062b */
[----:B------:R-:W-:Y:S01]  /*14c50*/  ISETP.LT.U32.AND P0, PT, R123, R102, PT ;  /* 0x000000667b00720c */ /* 0x000fe20003f01070 */
[----:B------:R-:W-:Y:S01]  /*14c60*/  IMAD.MOV.U32 R104, RZ, RZ, R111 ;  /* 0x000000ffff687224 */ /* 0x000fe200078e006f */
[----:B------:R-:W-:Y:S01]  /*14c70*/  ISETP.GE.U32.AND.EX P1, PT, R65, R112, PT, P1 ;  /* 0x000000704100720c */ /* 0x000fe20003f26110 */
[----:B------:R-:W-:-:S02]  /*14c80*/  IMAD.MOV.U32 R105, RZ, RZ, R131 ;  /* 0x000000ffff697224 */ /* 0x000fc400078e0083 */
[----:B------:R-:W-:Y:S01]  /*14c90*/  IMAD.WIDE.U32 R130, R26, R135, R118 ;  /* 0x000000871a827225 */ /* 0x000fe200078e0076 */
[----:B------:R-:W-:-:S03]  /*14ca0*/  ISETP.LT.U32.OR.EX P0, PT, R112, R115, !P1, P0 ;  /* 0x000000737000720c */ /* 0x000fc60004f01500 */
[----:B------:R-:W-:Y:S01]  /*14cb0*/  IMAD.WIDE.U32.X R104, R114, R133, R104, P6 ;  /* 0x0000008572687225 */ /* 0x000fe200030e0468 */
[----:B------:R-:W-:Y:S02]  /*14cc0*/  SEL R31, RZ, 0x1, !P0 ;  /* 0x00000001ff1f7807 */ /* 0x000fe40004000000 */
[----:B------:R-:W-:Y:S01]  /*14cd0*/  ISETP.GE.U32.AND P0, PT, R130, R118, PT ;  /* 0x000000768200720c */ /* 0x000fe20003f06070 */
[----:B------:R-:W-:-:S04]  /*14ce0*/  IMAD.WIDE.U32 R114, R141, R70, RZ ;  /* 0x000000468d727225 */ /* 0x000fc800078e00ff */
[----:B------:R-:W-:-:S04]  /*14cf0*/  IMAD.WIDE.U32 R120, P3, R135, R133, R120 ;  /* 0x0000008587787225 */ /* 0x000fc80007860078 */
[----:B------:R-:W-:Y:S02]  /*14d00*/  IMAD.IADD R131, R40, 0x1, R131 ;  /* 0x0000000128837824 */ /* 0x000fe400078e0283 */
[----:B------:R-:W-:-:S03]  /*14d10*/  IMAD.WIDE.U32 R40, R28, R70, R64 ;  /* 0x000000461c287225 */ /* 0x000fc600078e0040 */
[----:B------:R-:W-:Y:S01]  /*14d20*/  ISETP.GE.U32.AND.EX P0, PT, R131, R119, PT, P0 ;  /* 0x000000778300720c */ /* 0x000fe20003f06100 */
[----:B------:R-:W-:Y:S02]  /*14d30*/  IMAD.X R117, RZ, RZ, RZ, P3 ;  /* 0x000000ffff757224 */ /* 0x000fe400018e06ff */
[----:B------:R-:W-:-:S04]  /*14d40*/  IMAD.WIDE.U32 R114, P3, R28, R71, R114 ;  /* 0x000000471c727225 */ /* 0x000fc80007860072 */
[----:B------:R-:W-:-:S04]  /*14d50*/  IMAD.WIDE.U32 R42, R135, R27, RZ ;  /* 0x0000001b872a7225 */ /* 0x000fc800078e00ff */
[----:B------:R-:W-:Y:S01]  /*14d60*/  IMAD.X R113, RZ, RZ, RZ, P4 ;  /* 0x000000ffff717224 */ /* 0x000fe200020e06ff */
[----:B------:R-:W-:Y:S01]  /*14d70*/  IADD3 R31, P4, PT, R31, R40, RZ ;  /* 0x000000281f1f7210 */ /* 0x000fe20007f9e0ff */
[----:B------:R-:W-:Y:S01]  /*14d80*/  IMAD.IADD R42, R114, 0x1, R41 ;  /* 0x00000001722a7824 */ /* 0x000fe200078e0229 */
[----:B------:R-:W-:Y:S01]  /*14d90*/  IADD3 RZ, P2, PT, R43, R120, RZ ;  /* 0x000000782bff7210 */ /* 0x000fe20007f5e0ff */
[----:B------:R-:W-:Y:S01]  /*14da0*/  IMAD.X R41, RZ, RZ, RZ, P3 ;  /* 0x000000ffff297224 */ /* 0x000fe200018e06ff */
[----:B------:R-:W-:Y:S01]  /*14db0*/  ISETP.GE.U32.AND P3, PT, R31, R40, PT ;  /* 0x000000281f00720c */ /* 0x000fe20003f66070 */
[----:B------:R-:W-:Y:S02]  /*14dc0*/  IMAD.X R29, RZ, RZ, R42, P4 ;  /* 0x000000ffff1d7224 */ /* 0x000fe400020e062a */
[----:B------:R-:W-:Y:S01]  /*14dd0*/  IMAD.WIDE.U32 R118, R28, R70, RZ ;  /* 0x000000461c767225 */ /* 0x000fe200078e00ff */
[----:B------:R-:W-:Y:S02]  /*14de0*/  SEL R118, RZ, 0x1, P0 ;  /* 0x00000001ff767807 */ /* 0x000fe40000000000 */
[----:B------:R-:W-:Y:S01]  /*14df0*/  ISETP.GE.U32.AND.EX P4, PT, R29, R42, PT, P3 ;  /* 0x0000002a1d00720c */ /* 0x000fe20003f86130 */
[----:B------:R-:W-:Y:S01]  /*14e00*/  IMAD.MOV.U32 R112, RZ, RZ, R37 ;  /* 0x000000ffff707224 */ /* 0x000fe200078e0025 */
[----:B------:R-:W-:Y:S01]  /*14e10*/  IADD3 RZ, P3, PT, R119, R114, RZ ;  /* 0x0000007277ff7210 */ /* 0x000fe20007f7e0ff */
[----:B------:R-:W-:Y:S01]  /*14e20*/  IMAD.WIDE.U32 R102, R133, R135, RZ ;  /* 0x0000008785667225 */ /* 0x000fe200078e00ff */
[----:B------:R-:W-:-:S03]  /*14e30*/  ISETP.LT.U32.AND P0, PT, R40, R64, PT ;  /* 0x000000402800720c */ /* 0x000fc60003f01070 */
[----:B------:R-:W-:Y:S01]  /*14e40*/  IMAD.WIDE.U32.X R112, R125, R125, R112, P5 ;  /* 0x0000007d7d707225 */ /* 0x000fe200028e0470 */
[C---:B------:R-:W-:Y:S02]  /*14e50*/  IADD3 R114, P5, PT, R127.reuse, R118, RZ ;  /* 0x000000767f727210 */ /* 0x040fe40007fbe0ff */
[----:B------:R-:W-:Y:S01]  /*14e60*/  ISETP.LT.U32.OR.EX P0, PT, R42, R65, !P4, P0 ;  /* 0x000000412a00720c */ /* 0x000fe20006701500 */
[----:B------:R-:W-:Y:S01]  /*14e70*/  IMAD.MOV.U32 R40, RZ, RZ, R115 ;  /* 0x000000ffff287224 */ /* 0x000fe200078e0073 */
[----:B------:R-:W-:Y:S01]  /*14e80*/  ISETP.GE.U32.AND P4, PT, R127, R126, PT ;  /* 0x0000007e7f00720c */ /* 0x000fe20003f86070 */
[----:B------:R-:W-:-:S04]  /*14e90*/  IMAD.WIDE.U32 R122, R27, R135, RZ ;  /* 0x000000871b7a7225 */ /* 0x000fc800078e00ff */
[----:B------:R-:W-:-:S04]  /*14ea0*/  IMAD.WIDE.U32 R102, P1, R125, R27, R102 ;  /* 0x0000001b7d667225 */ /* 0x000fc80007820066 */
[----:B------:R-:W-:Y:S01]  /*14eb0*/  IMAD.WIDE.U32.X R40, R141, R71, R40, P3 ;  /* 0x000000478d287225 */ /* 0x000fe200018e0428 */
[----:B------:R-:W-:-:S03]  /*14ec0*/  ISETP.GE.U32.AND P3, PT, R114, R127, PT ;  /* 0x0000007f7200720c */ /* 0x000fc60003f66070 */
[----:B------:R-:W-:Y:S01]  /*14ed0*/  IMAD.X R115, RZ, RZ, R39, P5 ;  /* 0x000000ffff737224 */ /* 0x000fe200028e0627 */
[----:B------:R-:W-:Y:S01]  /*14ee0*/  IADD3 R37, P5, PT, R38, R40, RZ ;  /* 0x0000002826257210 */ /* 0x000fe20007fbe0ff */
[----:B------:R-:W-:Y:S01]  /*14ef0*/  IMAD.X R43, RZ, RZ, RZ, P1 ;  /* 0x000000ffff2b7224 */ /* 0x000fe200008e06ff */
[----:B------:R-:W-:Y:S01]  /*14f00*/  IADD3 RZ, P1, PT, R102, R123, RZ ;  /* 0x0000007b66ff7210 */ /* 0x000fe20007f3e0ff */
[----:B------:R-:W-:-:S04]  /*14f10*/  IMAD.WIDE.U32 R64, R133, R27, RZ ;  /* 0x0000001b85407225 */ /* 0x000fc800078e00ff */
[----:B------:R-:W-:Y:S01]  /*14f20*/  IMAD.WIDE.U32 R118, R27, R27, RZ ;  /* 0x0000001b1b767225 */ /* 0x000fe200078e00ff */
[----:B------:R-:W-:Y:S02]  /*14f30*/  SEL R118, RZ, 0x1, !P0 ;  /* 0x00000001ff767807 */ /* 0x000fe40004000000 */
[----:B------:R-:W-:Y:S01]  /*14f40*/  ISETP.GE.U32.AND.EX P0, PT, R115, R39, PT, P3 ;  /* 0x000000277300720c */ /* 0x000fe20003f06130 */
[----:B------:R-:W-:Y:S02]  /*14f50*/  IMAD.MOV.U32 R116, RZ, RZ, R121 ;  /* 0x000000ffff747224 */ /* 0x000fe400078e0079 */
[----:B------:R-:W-:Y:S01]  /*14f60*/  IMAD.MOV.U32 R42, RZ, RZ, R103 ;  /* 0x000000ffff2a7224 */ /* 0x000fe200078e0067 */
[----:B------:R-:W-:Y:S01]  /*14f70*/  ISETP.GE.U32.AND.EX P0, PT, R39, R124, P0, P4 ;  /* 0x0000007c2700720c */ /* 0x000fe20000706140 */
[----:B------:R-:W-:Y:S01]  /*14f80*/  IMAD.WIDE.U32.X R116, R125, R133, R116, P2 ;  /* 0x000000857d747225 */ /* 0x000fe200010e0474 */
[----:B------:R-:W-:-:S03]  /*14f90*/  IADD3 R118, P4, PT, R37, R118, RZ ;  /* 0x0000007625767210 */ /* 0x000fc60007f9e0ff */
[----:B------:R-:W-:Y:S01]  /*14fa0*/  IMAD.WIDE.U32.X R42, R125, R133, R42, P1 ;  /* 0x000000857d2a7225 */ /* 0x000fe200008e042a */
[----:B------:R-:W-:-:S03]  /*14fb0*/  ISETP.LT.U32.AND P1, PT, R37, R38, PT ;  /* 0x000000262500720c */ /* 0x000fc60003f21070 */
[----:B------:R-:W-:-:S04]  /*14fc0*/  IMAD.WIDE.U32 R64, P2, R27, R133, R64 ;  /* 0x000000851b407225 */ /* 0x000fc80007840040 */
[----:B------:R-:W-:Y:S01]  /*14fd0*/  IMAD R38, R29, R74, RZ ;  /* 0x0000004a1d267224 */ /* 0x000fe200078e02ff */
[----:B------:R-:W-:Y:S01]  /*14fe0*/  IADD3 RZ, P3, PT, R119, R64, RZ ;  /* 0x0000004077ff7210 */ /* 0x000fe20007f7e0ff */
[----:B------:R-:W-:Y:S01]  /*14ff0*/  IMAD.WIDE.U32 R120, R141, R68, RZ ;  /* 0x000000448d787225 */ /* 0x000fe200078e00ff */
[----:B------:R-:W-:-:S03]  /*15000*/  LOP3.LUT R29, RZ, R29, RZ, 0x33, !PT ;  /* 0x0000001dff1d7212 */ /* 0x000fc600078e33ff */
[----:B------:R-:W-:Y:S02]  /*15010*/  IMAD.X R128, R129, 0x1, R41, P5 ;  /* 0x0000000181807824 */ /* 0x000fe400028e0629 */
[----:B------:R-:W-:-:S04]  /*15020*/  IMAD.WIDE.U32 R40, R31, R74, RZ ;  /* 0x0000004a1f287225 */ /* 0x000fc800078e00ff */
[----:B------:R-:W-:Y:S01]  /*15030*/  IMAD R143, R31, R75, R38 ;  /* 0x0000004b1f8f7224 */ /* 0x000fe200078e0226 */
[----:B------:R-:W-:Y:S01]  /*15040*/  LOP3.LUT R31, RZ, R31, RZ, 0x33, !PT ;  /* 0x0000001fff1f7212 */ /* 0x000fe200078e33ff */
[----:B------:R-:W-:-:S04]  /*15050*/  IMAD.WIDE.U32 R122, R141, R66, RZ ;  /* 0x000000428d7a7225 */ /* 0x000fc800078e00ff */
[----:B------:R-:W-:Y:S02]  /*15060*/  IMAD.X R119, RZ, RZ, R128, P4 ;  /* 0x000000ffff777224 */ /* 0x000fe400020e0680 */
[----:B------:R-:W-:Y:S01]  /*15070*/  IMAD.X R39, RZ, RZ, RZ, P2 ;  /* 0x000000ffff277224 */ /* 0x000fe200010e06ff */
[----:B------:R-:W-:Y:S01]  /*15080*/  ISETP.GE.U32.AND P2, PT, R118, R37, PT ;  /* 0x000000257600720c */ /* 0x000fe20003f46070 */
[----:B------:R-:W-:-:S03]  /*15090*/  IMAD.WIDE.U32 R124, R28, R68, RZ ;  /* 0x000000441c7c7225 */ /* 0x000fc600078e00ff */
[----:B------:R-:W-:Y:S01]  /*150a0*/  ISETP.GE.U32.AND.EX P2, PT, R119, R128, PT, P2 ;  /* 0x000000807700720c */ /* 0x000fe20003f46120 */
[----:B------:R-:W-:Y:S02]  /*150b0*/  IMAD.MOV.U32 R38, RZ, RZ, R65 ;  /* 0x000000ffff267224 */ /* 0x000fe400078e0041 */
[----:B------:R-:W-:Y:S01]  /*150c0*/  IMAD.WIDE.U32 R120, P4, R28, R69, R120 ;  /* 0x000000451c787225 */ /* 0x000fe20007880078 */
[----:B------:R-:W-:-:S03]  /*150d0*/  ISETP.LT.U32.OR.EX P1, PT, R128, R129, !P2, P1 ;  /* 0x000000818000720c */ /* 0x000fc60005721510 */
[----:B------:R-:W-:Y:S02]  /*150e0*/  IMAD.IADD R143, R41, 0x1, R143 ;  /* 0x00000001298f7824 */ /* 0x000fe400078e028f */
[----:B------:R-:W-:Y:S01]  /*150f0*/  IMAD.WIDE.U32.X R38, R133, R133, R38, P3 ;  /* 0x0000008585267225 */ /* 0x000fe200018e0426 */
[----:B------:R-:W-:-:S03]  /*15100*/  IADD3 RZ, P3, PT, R125, R120, RZ ;  /* 0x000000787dff7210 */ /* 0x000fc60007f7e0ff */
[----:B------:R-:W-:-:S04]  /*15110*/  IMAD.WIDE.U32 R126, R28, R66, RZ ;  /* 0x000000421c7e7225 */ /* 0x000fc800078e00ff */
[----:B------:R-:W-:-:S04]  /*15120*/  IMAD.WIDE.U32 R122, P5, R28, R67, R122 ;  /* 0x000000431c7a7225 */ /* 0x000fc800078a007a */
[----:B------:R-:W-:Y:S01]  /*15130*/  IMAD.WIDE.U32 R124, R143, R72, RZ ;  /* 0x000000488f7c7225 */ /* 0x000fe200078e00ff */
[----:B------:R-:W-:-:S03]  /*15140*/  IADD3 RZ, P2, PT, R127, R122, RZ ;  /* 0x0000007a7fff7210 */ /* 0x000fc60007f5e0ff */
[----:B------:R-:W-:Y:S02]  /*15150*/  IMAD.X R127, RZ, RZ, RZ, P4 ;  /* 0x000000ffff7f7224 */ /* 0x000fe400020e06ff */
[----:B------:R-:W-:-:S04]  /*15160*/  IMAD.WIDE.U32 R128, R40, R72, RZ ;  /* 0x0000004828807225 */ /* 0x000fc800078e00ff */
[----:B------:R-:W-:-:S04]  /*15170*/  IMAD.WIDE.U32 R124, P4, R40, R73, R124 ;  /* 0x00000049287c7225 */ /* 0x000fc8000788007c */
[----:B------:R-:W-:Y:S02]  /*15180*/  IMAD.MOV.U32 R126, RZ, RZ, R121 ;  /* 0x000000ffff7e7224 */ /* 0x000fe400078e0079 */
[----:B------:R-:W-:Y:S01]  /*15190*/  IMAD.X R133, RZ, RZ, RZ, P5 ;  /* 0x000000ffff857224 */ /* 0x000fe200028e06ff */
[----:B------:R-:W-:Y:S01]  /*151a0*/  ISETP.GT.U32.AND P5, PT, R128, R31, PT ;  /* 0x0000001f8000720c */ /* 0x000fe20003fa4070 */
[----:B------:R-:W-:Y:S01]  /*151b0*/  IMAD.WIDE.U32.X R126, R141, R69, R126, P3 ;  /* 0x000000458d7e7225 */ /* 0x000fe200018e047e */
[----:B------:R-:W-:-:S03]  /*151c0*/  IADD3 R124, P3, PT, R129, R124, RZ ;  /* 0x0000007c817c7210 */ /* 0x000fc60007f7e0ff */
[----:B------:R-:W-:Y:S02]  /*151d0*/  IMAD.MOV.U32 R132, RZ, RZ, R123 ;  /* 0x000000ffff847224 */ /* 0x000fe400078e007b */
[----:B------:R-:W-:-:S04]  /*151e0*/  IMAD.WIDE.U32 R128, R135, R135, R114 ;  /* 0x0000008787807225 */ /* 0x000fc800078e0072 */
[----:B------:R-:W-:Y:S01]  /*151f0*/  IMAD.WIDE.U32.X R132, R141, R67, R132, P2 ;  /* 0x000000438d847225 */ /* 0x000fe200010e0484 */
[----:B------:R-:W-:Y:S02]  /*15200*/  ISETP.GT.U32.AND.EX P2, PT, R124, R29, PT, P5 ;  /* 0x0000001d7c00720c */ /* 0x000fe40003f44150 */
[----:B------:R-:W-:Y:S01]  /*15210*/  SEL R29, RZ, 0x1, !P1 ;  /* 0x00000001ff1d7807 */ /* 0x000fe20004800000 */
[----:B------:R-:W-:Y:S01]  /*15220*/  IMAD.IADD R123, R36, 0x1, R129 ;  /* 0x00000001247b7824 */ /* 0x000fe200078e0281 */
[----:B------:R-:W-:Y:S01]  /*15230*/  @!P0 IADD3 R137, P1, PT, R137, 0x1, RZ ;  /* 0x0000000189898810 */ /* 0x000fe20007f3e0ff */
[----:B------:R-:W-:-:S04]  /*15240*/  IMAD.WIDE.U32 R36, R28, R68, R118 ;  /* 0x000000441c247225 */ /* 0x000fc800078e0076 */
[----:B------:R-:W-:Y:S01]  /*15250*/  @!P0 IMAD.X R139, RZ, RZ, R139, P1 ;  /* 0x000000ffff8b8224 */ /* 0x000fe200008e068b */
[----:B------:R-:W-:Y:S01]  /*15260*/  ISETP.GE.U32.AND P1, PT, R128, R114, PT ;  /* 0x000000728000720c */ /* 0x000fe20003f26070 */
[----:B------:R-:W-:Y:S01]  /*15270*/  IMAD.X R121, RZ, RZ, RZ, P4 ;  /* 0x000000ffff797224 */ /* 0x000fe200020e06ff */
[----:B------:R-:W-:Y:S01]  /*15280*/  IADD3 R114, P5, PT, R137, R112, RZ ;  /* 0x0000007089727210 */ /* 0x000fe20007fbe0ff */
[----:B------:R-:W-:Y:S01]  /*15290*/  IMAD.IADD R31, R120, 0x1, R37 ;  /* 0x00000001781f7824 */ /* 0x000fe200078e0225 */
[----:B------:R-:W-:Y:S01]  /*152a0*/  ISETP.GE.U32.AND.EX P1, PT, R123, R115, PT, P1 ;  /* 0x000000737b00720c */ /* 0x000fe20003f26110 */
[----:B------:R-:W-:Y:S01]  /*152b0*/  IMAD.MOV.U32 R120, RZ, RZ, R125 ;  /* 0x000000ffff787224 */ /* 0x000fe200078e007d */
[----:B------:R-:W-:Y:S01]  /*152c0*/  IADD3 R115, P4, PT, R29, R36, RZ ;  /* 0x000000241d737210 */ /* 0x000fe20007f9e0ff */
[----:B------:R-:W-:Y:S01]  /*152d0*/  IMAD.X R113, R139, 0x1, R113, P5 ;  /* 0x000000018b717824 */ /* 0x000fe200028e0671 */
[----:B------:R-:W-:Y:S01]  /*152e0*/  SEL R37, RZ, 0x1, P1 ;  /* 0x00000001ff257807 */ /* 0x000fe20000800000 */
[----:B------:R-:W-:Y:S01]  /*152f0*/  IMAD.WIDE.U32.X R120, R143, R73, R120, P3 ;  /* 0x000000498f787225 */ /* 0x000fe200018e0478 */
[----:B------:R-:W-:-:S02]  /*15300*/  ISETP.LT.U32.AND P1, PT, R36, R118, PT ;  /* 0x000000762400720c */ /* 0x000fc40003f21070 */
[----:B------:R-:W-:Y:S01]  /*15310*/  SEL R112, RZ, 0x1, !P2 ;  /* 0x00000001ff707807 */ /* 0x000fe20005000000 */
[----:B------:R-:W-:Y:S01]  /*15320*/  IMAD.X R118, RZ, RZ, R31, P4 ;  /* 0x000000ffff767224 */ /* 0x000fe200020e061f */
[C---:B------:R-:W-:Y:S02]  /*15330*/  ISETP.GE.U32.AND P4, PT, R115.reuse, R36, PT ;  /* 0x000000247300720c */ /* 0x040fe40003f86070 */
[----:B------:R-:W-:Y:S02]  /*15340*/  IADD3 R36, P5, PT, R114, R37, RZ ;  /* 0x0000002572247210 */ /* 0x000fe40007fbe0ff */
[----:B------:R-:W-:Y:S02]  /*15350*/  ISETP.GE.U32.AND.EX P2, PT, R118, R31, PT, P4 ;  /* 0x0000001f7600720c */ /* 0x000fe40003f46140 */
[----:B------:R-:W-:Y:S01]  /*15360*/  ISETP.GE.U32.AND P4, PT, R36, R114, PT ;  /* 0x000000722400720c */ /* 0x000fe20003f86070 */
[----:B------:R-:W-:Y:S01]  /*15370*/  IMAD.X R37, RZ, RZ, R113, P5 ;  /* 0x000000ffff257224 */ /* 0x000fe200028e0671 */
[----:B------:R-:W-:-:S02]  /*15380*/  IADD3 R29, P5, PT, R115, R120, RZ ;  /* 0x00000078731d7210 */ /* 0x000fc40007fbe0ff */
[----:B------:R-:W-:Y:S02]  /*15390*/  ISETP.LT.U32.OR.EX P2, PT, R31, R119, !P2, P1 ;  /* 0x000000771f00720c */ /* 0x000fe40005741510 */
[----:B------:R-:W-:Y:S01]  /*153a0*/  ISETP.LT.U32.AND P3, PT, R114, R137, PT ;  /* 0x000000897200720c */ /* 0x000fe20003f61070 */
[----:B------:R-:W-:Y:S01]  /*153b0*/  IMAD.X R121, R118, 0x1, R121, P5 ;  /* 0x0000000176797824 */ /* 0x000fe200028e0679 */
[----:B------:R-:W-:Y:S02]  /*153c0*/  ISETP.GE.U32.AND.EX P4, PT, R37, R113, PT, P4 ;  /* 0x000000712500720c */ /* 0x000fe40003f86140 */
[----:B------:R-:W-:Y:S02]  /*153d0*/  IADD3 R112, P1, PT, R29, R112, RZ ;  /* 0x000000701d707210 */ /* 0x000fe40007f3e0ff */
[----:B------:R-:W-:Y:S02]  /*153e0*/  ISETP.LT.U32.OR.EX P3, PT, R113, R139, !P4, P3 ;  /* 0x0000008b7100720c */ /* 0x000fe40006761530 */
[----:B------:R-:W-:Y:S01]  /*153f0*/  ISETP.GE.U32.AND P5, PT, R112, R29, PT ;  /* 0x0000001d7000720c */ /* 0x000fe20003fa6070 */
[----:B------:R-:W-:Y:S01]  /*15400*/  IMAD.X R113, RZ, RZ, R121, P1 ;  /* 0x000000ffff717224 */ /* 0x000fe200008e0679 */
[----:B------:R-:W-:Y:S01]  /*15410*/  ISETP.LT.U32.AND P1, PT, R29, R115, PT ;  /* 0x000000731d00720c */ /* 0x000fe20003f21070 */
[----:B------:R-:W-:Y:S01]  /*15420*/  IMAD.WIDE.U32 R114, R27, R134, R130 ;  /* 0x000000861b727225 */ /* 0x000fe200078e0082 */
[----:B------:R-:W-:-:S02]  /*15430*/  @!P0 ISETP.NE.U32.AND P4, PT, R137, RZ, PT ;  /* 0x000000ff8900820c */ /* 0x000fc40003f85070 */
[----:B------:R-:W-:Y:S02]  /*15440*/  ISETP.GE.U32.AND.EX P5, PT, R113, R121, PT, P5 ;  /* 0x000000797100720c */ /* 0x000fe40003fa6150 */
[----:B------:R-:W-:Y:S02]  /*15450*/  @!P0 ISETP.NE.AND.EX P4, PT, R139, RZ, PT, P4 ;  /* 0x000000ff8b00820c */ /* 0x000fe40003f85340 */
[----:B------:R-:W-:Y:S01]  /*15460*/  ISETP.LT.U32.OR.EX P1, PT, R121, R118, !P5, P1 ;  /* 0x000000767900720c */ /* 0x000fe20006f21510 */
[----:B------:R-:W-:Y:S01]  /*15470*/  IMAD.IADD R121, R30, 0x1, R115 ;  /* 0x000000011e797824 */ /* 0x000fe200078e0273 */
[----:B------:R-:W-:Y:S01]  /*15480*/  SEL R118, RZ, 0x1, !P2 ;  /* 0x00000001ff767807 */ /* 0x000fe20005000000 */
[----:B------:R-:W-:Y:S01]  /*15490*/  IMAD.WIDE.U32 R30, R135, R27, R36 ;  /* 0x0000001b871e7225 */ /* 0x000fe200078e0024 */
[----:B------:R-:W-:Y:S02]  /*154a0*/  IADD3 R29, P2, PT, R114, R126, RZ ;  /* 0x0000007e721d7210 */ /* 0x000fe40007f5e0ff */
[----:B------:R-:W-:Y:S01]  /*154b0*/  @!P0 SEL R115, RZ, 0x1, P4 ;  /* 0x00000001ff738807 */ /* 0x000fe20002000000 */
[----:B------:R-:W-:Y:S01]  /*154c0*/  IMAD.IADD R31, R31, 0x1, R102 ;  /* 0x000000011f1f7824 */ /* 0x000fe200078e0266 */
[----:B------:R-:W-:Y:S01]  /*154d0*/  IADD3 R118, P5, PT, R29, R118, RZ ;  /* 0x000000761d767210 */ /* 0x000fe20007fbe0ff */
[----:B------:R-:W-:Y:S01]  /*154e0*/  IMAD.X R127, R121, 0x1, R127, P2 ;  /* 0x00000001797f7824 */ /* 0x000fe200010e067f */
[----:B------:R-:W-:-:S02]  /*154f0*/  @!P0 IADD3 R62, P4, PT, R115, R62, RZ ;  /* 0x0000003e733e8210 */ /* 0x000fc40007f9e0ff */
[----:B------:R-:W-:Y:S01]  /*15500*/  SEL R115, RZ, 0x1, !P3 ;  /* 0x00000001ff737807 */ /* 0x000fe20005800000 */
[----:B------:R-:W-:Y:S01]  /*15510*/  IMAD.X R119, RZ, RZ, R127, P5 ;  /* 0x000000ffff777224 */ /* 0x000fe200028e067f */
[----:B------:R-:W-:Y:S01]  /*15520*/  ISETP.GE.U32.AND P2, PT, R30, R36, PT ;  /* 0x000000241e00720c */ /* 0x000fe20003f46070 */
[----:B------:R-:W-:Y:S01]  /*15530*/  @!P0 IMAD.X R106, RZ, RZ, R106, P4 ;  /* 0x000000ffff6a8224 */ /* 0x000fe200020e066a */
[----:B------:R-:W-:Y:S02]  /*15540*/  ISETP.GE.U32.AND P3, PT, R118, R29, PT ;  /* 0x0000001d7600720c */ /* 0x000fe40003f66070 */
[----:B------:R-:W-:Y:S02]  /*15550*/  IADD3 R115, P5, PT, R62, R115, RZ ;  /* 0x000000733e737210 */ /* 0x000fe40007fbe0ff */
[----:B------:R-:W-:Y:S01]  /*15560*/  ISETP.GE.U32.AND.EX P2, PT, R31, R37, PT, P2 ;  /* 0x000000251f00720c */ /* 0x000fe20003f46120 */
[----:B------:R-:W-:Y:S01]  /*15570*/  IMAD.WIDE.U32 R36, R143, R70, RZ ;  /* 0x000000468f247225 */ /* 0x000fe200078e00ff */
[----:B------:R-:W-:-:S02]  /*15580*/  ISETP.LT.U32.AND P4, PT, R29, R114, PT ;  /* 0x000000721d00720c */ /* 0x000fc40003f81070 */
[----:B------:R-:W-:Y:S01]  /*15590*/  ISETP.GE.U32.AND.EX P3, PT, R119, R127, PT, P3 ;  /* 0x0000007f7700720c */ /* 0x000fe20003f66130 */
[----:B------:R-:W-:Y:S01]  /*155a0*/  IMAD.X R29, RZ, RZ, R106, P5 ;  /* 0x000000ffff1d7224 */ /* 0x000fe200028e066a */
[----:B------:R-:W-:Y:S02]  /*155b0*/  SEL R125, RZ, 0x1, P2 ;  /* 0x00000001ff7d7807 */ /* 0x000fe40001000000 */
[----:B------:R-:W-:Y:S02]  /*155c0*/  IADD3 R116, P0, PT, R115, R116, RZ ;  /* 0x0000007473747210 */ /* 0x000fe40007f1e0ff */
[----:B------:R-:W-:Y:S02]  /*155d0*/  ISETP.LT.U32.OR.EX P4, PT, R127, R121, !P3, P4 ;  /* 0x000000797f00720c */ /* 0x000fe40005f81540 */
[----:B------:R-:W-:Y:S01]  /*155e0*/  IADD3 R125, P3, PT, R116, R125, RZ ;  /* 0x0000007d747d7210 */ /* 0x000fe20007f7e0ff */
[----:B------:R-:W-:Y:S01]  /*155f0*/  IMAD.X R106, R29, 0x1, R117, P0 ;  /* 0x000000011d6a7824 */ /* 0x000fe200000e0675 */
[----:B------:R-:W-:-:S02]  /*15600*/  IADD3 R137, P2, PT, R128, R108, RZ ;  /* 0x0000006c80897210 */ /* 0x000fc40007f5e0ff */
[----:B------:R-:W-:Y:S01]  /*15610*/  ISETP.GE.U32.AND P5, PT, R125, R116, PT ;  /* 0x000000747d00720c */ /* 0x000fe20003fa6070 */
[----:B------:R-:W-:Y:S01]  /*15620*/  IMAD.X R127, RZ, RZ, R106, P3 ;  /* 0x000000ffff7f7224 */ /* 0x000fe200018e066a */
[----:B------:R-:W-:Y:S01]  /*15630*/  ISETP.LT.U32.AND P3, PT, R116, R115, PT ;  /* 0x000000737400720c */ /* 0x000fe20003f61070 */
[----:B------:R-:W-:Y:S01]  /*15640*/  IMAD.X R62, R123, 0x1, R109, P2 ;  /* 0x000000017b3e7824 */ /* 0x000fe200010e066d */
[----:B------:R-:W-:Y:S01]  /*15650*/  SEL R129, RZ, 0x1, !P1 ;  /* 0x00000001ff817807 */ /* 0x000fe20004800000 */
[C---:B------:R-:W-:Y:S01]  /*15660*/  IMAD.WIDE.U32 R108, R40.reuse, R70, R112 ;  /* 0x00000046286c7225 */ /* 0x040fe200078e0070 */
[----:B------:R-:W-:Y:S02]  /*15670*/  ISETP.GE.U32.AND.EX P5, PT, R127, R106, PT, P5 ;  /* 0x0000006a7f00720c */ /* 0x000fe40003fa6150 */
[----:B------:R-:W-:Y:S01]  /*15680*/  SEL R139, RZ, 0x1, !P4 ;  /* 0x00000001ff8b7807 */ /* 0x000fe20006000000 */
[----:B------:R-:W-:Y:S01]  /*15690*/  IMAD.WIDE.U32 R36, P2, R40, R71, R36 ;  /* 0x0000004728247225 */ /* 0x000fe20007840024 */
[----:B------:R-:W-:-:S02]  /*156a0*/  ISETP.LT.U32.OR.EX P1, PT, R106, R29, !P5, P3 ;  /* 0x0000001d6a00720c */ /* 0x000fc40006f21530 */
[----:B------:R-:W-:Y:S01]  /*156b0*/  ISETP.LT.U32.AND P0, PT, R108, R112, PT ;  /* 0x000000706c00720c */ /* 0x000fe20003f01070 */
[----:B------:R-:W-:Y:S01]  /*156c0*/  IMAD.IADD R112, R36, 0x1, R109 ;  /* 0x0000000124707824 */ /* 0x000fe200078e026d */
[----:B------:R-:W-:Y:S01]  /*156d0*/  IADD3 R129, P5, PT, R129, R108, RZ ;  /* 0x0000006c81817210 */ /* 0x000fe20007fbe0ff */
[----:B------:R-:W-:Y:S01]  /*156e0*/  IMAD.X R29, RZ, RZ, RZ, P2 ;  /* 0x000000ffff1d7224 */ /* 0x000fe200010e06ff */
[----:B------:R-:W-:Y:S01]  /*156f0*/  ISETP.GE.U32.AND P3, PT, R114, R130, PT ;  /* 0x000000827200720c */ /* 0x000fe20003f66070 */
[----:B------:R-:W-:Y:S01]  /*15700*/  IMAD.WIDE.U32 R114, R40, R70, RZ ;  /* 0x0000004628727225 */ /* 0x000fe200078e00ff */
[----:B------:R-:W-:Y:S02]  /*15710*/  ISETP.GE.U32.AND P2, PT, R129, R108, PT ;  /* 0x0000006c8100720c */ /* 0x000fe40003f46070 */
[----:B------:R-:W-:Y:S01]  /*15720*/  ISETP.GE.U32.AND.EX P3, PT, R121, R131, PT, P3 ;  /* 0x000000837900720c */ /* 0x000fe20003f66130 */
[----:B------:R-:W-:Y:S01]  /*15730*/  IMAD.X R131, RZ, RZ, R112, P5 ;  /* 0x000000ffff837224 */ /* 0x000fe200028e0670 */
[----:B------:R-:W-:Y:S01]  /*15740*/  IADD3 RZ, P4, PT, R115, R36, RZ ;  /* 0x0000002473ff7210 */ /* 0x000fe20007f9e0ff */
[----:B------:R-:W-:Y:S01]  /*15750*/  IMAD.WIDE.U32 R108, R143, R68, RZ ;  /* 0x000000448f6c7225 */ /* 0x000fe200078e00ff */
[----:B------:R-:W-:-:S02]  /*15760*/  SEL R106, RZ, 0x1, P3 ;  /* 0x00000001ff6a7807 */ /* 0x000fc40001800000 */
[----:B------:R-:W-:Y:S01]  /*15770*/  ISETP.GE.U32.AND.EX P2, PT, R131, R112, PT, P2 ;  /* 0x000000708300720c */ /* 0x000fe20003f46120 */
[----:B------:R-:W-:-:S03]  /*15780*/  IMAD.WIDE.U32 R116, R40, R68, RZ ;  /* 0x0000004428747225 */ /* 0x000fc600078e00ff */
[----:B------:R-:W-:Y:S01]  /*15790*/  ISETP.LT.U32.OR.EX P2, PT, R112, R113, !P2, P0 ;  /* 0x000000717000720c */ /* 0x000fe20005741500 */
[----:B------:R-:W-:Y:S01]  /*157a0*/  IMAD.WIDE.U32 R108, P3, R40, R69, R108 ;  /* 0x00000045286c7225 */ /* 0x000fe2000786006c */
[----:B------:R-:W-:Y:S02]  /*157b0*/  IADD3 R36, P0, PT, R137, R106, RZ ;  /* 0x0000006a89247210 */ /* 0x000fe40007f1e0ff */
[----:B------:R-:W-:Y:S01]  /*157c0*/  SEL R106, RZ, 0x1, !P1 ;  /* 0x00000001ff6a7807 */ /* 0x000fe20004800000 */
[----:B------:R-:W-:Y:S01]  /*157d0*/  IMAD.WIDE.U32 R120, R28, R66, R118 ;  /* 0x000000421c787225 */ /* 0x000fe200078e0076 */
[----:B------:R-:W-:-:S03]  /*157e0*/  IADD3 RZ, P5, PT, R117, R108, RZ ;  /* 0x0000006c75ff7210 */ /* 0x000fc60007fbe0ff */
[----:B------:R-:W-:Y:S02]  /*157f0*/  IMAD.MOV.U32 R28, RZ, RZ, R37 ;  /* 0x000000ffff1c7224 */ /* 0x000fe400078e0025 */
[----:B------:R-:W-:Y:S01]  /*15800*/  IMAD.X R117, RZ, RZ, RZ, P3 ;  /* 0x000000ffff757224 */ /* 0x000fe200018e06ff */
[----:B------:R-:W-:Y:S01]  /*15810*/  ISETP.GE.U32.AND P3, PT, R137, R128, PT ;  /* 0x000000808900720c */ /* 0x000fe20003f66070 */
[----:B------:R-:W-:Y:S01]  /*15820*/  IMAD.X R37, RZ, RZ, R62, P0 ;  /* 0x000000ffff257224 */ /* 0x000fe200000e063e */
[----:B------:R-:W-:Y:S01]  /*15830*/  ISETP.GE.U32.AND P0, PT, R36, R137, PT ;  /* 0x000000892400720c */ /* 0x000fe20003f06070 */
[----:B------:R-:W-:Y:S01]  /*15840*/  IMAD.WIDE.U32.X R28, R143, R71, R28, P4 ;  /* 0x000000478f1c7225 */ /* 0x000fe200020e041c */
[----:B------:R-:W-:Y:S02]  /*15850*/  IADD3 R145, P4, PT, R139, R120, RZ ;  /* 0x000000788b917210 */ /* 0x000fe40007f9e0ff */
[----:B------:R-:W-:Y:S01]  /*15860*/  ISETP.GE.U32.AND.EX P3, PT, R62, R123, PT, P3 ;  /* 0x0000007b3e00720c */ /* 0x000fe20003f66130 */
[----:B------:R-:W-:Y:S01]  /*15870*/  IMAD.WIDE.U32 R114, R143, R66, RZ ;  /* 0x000000428f727225 */ /* 0x000fe200078e00ff */
[----:B------:R-:W-:-:S03]  /*15880*/  ISETP.GE.U32.AND.EX P0, PT, R37, R62, PT, P0 ;  /* 0x0000003e2500720c */ /* 0x000fc60003f06100 */
[----:B------:R-:W-:Y:S02]  /*15890*/  IMAD.IADD R122, R122, 0x1, R121 ;  /* 0x000000017a7a7824 */ /* 0x000fe400078e0279 */
[----:B------:R-:W-:-:S04]  /*158a0*/  IMAD.WIDE.U32 R112, R40, R66, RZ ;  /* 0x0000004228707225 */ /* 0x000fc800078e00ff */
[----:B------:R-:W-:Y:S02]  /*158b0*/  IMAD.X R141, RZ, RZ, R122, P4 ;  /* 0x000000ffff8d7224 */ /* 0x000fe400020e067a */
[----:B------:R-:W-:-:S04]  /*158c0*/  IMAD.WIDE.U32 R114, P4, R40, R67, R114 ;  /* 0x0000004328727225 */ /* 0x000fc80007880072 */
[----:B------:R-:W-:Y:S02]  /*158d0*/  IMAD.MOV.U32 R116, RZ, RZ, R109 ;  /* 0x000000ffff747224 */ /* 0x000fe400078e006d */
[----:B------:R-:W-:Y:S02]  /*158e0*/  IMAD.MOV.U32 R112, RZ, RZ, R115 ;  /* 0x000000ffff707224 */ /* 0x000fe400078e0073 */
[----:B------:R-:W-:Y:S01]  /*158f0*/  IMAD.WIDE.U32.X R116, R143, R69, R116, P5 ;  /* 0x000000458f747225 */ /* 0x000fe200028e0474 */
[----:B------:R-:W-:-:S03]  /*15900*/  IADD3 RZ, P5, PT, R113, R114, RZ ;  /* 0x0000007271ff7210 */ /* 0x000fc60007fbe0ff */
[----:B------:R-:W-:Y:S01]  /*15910*/  IMAD.X R113, RZ, RZ, RZ, P4 ;  /* 0x000000ffff717224 */ /* 0x000fe200020e06ff */
[----:B------:R-:W-:Y:S01]  /*15920*/  IADD3 R123, P4, PT, R145, R28, RZ ;  /* 0x0000001c917b7210 */ /* 0x000fe20007f9e0ff */
[----:B------:R-:W-:Y:S02]  /*15930*/  IMAD.MOV.U32 R62, RZ, RZ, R30 ;  /* 0x000000ffff3e7224 */ /* 0x000fe400078e001e */
[----:B------:R-:W-:-:S04]  /*15940*/  IMAD.WIDE.U32.X R112, R143, R67, R112, P5 ;  /* 0x000000438f707225 */ /* 0x000fc800028e0470 */
        /* <DEDUP_REMOVED lines=19> */
.L_x_85:
[----:B------:R-:W-:Y:S05]  /*15a80*/  BSYNC.RECONVERGENT B3 ;  /* 0x0000000000037941 */ /* 0x000fea0003800200 */
.L_x_84:
[----:B------:R-:W-:Y:S01]  /*15a90*/  ISETP.LT.U32.AND P0, PT, R120, R118, PT ;  /* 0x000000767800720c */ /* 0x000fe20003f01070 */
[----:B------:R-:W-:Y:S01]  /*15aa0*/  IMAD.X R30, R141, 0x1, R29, P4 ;  /* 0x000000018d1e7824 */ /* 0x000fe200020e061d */
[----:B------:R-:W-:Y:S01]  /*15ab0*/  ISETP.GE.U32.AND P1, PT, R145, R120, PT ;  /* 0x000000789100720c */ /* 0x000fe20003f26070 */
[----:B------:R-:W-:Y:S01]  /*15ac0*/  IMAD.WIDE.U32 R120, R26, R27, R36 ;  /* 0x0000001b1a787225 */ /* 0x000fe200078e0024 */
[----:B------:R-:W-:Y:S01]  /*15ad0*/  SEL R118, RZ, 0x1, !P2 ;  /* 0x00000001ff767807 */ /* 0x000fe20005000000 */
[----:B------:R-:W-:Y:S01]  /*15ae0*/  BSSY.RECONVERGENT B3, `(.L_x_86) ;  /* 0x00000b2000037945 */ /* 0x000fe20003800200 */
[----:B------:R-:W-:Y:S01]  /*15af0*/  ISETP.GE.U32.AND.EX P4, PT, R141, R122, PT, P1 ;  /* 0x0000007a8d00720c */ /* 0x000fe20003f86110 */
[----:B------:R-:W-:Y:S01]  /*15b00*/  IMAD.IADD R41, R110, 0x1, R121 ;  /* 0x000000016e297824 */ /* 0x000fe200078e0279 */
[----:B------:R-:W-:Y:S01]  /*15b10*/  IADD3 R118, P2, PT, R123, R118, RZ ;  /* 0x000000767b767210 */ /* 0x000fe20007f5e0ff */
[----:B------:R-:W-:Y:S01]  /*15b20*/  IMAD R106, R131, R74, RZ ;  /* 0x0000004a836a7224 */ /* 0x000fe200078e02ff */
[----:B------:R-:W-:Y:S01]  /*15b30*/  ISETP.GE.U32.AND P1, PT, R120, R36, PT ;  /* 0x000000247800720c */ /* 0x000fe20003f26070 */
[----:B------:R-:W-:Y:S01]  /*15b40*/  IMAD.WIDE.U32 R28, R129, R74, RZ ;  /* 0x0000004a811c7225 */ /* 0x000fe200078e00ff */
[----:B------:R-:W-:-:S02]  /*15b50*/  ISETP.LT.U32.OR.EX P0, PT, R122, R119, !P4, P0 ;  /* 0x000000777a00720c */ /* 0x000fc40006701500 */
[----:B------:R-:W-:Y:S01]  /*15b60*/  ISETP.GE.U32.AND P4, PT, R118, R123, PT ;  /* 0x0000007b7600720c */ /* 0x000fe20003f86070 */
[----:B------:R-:W-:Y:S01]  /*15b70*/  IMAD.X R119, RZ, RZ, R30, P2 ;  /* 0x000000ffff777224 */ /* 0x000fe200010e061e */
[----:B------:R-:W-:Y:S01]  /*15b80*/  ISETP.GE.U32.AND.EX P1, PT, R41, R37, PT, P1 ;  /* 0x000000252900720c */ /* 0x000fe20003f26110 */
[----:B------:R-:W-:Y:S01]  /*15b90*/  IMAD R65, R129, R75, R106 ;  /* 0x0000004b81417224 */ /* 0x000fe200078e026a */
[----:B------:R-:W-:Y:S01]  /*15ba0*/  ISETP.LT.U32.AND P3, PT, R123, R145, PT ;  /* 0x000000917b00720c */ /* 0x000fe20003f61070 */
[----:B------:R-:W-:Y:S01]  /*15bb0*/  IMAD.WIDE.U32 R110, R28, R72, RZ ;  /* 0x000000481c6e7225 */ /* 0x000fe200078e00ff */
[----:B------:R-:W-:Y:S02]  /*15bc0*/  ISETP.GE.U32.AND.EX P2, PT, R119, R30, PT, P4 ;  /* 0x0000001e7700720c */ /* 0x000fe40003f46140 */
[----:B------:R-:W-:Y:S01]  /*15bd0*/  IADD3 R103, P4, PT, R62, R104, RZ ;  /* 0x000000683e677210 */ /* 0x000fe20007f9e0ff */
[----:B------:R-:W-:Y:S01]  /*15be0*/  IMAD.IADD R65, R29, 0x1, R65 ;  /* 0x000000011d417824 */ /* 0x000fe200078e0241 */
[----:B------:R-:W-:Y:S01]  /*15bf0*/  SEL R104, RZ, 0x1, P1 ;  /* 0x00000001ff687807 */ /* 0x000fe20000800000 */
[----:B------:R-:W-:Y:S01]  /*15c00*/  IMAD.WIDE.U32 R36, R40, R68, R118 ;  /* 0x0000004428247225 */ /* 0x000fe200078e0076 */
[----:B------:R-:W-:-:S02]  /*15c10*/  ISETP.LT.U32.OR.EX P2, PT, R30, R141, !P2, P3 ;  /* 0x0000008d1e00720c */ /* 0x000fc40005741530 */
[----:B------:R-:W-:Y:S01]  /*15c20*/  IADD3 R104, P5, PT, R103, R104, RZ ;  /* 0x0000006867687210 */ /* 0x000fe20007fbe0ff */
[----:B------:R-:W-:Y:S01]  /*15c30*/  IMAD.WIDE.U32 R122, R65, R72, RZ ;  /* 0x00000048417a7225 */ /* 0x000fe200078e00ff */
[----:B------:R-:W-:Y:S02]  /*15c40*/  LOP3.LUT R129, RZ, R129, RZ, 0x33, !PT ;  /* 0x00000081ff817212 */ /* 0x000fe400078e33ff */
[----:B------:R-:W-:Y:S01]  /*15c50*/  SEL R121, RZ, 0x1, !P2 ;  /* 0x00000001ff797807 */ /* 0x000fe20005000000 */
[----:B------:R-:W-:Y:S01]  /*15c60*/  IMAD.X R26, R31, 0x1, R105, P4 ;  /* 0x000000011f1a7824 */ /* 0x000fe200020e0669 */
[----:B------:R-:W-:Y:S01]  /*15c70*/  ISETP.GE.U32.AND P3, PT, R104, R103, PT ;  /* 0x000000676800720c */ /* 0x000fe20003f66070 */
[----:B------:R-:W-:Y:S01]  /*15c80*/  IMAD.WIDE.U32 R122, P4, R28, R73, R122 ;  /* 0x000000491c7a7225 */ /* 0x000fe2000788007a */
[----:B------:R-:W-:Y:S02]  /*15c90*/  ISETP.GT.U32.AND P1, PT, R110, R129, PT ;  /* 0x000000816e00720c */ /* 0x000fe40003f24070 */
[----:B------:R-:W-:Y:S01]  /*15ca0*/  ISETP.GE.U32.AND P2, PT, R103, R62, PT ;  /* 0x0000003e6700720c */ /* 0x000fe20003f46070 */
[----:B------:R-:W-:Y:S01]  /*15cb0*/  IMAD.X R105, RZ, RZ, R26, P5 ;  /* 0x000000ffff697224 */ /* 0x000fe200028e061a */
[----:B------:R-:W-:Y:S01]  /*15cc0*/  IADD3 R115, P5, PT, R120, R132, RZ ;  /* 0x0000008478737210 */ /* 0x000fe20007fbe0ff */
[----:B------:R-:W-:Y:S01]  /*15cd0*/  IMAD.X R109, RZ, RZ, RZ, P4 ;  /* 0x000000ffff6d7224 */ /* 0x000fe200020e06ff */
[----:B------:R-:W-:Y:S01]  /*15ce0*/  IADD3 R121, P4, PT, R121, R36, RZ ;  /* 0x0000002479797210 */ /* 0x000fe20007f9e0ff */
[----:B------:R-:W-:Y:S01]  /*15cf0*/  IMAD.IADD R37, R108, 0x1, R37 ;  /* 0x000000016c257824 */ /* 0x000fe200078e0225 */
[----:B------:R-:W-:Y:S01]  /*15d00*/  ISETP.GE.U32.AND.EX P3, PT, R105, R26, PT, P3 ;  /* 0x0000001a6900720c */ /* 0x000fe20003f66130 */
[----:B------:R-:W-:Y:S01]  /*15d10*/  IMAD.X R132, R41, 0x1, R133, P5 ;  /* 0x0000000129847824 */ /* 0x000fe200028e0685 */
[----:B------:R-:W-:Y:S01]  /*15d20*/  IADD3 R110, P5, PT, R111, R122, RZ ;  /* 0x0000007a6f6e7210 */ /* 0x000fe20007fbe0ff */
[----:B------:R-:W-:Y:S01]  /*15d30*/  IMAD.MOV.U32 R108, RZ, RZ, R123 ;  /* 0x000000ffff6c7224 */ /* 0x000fe200078e007b */
[----:B------:R-:W-:Y:S01]  /*15d40*/  ISETP.GE.U32.AND.EX P2, PT, R26, R31, P3, P2 ;  /* 0x0000001f1a00720c */ /* 0x000fe20001f46120 */
[----:B------:R-:W-:Y:S01]  /*15d50*/  IMAD.X R122, RZ, RZ, R37, P4 ;  /* 0x000000ffff7a7224 */ /* 0x000fe200020e0625 */
[----:B------:R-:W-:Y:S01]  /*15d60*/  ISETP.GE.U32.AND P4, PT, R121, R36, PT ;  /* 0x000000247900720c */ /* 0x000fe20003f86070 */
[----:B------:R-:W-:Y:S01]  /*15d70*/  IMAD.WIDE.U32.X R108, R65, R73, R108, P5 ;  /* 0x00000049416c7225 */ /* 0x000fe200028e046c */
[----:B------:R-:W-:-:S02]  /*15d80*/  SEL R62, RZ, 0x1, !P0 ;  /* 0x00000001ff3e7807 */ /* 0x000fc40004000000 */
[----:B------:R-:W-:Y:S01]  /*15d90*/  ISETP.LT.U32.AND P3, PT, R36, R118, PT ;  /* 0x000000762400720c */ /* 0x000fe20003f61070 */
[----:B------:R-:W-:Y:S01]  /*15da0*/  IMAD.WIDE.U32 R30, R135, R27, R104 ;  /* 0x0000001b871e7225 */ /* 0x000fe200078e0068 */
[----:B------:R-:W-:Y:S02]  /*15db0*/  ISETP.GE.U32.AND.EX P4, PT, R122, R37, PT, P4 ;  /* 0x000000257a00720c */ /* 0x000fe40003f86140 */
[----:B------:R-:W-:Y:S01]  /*15dc0*/  IADD3 R26, P0, PT, R121, R108, RZ ;  /* 0x0000006c791a7210 */ /* 0x000fe20007f1e0ff */
[----:B------:R-:W-:Y:S01]  /*15dd0*/  IMAD.IADD R31, R102, 0x1, R31 ;  /* 0x00000001661f7824 */ /* 0x000fe200078e021f */
[----:B------:R-:W-:Y:S02]  /*15de0*/  IADD3 R62, P5, PT, R115, R62, RZ ;  /* 0x0000003e733e7210 */ /* 0x000fe40007fbe0ff */
[----:B------:R-:W-:Y:S01]  /*15df0*/  ISETP.LT.U32.OR.EX P3, PT, R37, R119, !P4, P3 ;  /* 0x000000772500720c */ /* 0x000fe20006761530 */
[----:B------:R-:W-:Y:S01]  /*15e00*/  IMAD.X R123, R122, 0x1, R109, P0 ;  /* 0x000000017a7b7824 */ /* 0x000fe200000e066d */
[----:B------:R-:W-:Y:S01]  /*15e10*/  IADD3 R37, P4, PT, R62, R116, RZ ;  /* 0x000000743e257210 */ /* 0x000fe20007f9e0ff */
[----:B------:R-:W-:Y:S01]  /*15e20*/  IMAD.X R119, RZ, RZ, R132, P5 ;  /* 0x000000ffff777224 */ /* 0x000fe200028e0684 */
[----:B------:R-:W-:Y:S01]  /*15e30*/  ISETP.GE.U32.AND P0, PT, R30, R104, PT ;  /* 0x000000681e00720c */ /* 0x000fe20003f06070 */
[----:B------:R-:W-:Y:S01]  /*15e40*/  IMAD.WIDE.U32 R108, R65, R70, RZ ;  /* 0x00000046416c7225 */ /* 0x000fe200078e00ff */
[----:B------:R-:W-:-:S02]  /*15e50*/  SEL R102, RZ, 0x1, !P3 ;  /* 0x00000001ff667807 */ /* 0x000fc40005800000 */
[----:B------:R-:W-:Y:S01]  /*15e60*/  @!P2 IADD3 R125, P3, PT, R125, 0x1, RZ ;  /* 0x000000017d7da810 */ /* 0x000fe20007f7e0ff */
[----:B------:R-:W-:Y:S01]  /*15e70*/  IMAD.X R116, R119, 0x1, R117, P4 ;  /* 0x0000000177747824 */ /* 0x000fe200020e0675 */
[----:B------:R-:W-:Y:S02]  /*15e80*/  ISETP.GE.U32.AND.EX P0, PT, R31, R105, PT, P0 ;  /* 0x000000691f00720c */ /* 0x000fe40003f06100 */
[----:B------:R-:W-:Y:S01]  /*15e90*/  IADD3 R102, P5, PT, R37, R102, RZ ;  /* 0x0000006625667210 */ /* 0x000fe20007fbe0ff */
[----:B------:R-:W-:Y:S01]  /*15ea0*/  @!P2 IMAD.X R127, RZ, RZ, R127, P3 ;  /* 0x000000ffff7fa224 */ /* 0x000fe200018e067f */
[----:B------:R-:W-:Y:S02]  /*15eb0*/  IADD3 R104, P4, PT, R125, R42, RZ ;  /* 0x0000002a7d687210 */ /* 0x000fe40007f9e0ff */
[----:B------:R-:W-:Y:S01]  /*15ec0*/  SEL R105, RZ, 0x1, P0 ;  /* 0x00000001ff697807 */ /* 0x000fe20000000000 */
[----:B------:R-:W-:Y:S01]  /*15ed0*/  IMAD.X R103, RZ, RZ, R116, P5 ;  /* 0x000000ffff677224 */ /* 0x000fe200028e0674 */
[----:B------:R-:W-:Y:S01]  /*15ee0*/  LOP3.LUT R131, RZ, R131, RZ, 0x33, !PT ;  /* 0x00000083ff837212 */ /* 0x000fe200078e33ff */
[----:B------:R-:W-:Y:S01]  /*15ef0*/  IMAD.X R106, R127, 0x1, R43, P4 ;  /* 0x000000017f6a7824 */ /* 0x000fe200020e062b */
[----:B------:R-:W-:Y:S01]  /*15f00*/  ISETP.GE.U32.AND P3, PT, R102, R37, PT ;  /* 0x000000256600720c */ /* 0x000fe20003f66070 */
[----:B------:R-:W-:Y:S01]  /*15f10*/  IMAD.WIDE.U32 R42, R40, R66, R102 ;  /* 0x00000042282a7225 */ /* 0x000fe200078e0066 */
[----:B------:R-:W-:-:S02]  /*15f20*/  IADD3 R36, P4, PT, R104, R105, RZ ;  /* 0x0000006968247210 */ /* 0x000fc40007f9e0ff */
[----:B------:R-:W-:Y:S01]  /*15f30*/  ISETP.GT.U32.AND.EX P1, PT, R110, R131, PT, P1 ;  /* 0x000000836e00720c */ /* 0x000fe20003f24110 */
[----:B------:R-:W-:Y:S01]  /*15f40*/  IMAD.IADD R117, R114, 0x1, R43 ;  /* 0x0000000172757824 */ /* 0x000fe200078e022b */
[----:B------:R-:W-:Y:S01]  /*15f50*/  ISETP.LT.U32.AND P0, PT, R37, R62, PT ;  /* 0x0000003e2500720c */ /* 0x000fe20003f01070 */
[----:B------:R-:W-:Y:S01]  /*15f60*/  IMAD.X R37, RZ, RZ, R106, P4 ;  /* 0x000000ffff257224 */ /* 0x000fe200020e066a */
[----:B------:R-:W-:Y:S01]  /*15f70*/  ISETP.GE.U32.AND.EX P3, PT, R103, R116, PT, P3 ;  /* 0x000000746700720c */ /* 0x000fe20003f66130 */
[----:B------:R-:W-:Y:S01]  /*15f80*/  IMAD.WIDE.U32 R110, R28, R70, RZ ;  /* 0x000000461c6e7225 */ /* 0x000fe200078e00ff */
[----:B------:R-:W-:Y:S02]  /*15f90*/  SEL R105, RZ, 0x1, !P1 ;  /* 0x00000001ff697807 */ /* 0x000fe40004800000 */
[----:B------:R-:W-:Y:S01]  /*15fa0*/  ISETP.GE.U32.AND P4, PT, R36, R104, PT ;  /* 0x000000682400720c */ /* 0x000fe20003f86070 */
[----:B------:R-:W-:Y:S01]  /*15fb0*/  IMAD.WIDE.U32 R108, P5, R28, R71, R108 ;  /* 0x000000471c6c7225 */ /* 0x000fe200078a006c */
[----:B------:R-:W-:-:S02]  /*15fc0*/  ISETP.LT.U32.OR.EX P0, PT, R116, R119, !P3, P0 ;  /* 0x000000777400720c */ /* 0x000fc40005f01500 */
[----:B------:R-:W-:Y:S02]  /*15fd0*/  ISETP.LT.U32.AND P3, PT, R104, R125, PT ;  /* 0x0000007d6800720c */ /* 0x000fe40003f61070 */
[----:B------:R-:W-:Y:S02]  /*15fe0*/  IADD3 R104, P1, PT, R26, R105, RZ ;  /* 0x000000691a687210 */ /* 0x000fe40007f3e0ff */
[----:B------:R-:W-:Y:S02]  /*15ff0*/  ISETP.GE.U32.AND.EX P4, PT, R37, R106, PT, P4 ;  /* 0x0000006a2500720c */ /* 0x000fe40003f86140 */
[----:B------:R-:W-:Y:S01]  /*16000*/  SEL R43, RZ, 0x1, !P0 ;  /* 0x00000001ff2b7807 */ /* 0x000fe20004000000 */
[----:B------:R-:W-:Y:S01]  /*16010*/  IMAD.X R105, RZ, RZ, R123, P1 ;  /* 0x000000ffff697224 */ /* 0x000fe200008e067b */
[----:B------:R-:W-:Y:S02]  /*16020*/  ISETP.LT.U32.OR.EX P3, PT, R106, R127, !P4, P3 ;  /* 0x0000007f6a00720c */ /* 0x000fe40006761530 */
[----:B------:R-:W-:-:S02]  /*16030*/  ISETP.GE.U32.AND P4, PT, R104, R26, PT ;  /* 0x0000001a6800720c */ /* 0x000fc40003f86070 */
[----:B------:R-:W-:Y:S01]  /*16040*/  IADD3 R129, P1, PT, R43, R42, RZ ;  /* 0x0000002a2b817210 */ /* 0x000fe20007f3e0ff */
[----:B------:R-:W-:Y:S01]  /*16050*/  IMAD.X R43, RZ, RZ, RZ, P5 ;  /* 0x000000ffff2b7224 */ /* 0x000fe200028e06ff */
[----:B------:R-:W-:Y:S02]  /*16060*/  ISETP.LT.U32.AND P0, PT, R26, R121, PT ;  /* 0x000000791a00720c */ /* 0x000fe40003f01070 */
[----:B------:R-:W-:Y:S01]  /*16070*/  ISETP.GE.U32.AND.EX P4, PT, R105, R123, PT, P4 ;  /* 0x0000007b6900720c */ /* 0x000fe20003f86140 */
[----:B------:R-:W-:Y:S01]  /*16080*/  IMAD.X R106, RZ, RZ, R117, P1 ;  /* 0x000000ffff6a7224 */ /* 0x000fe200008e0675 */
[----:B------:R-:W-:Y:S01]  /*16090*/  IADD3 RZ, P1, PT, R111, R108, RZ ;  /* 0x0000006c6fff7210 */ /* 0x000fe20007f3e0ff */
[----:B------:R-:W-:Y:S01]  /*160a0*/  IMAD.WIDE.U32 R110, R28, R70, R104 ;  /* 0x000000461c6e7225 */ /* 0x000fe200078e0068 */
[----:B------:R-:W-:Y:S02]  /*160b0*/  ISETP.LT.U32.OR.EX P4, PT, R123, R122, !P4, P0 ;  /* 0x0000007a7b00720c */ /* 0x000fe40006781500 */
[----:B------:R-:W-:Y:S01]  /*160c0*/  ISETP.GE.U32.AND P0, PT, R129, R42, PT ;  /* 0x0000002a8100720c */ /* 0x000fe20003f06070 */
[----:B------:R-:W-:Y:S01]  /*160d0*/  IMAD.IADD R26, R108, 0x1, R111 ;  /* 0x000000016c1a7824 */ /* 0x000fe200078e026f */
[----:B------:R-:W-:-:S02]  /*160e0*/  SEL R121, RZ, 0x1, !P4 ;  /* 0x00000001ff797807 */ /* 0x000fc40006000000 */
[----:B------:R-:W-:Y:S01]  /*160f0*/  ISETP.LT.U32.AND P5, PT, R42, R102, PT ;  /* 0x000000662a00720c */ /* 0x000fe20003fa1070 */
[----:B------:R-:W-:Y:S01]  /*16100*/  IMAD.MOV.U32 R42, RZ, RZ, R109 ;  /* 0x000000ffff2a7224 */ /* 0x000fe200078e006d */
[----:B------:R-:W-:Y:S02]  /*16110*/  ISETP.GE.U32.AND.EX P0, PT, R106, R117, PT, P0 ;  /* 0x000000756a00720c */ /* 0x000fe40003f06100 */
[-C--:B------:R-:W-:Y:S01]  /*16120*/  IADD3 R121, P4, PT, R121, R110.reuse, RZ ;  /* 0x0000006e79797210 */ /* 0x080fe20007f9e0ff */
[----:B------:R-:W-:Y:S01]  /*16130*/  IMAD.WIDE.U32.X R42, R65, R71, R42, P1 ;  /* 0x00000047412a7225 */ /* 0x000fe200008e042a */
[----:B------:R-:W-:Y:S02]  /*16140*/  ISETP.LT.U32.OR.EX P0, PT, R117, R103, !P0, P5 ;  /* 0x000000677500720c */ /* 0x000fe40004701550 */
[----:B------:R-:W-:Y:S01]  /*16150*/  ISETP.GE.U32.AND P5, PT, R121, R110, PT ;  /* 0x0000006e7900720c */ /* 0x000fe20003fa6070 */
[----:B------:R-:W-:Y:S01]  /*16160*/  IMAD.X R117, RZ, RZ, R26, P4 ;  /* 0x000000ffff757224 */ /* 0x000fe200020e061a */
[----:B------:R-:W-:Y:S01]  /*16170*/  @!P2 ISETP.NE.U32.AND P4, PT, R125, RZ, PT ;  /* 0x000000ff7d00a20c */ /* 0x000fe20003f85070 */
[----:B------:R-:W-:Y:S01]  /*16180*/  IMAD.WIDE.U32 R102, R27, R27, R36 ;  /* 0x0000001b1b667225 */ /* 0x000fe200078e0024 */
[----:B------:R-:W-:-:S02]  /*16190*/  ISETP.LT.U32.AND P1, PT, R110, R104, PT ;  /* 0x000000686e00720c */ /* 0x000fc40003f21070 */
[----:B------:R-:W-:Y:S01]  /*161a0*/  ISETP.GE.U32.AND.EX P5, PT, R117, R26, PT, P5 ;  /* 0x0000001a7500720c */ /* 0x000fe20003fa6150 */
[----:B------:R-:W-:Y:S01]  /*161b0*/  IMAD.IADD R103, R64, 0x1, R103 ;  /* 0x0000000140677824 */ /* 0x000fe200078e0267 */
[----:B------:R-:W-:Y:S02]  /*161c0*/  @!P2 ISETP.NE.AND.EX P4, PT, R127, RZ, PT, P4 ;  /* 0x000000ff7f00a20c */ /* 0x000fe40003f85340 */
[----:B------:R-:W-:Y:S02]  /*161d0*/  ISETP.LT.U32.OR.EX P5, PT, R26, R105, !P5, P1 ;  /* 0x000000691a00720c */ /* 0x000fe40006fa1510 */
[----:B------:R-:W-:Y:S02]  /*161e0*/  @!P2 SEL R40, RZ, 0x1, P4 ;  /* 0x00000001ff28a807 */ /* 0x000fe40002000000 */
[----:B------:R-:W-:Y:S02]  /*161f0*/  SEL R26, RZ, 0x1, !P5 ;  /* 0x00000001ff1a7807 */ /* 0x000fe40006800000 */
[----:B------:R-:W-:-:S02]  /*16200*/  @!P2 IADD3 R137, P5, PT, R40, R137, RZ ;  /* 0x000000892889a210 */ /* 0x000fc40007fbe0ff */
[----:B------:R-:W-:Y:S02]  /*16210*/  IADD3 R105, P4, PT, R129, R42, RZ ;  /* 0x0000002a81697210 */ /* 0x000fe40007f9e0ff */
[----:B------:R-:W-:Y:S01]  /*16220*/  SEL R40, RZ, 0x1, !P3 ;  /* 0x00000001ff287807 */ /* 0x000fe20005800000 */
[----:B------:R-:W-:Y:S01]  /*16230*/  @!P2 IMAD.X R139, RZ, RZ, R139, P5 ;  /* 0x000000ffff8ba224 */ /* 0x000fe200028e068b */
[----:B------:R-:W-:Y:S01]  /*16240*/  IADD3 R42, P5, PT, R105, R26, RZ ;  /* 0x0000001a692a7210 */ /* 0x000fe20007fbe0ff */
[----:B------:R-:W-:Y:S01]  /*16250*/  IMAD.X R109, R106, 0x1, R43, P4 ;  /* 0x000000016a6d7824 */ /* 0x000fe200020e062b */
[----:B------:R-:W-:Y:S01]  /*16260*/  ISETP.GE.U32.AND P3, PT, R102, R36, PT ;  /* 0x000000246600720c */ /* 0x000fe20003f66070 */
[-C--:B------:R-:W-:Y:S01]  /*16270*/  IMAD R36, R117, R74.reuse, RZ ;  /* 0x0000004a75247224 */ /* 0x080fe200078e02ff */
[----:B------:R-:W-:Y:S01]  /*16280*/  ISETP.GE.U32.AND P2, PT, R42, R105, PT ;  /* 0x000000692a00720c */ /* 0x000fe20003f46070 */
[----:B------:R-:W-:Y:S01]  /*16290*/  IMAD.X R43, RZ, RZ, R109, P5 ;  /* 0x000000ffff2b7224 */ /* 0x000fe200028e066d */
[----:B------:R-:W-:Y:S01]  /*162a0*/  ISETP.GE.U32.AND.EX P3, PT, R103, R37, PT, P3 ;  /* 0x000000256700720c */ /* 0x000fe20003f66130 */
[----:B------:R-:W-:Y:S01]  /*162b0*/  IMAD.WIDE.U32 R26, R121, R74, RZ ;  /* 0x0000004a791a7225 */ /* 0x000fe200078e00ff */
[----:B------:R-:W-:-:S02]  /*162c0*/  ISETP.LT.U32.AND P4, PT, R105, R129, PT ;  /* 0x000000816900720c */ /* 0x000fc40003f81070 */
[----:B------:R-:W-:Y:S01]  /*162d0*/  ISETP.GE.U32.AND.EX P2, PT, R43, R109, PT, P2 ;  /* 0x0000006d2b00720c */ /* 0x000fe20003f46120 */
[----:B------:R-:W-:Y:S01]  /*162e0*/  IMAD R37, R121, R75, R36 ;  /* 0x0000004b79257224 */ /* 0x000fe200078e0224 */
[----:B------:R-:W-:Y:S01]  /*162f0*/  SEL R36, RZ, 0x1, P3 ;  /* 0x00000001ff247807 */ /* 0x000fe20001800000 */
[----:B------:R-:W-:Y:S01]  /*16300*/  IMAD.WIDE.U32 R104, R65, R68, RZ ;  /* 0x0000004441687225 */ /* 0x000fe200078e00ff */
[----:B------:R-:W-:Y:S02]  /*16310*/  IADD3 R137, P3, P5, R38, R137, R40 ;  /* 0x0000008926897210 */ /* 0x000fe40007d7e028 */
[----:B------:R-:W-:Y:S01]  /*16320*/  ISETP.LT.U32.OR.EX P4, PT, R109, R106, !P2, P4 ;  /* 0x0000006a6d00720c */ /* 0x000fe20005781540 */
[----:B------:R-:W-:Y:S01]  /*16330*/  IMAD.IADD R40, R27, 0x1, R37 ;  /* 0x000000011b287824 */ /* 0x000fe200078e0225 */
[----:B------:R-:W-:Y:S02]  /*16340*/  ISETP.GE.U32.AND P2, PT, R62, R115, PT ;  /* 0x000000733e00720c */ /* 0x000fe40003f46070 */
[----:B------:R-:W-:Y:S01]  /*16350*/  IADD3.X R64, PT, PT, R39, R139, RZ, P3, P5 ;  /* 0x0000008b27407210 */ /* 0x000fe20001fea4ff */
[----:B------:R-:W-:Y:S01]  /*16360*/  IMAD.WIDE.U32 R108, R40, R72, RZ ;  /* 0x00000048286c7225 */ /* 0x000fe200078e00ff */
[----:B------:R-:W-:-:S02]  /*16370*/  IADD3 R62, P5, PT, R137, R36, RZ ;  /* 0x00000024893e7210 */ /* 0x000fc40007fbe0ff */
[----:B------:R-:W-:Y:S01]  /*16380*/  LOP3.LUT R111, RZ, R121, RZ, 0x33, !PT ;  /* 0x00000079ff6f7212 */ /* 0x000fe200078e33ff */
[C---:B------:R-:W-:Y:S01]  /*16390*/  IMAD.WIDE.U32 R38, R28.reuse, R68, R42 ;  /* 0x000000441c267225 */ /* 0x040fe200078e002a */
[----:B------:R-:W-:Y:S02]  /*163a0*/  SEL R121, RZ, 0x1, !P4 ;  /* 0x00000001ff797807 */ /* 0x000fe40006000000 */
[----:B------:R-:W-:Y:S01]  /*163b0*/  ISETP.GE.U32.AND P1, PT, R115, R120, PT ;  /* 0x000000787300720c */ /* 0x000fe20003f26070 */
[----:B------:R-:W-:Y:S01]  /*163c0*/  IMAD.WIDE.U32 R104, P3, R28, R69, R104 ;  /* 0x000000451c687225 */ /* 0x000fe20007860068 */
[----:B------:R-:W-:Y:S02]  /*163d0*/  ISETP.GE.U32.AND.EX P2, PT, R119, R132, PT, P2 ;  /* 0x000000847700720c */ /* 0x000fe40003f46120 */
[----:B------:R-:W-:Y:S01]  /*163e0*/  ISETP.GE.U32.AND.EX P1, PT, R132, R41, PT, P1 ;  /* 0x000000298400720c */ /* 0x000fe20003f26110 */
[----:B------:R-:W-:Y:S01]  /*163f0*/  IMAD.X R64, RZ, RZ, R64, P5 ;  /* 0x000000ffff407224 */ /* 0x000fe200028e0640 */
[----:B------:R-:W-:Y:S01]  /*16400*/  IADD3 R121, P5, PT, R121, R38, RZ ;  /* 0x0000002679797210 */ /* 0x000fe20007fbe0ff */
[----:B------:R-:W-:Y:S01]  /*16410*/  IMAD.WIDE.U32 R114, R26, R72, RZ ;  /* 0x000000481a727225 */ /* 0x000fe200078e00ff */
[----:B------:R-:W-:-:S03]  /*16420*/  LOP3.LUT R117, RZ, R117, RZ, 0x33, !PT ;  /* 0x00000075ff757212 */ /* 0x000fc600078e33ff */
        /* <DEDUP_REMOVED lines=14> */
[----:B------:R-:W-:Y:S01]  /*16510*/  IMAD.MOV.U32 R117, RZ, RZ, R30 ;  /* 0x000000ffff757224 */ /* 0x000fe200078e001e */
[----:B------:R-:W-:Y:S09]  /*16520*/  @P2 BRA P1, `(.L_x_87) ;  /* 0x0000000000342947 */ /* 0x000ff20000800000 */
        /* <DEDUP_REMOVED lines=13> */
.L_x_87:
[----:B------:R-:W-:Y:S05]  /*16600*/  BSYNC.RECONVERGENT B3 ;  /* 0x0000000000037941 */ /* 0x000fea0003800200 */
.L_x_86:
[----:B------:R-:W-:Y:S01]  /*16610*/  IADD3 R27, P2, PT, R121, R114, RZ ;  /* 0x00000072791b7210 */ /* 0x000fe20007f5e0ff */
[----:B------:R-:W-:Y:S01]  /*16620*/  IMAD.WIDE.U32.X R36, R65, R69, R36, P4 ;  /* 0x0000004541247225 */ /* 0x000fe200020e0424 */
[----:B------:R-:W-:Y:S01]  /*16630*/  SEL R108, RZ, 0x1, !P3 ;  /* 0x00000001ff6c7807 */ /* 0x000fe20005800000 */
[----:B------:R-:W-:Y:S01]  /*16640*/  BSSY.RECONVERGENT B3, `(.L_x_88) ;  /* 0x00000c2000037945 */ /* 0x000fe20003800200 */
[----:B------:R-:W-:Y:S01]  /*16650*/  ISETP.GE.U32.AND P3, PT, R121, R38, PT ;  /* 0x000000267900720c */ /* 0x000fe20003f66070 */
[----:B------:R-:W-:Y:S01]  /*16660*/  IMAD.X R115, R106, 0x1, R115, P2 ;  /* 0x000000016a737824 */ /* 0x000fe200010e0673 */
[----:B------:R-:W-:Y:S01]  /*16670*/  IADD3 R108, P2, PT, R27, R108, RZ ;  /* 0x0000006c1b6c7210 */ /* 0x000fe20007f5e0ff */
[----:B------:R-:W-:Y:S01]  /*16680*/  IMAD.WIDE.U32 R110, R40, R70, RZ ;  /* 0x00000046286e7225 */ /* 0x000fe200078e00ff */
[----:B------:R-:W-:Y:S01]  /*16690*/  IADD3 R114, P1, PT, R117, R112, RZ ;  /* 0x0000007075727210 */ /* 0x000fe20007f3e0ff */
[----:B------:R-:W-:Y:S01]  /*166a0*/  BSSY.RELIABLE B4, `(.L_x_89) ;  /* 0x00000a6000047945 */ /* 0x000fe20003800100 */
[----:B------:R-:W-:Y:S01]  /*166b0*/  SEL R29, RZ, 0x1, !P0 ;  /* 0x00000001ff1d7807 */ /* 0x000fe20004000000 */
[----:B------:R-:W-:Y:S01]  /*166c0*/  IMAD.X R109, RZ, RZ, R115, P2 ;  /* 0x000000ffff6d7224 */ /* 0x000fe200010e0673 */
[----:B------:R-:W-:Y:S01]  /*166d0*/  ISETP.GE.U32.AND.EX P3, PT, R106, R123, PT, P3 ;  /* 0x0000007b6a00720c */ /* 0x000fe20003f66130 */
[----:B------:R-:W-:Y:S01]  /*166e0*/  IMAD.X R116, R31, 0x1, R113, P1 ;  /* 0x000000011f747824 */ /* 0x000fe200008e0671 */
[----:B------:R-:W-:Y:S01]  /*166f0*/  IADD3 R119, P2, PT, R114, R29, RZ ;  /* 0x0000001d72777210 */ /* 0x000fe20007f5e0ff */
[----:B------:R-:W-:Y:S01]  /*16700*/  IMAD.WIDE.U32 R38, R26, R70, R108 ;  /* 0x000000461a267225 */ /* 0x000fe200078e006c */
[----:B------:R-:W-:-:S02]  /*16710*/  ISETP.GE.U32.AND P0, PT, R108, R27, PT ;  /* 0x0000001b6c00720c */ /* 0x000fc40003f06070 */
[----:B------:R-:W-:Y:S01]  /*16720*/  ISETP.LT.U32.OR.EX P5, PT, R123, R43, !P3, P5 ;  /* 0x0000002b7b00720c */ /* 0x000fe20005fa1550 */
[C---:B------:R-:W-:Y:S01]  /*16730*/  IMAD.WIDE.U32 R42, R26.reuse, R70, RZ ;  /* 0x000000461a2a7225 */ /* 0x040fe200078e00ff */
[----:B------:R-:W-:Y:S02]  /*16740*/  ISETP.LT.U32.AND P1, PT, R27, R121, PT ;  /* 0x000000791b00720c */ /* 0x000fe40003f21070 */
[----:B------:R-:W-:Y:S01]  /*16750*/  ISETP.GE.U32.AND.EX P0, PT, R109, R115, PT, P0 ;  /* 0x000000736d00720c */ /* 0x000fe20003f06100 */
[----:B------:R-:W-:Y:S01]  /*16760*/  IMAD.X R121, RZ, RZ, R116, P2 ;  /* 0x000000ffff797224 */ /* 0x000fe200010e0674 */
[----:B------:R-:W-:Y:S01]  /*16770*/  IADD3 R27, P2, PT, R119, R36, RZ ;  /* 0x00000024771b7210 */ /* 0x000fe20007f5e0ff */
[----:B------:R-:W-:Y:S01]  /*16780*/  IMAD.WIDE.U32 R110, P3, R26, R71, R110 ;  /* 0x000000471a6e7225 */ /* 0x000fe2000786006e */
[----:B------:R-:W-:Y:S02]  /*16790*/  SEL R36, RZ, 0x1, !P5 ;  /* 0x00000001ff247807 */ /* 0x000fe40006800000 */
[----:B------:R-:W-:Y:S01]  /*167a0*/  ISETP.LT.U32.OR.EX P0, PT, R115, R106, !P0, P1 ;  /* 0x0000006a7300720c */ /* 0x000fe20004701510 */
[----:B------:R-:W-:Y:S01]  /*167b0*/  IMAD.X R29, R121, 0x1, R37, P2 ;  /* 0x00000001791d7824 */ /* 0x000fe200010e0625 */
[----:B------:R-:W-:Y:S01]  /*167c0*/  IADD3 R36, P1, PT, R27, R36, RZ ;  /* 0x000000241b247210 */ /* 0x000fe20007f3e0ff */
[----:B------:R-:W-:Y:S01]  /*167d0*/  IMAD.WIDE.U32 R112, R28, R66, RZ ;  /* 0x000000421c707225 */ /* 0x000fe200078e00ff */
[----:B------:R-:W-:-:S02]  /*167e0*/  SEL R105, RZ, 0x1, !P0 ;  /* 0x00000001ff697807 */ /* 0x000fc40004000000 */
[----:B------:R-:W-:Y:S01]  /*167f0*/  ISETP.GE.U32.AND P2, PT, R36, R27, PT ;  /* 0x0000001b2400720c */ /* 0x000fe20003f46070 */
[----:B------:R-:W-:Y:S01]  /*16800*/  IMAD.X R37, RZ, RZ, R29, P1 ;  /* 0x000000ffff257224 */ /* 0x000fe200008e061d */
[----:B------:R-:W-:Y:S01]  /*16810*/  ISETP.LT.U32.AND P1, PT, R27, R119, PT ;  /* 0x000000771b00720c */ /* 0x000fe20003f21070 */
[----:B------:R-:W-:Y:S01]  /*16820*/  IMAD.IADD R27, R110, 0x1, R39 ;  /* 0x000000016e1b7824 */ /* 0x000fe200078e0227 */
[----:B------:R-:W-:Y:S02]  /*16830*/  IADD3 R105, P5, PT, R105, R38, RZ ;  /* 0x0000002669697210 */ /* 0x000fe40007fbe0ff */
[----:B------:R-:W-:Y:S02]  /*16840*/  ISETP.GE.U32.AND.EX P2, PT, R37, R29, PT, P2 ;  /* 0x0000001d2500720c */ /* 0x000fe40003f46120 */
[----:B------:R-:W-:Y:S01]  /*16850*/  IADD3 RZ, P4, PT, R43, R110, RZ ;  /* 0x0000006e2bff7210 */ /* 0x000fe20007f9e0ff */
[----:B------:R-:W-:Y:S01]  /*16860*/  IMAD.WIDE.U32 R42, R65, R66, RZ ;  /* 0x00000042412a7225 */ /* 0x000fe200078e00ff */
[----:B------:R-:W-:-:S02]  /*16870*/  ISETP.LT.U32.OR.EX P1, PT, R29, R121, !P2, P1 ;  /* 0x000000791d00720c */ /* 0x000fc40005721510 */
[----:B------:R-:W-:Y:S01]  /*16880*/  ISETP.GE.U32.AND P2, PT, R105, R38, PT ;  /* 0x000000266900720c */ /* 0x000fe20003f46070 */
[----:B------:R-:W-:Y:S01]  /*16890*/  IMAD.X R30, RZ, RZ, R27, P5 ;  /* 0x000000ffff1e7224 */ /* 0x000fe200028e061b */
[----:B------:R-:W-:Y:S01]  /*168a0*/  ISETP.LT.U32.AND P0, PT, R38, R108, PT ;  /* 0x0000006c2600720c */ /* 0x000fe20003f01070 */
[----:B------:R-:W-:Y:S01]  /*168b0*/  IMAD.WIDE.U32 R42, P5, R28, R67, R42 ;  /* 0x000000431c2a7225 */ /* 0x000fe200078a002a */
        /* <DEDUP_REMOVED lines=20> */
[----:B------:R-:W-:Y:S01]  /*16a00*/  IMAD.WIDE.U32.X R42, R65, R67, R108, P3 ;  /* 0x00000043412a7225 */ /* 0x000fe200018e046c */
[----:B------:R-:W-:Y:S02]  /*16a10*/  ISETP.GE.U32.AND P1, PT, R28, R27, PT ;  /* 0x0000001b1c00720c */ /* 0x000fe40003f26070 */
[----:B------:R-:W-:Y:S01]  /*16a20*/  ISETP.GE.U32.AND.EX P0, PT, R116, R31, P0, P2 ;  /* 0x0000001f7400720c */ /* 0x000fe20000706120 */
[----:B------:R-:W-:Y:S01]  /*16a30*/  IMAD.X R29, RZ, RZ, R39, P4 ;  /* 0x000000ffff1d7224 */ /* 0x000fe200020e0627 */
[----:B------:R-:W-:Y:S01]  /*16a40*/  ISETP.LT.U32.AND P2, PT, R27, R41, PT ;  /* 0x000000291b00720c */ /* 0x000fe20003f41070 */
[----:B------:R-:W-:Y:S01]  /*16a50*/  IMAD.WIDE.U32 R110, R40, R68, RZ ;  /* 0x00000044286e7225 */ /* 0x000fe200078e00ff */
        /* <DEDUP_REMOVED lines=11> */
[----:B------:R-:W-:Y:S01]  /*16b10*/  IMAD.X R37, RZ, RZ, RZ, P5 ;  /* 0x000000ffff257224 */ /* 0x000fe200028e06ff */
[----:B------:R-:W-:Y:S01]  /*16b20*/  IADD3 R65, P1, PT, R27, R108, RZ ;  /* 0x0000006c1b417210 */ /* 0x000fe20007f3e0ff */
[----:B------:R-:W-:Y:S01]  /*16b30*/  IMAD.IADD R27, R110, 0x1, R109 ;  /* 0x000000016e1b7824 */ /* 0x000fe200078e026d */
[----:B------:R-:W-:Y:S01]  /*16b40*/  IADD3 RZ, P4, PT, R39, R110, RZ ;  /* 0x0000006e27ff7210 */ /* 0x000fe20007f9e0ff */
[----:B------:R-:W-:Y:S01]  /*16b50*/  @!P0 IMAD.X R103, RZ, RZ, R103, P3 ;  /* 0x000000ffff678224 */ /* 0x000fe200018e0667 */
[----:B------:R-:W-:Y:S01]  /*16b60*/  ISETP.GE.U32.AND P3, PT, R65, R108, PT ;  /* 0x0000006c4100720c */ /* 0x000fe20003f66070 */
[----:B------:R-:W-:Y:S01]  /*16b70*/  IMAD.X R106, RZ, RZ, R27, P1 ;  /* 0x000000ffff6a7224 */ /* 0x000fe200008e061b */
[----:B------:R-:W-:Y:S01]  /*16b80*/  SEL R38, RZ, 0x1, !P2 ;  /* 0x00000001ff267807 */ /* 0x000fe20005000000 */
[----:B------:R-:W-:Y:S01]  /*16b90*/  IMAD.MOV.U32 R36, RZ, RZ, R111 ;  /* 0x000000ffff247224 */ /* 0x000fe200078e006f */
        /* <DEDUP_REMOVED lines=86> */
.L_x_90:
[----:B------:R-:W-:Y:S05]  /*17100*/  BSYNC.RELIABLE B4 ;  /* 0x0000000000047941 */ /* 0x000fea0003800100 */
.L_x_89:
        /* <DEDUP_REMOVED lines=21> */
.L_x_91:
[----:B------:R-:W-:Y:S05]  /*17260*/  BSYNC.RECONVERGENT B3 ;  /* 0x0000000000037941 */ /* 0x000fea0003800200 */
.L_x_88:
        /* <DEDUP_REMOVED lines=11> */
[-C--:B------:R-:W-:Y:S02]  /*17320*/  IMAD R41, R4, R127.reuse, R28 ;  /* 0x0000007f04297224 */ /* 0x080fe400078e021c */
        /* <DEDUP_REMOVED lines=11> */
[----:B------:R-:W-:-:S04]  /*173e0*/  IMAD.WIDE.U32 R40, R4, R131, RZ ;  /* 0x0000008304287225 */ /* 0x000fc800078e00ff */
[----:B------:R-:W-:Y:S01]  /*173f0*/  IMAD.WIDE.U32 R38, R9, R135, RZ ;  /* 0x0000008709267225 */ /* 0x000fe200078e00ff */
[----:B------:R-:W-:-:S03]  /*17400*/  IADD3 R38, P0, PT, R65, R26, RZ ;  /* 0x0000001a41267210 */ /* 0x000fc60007f1e0ff */
[----:B------:R-:W-:-:S04]  /*17410*/  IMAD.WIDE.U32 R30, P3, R9, R133, R30 ;  /* 0x00000085091e7225 */ /* 0x000fc8000786001e */
[----:B------:R-:W-:Y:S01]  /*17420*/  IMAD.WIDE.U32 R28, R9, R131, RZ ;  /* 0x00000083091c7225 */ /* 0x000fe200078e00ff */
[----:B------:R-:W-:-:S03]  /*17430*/  IADD3 RZ, P4, PT, R39, R30, RZ ;  /* 0x0000001e27ff7210 */ /* 0x000fc60007f9e0ff */
[----:B------:R-:W-:-:S04]  /*17440*/  IMAD.WIDE.U32 R42, P2, R9, R129, R40 ;  /* 0x00000081092a7225 */ /* 0x000fc80007840028 */
[----:B------:R-:W-:Y:S01]  /*17450*/  IMAD.X R39, RZ, RZ, R27, P0 ;  /* 0x000000ffff277224 */ /* 0x000fe200000e061b */
[----:B------:R-:W-:Y:S01]  /*17460*/  IADD3 RZ, P5, PT, R29, R42, RZ ;  /* 0x0000002a1dff7210 */ /* 0x000fe20007fbe0ff */
[----:B------:R-:W-:Y:S01]  /*17470*/  IMAD R30, R129, R9, RZ ;  /* 0x00000009811e7224 */ /* 0x000fe200078e02ff */
[----:B------:R-:W-:Y:S01]  /*17480*/  ISETP.GE.U32.AND P0, PT, R38, R26, PT ;  /* 0x0000001a2600720c */ /* 0x000fe20003f06070 */
[----:B------:R-:W-:-:S03]  /*17490*/  IMAD.WIDE.U32 R28, R9, R131, R38 ;  /* 0x00000083091c7225 */ /* 0x000fc600078e0026 */
[----:B------:R-:W-:Y:S01]  /*174a0*/  ISETP.GE.U32.AND.EX P0, PT, R39, R27, PT, P0 ;  /* 0x0000001b2700720c */ /* 0x000fe20003f06100 */
[----:B------:R-:W-:Y:S01]  /*174b0*/  IMAD R111, R4, R131, R30 ;  /* 0x00000083046f7224 */ /* 0x000fe200078e021e */
[----:B------:R-:W-:Y:S01]  /*174c0*/  ISETP.GE.U32.AND P1, PT, R28, R38, PT ;  /* 0x000000261c00720c */ /* 0x000fe20003f26070 */
[----:B------:R-:W-:-:S04]  /*174d0*/  IMAD.WIDE.U32 R64, R12, R105, RZ ;  /* 0x000000690c407225 */ /* 0x000fc800078e00ff */
[----:B------:R-:W-:Y:S02]  /*174e0*/  IMAD.X R41, RZ, RZ, RZ, P2 ;  /* 0x000000ffff297224 */ /* 0x000fe400010e06ff */
[----:B------:R-:W-:Y:S02]  /*174f0*/  IMAD.MOV.U32 R40, RZ, RZ, R43 ;  /* 0x000000ffff287224 */ /* 0x000fe400078e002b */
[----:B------:R-:W-:Y:S01]  /*17500*/  IMAD.IADD R111, R29, 0x1, R111 ;  /* 0x000000011d6f7824 */ /* 0x000fe200078e026f */
[----:B------:R-:W-:Y:S01]  /*17510*/  SEL R29, RZ, 0x1, P0 ;  /* 0x00000001ff1d7807 */ /* 0x000fe20000000000 */
[----:B------:R-:W-:-:S03]  /*17520*/  IMAD.WIDE.U32.X R40, R4, R129, R40, P5 ;  /* 0x0000008104287225 */ /* 0x000fc600028e0428 */
[----:B------:R-:W-:Y:S01]  /*17530*/  ISETP.GE.U32.AND.EX P1, PT, R111, R39, PT, P1 ;  /* 0x000000276f00720c */ /* 0x000fe20003f26110 */
[----:B------:R-:W-:Y:S01]  /*17540*/  IMAD.WIDE.U32 R42, R15, R105, RZ ;  /* 0x000000690f2a7225 */ /* 0x000fe200078e00ff */
[----:B------:R-:W-:-:S03]  /*17550*/  IADD3 R29, P0, PT, R29, R40, RZ ;  /* 0x000000281d1d7210 */ /* 0x000fc60007f1e0ff */
[----:B------:R-:W-:-:S04]  /*17560*/  IMAD.WIDE.U32 R64, P2, R15, R103, R64 ;  /* 0x000000670f407225 */ /* 0x000fc80007840040 */
[----:B------:R-:W-:Y:S01]  /*17570*/  IMAD.X R109, RZ, RZ, R41, P0 ;  /* 0x000000ffff6d7224 */ /* 0x000fe200000e0629 */
[----:B------:R-:W-:Y:S01]  /*17580*/  IADD3 RZ, P5, PT, R43, R64, RZ ;  /* 0x000000402bff7210 */ /* 0x000fe20007fbe0ff */
[----:B------:R-:W-:Y:S01]  /*17590*/  IMAD.WIDE.U32 R26, R15, R105, R36 ;  /* 0x000000690f1a7225 */ /* 0x000fe200078e0024 */
[----:B------:R-:W-:-:S03]  /*175a0*/  SEL R64, RZ, 0x1, P1 ;  /* 0x00000001ff407807 */ /* 0x000fc60000800000 */
[----:B------:R-:W-:Y:S01]  /*175b0*/  IMAD.MOV.U32 R42, RZ, RZ, R65 ;  /* 0x000000ffff2a7224 */ /* 0x000fe200078e0041 */
[----:B------:R-:W-:Y:S01]  /*175c0*/  IADD3 R64, P0, PT, R29, R64, RZ ;  /* 0x000000401d407210 */ /* 0x000fe20007f1e0ff */
[----:B------:R-:W-:Y:S02]  /*175d0*/  IMAD R30, R103, R15, RZ ;  /* 0x0000000f671e7224 */ /* 0x000fe400078e02ff */
[----:B------:R-:W-:Y:S01]  /*175e0*/  IMAD.X R39, RZ, RZ, RZ, P3 ;  /* 0x000000ffff277224 */ /* 0x000fe200018e06ff */
[----:B------:R-:W-:Y:S01]  /*175f0*/  ISETP.GE.U32.AND P3, PT, R26, R36, PT ;  /* 0x000000241a00720c */ /* 0x000fe20003f66070 */
[----:B------:R-:W-:Y:S01]  /*17600*/  IMAD.X R65, RZ, RZ, R109, P0 ;  /* 0x000000ffff417224 */ /* 0x000fe200000e066d */
[----:B------:R-:W-:Y:S01]  /*17610*/  ISETP.GE.U32.AND P1, PT, R64, R29, PT ;  /* 0x0000001d4000720c */ /* 0x000fe20003f26070 */
[----:B------:R-:W-:Y:S01]  /*17620*/  IMAD R36, R133, R9, RZ ;  /* 0x0000000985247224 */ /* 0x000fe200078e02ff */
[----:B------:R-:W-:Y:S01]  /*17630*/  ISETP.LT.U32.AND P0, PT, R29, R40, PT ;  /* 0x000000281d00720c */ /* 0x000fe20003f01070 */
[----:B------:R-:W-:Y:S01]  /*17640*/  IMAD.MOV.U32 R38, RZ, RZ, R31 ;  /* 0x000000ffff267224 */ /* 0x000fe200078e001f */
[----:B------:R-:W-:Y:S01]  /*17650*/  ISETP.GE.U32.AND.EX P1, PT, R65, R109, PT, P1 ;  /* 0x0000006d4100720c */ /* 0x000fe20003f26110 */
[----:B------:R-:W-:-:S02]  /*17660*/  IMAD R113, R12, R105, R30 ;  /* 0x000000690c717224 */ /* 0x000fc400078e021e */
[----:B------:R-:W-:Y:S01]  /*17670*/  IMAD.WIDE.U32 R30, R9, R135, R64 ;  /* 0x00000087091e7225 */ /* 0x000fe200078e0040 */
[----:B------:R-:W-:-:S03]  /*17680*/  ISETP.LT.U32.OR.EX P0, PT, R109, R41, !P1, P0 ;  /* 0x000000296d00720c */ /* 0x000fc60004f01500 */
[----:B------:R-:W-:Y:S01]  /*17690*/  IMAD R115, R4, R135, R36 ;  /* 0x0000008704737224 */ /* 0x000fe200078e0224 */
[----:B------:R-:W-:Y:S01]  /*176a0*/  SEL R29, RZ, 0x1, !P0 ;  /* 0x00000001ff1d7807 */ /* 0x000fe20004000000 */
[----:B------:R-:W-:Y:S01]  /*176b0*/  IMAD.X R43, RZ, RZ, RZ, P2 ;  /* 0x000000ffff2b7224 */ /* 0x000fe200010e06ff */
[----:B------:R-:W-:Y:S01]  /*176c0*/  ISETP.GE.U32.AND P2, PT, R30, R64, PT ;  /* 0x000000401e00720c */ /* 0x000fe20003f46070 */
[----:B------:R-:W-:Y:S02]  /*176d0*/  IMAD.IADD R113, R27, 0x1, R113 ;  /* 0x000000011b717824 */ /* 0x000fe400078e0271 */
[----:B------:R-:W-:Y:S02]  /*176e0*/  IMAD.IADD R64, R31, 0x1, R115 ;  /* 0x000000011f407824 */ /* 0x000fe400078e0273 */
[----:B------:R-:W-:Y:S01]  /*176f0*/  IMAD.WIDE.U32.X R42, R12, R103, R42, P5 ;  /* 0x000000670c2a7225 */ /* 0x000fe200028e042a */
[----:B------:R-:W-:Y:S02]  /*17700*/  ISETP.GE.U32.AND.EX P3, PT, R113, R37, PT, P3 ;  /* 0x000000257100720c */ /* 0x000fe40003f66130 */
[----:B------:R-:W-:Y:S01]  /*17710*/  ISETP.GE.U32.AND.EX P2, PT, R64, R65, PT, P2 ;  /* 0x000000414000720c */ /* 0x000fe20003f46120 */
[----:B------:R-:W-:Y:S01]  /*17720*/  IMAD.WIDE.U32 R36, R12, R127, RZ ;  /* 0x0000007f0c247225 */ /* 0x000fe200078e00ff */
[----:B------:R-:W-:-:S02]  /*17730*/  IADD3 R31, P1, PT, R28, R42, RZ ;  /* 0x0000002a1c1f7210 */ /* 0x000fc40007f3e0ff */
[----:B------:R-:W-:Y:S01]  /*17740*/  SEL R106, RZ, 0x1, P2 ;  /* 0x00000001ff6a7807 */ /* 0x000fe20001000000 */
[----:B------:R-:W-:Y:S01]  /*17750*/  IMAD.WIDE.U32.X R38, R4, R133, R38, P4 ;  /* 0x0000008504267225 */ /* 0x000fe200020e0426 */
[----:B------:R-:W-:-:S03]  /*17760*/  ISETP.GE.U32.AND P2, PT, R31, R28, PT ;  /* 0x0000001c1f00720c */ /* 0x000fc60003f46070 */
[----:B------:R-:W-:Y:S01]  /*17770*/  IMAD.WIDE.U32 R40, R15, R127, RZ ;  /* 0x0000007f0f287225 */ /* 0x000fe200078e00ff */
[----:B------:R-:W-:Y:S02]  /*17780*/  SEL R40, RZ, 0x1, P3 ;  /* 0x00000001ff287807 */ /* 0x000fe40001800000 */
[----:B------:R-:W-:Y:S01]  /*17790*/  IADD3 R29, P0, PT, R29, R38, RZ ;  /* 0x000000261d1d7210 */ /* 0x000fe20007f1e0ff */
[----:B------:R-:W-:Y:S01]  /*177a0*/  IMAD.WIDE.U32 R36, P5, R15, R125, R36 ;  /* 0x0000007d0f247225 */ /* 0x000fe200078a0024 */
[----:B------:R-:W-:-:S03]  /*177b0*/  IADD3 R40, P3, PT, R31, R40, RZ ;  /* 0x000000281f287210 */ /* 0x000fc60007f7e0ff */
[----:B------:R-:W-:Y:S01]  /*177c0*/  IMAD.X R43, R111, 0x1, R43, P1 ;  /* 0x000000016f2b7824 */ /* 0x000fe200008e062b */
[----:B------:R-:W-:Y:S01]  /*177d0*/  IADD3 R106, P1, PT, R29, R106, RZ ;  /* 0x0000006a1d6a7210 */ /* 0x000fe20007f3e0ff */
[----:B------:R-:W-:Y:S01]  /*177e0*/  IMAD.X R65, RZ, RZ, R39, P0 ;  /* 0x000000ffff417224 */ /* 0x000fe200000e0627 */
[----:B------:R-:W-:Y:S01]  /*177f0*/  IADD3 RZ, P4, PT, R41, R36, RZ ;  /* 0x0000002429ff7210 */ /* 0x000fe20007f9e0ff */
[----:B------:R-:W-:Y:S01]  /*17800*/  IMAD.X R41, RZ, RZ, R43, P3 ;  /* 0x000000ffff297224 */ /* 0x000fe200018e062b */
[----:B------:R-:W-:Y:S01]  /*17810*/  ISETP.GE.U32.AND P0, PT, R40, R31, PT ;  /* 0x0000001f2800720c */ /* 0x000fe20003f06070 */
[----:B------:R-:W-:Y:S01]  /*17820*/  IMAD.X R104, RZ, RZ, R65, P1 ;  /* 0x000000ffff687224 */ /* 0x000fe200008e0641 */
[----:B------:R-:W-:Y:S01]  /*17830*/  ISETP.GE.U32.AND P3, PT, R106, R29, PT ;  /* 0x0000001d6a00720c */ /* 0x000fe20003f66070 */
[----:B------:R-:W-:Y:S01]  /*17840*/  IMAD R36, R125, R15, RZ ;  /* 0x0000000f7d247224 */ /* 0x000fe200078e02ff */
[----:B------:R-:W-:Y:S01]  /*17850*/  ISETP.GE.U32.AND.EX P2, PT, R43, R111, PT, P2 ;  /* 0x0000006f2b00720c */ /* 0x000fe20003f46120 */
[----:B------:R-:W-:Y:S01]  /*17860*/  IMAD.MOV.U32 R62, RZ, RZ, RZ ;  /* 0x000000ffff3e7224 */ /* 0x000fe200078e00ff */
[----:B------:R-:W-:Y:S01]  /*17870*/  ISETP.GE.U32.AND.EX P0, PT, R41, R43, PT, P0 ;  /* 0x0000002b2900720c */ /* 0x000fe20003f06100 */
[-C--:B------:R-:W-:Y:S01]  /*17880*/  IMAD R115, R12, R127.reuse, R36 ;  /* 0x0000007f0c737224 */ /* 0x080fe200078e0224 */
[----:B------:R-:W-:Y:S01]  /*17890*/  ISETP.LT.U32.AND P1, PT, R29, R38, PT ;  /* 0x000000261d00720c */ /* 0x000fe20003f21070 */
[----:B------:R-:W-:Y:S01]  /*178a0*/  IMAD.WIDE.U32 R28, R15, R127, R40 ;  /* 0x0000007f0f1c7225 */ /* 0x000fe200078e0028 */
[----:B------:R-:W-:-:S03]  /*178b0*/  ISETP.GE.U32.AND.EX P3, PT, R104, R65, PT, P3 ;  /* 0x000000416800720c */ /* 0x000fc60003f66130 */
[----:B------:R-:W-:Y:S01]  /*178c0*/  IMAD.IADD R115, R29, 0x1, R115 ;  /* 0x000000011d737824 */ /* 0x000fe200078e0273 */
[----:B------:R-:W-:Y:S01]  /*178d0*/  ISETP.LT.U32.OR.EX P1, PT, R65, R39, !P3, P1 ;  /* 0x000000274100720c */ /* 0x000fe20005f21510 */
[----:B------:R-:W-:Y:S01]  /*178e0*/  IMAD.X R39, RZ, RZ, RZ, P5 ;  /* 0x000000ffff277224 */ /* 0x000fe200028e06ff */
[----:B------:R-:W-:Y:S01]  /*178f0*/  ISETP.GE.U32.AND P3, PT, R28, R40, PT ;  /* 0x000000281c00720c */ /* 0x000fe20003f66070 */
[----:B------:R-:W-:Y:S01]  /*17900*/  IMAD.MOV.U32 R38, RZ, RZ, R37 ;  /* 0x000000ffff267224 */ /* 0x000fe200078e0025 */
[----:B------:R-:W-:Y:S01]  /*17910*/  SEL R31, RZ, 0x1, !P1 ;  /* 0x00000001ff1f7807 */ /* 0x000fe20004800000 */
[----:B------:R-:W-:Y:S01]  /*17920*/  IMAD.MOV.U32 R40, RZ, RZ, R30 ;  /* 0x000000ffff287224 */ /* 0x000fe200078e001e */
[----:B------:R-:W-:Y:S01]  /*17930*/  ISETP.GE.U32.AND.EX P3, PT, R115, R41, PT, P3 ;  /* 0x000000297300720c */ /* 0x000fe20003f66130 */
[----:B------:R-:W-:-:S03]  /*17940*/  IMAD.WIDE.U32.X R38, R12, R125, R38, P4 ;  /* 0x0000007d0c267225 */ /* 0x000fc600020e0426 */
[----:B------:R-:W-:Y:S01]  /*17950*/  SEL R30, RZ, 0x1, P3 ;  /* 0x00000001ff1e7807 */ /* 0x000fe20001800000 */
        /* <DEDUP_REMOVED lines=18> */
.L_x_93:
[----:B------:R-:W-:Y:S05]  /*17a80*/  BSYNC.RECONVERGENT B3 ;  /* 0x0000000000037941 */ /* 0x000fea0003800200 */
.L_x_92:
[----:B------:R-:W-:Y:S01]  /*17a90*/  IADD3 R29, P0, PT, R40, R38, RZ ;  /* 0x00000026281d7210 */ /* 0x000fe20007f1e0ff */
[-C--:B------:R-:W-:Y:S01]  /*17aa0*/  IMAD.WIDE.U32 R36, R12, R131.reuse, RZ ;  /* 0x000000830c247225 */ /* 0x080fe200078e00ff */
[----:B------:R-:W-:Y:S02]  /*17ab0*/  BSSY.RECONVERGENT B3, `(.L_x_94) ;  /* 0x000007e000037945 */ /* 0x000fe40003800200 */
[C---:B------:R-:W-:Y:S01]  /*17ac0*/  IADD3 R30, P2, PT, R29.reuse, R30, RZ ;  /* 0x0000001e1d1e7210 */ /* 0x040fe20007f5e0ff */
[----:B------:R-:W-:Y:S01]  /*17ad0*/  IMAD.X R39, R64, 0x1, R39, P0 ;  /* 0x0000000140277824 */ /* 0x000fe200000e0627 */
[----:B------:R-:W-:Y:S01]  /*17ae0*/  ISETP.GE.U32.AND P0, PT, R29, R40, PT ;  /* 0x000000281d00720c */ /* 0x000fe20003f06070 */
[----:B------:R-:W-:Y:S01]  /*17af0*/  IMAD.WIDE.U32 R40, R15, R131, RZ ;  /* 0x000000830f287225 */ /* 0x000fe200078e00ff */
[----:B------:R-:W-:-:S03]  /*17b00*/  ISETP.GE.U32.AND P1, PT, R30, R29, PT ;  /* 0x0000001d1e00720c */ /* 0x000fc60003f26070 */
[----:B------:R-:W-:Y:S02]  /*17b10*/  IMAD.X R31, RZ, RZ, R39, P2 ;  /* 0x000000ffff1f7224 */ /* 0x000fe400010e0627 */
[----:B------:R-:W-:-:S03]  /*17b20*/  IMAD.WIDE.U32 R36, P2, R15, R129, R36 ;  /* 0x000000810f247225 */ /* 0x000fc60007840024 */
[----:B------:R-:W-:Y:S01]  /*17b30*/  ISETP.GE.U32.AND.EX P1, PT, R31, R39, PT, P1 ;  /* 0x000000271f00720c */ /* 0x000fe20003f26110 */
[----:B------:R-:W-:Y:S02]  /*17b40*/  IMAD R29, R129, R15, RZ ;  /* 0x0000000f811d7224 */ /* 0x000fe400078e02ff */
[----:B------:R-:W-:Y:S01]  /*17b50*/  IMAD.X R43, RZ, RZ, RZ, P2 ;  /* 0x000000ffff2b7224 */ /* 0x000fe200010e06ff */
[----:B------:R-:W-:Y:S01]  /*17b60*/  ISETP.GE.U32.AND.EX P1, PT, R39, R64, P1, P0 ;  /* 0x000000402700720c */ /* 0x000fe20000f26100 */
[----:B------:R-:W-:Y:S01]  /*17b70*/  IMAD.WIDE.U32 R38, R15, R131, R30 ;  /* 0x000000830f267225 */ /* 0x000fe200078e001e */
[----:B------:R-:W-:-:S03]  /*17b80*/  IADD3 RZ, P2, PT, R41, R36, RZ ;  /* 0x0000002429ff7210 */ /* 0x000fc60007f5e0ff */
[----:B------:R-:W-:Y:S01]  /*17b90*/  IMAD R29, R12, R131, R29 ;  /* 0x000000830c1d7224 */ /* 0x000fe200078e021d */
[----:B------:R-:W-:Y:S01]  /*17ba0*/  ISETP.GE.U32.AND P0, PT, R38, R30, PT ;  /* 0x0000001e2600720c */ /* 0x000fe20003f06070 */
[----:B------:R-:W-:Y:S02]  /*17bb0*/  IMAD.MOV.U32 R42, RZ, RZ, R37 ;  /* 0x000000ffff2a7224 */ /* 0x000fe400078e0025 */
[----:B------:R-:W-:Y:S02]  /*17bc0*/  IMAD.IADD R117, R39, 0x1, R29 ;  /* 0x0000000127757824 */ /* 0x000fe400078e021d */
[----:B------:R-:W-:Y:S02]  /*17bd0*/  IMAD.WIDE.U32.X R36, R12, R129, R42, P2 ;  /* 0x000000810c247225 */ /* 0x000fe400010e042a */
[----:B------:R-:W-:Y:S02]  /*17be0*/  @!P1 IADD3 R106, P2, PT, R106, 0x1, RZ ;  /* 0x000000016a6a9810 */ /* 0x000fe40007f5e0ff */
[----:B------:R-:W-:Y:S01]  /*17bf0*/  ISETP.GE.U32.AND.EX P0, PT, R117, R31, PT, P0 ;  /* 0x0000001f7500720c */ /* 0x000fe20003f06100 */
[----:B------:R-:W-:-:S03]  /*17c00*/  IMAD.WIDE.U32 R42, R5, R105, RZ ;  /* 0x00000069052a7225 */ /* 0x000fc600078e00ff */
[----:B------:R-:W-:Y:S01]  /*17c10*/  SEL R30, RZ, 0x1, P0 ;  /* 0x00000001ff1e7807 */ /* 0x000fe20000000000 */
[----:B------:R-:W-:Y:S01]  /*17c20*/  @!P1 IMAD.X R104, RZ, RZ, R104, P2 ;  /* 0x000000ffff689224 */ /* 0x000fe200010e0668 */
[----:B------:R-:W-:Y:S01]  /*17c30*/  IADD3 R29, P2, PT, R106, R36, RZ ;  /* 0x000000246a1d7210 */ /* 0x000fe20007f5e0ff */
[----:B------:R-:W-:-:S03]  /*17c40*/  IMAD.WIDE.U32 R42, P5, R13, R103, R42 ;  /* 0x000000670d2a7225 */ /* 0x000fc600078a002a */
[C---:B------:R-:W-:Y:S01]  /*17c50*/  ISETP.LT.U32.AND P3, PT, R29.reuse, R106, PT ;  /* 0x0000006a1d00720c */ /* 0x040fe20003f61070 */
[----:B------:R-:W-:Y:S01]  /*17c60*/  IMAD.X R39, R104, 0x1, R37, P2 ;  /* 0x0000000168277824 */ /* 0x000fe200010e0625 */
[----:B------:R-:W-:Y:S01]  /*17c70*/  IADD3 R30, P2, PT, R29, R30, RZ ;  /* 0x0000001e1d1e7210 */ /* 0x000fe20007f5e0ff */
[----:B------:R-:W-:-:S03]  /*17c80*/  IMAD.WIDE.U32 R64, R13, R105, RZ ;  /* 0x000000690d407225 */ /* 0x000fc600078e00ff */
[----:B------:R-:W-:Y:S01]  /*17c90*/  ISETP.GE.U32.AND P0, PT, R30, R29, PT ;  /* 0x0000001d1e00720c */ /* 0x000fe20003f06070 */
[----:B------:R-:W-:Y:S02]  /*17ca0*/  IMAD.X R31, RZ, RZ, R39, P2 ;  /* 0x000000ffff1f7224 */ /* 0x000fe400010e0627 */
[----:B------:R-:W-:-:S03]  /*17cb0*/  IMAD.WIDE.U32 R40, R12, R135, RZ ;  /* 0x000000870c287225 */ /* 0x000fc600078e00ff */
[----:B------:R-:W-:Y:S01]  /*17cc0*/  ISETP.GE.U32.AND.EX P0, PT, R31, R39, PT, P0 ;  /* 0x000000271f00720c */ /* 0x000fe20003f06100 */
[----:B------:R-:W-:Y:S01]  /*17cd0*/  IMAD.X R109, RZ, RZ, RZ, P5 ;  /* 0x000000ffff6d7224 */ /* 0x000fe200028e06ff */
[----:B------:R-:W-:Y:S01]  /*17ce0*/  IADD3 RZ, P5, PT, R65, R42, RZ ;  /* 0x0000002a41ff7210 */ /* 0x000fe20007fbe0ff */
[----:B------:R-:W-:Y:S01]  /*17cf0*/  IMAD.WIDE.U32 R36, R15, R135, RZ ;  /* 0x000000870f247225 */ /* 0x000fe200078e00ff */
[----:B------:R-:W-:Y:S02]  /*17d00*/  ISETP.LT.U32.OR.EX P3, PT, R39, R104, !P0, P3 ;  /* 0x000000682700720c */ /* 0x000fe40004761530 */
[----:B------:R-:W-:Y:S01]  /*17d10*/  @!P1 ISETP.NE.U32.AND P0, PT, R106, RZ, PT ;  /* 0x000000ff6a00920c */ /* 0x000fe20003f05070 */
[----:B------:R-:W-:-:S03]  /*17d20*/  IMAD.WIDE.U32 R64, R5, R127, RZ ;  /* 0x0000007f05407225 */ /* 0x000fc600078e00ff */
[----:B------:R-:W-:Y:S01]  /*17d30*/  @!P1 ISETP.NE.AND.EX P0, PT, R104, RZ, PT, P0 ;  /* 0x000000ff6800920c */ /* 0x000fe20003f05300 */
[----:B------:R-:W-:Y:S02]  /*17d40*/  IMAD.MOV.U32 R108, RZ, RZ, R43 ;  /* 0x000000ffff6c7224 */ /* 0x000fe400078e002b */
[----:B------:R-:W-:Y:S01]  /*17d50*/  IMAD.WIDE.U32 R40, P2, R15, R133, R40 ;  /* 0x000000850f287225 */ /* 0x000fe20007840028 */
[----:B------:R-:W-:-:S03]  /*17d60*/  @!P1 SEL R39, RZ, 0x1, P0 ;  /* 0x00000001ff279807 */ /* 0x000fc60000000000 */
[----:B------:R-:W-:Y:S01]  /*17d70*/  IMAD R36, R103, R13, RZ ;  /* 0x0000000d67247224 */ /* 0x000fe200078e02ff */
[----:B------:R-:W-:Y:S01]  /*17d80*/  IADD3 RZ, P4, PT, R37, R40, RZ ;  /* 0x0000002825ff7210 */ /* 0x000fe20007f9e0ff */
[----:B------:R-:W-:Y:S02]  /*17d90*/  IMAD.MOV.U32 R114, RZ, RZ, R28 ;  /* 0x000000ffff727224 */ /* 0x000fe400078e001c */
[----:B------:R-:W-:-:S04]  /*17da0*/  IMAD.WIDE.U32.X R108, R5, R103, R108, P5 ;  /* 0x00000067056c7225 */ /* 0x000fc800028e046c */
[----:B------:R-:W-:Y:S02]  /*17db0*/  IMAD.X R43, RZ, RZ, RZ, P2 ;  /* 0x000000ffff2b7224 */ /* 0x000fe400010e06ff */
[----:B------:R-:W-:-:S04]  /*17dc0*/  IMAD.WIDE.U32 R110, R13, R127, RZ ;  /* 0x0000007f0d6e7225 */ /* 0x000fc800078e00ff */
[----:B------:R-:W-:-:S04]  /*17dd0*/  IMAD.WIDE.U32 R64, P2, R13, R125, R64 ;  /* 0x0000007d0d407225 */ /* 0x000fc80007840040 */
[-C--:B------:R-:W-:Y:S01]  /*17de0*/  IMAD R121, R5, R105.reuse, R36 ;  /* 0x0000006905797224 */ /* 0x080fe200078e0224 */
[----:B------:R-:W-:Y:S01]  /*17df0*/  IADD3 RZ, P5, PT, R111, R64, RZ ;  /* 0x000000406fff7210 */ /* 0x000fe20007fbe0ff */
[----:B------:R-:W-:-:S04]  /*17e00*/  IMAD.WIDE.U32 R36, R13, R105, R114 ;  /* 0x000000690d247225 */ /* 0x000fc800078e0072 */
[----:B------:R-:W-:Y:S01]  /*17e10*/  IMAD.MOV.U32 R42, RZ, RZ, R41 ;  /* 0x000000ffff2a7224 */ /* 0x000fe200078e0029 */
[----:B------:R-:W-:Y:S01]  /*17e20*/  IADD3 R41, P0, PT, R38, R108, RZ ;  /* 0x0000006c26297210 */ /* 0x000fe20007f1e0ff */
[----:B------:R-:W-:Y:S01]  /*17e30*/  IMAD.X R29, RZ, RZ, RZ, P2 ;  /* 0x000000ffff1d7224 */ /* 0x000fe200010e06ff */
[----:B------:R-:W-:Y:S01]  /*17e40*/  ISETP.GE.U32.AND P2, PT, R36, R28, PT ;  /* 0x0000001c2400720c */ /* 0x000fe20003f46070 */
[----:B------:R-:W-:Y:S02]  /*17e50*/  IMAD.IADD R121, R37, 0x1, R121 ;  /* 0x0000000125797824 */ /* 0x000fe400078e0279 */
[----:B------:R-:W-:Y:S02]  /*17e60*/  IMAD R64, R133, R15, RZ ;  /* 0x0000000f85407224 */ /* 0x000fe400078e02ff */
[----:B------:R-:W-:Y:S01]  /*17e70*/  IMAD.MOV.U32 R28, RZ, RZ, R65 ;  /* 0x000000ffff1c7224 */ /* 0x000fe200078e0041 */
[----:B------:R-:W-:Y:S01]  /*17e80*/  SEL R65, RZ, 0x1, !P3 ;  /* 0x00000001ff417807 */ /* 0x000fe20005800000 */
[----:B------:R-:W-:Y:S01]  /*17e90*/  IMAD.X R108, R117, 0x1, R109, P0 ;  /* 0x00000001756c7824 */ /* 0x000fe200000e066d */
[----:B------:R-:W-:Y:S01]  /*17ea0*/  @!P1 IADD3 R102, P3, PT, R39, R102, RZ ;  /* 0x0000006627669210 */ /* 0x000fe20007f7e0ff */
[-C--:B------:R-:W-:Y:S01]  /*17eb0*/  IMAD R137, R12, R135.reuse, R64 ;  /* 0x000000870c897224 */ /* 0x080fe200078e0240 */
[----:B------:R-:W-:Y:S01]  /*17ec0*/  ISETP.GE.U32.AND P0, PT, R41, R38, PT ;  /* 0x000000262900720c */ /* 0x000fe20003f06070 */
[----:B------:R-:W-:Y:S01]  /*17ed0*/  IMAD.WIDE.U32 R38, R15, R135, R30 ;  /* 0x000000870f267225 */ /* 0x000fe200078e001e */
[----:B------:R-:W-:-:S02]  /*17ee0*/  ISETP.GE.U32.AND.EX P2, PT, R121, R115, PT, P2 ;  /* 0x000000737900720c */ /* 0x000fc40003f46120 */
[----:B------:R-:W-:Y:S01]  /*17ef0*/  ISETP.GE.U32.AND.EX P0, PT, R108, R117, PT, P0 ;  /* 0x000000756c00720c */ /* 0x000fe20003f06100 */
[----:B------:R-:W-:Y:S01]  /*17f00*/  @!P1 IMAD.X R62, RZ, RZ, R62, P3 ;  /* 0x000000ffff3e9224 */ /* 0x000fe200018e063e */
[----:B------:R-:W-:Y:S01]  /*17f10*/  SEL R40, RZ, 0x1, P2 ;  /* 0x00000001ff287807 */ /* 0x000fe20001000000 */
[----:B------:R-:W-:Y:S01]  /*17f20*/  IMAD.IADD R137, R39, 0x1, R137 ;  /* 0x0000000127897824 */ /* 0x000fe200078e0289 */
[----:B------:R-:W-:Y:S01]  /*17f30*/  IADD3 R65, P2, PT, R102, R65, RZ ;  /* 0x0000004166417210 */ /* 0x000fe20007f5e0ff */
[----:B------:R-:W-:Y:S01]  /*17f40*/  IMAD.WIDE.U32.X R42, R12, R133, R42, P4 ;  /* 0x000000850c2a7225 */ /* 0x000fe200020e042a */
[----:B------:R-:W-:Y:S02]  /*17f50*/  ISETP.GE.U32.AND P1, PT, R38, R30, PT ;  /* 0x0000001e2600720c */ /* 0x000fe40003f26070 */
[----:B------:R-:W-:Y:S01]  /*17f60*/  IADD3 R40, P3, PT, R41, R40, RZ ;  /* 0x0000002829287210 */ /* 0x000fe20007f7e0ff */
[----:B------:R-:W-:Y:S01]  /*17f70*/  IMAD.X R109, RZ, RZ, R62, P2 ;  /* 0x000000ffff6d7224 */ /* 0x000fe200010e063e */
[----:B------:R-:W-:Y:S01]  /*17f80*/  ISETP.GE.U32.AND.EX P1, PT, R137, R31, PT, P1 ;  /* 0x0000001f8900720c */ /* 0x000fe20003f26110 */
[----:B------:R-:W-:Y:S01]  /*17f90*/  IMAD R39, R103, R9, RZ ;  /* 0x0000000967277224 */ /* 0x000fe200078e02ff */
[----:B------:R-:W-:Y:S01]  /*17fa0*/  IADD3 R62, P2, PT, R65, R42, RZ ;  /* 0x0000002a413e7210 */ /* 0x000fe20007f5e0ff */
[----:B------:R-:W-:Y:S01]  /*17fb0*/  IMAD R102, R125, R13, RZ ;  /* 0x0000000d7d667224 */ /* 0x000fe200078e02ff */
[----:B------:R-:W-:Y:S01]  /*17fc0*/  SEL R123, RZ, 0x1, P1 ;  /* 0x00000001ff7b7807 */ /* 0x000fe20000800000 */
[----:B------:R-:W-:Y:S01]  /*17fd0*/  IMAD.WIDE.U32 R30, R105, R9, RZ ;  /* 0x00000009691e7225 */ /* 0x000fe200078e00ff */
[----:B------:R-:W-:-:S03]  /*17fe0*/  ISETP.GE.U32.AND P4, PT, R40, R41, PT ;  /* 0x000000292800720c */ /* 0x000fc60003f86070 */
[----:B------:R-:W-:Y:S01]  /*17ff0*/  IMAD.X R64, R109, 0x1, R43, P2 ;  /* 0x000000016d407824 */ /* 0x000fe200010e062b */
[----:B------:R-:W-:Y:S01]  /*18000*/  IADD3 R123, P2, PT, R62, R123, RZ ;  /* 0x0000007b3e7b7210 */ /* 0x000fe20007f5e0ff */
[----:B------:R-:W-:Y:S02]  /*18010*/  IMAD.X R41, RZ, RZ, R108, P3 ;  /* 0x000000ffff297224 */ /* 0x000fe400018e066c */
[----:B------:R-:W-:Y:S01]  /*18020*/  IMAD R111, R4, R105, R39 ;  /* 0x00000069046f7224 */ /* 0x000fe200078e0227 */
[----:B------:R-:W-:Y:S01]  /*18030*/  ISETP.GE.U32.AND P3, PT, R123, R62, PT ;  /* 0x0000003e7b00720c */ /* 0x000fe20003f66070 */
[----:B------:R-:W-:Y:S01]  /*18040*/  IMAD.X R119, RZ, RZ, R64, P2 ;  /* 0x000000ffff777224 */ /* 0x000fe200010e0640 */
[----:B------:R-:W-:Y:S01]  /*18050*/  ISETP.GE.U32.AND.EX P4, PT, R41, R108, PT, P4 ;  /* 0x0000006c2900720c */ /* 0x000fe20003f86140 */
[----:B------:R-:W-:Y:S01]  /*18060*/  IMAD.WIDE.U32 R42, R13, R127, R40 ;  /* 0x0000007f0d2a7225 */ /* 0x000fe200078e0028 */
[----:B------:R-:W-:Y:S02]  /*18070*/  ISETP.LT.U32.AND P2, PT, R62, R65, PT ;  /* 0x000000413e00720c */ /* 0x000fe40003f41070 */
[----:B------:R-:W-:Y:S01]  /*18080*/  ISETP.GE.U32.AND.EX P3, PT, R119, R64, PT, P3 ;  /* 0x000000407700720c */ /* 0x000fe20003f66130 */
[----:B------:R-:W-:Y:S01]  /*18090*/  IMAD R39, R5, R127, R102 ;  /* 0x0000007f05277224 */ /* 0x000fe200078e0266 */
[----:B------:R-:W-:Y:S01]  /*180a0*/  ISETP.GE.U32.AND P1, PT, R42, R40, PT ;  /* 0x000000282a00720c */ /* 0x000fe20003f26070 */
[----:B------:R-:W-:Y:S01]  /*180b0*/  IMAD.IADD R111, R31, 0x1, R111 ;  /* 0x000000011f6f7824 */ /* 0x000fe200078e026f */
[----:B------:R-:W-:Y:S01]  /*180c0*/  ISETP.LT.U32.OR.EX P2, PT, R64, R109, !P3, P2 ;  /* 0x0000006d4000720c */ /* 0x000fe20005f41520 */
[----:B------:R-:W-:-:S02]  /*180d0*/  IMAD.IADD R104, R43, 0x1, R39 ;  /* 0x000000012b687824 */ /* 0x000fc400078e0227 */
[-C--:B------:R-:W-:Y:S01]  /*180e0*/  IMAD R39, R111, R74.reuse, RZ ;  /* 0x0000004a6f277224 */ /* 0x080fe200078e02ff */
[----:B------:R-:W-:Y:S01]  /*180f0*/  SEL R40, RZ, 0x1, !P2 ;  /* 0x00000001ff287807 */ /* 0x000fe20005000000 */
[----:B------:R-:W-:Y:S01]  /*18100*/  IMAD.WIDE.U32 R64, R30, R74, RZ ;  /* 0x0000004a1e407225 */ /* 0x000fe200078e00ff */
[----:B------:R-:W-:-:S03]  /*18110*/  ISETP.GE.U32.AND.EX P1, PT, R104, R41, PT, P1 ;  /* 0x000000296800720c */ /* 0x000fc60003f26110 */
[----:B------:R-:W-:Y:S02]  /*18120*/  IMAD R115, R30, R75, R39 ;  /* 0x0000004b1e737224 */ /* 0x000fe400078e0227 */
[----:B------:R-:W-:Y:S02]  /*18130*/  IMAD.MOV.U32 R106, RZ, RZ, R38 ;  /* 0x000000ffff6a7224 */ /* 0x000fe400078e0026 */
[----:B------:R-:W-:Y:S02]  /*18140*/  IMAD.MOV.U32 R62, RZ, RZ, RZ ;  /* 0x000000ffff3e7224 */ /* 0x000fe400078e00ff */
[----:B------:R-:W-:-:S04]  /*18150*/  IMAD.WIDE.U32.X R38, R5, R125, R28, P5 ;  /* 0x0000007d05267225 */ /* 0x000fc800028e041c */
[----:B------:R-:W-:Y:S02]  /*18160*/  IMAD.IADD R115, R65, 0x1, R115 ;  /* 0x0000000141737824 */ /* 0x000fe400078e0273 */
        /* <DEDUP_REMOVED lines=18> */
.L_x_95:
[----:B------:R-:W-:Y:S05]  /*18290*/  BSYNC.RECONVERGENT B3 ;  /* 0x0000000000037941 */ /* 0x000fea0003800200 */
.L_x_94:
[----:B------:R-:W-:Y:S01]  /*182a0*/  IADD3 R37, P0, PT, R106, R38, RZ ;  /* 0x000000266a257210 */ /* 0x000fe20007f1e0ff */
[----:B------:R-:W-:Y:S01]  /*182b0*/  IMAD.WIDE.U32 R40, R5, R131, RZ ;  /* 0x0000008305287225 */ /* 0x000fe200078e00ff */
[----:B------:R-:W-:Y:S01]  /*182c0*/  SEL R38, RZ, 0x1, P1 ;  /* 0x00000001ff267807 */ /* 0x000fe20000800000 */
[----:B------:R-:W-:Y:S01]  /*182d0*/  BSSY.RECONVERGENT B3, `(.L_x_96) ;  /* 0x00000af000037945 */ /* 0x000fe20003800200 */
[----:B------:R-:W-:Y:S01]  /*182e0*/  LOP3.LUT R27, RZ, R30, RZ, 0x33, !PT ;  /* 0x0000001eff1b7212 */ /* 0x000fe200078e33ff */
[----:B------:R-:W-:Y:S01]  /*182f0*/  IMAD.X R43, R137, 0x1, R39, P0 ;  /* 0x00000001892b7824 */ /* 0x000fe200000e0627 */
[----:B------:R-:W-:Y:S01]  /*18300*/  IADD3 R38, P0, PT, R37, R38, RZ ;  /* 0x0000002625267210 */ /* 0x000fe20007f1e0ff */
[----:B------:R-:W-:-:S03]  /*18310*/  IMAD.WIDE.U32 R28, R115, R72, RZ ;  /* 0x00000048731c7225 */ /* 0x000fc600078e00ff */
[----:B------:R-:W-:Y:S01]  /*18320*/  ISETP.GE.U32.AND P5, PT, R38, R37, PT ;  /* 0x000000252600720c */ /* 0x000fe20003fa6070 */
[----:B------:R-:W-:-:S04]  /*18330*/  IMAD.WIDE.U32 R108, R13, R131, RZ ;  /* 0x000000830d6c7225 */ /* 0x000fc800078e00ff */
[----:B------:R-:W-:-:S04]  /*18340*/  IMAD.WIDE.U32 R40, P3, R13, R129, R40 ;  /* 0x000000810d287225 */ /* 0x000fc80007860028 */
[----:B------:R-:W-:Y:S01]  /*18350*/  IMAD.X R39, RZ, RZ, R43, P0 ;  /* 0x000000ffff277224 */ /* 0x000fe200000e062b */
[----:B------:R-:W-:Y:S01]  /*18360*/  IADD3 RZ, P2, PT, R109, R40, RZ ;  /* 0x000000286dff7210 */ /* 0x000fe20007f5e0ff */
[C---:B------:R-:W-:Y:S01]  /*18370*/  IMAD.WIDE.U32 R28, P1, R64.reuse, R73, R28 ;  /* 0x00000049401c7225 */ /* 0x040fe2000782001c */
[----:B------:R-:W-:Y:S02]  /*18380*/  ISETP.GE.U32.AND P0, PT, R37, R106, PT ;  /* 0x0000006a2500720c */ /* 0x000fe40003f06070 */
[----:B------:R-:W-:Y:S01]  /*18390*/  ISETP.GE.U32.AND.EX P5, PT, R39, R43, PT, P5 ;  /* 0x0000002b2700720c */ /* 0x000fe20003fa6150 */
[----:B------:R-:W-:Y:S01]  /*183a0*/  IMAD.WIDE.U32 R30, R64, R72, RZ ;  /* 0x00000048401e7225 */ /* 0x000fe200078e00ff */
[----:B------:R-:W-:Y:S02]  /*183b0*/  LOP3.LUT R37, RZ, R111, RZ, 0x33, !PT ;  /* 0x0000006fff257212 */ /* 0x000fe400078e33ff */
[----:B------:R-:W-:Y:S01]  /*183c0*/  ISETP.GE.U32.AND.EX P0, PT, R43, R137, P5, P0 ;  /* 0x000000892b00720c */ /* 0x000fe20002f06100 */
[----:B------:R-:W-:Y:S01]  /*183d0*/  IMAD.X R109, RZ, RZ, RZ, P1 ;  /* 0x000000ffff6d7224 */ /* 0x000fe200008e06ff */
[----:B------:R-:W-:Y:S01]  /*183e0*/  IADD3 R40, P4, PT, R31, R28, RZ ;  /* 0x0000001c1f287210 */ /* 0x000fe20007f9e0ff */
[----:B------:R-:W-:Y:S01]  /*183f0*/  IMAD.MOV.U32 R108, RZ, RZ, R29 ;  /* 0x000000ffff6c7224 */ /* 0x000fe200078e001d */
[----:B------:R-:W-:Y:S01]  /*18400*/  ISETP.GT.U32.AND P1, PT, R30, R27, PT ;  /* 0x0000001b1e00720c */ /* 0x000fe20003f24070 */
[----:B------:R-:W-:-:S02]  /*18410*/  IMAD R28, R129, R13, RZ ;  /* 0x0000000d811c7224 */ /* 0x000fc400078e02ff */
[----:B------:R-:W-:Y:S01]  /*18420*/  IMAD.WIDE.U32.X R108, R115, R73, R108, P4 ;  /* 0x00000049736c7225 */ /* 0x000fe200020e046c */
[----:B------:R-:W-:-:S03]  /*18430*/  ISETP.GT.U32.AND.EX P1, PT, R40, R37, PT, P1 ;  /* 0x000000252800720c */ /* 0x000fc60003f24110 */
[-C--:B------:R-:W-:Y:S01]  /*18440*/  IMAD.WIDE.U32 R30, R13, R131.reuse, R38 ;  /* 0x000000830d1e7225 */ /* 0x080fe200078e0026 */
[----:B------:R-:W-:Y:S02]  /*18450*/  IADD3 R27, P4, PT, R26, R108, RZ ;  /* 0x0000006c1a1b7210 */ /* 0x000fe40007f9e0ff */
[----:B------:R-:W-:Y:S01]  /*18460*/  SEL R110, RZ, 0x1, !P1 ;  /* 0x00000001ff6e7807 */ /* 0x000fe20004800000 */
[----:B------:R-:W-:Y:S02]  /*18470*/  IMAD R137, R5, R131, R28 ;  /* 0x0000008305897224 */ /* 0x000fe400078e021c */
[----:B------:R-:W-:Y:S01]  /*18480*/  IMAD.X R29, RZ, RZ, RZ, P3 ;  /* 0x000000ffff1d7224 */ /* 0x000fe200018e06ff */
[----:B------:R-:W-:Y:S01]  /*18490*/  ISETP.GE.U32.AND P3, PT, R30, R38, PT ;  /* 0x000000261e00720c */ /* 0x000fe20003f66070 */
[----:B------:R-:W-:Y:S02]  /*184a0*/  IMAD.IADD R137, R31, 0x1, R137 ;  /* 0x000000011f897824 */ /* 0x000fe400078e0289 */
[----:B------:R-:W-:-:S02]  /*184b0*/  IMAD.MOV.U32 R28, RZ, RZ, R41 ;  /* 0x000000ffff1c7224 */ /* 0x000fc400078e0029 */
[----:B------:R-:W-:Y:S01]  /*184c0*/  IMAD.X R31, R113, 0x1, R109, P4 ;  /* 0x00000001711f7824 */ /* 0x000fe200020e066d */
[----:B------:R-:W-:Y:S01]  /*184d0*/  ISETP.GE.U32.AND.EX P1, PT, R137, R39, PT, P3 ;  /* 0x000000278900720c */ /* 0x000fe20003f26130 */
[----:B------:R-:W-:Y:S01]  /*184e0*/  IMAD.WIDE.U32.X R108, R5, R129, R28, P2 ;  /* 0x00000081056c7225 */ /* 0x000fe200010e041c */
[----:B------:R-:W-:Y:S02]  /*184f0*/  IADD3 R110, P3, PT, R27, R110, RZ ;  /* 0x0000006e1b6e7210 */ /* 0x000fe40007f7e0ff */
[----:B------:R-:W-:Y:S01]  /*18500*/  @!P0 IADD3 R123, P4, PT, R123, 0x1, RZ ;  /* 0x000000017b7b8810 */ /* 0x000fe20007f9e0ff */
[----:B------:R-:W-:Y:S01]  /*18510*/  IMAD.WIDE.U32 R40, R115, R70, RZ ;  /* 0x0000004673287225 */ /* 0x000fe200078e00ff */
[----:B------:R-:W-:-:S03]  /*18520*/  ISETP.GE.U32.AND P2, PT, R110, R27, PT ;  /* 0x0000001b6e00720c */ /* 0x000fc60003f46070 */
[----:B------:R-:W-:Y:S01]  /*18530*/  IMAD.X R111, RZ, RZ, R31, P3 ;  /* 0x000000ffff6f7224 */ /* 0x000fe200018e061f */
[----:B------:R-:W-:Y:S01]  /*18540*/  ISETP.LT.U32.AND P3, PT, R27, R26, PT ;  /* 0x0000001a1b00720c */ /* 0x000fe20003f61070 */
[C---:B------:R-:W-:Y:S01]  /*18550*/  IMAD.WIDE.U32 R38, R64.reuse, R70, RZ ;  /* 0x0000004640267225 */ /* 0x040fe200078e00ff */
[----:B------:R-:W-:Y:S02]  /*18560*/  SEL R38, RZ, 0x1, P1 ;  /* 0x00000001ff267807 */ /* 0x000fe40000800000 */
[----:B------:R-:W-:Y:S01]  /*18570*/  ISETP.GE.U32.AND.EX P2, PT, R111, R31, PT, P2 ;  /* 0x0000001f6f00720c */ /* 0x000fe20003f46120 */
[----:B------:R-:W-:Y:S01]  /*18580*/  @!P0 IMAD.X R119, RZ, RZ, R119, P4 ;  /* 0x000000ffff778224 */ /* 0x000fe200020e0677 */
[----:B------:R-:W-:Y:S01]  /*18590*/  IADD3 R37, P4, PT, R123, R108, RZ ;  /* 0x0000006c7b257210 */ /* 0x000fe20007f9e0ff */
[----:B------:R-:W-:Y:S01]  /*185a0*/  IMAD.WIDE.U32 R28, P5, R64, R71, R40 ;  /* 0x00000047401c7225 */ /* 0x000fe200078a0028 */
[----:B------:R-:W-:Y:S02]  /*185b0*/  ISETP.LT.U32.OR.EX P3, PT, R31, R113, !P2, P3 ;  /* 0x000000711f00720c */ /* 0x000fe40005761530 */
[----:B------:R-:W-:Y:S01]  /*185c0*/  IADD3 R26, P1, PT, R37, R38, RZ ;  /* 0x00000026251a7210 */ /* 0x000fe20007f3e0ff */
[----:B------:R-:W-:Y:S01]  /*185d0*/  IMAD.X R108, R119, 0x1, R109, P4 ;  /* 0x00000001776c7824 */ /* 0x000fe200020e066d */
[----:B------:R-:W-:Y:S01]  /*185e0*/  IADD3 RZ, P4, PT, R39, R28, RZ ;  /* 0x0000001c27ff7210 */ /* 0x000fe20007f9e0ff */
[----:B------:R-:W-:Y:S01]  /*185f0*/  IMAD.WIDE.U32 R38, R5, R135, RZ ;  /* 0x0000008705267225 */ /* 0x000fe200078e00ff */
[----:B------:R-:W-:-:S02]  /*18600*/  SEL R31, RZ, 0x1, !P3 ;  /* 0x00000001ff1f7807 */ /* 0x000fc40005800000 */
[----:B------:R-:W-:Y:S01]  /*18610*/  ISETP.LT.U32.AND P2, PT, R37, R123, PT ;  /* 0x0000007b2500720c */ /* 0x000fe20003f41070 */
[----:B------:R-:W-:Y:S01]  /*18620*/  IMAD.X R27, RZ, RZ, R108, P1 ;  /* 0x000000ffff1b7224 */ /* 0x000fe200008e066c */
[----:B------:R-:W-:Y:S01]  /*18630*/  ISETP.GE.U32.AND P1, PT, R26, R37, PT ;  /* 0x000000251a00720c */ /* 0x000fe20003f26070 */
[----:B------:R-:W-:-:S04]  /*18640*/  IMAD.WIDE.U32 R40, R64, R70, R110 ;  /* 0x0000004640287225 */ /* 0x000fc800078e006e */
[----:B------:R-:W-:Y:S01]  /*18650*/  IMAD.X R117, RZ, RZ, RZ, P5 ;  /* 0x000000ffff757224 */ /* 0x000fe200028e06ff */
[----:B------:R-:W-:Y:S01]  /*18660*/  ISETP.GE.U32.AND.EX P5, PT, R27, R108, PT, P1 ;  /* 0x0000006c1b00720c */ /* 0x000fe20003fa6110 */
[----:B------:R-:W-:Y:S01]  /*18670*/  IMAD.WIDE.U32 R38, P3, R13, R133, R38 ;  /* 0x000000850d267225 */ /* 0x000fe20007860026 */
[-C--:B------:R-:W-:Y:S02]  /*18680*/  IADD3 R31, P1, PT, R31, R40.reuse, RZ ;  /* 0x000000281f1f7210 */ /* 0x080fe40007f3e0ff */
[----:B------:R-:W-:Y:S01]  /*18690*/  ISETP.LT.U32.OR.EX P2, PT, R108, R119, !P5, P2 ;  /* 0x000000776c00720c */ /* 0x000fe20006f41520 */
[----:B------:R-:W-:Y:S02]  /*186a0*/  IMAD.IADD R37, R28, 0x1, R41 ;  /* 0x000000011c257824 */ /* 0x000fe400078e0229 */
[----:B------:R-:W-:Y:S02]  /*186b0*/  IMAD.MOV.U32 R116, RZ, RZ, R29 ;  /* 0x000000ffff747224 */ /* 0x000fe400078e001d */
[----:B------:R-:W-:Y:S01]  /*186c0*/  IMAD.X R109, RZ, RZ, RZ, P3 ;  /* 0x000000ffff6d7224 */ /* 0x000fe200018e06ff */
[----:B------:R-:W-:Y:S01]  /*186d0*/  ISETP.GE.U32.AND P3, PT, R31, R40, PT ;  /* 0x000000281f00720c */ /* 0x000fe20003f66070 */
[----:B------:R-:W-:Y:S01]  /*186e0*/  IMAD.X R141, RZ, RZ, R37, P1 ;  /* 0x000000ffff8d7224 */ /* 0x000fe200008e0625 */
[----:B------:R-:W-:Y:S01]  /*186f0*/  ISETP.LT.U32.AND P1, PT, R40, R110, PT ;  /* 0x0000006e2800720c */ /* 0x000fe20003f21070 */
[----:B------:R-:W-:-:S03]  /*18700*/  IMAD.WIDE.U32 R28, R10, R105, RZ ;  /* 0x000000690a1c7225 */ /* 0x000fc600078e00ff */
[----:B------:R-:W-:Y:S01]  /*18710*/  ISETP.GE.U32.AND.EX P3, PT, R141, R37, PT, P3 ;  /* 0x000000258d00720c */ /* 0x000fe20003f66130 */
[----:B------:R-:W-:-:S03]  /*18720*/  IMAD.WIDE.U32 R112, R13, R135, RZ ;  /* 0x000000870d707225 */ /* 0x000fc600078e00ff */
[----:B------:R-:W-:Y:S01]  /*18730*/  ISETP.LT.U32.OR.EX P1, PT, R37, R111, !P3, P1 ;  /* 0x0000006f2500720c */ /* 0x000fe20005f21510 */
[----:B------:R-:W-:-:S04]  /*18740*/  IMAD.WIDE.U32 R28, P5, R11, R103, R28 ;  /* 0x000000670b1c7225 */ /* 0x000fc800078a001c */
[----:B------:R-:W-:Y:S01]  /*18750*/  IMAD.WIDE.U32.X R116, R115, R71, R116, P4 ;  /* 0x0000004773747225 */ /* 0x000fe200020e0474 */
[----:B------:R-:W-:Y:S02]  /*18760*/  IADD3 RZ, P4, PT, R113, R38, RZ ;  /* 0x0000002671ff7210 */ /* 0x000fe40007f9e0ff */
[----:B------:R-:W-:Y:S01]  /*18770*/  SEL R113, RZ, 0x1, !P2 ;  /* 0x00000001ff717807 */ /* 0x000fe20005000000 */
[----:B------:R-:W-:Y:S01]  /*18780*/  IMAD.X R37, RZ, RZ, RZ, P5 ;  /* 0x000000ffff257224 */ /* 0x000fe200028e06ff */
[----:B------:R-:W-:Y:S01]  /*18790*/  IADD3 R43, P5, PT, R36, R116, RZ ;  /* 0x00000074242b7210 */ /* 0x000fe20007fbe0ff */
[----:B------:R-:W-:Y:S01]  /*187a0*/  IMAD.WIDE.U32 R40, R11, R105, RZ ;  /* 0x000000690b287225 */ /* 0x000fe200078e00ff */
[----:B------:R-:W-:Y:S02]  /*187b0*/  SEL R40, RZ, 0x1, !P1 ;  /* 0x00000001ff287807 */ /* 0x000fe40004800000 */
[----:B------:R-:W-:Y:S01]  /*187c0*/  @!P0 ISETP.NE.U32.AND P1, PT, R123, RZ, PT ;  /* 0x000000ff7b00820c */ /* 0x000fe20003f25070 */
[----:B------:R-:W-:Y:S01]  /*187d0*/  IMAD.MOV.U32 R108, RZ, RZ, R39 ;  /* 0x000000ffff6c7224 */ /* 0x000fe200078e0027 */
[----:B------:R-:W-:Y:S01]  /*187e0*/  IADD3 RZ, P3, PT, R41, R28, RZ ;  /* 0x0000001c29ff7210 */ /* 0x000fe20007f7e0ff */
[----:B------:R-:W-:Y:S01]  /*187f0*/  IMAD.X R116, R121, 0x1, R117, P5 ;  /* 0x0000000179747824 */ /* 0x000fe200028e0675 */
[----:B------:R-:W-:Y:S01]  /*18800*/  @!P0 ISETP.NE.AND.EX P5, PT, R119, RZ, PT, P1 ;  /* 0x000000ff7700820c */ /* 0x000fe20003fa5310 */
[----:B------:R-:W-:Y:S01]  /*18810*/  IMAD.WIDE.U32.X R108, R5, R133, R108, P4 ;  /* 0x00000085056c7225 */ /* 0x000fe200020e046c */
[----:B------:R-:W-:-:S02]  /*18820*/  IADD3 R40, P4, PT, R43, R40, RZ ;  /* 0x000000282b287210 */ /* 0x000fc40007f9e0ff */
[----:B------:R-:W-:Y:S01]  /*18830*/  @!P0 SEL R111, RZ, 0x1, P5 ;  /* 0x00000001ff6f8807 */ /* 0x000fe20002800000 */
[----:B------:R-:W-:Y:S01]  /*18840*/  IMAD R28, R103, R11, RZ ;  /* 0x0000000b671c7224 */ /* 0x000fe200078e02ff */
[----:B------:R-:W-:Y:S01]  /*18850*/  ISETP.LT.U32.AND P5, PT, R43, R36, PT ;  /* 0x000000242b00720c */ /* 0x000fe20003fa1070 */
[----:B------:R-:W-:Y:S01]  /*18860*/  IMAD.MOV.U32 R38, RZ, RZ, R42 ;  /* 0x000000ffff267224 */ /* 0x000fe200078e002a */
[----:B------:R-:W-:Y:S01]  /*18870*/  ISETP.GE.U32.AND P1, PT, R40, R43, PT ;  /* 0x0000002b2800720c */ /* 0x000fe20003f26070 */
[----:B------:R-:W-:Y:S02]  /*18880*/  IMAD.MOV.U32 R39, RZ, RZ, R104 ;  /* 0x000000ffff277224 */ /* 0x000fe400078e0068 */
[----:B------:R-:W-:Y:S02]  /*18890*/  IMAD.X R41, RZ, RZ, R116, P4 ;  /* 0x000000ffff297224 */ /* 0x000fe400020e0674 */
[----:B------:R-:W-:Y:S02]  /*188a0*/  IMAD.MOV.U32 R36, RZ, RZ, R29 ;  /* 0x000000ffff247224 */ /* 0x000fe400078e001d */
[-C--:B------:R-:W-:Y:S01]  /*188b0*/  IMAD R119, R10, R105.reuse, R28 ;  /* 0x000000690a777224 */ /* 0x080fe200078e021c */
[----:B------:R-:W-:Y:S01]  /*188c0*/  ISETP.GE.U32.AND.EX P1, PT, R41, R116, PT, P1 ;  /* 0x000000742900720c */ /* 0x000fe20003f26110 */
[----:B------:R-:W-:-:S03]  /*188d0*/  IMAD.WIDE.U32 R38, R11, R105, R38 ;  /* 0x000000690b267225 */ /* 0x000fc600078e0026 */
[----:B------:R-:W-:Y:S01]  /*188e0*/  ISETP.LT.U32.OR.EX P1, PT, R116, R121, !P1, P5 ;  /* 0x000000797400720c */ /* 0x000fe20004f21550 */
[----:B------:R-:W-:Y:S01]  /*188f0*/  IMAD.WIDE.U32.X R28, R10, R103, R36, P3 ;  /* 0x000000670a1c7225 */ /* 0x000fe200018e0424 */
[----:B------:R-:W-:Y:S02]  /*18900*/  ISETP.GE.U32.AND P4, PT, R38, R42, PT ;  /* 0x0000002a2600720c */ /* 0x000fe40003f86070 */
[----:B------:R-:W-:Y:S01]  /*18910*/  @!P0 IADD3 R102, P3, PT, R111, R102, RZ ;  /* 0x000000666f668210 */ /* 0x000fe20007f7e0ff */
[----:B------:R-:W-:Y:S02]  /*18920*/  IMAD R36, R133, R13, RZ ;  /* 0x0000000d85247224 */ /* 0x000fe400078e02ff */
[----:B------:R-:W-:Y:S01]  /*18930*/  IMAD.IADD R119, R39, 0x1, R119 ;  /* 0x0000000127777824 */ /* 0x000fe200078e0277 */
[----:B------:R-:W-:Y:S01]  /*18940*/  IADD3 R113, P2, PT, R102, R113, RZ ;  /* 0x0000007166717210 */ /* 0x000fe20007f5e0ff */
[----:B------:R-:W-:-:S03]  /*18950*/  IMAD.WIDE.U32 R120, R13, R135, R26 ;  /* 0x000000870d787225 */ /* 0x000fc600078e001a */
[----:B------:R-:W-:Y:S01]  /*18960*/  ISETP.GE.U32.AND.EX P4, PT, R119, R104, PT, P4 ;  /* 0x000000687700720c */ /* 0x000fe20003f86140 */
[----:B------:R-:W-:Y:S01]  /*18970*/  IMAD R139, R5, R135, R36 ;  /* 0x00000087058b7224 */ /* 0x000fe200078e0224 */
[----:B------:R-:W-:Y:S01]  /*18980*/  ISETP.GE.U32.AND P5, PT, R120, R26, PT ;  /* 0x0000001a7800720c */ /* 0x000fe20003fa6070 */
[-C--:B------:R-:W-:Y:S01]  /*18990*/  IMAD R104, R141, R74.reuse, RZ ;  /* 0x0000004a8d687224 */ /* 0x080fe200078e02ff */
[----:B------:R-:W-:Y:S01]  /*189a0*/  LOP3.LUT R141, RZ, R141, RZ, 0x33, !PT ;  /* 0x0000008dff8d7212 */ /* 0x000fe200078e33ff */
[----:B------:R-:W-:Y:S02]  /*189b0*/  IMAD.IADD R139, R121, 0x1, R139 ;  /* 0x00000001798b7824 */ /* 0x000fe400078e028b */
[----:B------:R-:W-:-:S04]  /*189c0*/  IMAD.WIDE.U32 R42, R31, R74, RZ ;  /* 0x0000004a1f2a7225 */ /* 0x000fc800078e00ff */
[----:B------:R-:W-:Y:S02]  /*189d0*/  IMAD R123, R31, R75, R104 ;  /* 0x0000004b1f7b7224 */ /* 0x000fe400078e0268 */
[----:B------:R-:W-:Y:S01]  /*189e0*/  @!P0 IMAD.X R62, RZ, RZ, R62, P3 ;  /* 0x000000ffff3e8224 */ /* 0x000fe200018e063e */
[----:B------:R-:W-:Y:S01]  /*189f0*/  ISETP.GE.U32.AND.EX P0, PT, R139, R27, PT, P5 ;  /* 0x0000001b8b00720c */ /* 0x000fe20003f06150 */
[----:B------:R-:W-:Y:S01]  /*18a00*/  IMAD.IADD R123, R43, 0x1, R123 ;  /* 0x000000012b7b7824 */ /* 0x000fe200078e027b */
[----:B------:R-:W-:Y:S01]  /*18a10*/  IADD3 R117, P3, PT, R30, R28, RZ ;  /* 0x0000001c1e757210 */ /* 0x000fe20007f7e0ff */
[----:B------:R-:W-:Y:S01]  /*18a20*/  IMAD.X R104, RZ, RZ, R62, P2 ;  /* 0x000000ffff687224 */ /* 0x000fe200010e063e */
[----:B------:R-:W-:Y:S01]  /*18a30*/  IADD3 R62, P2, PT, R113, R108, RZ ;  /* 0x0000006c713e7210 */ /* 0x000fe20007f5e0ff */
[----:B------:R-:W-:Y:S01]  /*18a40*/  IMAD.WIDE.U32 R36, R123, R72, RZ ;  /* 0x000000487b247225 */ /* 0x000fe200078e00ff */
[----:B------:R-:W-:-:S03]  /*18a50*/  SEL R27, RZ, 0x1, P0 ;  /* 0x00000001ff1b7807 */ /* 0x000fc60000000000 */
[----:B------:R-:W-:Y:S01]  /*18a60*/  IMAD.X R102, R137, 0x1, R29, P3 ;  /* 0x0000000189667824 */ /* 0x000fe200018e061d */
[----:B------:R-:W-:Y:S01]  /*18a70*/  IADD3 R29, P3, PT, R62, R27, RZ ;  /* 0x0000001b3e1d7210 */ /* 0x000fe20007f7e0ff */
[----:B------:R-:W-:Y:S01]  /*18a80*/  IMAD.X R121, R104, 0x1, R109, P2 ;  /* 0x0000000168797824 */ /* 0x000fe200010e066d */
[----:B------:R-:W-:Y:S01]  /*18a90*/  ISETP.LT.U32.AND P2, PT, R62, R113, PT ;  /* 0x000000713e00720c */ /* 0x000fe20003f41070 */
[----:B------:R-:W-:Y:S01]  /*18aa0*/  IMAD.WIDE.U32 R36, P0, R42, R73, R36 ;  /* 0x000000492a247225 */ /* 0x000fe20007800024 */
[----:B------:R-:W-:-:S03]  /*18ab0*/  ISETP.GE.U32.AND P5, PT, R29, R62, PT ;  /* 0x0000003e1d00720c */ /* 0x000fc60003fa6070 */
[----:B------:R-:W-:-:S04]  /*18ac0*/  IMAD.WIDE.U32 R26, R42, R72, RZ ;  /* 0x000000482a1a7225 */ /* 0x000fc800078e00ff */
[----:B------:R-:W-:Y:S02]  /*18ad0*/  IMAD.X R28, RZ, RZ, R121, P3 ;  /* 0x000000ffff1c7224 */ /* 0x000fe400018e0679 */
[----:B------:R-:W-:-:S03]  /*18ae0*/  IMAD.WIDE.U32 R110, R115, R68, RZ ;  /* 0x00000044736e7225 */ /* 0x000fc600078e00ff */
[----:B------:R-:W-:Y:S01]  /*18af0*/  ISETP.GE.U32.AND.EX P5, PT, R28, R121, PT, P5 ;  /* 0x000000791c00720c */ /* 0x000fe20003fa6150 */
[----:B------:R-:W-:Y:S01]  /*18b00*/  IMAD.X R113, RZ, RZ, RZ, P0 ;  /* 0x000000ffff717224 */ /* 0x000fe200000e06ff */
[----:B------:R-:W-:Y:S01]  /*18b10*/  IADD3 R62, P0, PT, R27, R36, RZ ;  /* 0x000000241b3e7210 */ /* 0x000fe20007f1e0ff */
[C---:B------:R-:W-:Y:S01]  /*18b20*/  IMAD.WIDE.U32 R108, R64.reuse, R68, R40 ;  /* 0x00000044406c7225 */ /* 0x040fe200078e0028 */
[----:B------:R-:W-:Y:S02]  /*18b30*/  SEL R27, RZ, 0x1, !P1 ;  /* 0x00000001ff1b7807 */ /* 0x000fe40004800000 */
[----:B------:R-:W-:Y:S01]  /*18b40*/  SEL R36, RZ, 0x1, P4 ;  /* 0x00000001ff247807 */ /* 0x000fe20002000000 */
[----:B------:R-:W-:Y:S01]  /*18b50*/  IMAD.WIDE.U32 R110, P3, R64, R69, R110 ;  /* 0x00000045406e7225 */ /* 0x000fe2000786006e */
[----:B------:R-:W-:Y:S02]  /*18b60*/  ISETP.LT.U32.OR.EX P1, PT, R121, R104, !P5, P2 ;  /* 0x000000687900720c */ /* 0x000fe40006f21520 */
[----:B------:R-:W-:Y:S01]  /*18b70*/  IADD3 R143, P4, PT, R27, R108, RZ ;  /* 0x0000006c1b8f7210 */ /* 0x000fe20007f9e0ff */
[----:B------:R-:W-:Y:S01]  /*18b80*/  IMAD.IADD R121, R110, 0x1, R109 ;  /* 0x000000016e797824 */ /* 0x000fe200078e026d */
[C---:B------:R-:W-:Y:S01]  /*18b90*/  IADD3 R36, P5, PT, R117.reuse, R36, RZ ;  /* 0x0000002475247210 */ /* 0x040fe20007fbe0ff */
[----:B------:R-:W-:Y:S01]  /*18ba0*/  IMAD.MOV.U32 R112, RZ, RZ, R37 ;  /* 0x000000ffff707224 */ /* 0x000fe200078e0025 */
[----:B------:R-:W-:Y:S01]  /*18bb0*/  ISETP.GE.U32.AND P2, PT, R117, R30, PT ;  /* 0x0000001e7500720c */ /* 0x000fe20003f46070 */
[----:B------:R-:W-:Y:S01]  /*18bc0*/  IMAD.X R104, RZ, RZ, R121, P4 ;  /* 0x000000ffff687224 */ /* 0x000fe200020e0679 */
[----:B------:R-:W-:Y:S01]  /*18bd0*/  ISETP.GE.U32.AND P4, PT, R36, R117, PT ;  /* 0x000000752400720c */ /* 0x000fe20003f86070 */
[----:B------:R-:W-:Y:S01]  /*18be0*/  IMAD.X R37, RZ, RZ, R102, P5 ;  /* 0x000000ffff257224 */ /* 0x000fe200028e0666 */
[----:B------:R-:W-:-:S02]  /*18bf0*/  ISETP.GE.U32.AND.EX P2, PT, R102, R137, PT, P2 ;  /* 0x000000896600720c */ /* 0x000fc40003f46120 */
[----:B------:R-:W-:Y:S01]  /*18c00*/  LOP3.LUT R27, RZ, R31, RZ, 0x33, !PT ;  /* 0x0000001fff1b7212 */ /* 0x000fe200078e33ff */
[----:B------:R-:W-:Y:S01]  /*18c10*/  IMAD.WIDE.U32.X R30, R123, R73, R112, P0 ;  /* 0x000000497b1e7225 */ /* 0x000fe200000e0470 */
[----:B------:R-:W-:Y:S02]  /*18c20*/  ISETP.GE.U32.AND.EX P5, PT, R37, R102, PT, P4 ;  /* 0x000000662500720c */ /* 0x000fe40003fa6140 */
[----:B------:R-:W-:Y:S01]  /*18c30*/  ISETP.GT.U32.AND P0, PT, R26, R27, PT ;  /* 0x0000001b1a00720c */ /* 0x000fe20003f04070 */
[----:B------:R-:W-:Y:S01]  /*18c40*/  IMAD.MOV.U32 R26, RZ, RZ, RZ ;  /* 0x000000ffff1a7224 */ /* 0x000fe200078e00ff */
[----:B------:R-:W-:Y:S01]  /*18c50*/  SEL R102, RZ, 0x1, !P1 ;  /* 0x00000001ff667807 */ /* 0x000fe20004800000 */
[----:B------:R-:W-:Y:S01]  /*18c60*/  IMAD.WIDE.U32 R112, R64, R68, RZ ;  /* 0x0000004440707225 */ /* 0x000fe200078e00ff */
[----:B------:R-:W-:Y:S02]  /*18c70*/  ISETP.GT.U32.AND.EX P0, PT, R62, R141, PT, P0 ;  /* 0x0000008d3e00720c */ /* 0x000fe40003f04100 */
[----:B------:R-:W-:Y:S01]  /*18c80*/  IADD3 R117, P4, PT, R143, R30, RZ ;  /* 0x0000001e8f757210 */ /* 0x000fe20007f9e0ff */
[----:B------:R-:W-:Y:S01]  /*18c90*/  IMAD.MOV.U32 R27, RZ, RZ, R102 ;  /* 0x000000ffff1b7224 */ /* 0x000fe200078e0066 */
[----:B------:R-:W-:-:S03]  /*18ca0*/  SEL R62, RZ, 0x1, !P0 ;  /* 0x00000001ff3e7807 */ /* 0x000fc60004000000 */
        /* <DEDUP_REMOVED lines=17> */
.L_x_97:
[----:B------:R-:W-:Y:S05]  /*18dc0*/  BSYNC.RECONVERGENT B3 ;  /* 0x0000000000037941 */ /* 0x000fea0003800200 */
.L_x_96:
[----:B------:R-:W-:Y:S01]  /*18dd0*/  IADD3 R30, P0, PT, R117, R62, RZ ;  /* 0x0000003e751e7210 */ /* 0x000fe20007f1e0ff */
[----:B------:R-:W-:Y:S01]  /*18de0*/  IMAD.X R39, R104, 0x1, R31, P4 ;  /* 0x0000000168277824 */ /* 0x000fe200020e061f */
[----:B------:R-:W-:Y:S01]  /*18df0*/  IADD3 RZ, P2, PT, R113, R110, RZ ;  /* 0x0000006e71ff7210 */ /* 0x000fe20007f5e0ff */
[----:B------:R-:W-:Y:S01]  /*18e00*/  IMAD.X R113, RZ, RZ, RZ, P3 ;  /* 0x000000ffff717224 */ /* 0x000fe200018e06ff */
[----:B------:R-:W-:Y:S01]  /*18e10*/  ISETP.GE.U32.AND P3, PT, R30, R117, PT ;  /* 0x000000751e00720c */ /* 0x000fe20003f66070 */
[----:B------:R-:W-:Y:S01]  /*18e20*/  IMAD.X R31, RZ, RZ, R39, P0 ;  /* 0x000000ffff1f7224 */ /* 0x000fe200000e0627 */
[----:B------:R-:W-:Y:S01]  /*18e30*/  ISETP.GE.U32.AND P4, PT, R143, R108, PT ;  /* 0x0000006c8f00720c */ /* 0x000fe20003f86070 */
[----:B------:R-:W-:Y:S01]  /*18e40*/  IMAD.MOV.U32 R112, RZ, RZ, R111 ;  /* 0x000000ffff707224 */ /* 0x000fe200078e006f */
[----:B------:R-:W-:Y:S01]  /*18e50*/  ISETP.LT.U32.AND P0, PT, R117, R143, PT ;  /* 0x0000008f7500720c */ /* 0x000fe20003f01070 */
[----:B------:R-:W-:Y:S01]  /*18e60*/  BSSY.RECONVERGENT B3, `(.L_x_98) ;  /* 0x000010a000037945 */ /* 0x000fe20003800200 */
[----:B------:R-:W-:Y:S01]  /*18e70*/  ISETP.GE.U32.AND.EX P3, PT, R31, R39, PT, P3 ;  /* 0x000000271f00720c */ /* 0x000fe20003f66130 */
[----:B------:R-:W-:Y:S01]  /*18e80*/  IMAD.WIDE.U32.X R110, R115, R69, R112, P2 ;  /* 0x00000045736e7225 */ /* 0x000fe200010e0470 */
[----:B------:R-:W-:-:S02]  /*18e90*/  ISETP.LT.U32.AND P1, PT, R108, R40, PT ;  /* 0x000000286c00720c */ /* 0x000fc40003f21070 */
[----:B------:R-:W-:Y:S01]  /*18ea0*/  ISETP.GE.U32.AND.EX P4, PT, R104, R121, PT, P4 ;  /* 0x000000796800720c */ /* 0x000fe20003f86140 */
[----:B------:R-:W-:Y:S01]  /*18eb0*/  IMAD.WIDE.U32 R108, R123, R70, RZ ;  /* 0x000000467b6c7225 */ /* 0x000fe200078e00ff */
[----:B------:R-:W-:Y:S02]  /*18ec0*/  ISETP.LT.U32.OR.EX P0, PT, R39, R104, !P3, P0 ;  /* 0x000000682700720c */ /* 0x000fe40005f01500 */
[----:B------:R-:W-:Y:S01]  /*18ed0*/  ISETP.LT.U32.OR.EX P1, PT, R121, R41, !P4, P1 ;  /* 0x000000297900720c */ /* 0x000fe20006721510 */
[----:B------:R-:W-:Y:S01]  /*18ee0*/  IMAD.WIDE.U32 R40, R42, R70, R30 ;  /* 0x000000462a287225 */ /* 0x000fe200078e001e */
[----:B------:R-:W-:Y:S02]  /*18ef0*/  SEL R39, RZ, 0x1, !P0 ;  /* 0x00000001ff277807 */ /* 0x000fe40004000000 */
[----:B------:R-:W-:Y:S01]  /*18f00*/  IADD3 R43, P0, PT, R38, R110, RZ ;  /* 0x0000006e262b7210 */ /* 0x000fe20007f1e0ff */
[----:B------:R-:W-:Y:S01]  /*18f10*/  IMAD.WIDE.U32 R108, P4, R42, R71, R108 ;  /* 0x000000472a6c7225 */ /* 0x000fe2000788006c */
[----:B------:R-:W-:-:S02]  /*18f20*/  SEL R116, RZ, 0x1, !P1 ;  /* 0x00000001ff747807 */ /* 0x000fc40004800000 */
[----:B------:R-:W-:Y:S01]  /*18f30*/  ISETP.LT.U32.AND P1, PT, R40, R30, PT ;  /* 0x0000001e2800720c */ /* 0x000fe20003f21070 */
[----:B------:R-:W-:Y:S01]  /*18f40*/  IMAD.X R62, R119, 0x1, R111, P0 ;  /* 0x00000001773e7824 */ /* 0x000fe200000e066f */
[----:B------:R-:W-:Y:S01]  /*18f50*/  IADD3 R116, P2, PT, R43, R116, RZ ;  /* 0x000000742b747210 */ /* 0x000fe20007f5e0ff */
[----:B------:R-:W-:Y:S01]  /*18f60*/  IMAD.IADD R30, R108, 0x1, R41 ;  /* 0x000000016c1e7824 */ /* 0x000fe200078e0229 */
[----:B------:R-:W-:Y:S01]  /*18f70*/  IADD3 R106, P5, PT, R39, R40, RZ ;  /* 0x00000028276a7210 */ /* 0x000fe20007fbe0ff */
[----:B------:R-:W-:Y:S01]  /*18f80*/  IMAD.WIDE.U32 R110, R42, R70, RZ ;  /* 0x000000462a6e7225 */ /* 0x000fe200078e00ff */
[----:B------:R-:W-:Y:S02]  /*18f90*/  ISETP.LT.U32.AND P0, PT, R43, R38, PT ;  /* 0x000000262b00720c */ /* 0x000fe40003f01070 */
[----:B------:R-:W-:Y:S01]  /*18fa0*/  ISETP.GE.U32.AND P3, PT, R106, R40, PT ;  /* 0x000000286a00720c */ /* 0x000fe20003f66070 */
[----:B------:R-:W-:Y:S01]  /*18fb0*/  IMAD.X R117, RZ, RZ, R62, P2 ;  /* 0x000000ffff757224 */ /* 0x000fe200010e063e */
[----:B------:R-:W-:Y:S01]  /*18fc0*/  ISETP.GE.U32.AND P2, PT, R116, R43, PT ;  /* 0x0000002b7400720c */ /* 0x000fe20003f46070 */
[----:B------:R-:W-:-:S02]  /*18fd0*/  IMAD.X R43, RZ, RZ, R30, P5 ;  /* 0x000000ffff2b7224 */ /* 0x000fc400028e061e */
[----:B------:R-:W-:Y:S01]  /*18fe0*/  IMAD.X R39, RZ, RZ, RZ, P4 ;  /* 0x000000ffff277224 */ /* 0x000fe200020e06ff */
[----:B------:R-:W-:Y:S01]  /*18ff0*/  ISETP.GE.U32.AND.EX P2, PT, R117, R62, PT, P2 ;  /* 0x0000003e7500720c */ /* 0x000fe20003f46120 */
[----:B------:R-:W-:Y:S01]  /*19000*/  IMAD.WIDE.U32 R40, R115, R66, RZ ;  /* 0x0000004273287225 */ /* 0x000fe200078e00ff */
[----:B------:R-:W-:Y:S02]  /*19010*/  ISETP.GE.U32.AND.EX P4, PT, R43, R30, PT, P3 ;  /* 0x0000001e2b00720c */ /* 0x000fe40003f86130 */
[----:B------:R-:W-:Y:S01]  /*19020*/  ISETP.LT.U32.OR.EX P0, PT, R62, R119, !P2, P0 ;  /* 0x000000773e00720c */ /* 0x000fe20005701500 */
[----:B------:R-:W-:Y:S01]  /*19030*/  IMAD.MOV.U32 R38, RZ, RZ, R109 ;  /* 0x000000ffff267224 */ /* 0x000fe200078e006d */
[----:B------:R-:W-:Y:S01]  /*19040*/  IADD3 RZ, P3, PT, R111, R108, RZ ;  /* 0x0000006c6fff7210 */ /* 0x000fe20007f7e0ff */
[----:B------:R-:W-:Y:S01]  /*19050*/  IMAD.WIDE.U32 R108, R10, R127, RZ ;  /* 0x0000007f0a6c7225 */ /* 0x000fe200078e00ff */
[----:B------:R-:W-:Y:S02]  /*19060*/  ISETP.LT.U32.OR.EX P1, PT, R30, R31, !P4, P1 ;  /* 0x0000001f1e00720c */ /* 0x000fe40006721510 */
[----:B------:R-:W-:Y:S01]  /*19070*/  SEL R65, RZ, 0x1, !P0 ;  /* 0x00000001ff417807 */ /* 0x000fe20004000000 */
[----:B------:R-:W-:Y:S01]  /*19080*/  IMAD.WIDE.U32 R30, R64, R66, R116 ;  /* 0x00000042401e7225 */ /* 0x000fe200078e0074 */
[----:B------:R-:W-:-:S03]  /*19090*/  SEL R62, RZ, 0x1, !P1 ;  /* 0x00000001ff3e7807 */ /* 0x000fc60004800000 */
[----:B------:R-:W-:Y:S01]  /*190a0*/  IMAD.WIDE.U32 R40, P4, R64, R67, R40 ;  /* 0x0000004340287225 */ /* 0x000fe20007880028 */
[----:B------:R-:W-:-:S03]  /*190b0*/  IADD3 R121, P0, PT, R65, R30, RZ ;  /* 0x0000001e41797210 */ /* 0x000fc60007f1e0ff */
[----:B------:R-:W-:-:S04]  /*190c0*/  IMAD.WIDE.U32.X R38, R123, R71, R38, P3 ;  /* 0x000000477b267225 */ /* 0x000fc800018e0426 */
[----:B------:R-:W-:Y:S01]  /*190d0*/  IMAD.IADD R141, R40, 0x1, R31 ;  /* 0x00000001288d7824 */ /* 0x000fe200078e021f */
[----:B------:R-:W-:Y:S01]  /*190e0*/  IADD3 R31, P1, PT, R121, R38, RZ ;  /* 0x00000026791f7210 */ /* 0x000fe20007f3e0ff */
[----:B------:R-:W-:-:S03]  /*190f0*/  IMAD.WIDE.U32 R64, R64, R66, RZ ;  /* 0x0000004240407225 */ /* 0x000fc600078e00ff */
[----:B------:R-:W-:Y:S01]  /*19100*/  IADD3 R38, P3, PT, R31, R62, RZ ;  /* 0x0000003e1f267210 */ /* 0x000fe20007f7e0ff */
[----:B------:R-:W-:Y:S01]  /*19110*/  IMAD.X R102, RZ, RZ, R141, P0 ;  /* 0x000000ffff667224 */ /* 0x000fe200000e068d */
[----:B------:R-:W-:Y:S01]  /*19120*/  IADD3 RZ, P0, PT, R65, R40, RZ ;  /* 0x0000002841ff7210 */ /* 0x000fe20007f1e0ff */
[----:B------:R-:W-:-:S04]  /*19130*/  IMAD.WIDE.U32 R112, R11, R127, RZ ;  /* 0x0000007f0b707225 */ /* 0x000fc800078e00ff */
[----:B------:R-:W-:Y:S01]  /*19140*/  IMAD.X R119, R102, 0x1, R39, P1 ;  /* 0x0000000166777824 */ /* 0x000fe200008e0627 */
[----:B------:R-:W-:Y:S01]  /*19150*/  ISETP.GE.U32.AND P1, PT, R38, R31, PT ;  /* 0x0000001f2600720c */ /* 0x000fe20003f26070 */
[----:B------:R-:W-:-:S04]  /*19160*/  IMAD.WIDE.U32 R108, P2, R11, R125, R108 ;  /* 0x0000007d0b6c7225 */ /* 0x000fc8000784006c */
[----:B------:R-:W-:Y:S01]  /*19170*/  IMAD.X R39, RZ, RZ, R119, P3 ;  /* 0x000000ffff277224 */ /* 0x000fe200018e0677 */
[----:B------:R-:W-:Y:S01]  /*19180*/  ISETP.LT.U32.AND P3, PT, R31, R121, PT ;  /* 0x000000791f00720c */ /* 0x000fe20003f61070 */
[----:B------:R-:W-:Y:S01]  /*19190*/  IMAD.X R111, RZ, RZ, RZ, P4 ;  /* 0x000000ffff6f7224 */ /* 0x000fe200020e06ff */
[----:B------:R-:W-:Y:S01]  /*191a0*/  IADD3 RZ, P4, PT, R113, R108, RZ ;  /* 0x0000006c71ff7210 */ /* 0x000fe20007f9e0ff */
[----:B------:R-:W-:Y:S01]  /*191b0*/  IMAD.MOV.U32 R110, RZ, RZ, R41 ;  /* 0x000000ffff6e7224 */ /* 0x000fe200078e0029 */
[----:B------:R-:W-:Y:S01]  /*191c0*/  ISETP.GE.U32.AND.EX P5, PT, R39, R119, PT, P1 ;  /* 0x000000772700720c */ /* 0x000fe20003fa6110 */
[----:B------:R-:W-:Y:S01]  /*191d0*/  IMAD.WIDE.U32 R112, R123, R68, RZ ;  /* 0x000000447b707225 */ /* 0x000fe200078e00ff */
[----:B------:R-:W-:Y:S02]  /*191e0*/  ISETP.GE.U32.AND P1, PT, R121, R30, PT ;  /* 0x0000001e7900720c */ /* 0x000fe40003f26070 */
[----:B------:R-:W-:Y:S01]  /*191f0*/  ISETP.LT.U32.OR.EX P3, PT, R119, R102, !P5, P3 ;  /* 0x000000667700720c */ /* 0x000fe20006f61530 */
[----:B------:R-:W-:Y:S01]  /*19200*/  IMAD.WIDE.U32.X R110, R115, R67, R110, P0 ;  /* 0x00000043736e7225 */ /* 0x000fe200000e046e */
[----:B------:R-:W-:-:S02]  /*19210*/  ISETP.LT.U32.AND P0, PT, R30, R116, PT ;  /* 0x000000741e00720c */ /* 0x000fc40003f01070 */
[----:B------:R-:W-:Y:S01]  /*19220*/  SEL R121, RZ, 0x1, !P3 ;  /* 0x00000001ff797807 */ /* 0x000fe20005800000 */
[----:B------:R-:W-:Y:S01]  /*19230*/  IMAD.WIDE.U32 R114, R42, R68, R38 ;  /* 0x000000442a727225 */ /* 0x000fe200078e0026 */
[----:B------:R-:W-:-:S03]  /*19240*/  ISETP.GE.U32.AND.EX P1, PT, R102, R141, PT, P1 ;  /* 0x0000008d6600720c */ /* 0x000fc60003f26110 */
[----:B------:R-:W-:Y:S01]  /*19250*/  IMAD.WIDE.U32 R64, R10, R131, RZ ;  /* 0x000000830a407225 */ /* 0x000fe200078e00ff */
[-C--:B------:R-:W-:Y:S02]  /*19260*/  IADD3 R121, P3, PT, R121, R114.reuse, RZ ;  /* 0x0000007279797210 */ /* 0x080fe40007f7e0ff */
[----:B------:R-:W-:Y:S01]  /*19270*/  ISETP.LT.U32.OR.EX P0, PT, R141, R117, !P1, P0 ;  /* 0x000000758d00720c */ /* 0x000fe20004f01500 */
[----:B------:R-:W-:Y:S01]  /*19280*/  IMAD.WIDE.U32 R112, P5, R42, R69, R112 ;  /* 0x000000452a707225 */ /* 0x000fe200078a0070 */
[----:B------:R-:W-:Y:S02]  /*19290*/  ISETP.GE.U32.AND P1, PT, R121, R114, PT ;  /* 0x000000727900720c */ /* 0x000fe40003f26070 */
[----:B------:R-:W-:Y:S01]  /*192a0*/  SEL R104, RZ, 0x1, !P0 ;  /* 0x00000001ff687807 */ /* 0x000fe20004000000 */
[----:B------:R-:W-:Y:S02]  /*192b0*/  IMAD.IADD R137, R112, 0x1, R115 ;  /* 0x0000000170897824 */ /* 0x000fe400078e0273 */
[----:B------:R-:W-:-:S02]  /*192c0*/  IMAD.X R31, RZ, RZ, RZ, P2 ;  /* 0x000000ffff1f7224 */ /* 0x000fc400010e06ff */
[----:B------:R-:W-:-:S04]  /*192d0*/  IMAD.WIDE.U32 R118, R11, R131, RZ ;  /* 0x000000830b767225 */ /* 0x000fc800078e00ff */
[----:B------:R-:W-:-:S04]  /*192e0*/  IMAD.WIDE.U32 R64, P2, R11, R129, R64 ;  /* 0x000000810b407225 */ /* 0x000fc80007840040 */
[----:B------:R-:W-:Y:S01]  /*192f0*/  IMAD.X R62, RZ, RZ, R137, P3 ;  /* 0x000000ffff3e7224 */ /* 0x000fe200018e0689 */
[----:B------:R-:W-:Y:S01]  /*19300*/  ISETP.LT.U32.AND P3, PT, R114, R38, PT ;  /* 0x000000267200720c */ /* 0x000fe20003f61070 */
[----:B------:R-:W-:Y:S01]  /*19310*/  IMAD.X R41, RZ, RZ, RZ, P2 ;  /* 0x000000ffff297224 */ /* 0x000fe200010e06ff */
[----:B------:R-:W-:Y:S01]  /*19320*/  IADD3 RZ, P2, PT, R119, R64, RZ ;  /* 0x0000004077ff7210 */ /* 0x000fe20007f5e0ff */
[----:B------:R-:W-:Y:S01]  /*19330*/  IMAD.WIDE.U32 R116, R42, R68, RZ ;  /* 0x000000442a747225 */ /* 0x000fe200078e00ff */
[----:B------:R-:W-:-:S03]  /*19340*/  ISETP.GE.U32.AND.EX P1, PT, R62, R137, PT, P1 ;  /* 0x000000893e00720c */ /* 0x000fc60003f26110 */
[----:B------:R-:W-:Y:S01]  /*19350*/  IMAD.WIDE.U32 R118, R123, R66, RZ ;  /* 0x000000427b767225 */ /* 0x000fe200078e00ff */
[----:B------:R-:W-:-:S03]  /*19360*/  ISETP.LT.U32.OR.EX P1, PT, R137, R39, !P1, P3 ;  /* 0x000000278900720c */ /* 0x000fc60004f21530 */
[----:B------:R-:W-:Y:S02]  /*19370*/  IMAD R38, R125, R11, RZ ;  /* 0x0000000b7d267224 */ /* 0x000fe400078e02ff */
[----:B------:R-:W-:Y:S01]  /*19380*/  IMAD.X R115, RZ, RZ, RZ, P5 ;  /* 0x000000ffff737224 */ /* 0x000fe200028e06ff */
[----:B------:R-:W-:Y:S01]  /*19390*/  IADD3 RZ, P5, PT, R117, R112, RZ ;  /* 0x0000007075ff7210 */ /* 0x000fe20007fbe0ff */
[----:B------:R-:W-:Y:S02]  /*193a0*/  IMAD.MOV.U32 R30, RZ, RZ, R109 ;  /* 0x000000ffff1e7224 */ /* 0x000fe400078e006d */
[----:B------:R-:W-:-:S04]  /*193b0*/  IMAD.WIDE.U32 R118, P3, R42, R67, R118 ;  /* 0x000000432a767225 */ /* 0x000fc80007860076 */
[----:B------:R-:W-:-:S04]  /*193c0*/  IMAD.WIDE.U32 R108, R11, R127, R36 ;  /* 0x0000007f0b6c7225 */ /* 0x000fc800078e0024 */
[----:B------:R-:W-:Y:S02]  /*193d0*/  IMAD R117, R10, R127, R38 ;  /* 0x0000007f0a757224 */ /* 0x000fe400078e0226 */
[----:B------:R-:W-:Y:S01]  /*193e0*/  IMAD.X R39, RZ, RZ, RZ, P3 ;  /* 0x000000ffff277224 */ /* 0x000fe200018e06ff */
[----:B------:R-:W-:Y:S01]  /*193f0*/  ISETP.GE.U32.AND P3, PT, R108, R36, PT ;  /* 0x000000246c00720c */ /* 0x000fe20003f66070 */
[----:B------:R-:W-:Y:S02]  /*19400*/  IMAD.IADD R109, R109, 0x1, R117 ;  /* 0x000000016d6d7824 */ /* 0x000fe400078e0275 */
[----:B------:R-:W-:Y:S02]  /*19410*/  IMAD.MOV.U32 R114, RZ, RZ, R113 ;  /* 0x000000ffff727224 */ /* 0x000fe400078e0071 */
[----:B------:R-:W-:Y:S01]  /*19420*/  IMAD.WIDE.U32 R112, R42, R66, RZ ;  /* 0x000000422a707225 */ /* 0x000fe200078e00ff */
[----:B------:R-:W-:-:S03]  /*19430*/  ISETP.GE.U32.AND.EX P3, PT, R109, R37, PT, P3 ;  /* 0x000000256d00720c */ /* 0x000fc60003f66130 */
[----:B------:R-:W-:Y:S01]  /*19440*/  IMAD.WIDE.U32.X R114, R123, R69, R114, P5 ;  /* 0x000000457b727225 */ /* 0x000fe200028e0472 */
[----:B------:R-:W-:Y:S02]  /*19450*/  IADD3 RZ, P5, PT, R113, R118, RZ ;  /* 0x0000007671ff7210 */ /* 0x000fe40007fbe0ff */
[----:B------:R-:W-:Y:S01]  /*19460*/  SEL R64, RZ, 0x1, P3 ;  /* 0x00000001ff407807 */ /* 0x000fe20001800000 */
[----:B------:R-:W-:Y:S01]  /*19470*/  IMAD.WIDE.U32.X R36, R10, R125, R30, P4 ;  /* 0x0000007d0a247225 */ /* 0x000fe200020e041e */
[----:B------:R-:W-:-:S03]  /*19480*/  LOP3.LUT R113, RZ, R106, RZ, 0x33, !PT ;  /* 0x0000006aff717212 */ /* 0x000fc600078e33ff */
[----:B------:R-:W-:Y:S01]  /*19490*/  IMAD.MOV.U32 R38, RZ, RZ, R119 ;  /* 0x000000ffff267224 */ /* 0x000fe200078e0077 */
[----:B------:R-:W-:Y:S01]  /*194a0*/  IADD3 R119, P4, PT, R108, R110, RZ ;  /* 0x0000006e6c777210 */ /* 0x000fe20007f9e0ff */
[----:B------:R-:W-:Y:S01]  /*194b0*/  IMAD R102, R43, R74, RZ ;  /* 0x0000004a2b667224 */ /* 0x000fe200078e02ff */
[----:B------:R-:W-:Y:S01]  /*194c0*/  LOP3.LUT R43, RZ, R43, RZ, 0x33, !PT ;  /* 0x0000002bff2b7212 */ /* 0x000fe200078e33ff */
[----:B------:R-:W-:Y:S01]  /*194d0*/  IMAD.MOV.U32 R40, RZ, RZ, R65 ;  /* 0x000000ffff287224 */ /* 0x000fe200078e0041 */
[----:B------:R-:W-:Y:S01]  /*194e0*/  IADD3 R65, P0, PT, R120, R36, RZ ;  /* 0x0000002478417210 */ /* 0x000fe20007f1e0ff */
[----:B------:R-:W-:-:S03]  /*194f0*/  IMAD.WIDE.U32.X R38, R123, R67, R38, P5 ;  /* 0x000000437b267225 */ /* 0x000fc600028e0426 */
[----:B------:R-:W-:Y:S01]  /*19500*/  IADD3 R36, P3, PT, R65, R64, RZ ;  /* 0x0000004041247210 */ /* 0x000fe20007f7e0ff */
[C---:B------:R-:W-:Y:S02]  /*19510*/  IMAD R123, R106.reuse, R75, R102 ;  /* 0x0000004b6a7b7224 */ /* 0x040fe400078e0266 */
[----:B------:R-:W-:Y:S01]  /*19520*/  IMAD.X R102, R109, 0x1, R111, P4 ;  /* 0x000000016d667824 */ /* 0x000fe200020e066f */
[----:B------:R-:W-:Y:S01]  /*19530*/  IADD3 R104, P4, PT, R119, R104, RZ ;  /* 0x0000006877687210 */ /* 0x000fe20007f9e0ff */
[----:B------:R-:W-:Y:S01]  /*19540*/  IMAD.X R112, R139, 0x1, R37, P0 ;  /* 0x000000018b707824 */ /* 0x000fe200000e0625 */
[----:B------:R-:W-:Y:S01]  /*19550*/  ISETP.GE.U32.AND P0, PT, R65, R120, PT ;  /* 0x000000784100720c */ /* 0x000fe20003f06070 */
[----:B------:R-:W-:-:S04]  /*19560*/  IMAD.WIDE.U32 R30, R106, R74, RZ ;  /* 0x0000004a6a1e7225 */ /* 0x000fc800078e00ff */
[----:B------:R-:W-:Y:S01]  /*19570*/  IMAD.X R137, RZ, RZ, R102, P4 ;  /* 0x000000ffff897224 */ /* 0x000fe200020e0666 */
[----:B------:R-:W-:Y:S01]  /*19580*/  ISETP.GE.U32.AND P4, PT, R36, R65, PT ;  /* 0x000000412400720c */ /* 0x000fe20003f86070 */
[----:B------:R-:W-:Y:S01]  /*19590*/  IMAD.X R37, RZ, RZ, R112, P3 ;  /* 0x000000ffff257224 */ /* 0x000fe200018e0670 */
[----:B------:R-:W-:Y:S01]  /*195a0*/  IADD3 R117, P3, PT, R104, R114, RZ ;  /* 0x0000007268757210 */ /* 0x000fe20007f7e0ff */
[----:B------:R-:W-:Y:S02]  /*195b0*/  IMAD.IADD R123, R31, 0x1, R123 ;  /* 0x000000011f7b7824 */ /* 0x000fe400078e027b */
[----:B------:R-:W-:Y:S01]  /*195c0*/  IMAD.WIDE.U32 R64, R30, R72, RZ ;  /* 0x000000481e407225 */ /* 0x000fe200078e00ff */
[----:B------:R-:W-:-:S03]  /*195d0*/  ISETP.GE.U32.AND.EX P4, PT, R37, R112, PT, P4 ;  /* 0x000000702500720c */ /* 0x000fc60003f86140 */
[----:B------:R-:W-:Y:S01]  /*195e0*/  IMAD.WIDE.U32 R110, R123, R72, RZ ;  /* 0x000000487b6e7225 */ /* 0x000fe200078e00ff */
[----:B------:R-:W-:Y:S02]  /*195f0*/  ISETP.GE.U32.AND.EX P4, PT, R112, R139, P4, P0 ;  /* 0x0000008b7000720c */ /* 0x000fe40002786100 */
[----:B------:R-:W-:Y:S01]  /*19600*/  ISETP.GT.U32.AND P0, PT, R64, R113, PT ;  /* 0x000000714000720c */ /* 0x000fe20003f04070 */
[----:B------:R-:W-:Y:S02]  /*19610*/  IMAD R106, R129, R11, RZ ;  /* 0x0000000b816a7224 */ /* 0x000fe400078e02ff */
[----:B------:R-:W-:Y:S02]  /*19620*/  IMAD.X R116, R137, 0x1, R115, P3 ;  /* 0x0000000189747824 */ /* 0x000fe400018e0673 */
[----:B------:R-:W-:-:S04]  /*19630*/  IMAD.WIDE.U32 R112, R11, R131, R36 ;  /* 0x000000830b707225 */ /* 0x000fc800078e0024 */
[----:B------:R-:W-:Y:S02]  /*19640*/  IMAD.WIDE.U32 R110, P3, R30, R73, R110 ;  /* 0x000000491e6e7225 */ /* 0x000fe4000786006e */
[----:B------:R-:W-:Y:S02]  /*19650*/  @!P4 IADD3 R29, P5, PT, R29, 0x1, RZ ;  /* 0x000000011d1dc810 */ /* 0x000fe40007fbe0ff */
[----:B------:R-:W-:Y:S01]  /*19660*/  IMAD R139, R10, R131, R106 ;  /* 0x000000830a8b7224 */ /* 0x000fe200078e026a */
[----:B------:R-:W-:Y:S01]  /*19670*/  SEL R106, RZ, 0x1, !P1 ;  /* 0x00000001ff6a7807 */ /* 0x000fe20004800000 */
[----:B------:R-:W-:Y:S01]  /*19680*/  IMAD.X R115, RZ, RZ, RZ, P3 ;  /* 0x000000ffff737224 */ /* 0x000fe200018e06ff */
[----:B------:R-:W-:Y:S01]  /*19690*/  ISETP.GE.U32.AND P1, PT, R112, R36, PT ;  /* 0x000000247000720c */ /* 0x000fe20003f26070 */
[----:B------:R-:W-:Y:S01]  /*196a0*/  IMAD.IADD R113, R113, 0x1, R139 ;  /* 0x0000000171717824 */ /* 0x000fe200078e028b */
[----:B------:R-:W-:Y:S01]  /*196b0*/  IADD3 R64, P3, PT, R65, R110, RZ ;  /* 0x0000006e41407210 */ /* 0x000fe20007f7e0ff */
[----:B------:R-:W-:Y:S01]  /*196c0*/  IMAD.WIDE.U32.X R40, R10, R129, R40, P2 ;  /* 0x000000810a287225 */ /* 0x000fe200010e0428 */
[----:B------:R-:W-:-:S02]  /*196d0*/  IADD3 R36, P2, PT, R117, R106, RZ ;  /* 0x0000006a75247210 */ /* 0x000fc40007f5e0ff */
[----:B------:R-:W-:Y:S01]  /*196e0*/  ISETP.GE.U32.AND.EX P1, PT, R113, R37, PT, P1 ;  /* 0x000000257100720c */ /* 0x000fe20003f26110 */
[----:B------:R-:W-:Y:S01]  /*196f0*/  IMAD.MOV.U32 R114, RZ, RZ, R111 ;  /* 0x000000ffff727224 */ /* 0x000fe200078e006f */
[----:B------:R-:W-:Y:S01]  /*19700*/  ISETP.GT.U32.AND.EX P0, PT, R64, R43, PT, P0 ;  /* 0x0000002b4000720c */ /* 0x000fe20003f04100 */
[----:B------:R-:W-:Y:S01]  /*19710*/  IMAD.X R37, RZ, RZ, R116, P2 ;  /* 0x000000ffff257224 */ /* 0x000fe200010e0674 */
[----:B------:R-:W-:Y:S01]  /*19720*/  SEL R65, RZ, 0x1, P1 ;  /* 0x00000001ff417807 */ /* 0x000fe20000800000 */
[----:B------:R-:W-:Y:S01]  /*19730*/  IMAD.WIDE.U32.X R114, R123, R73, R114, P3 ;  /* 0x000000497b727225 */ /* 0x000fe200018e0472 */
[----:B------:R-:W-:Y:S02]  /*19740*/  ISETP.GE.U32.AND P3, PT, R36, R117, PT ;  /* 0x000000752400720c */ /* 0x000fe40003f66070 */
[----:B------:R-:W-:Y:S01]  /*19750*/  ISETP.LT.U32.AND P2, PT, R117, R104, PT ;  /* 0x000000687500720c */ /* 0x000fe20003f41070 */
[----:B------:R-:W-:Y:S01]  /*19760*/  @!P4 IMAD.X R28, RZ, RZ, R28, P5 ;  /* 0x000000ffff1cc224 */ /* 0x000fe200028e061c */
[----:B------:R-:W-:Y:S01]  /*19770*/  ISETP.GE.U32.AND.EX P1, PT, R37, R116, PT, P3 ;  /* 0x000000742500720c */ /* 0x000fe20003f26130 */
[----:B------:R-:W-:Y:S01]  /*19780*/  IMAD.WIDE.U32 R42, R42, R66, R36 ;  /* 0x000000422a2a7225 */ /* 0x000fe200078e0024 */
[----:B------:R-:W-:-:S02]  /*19790*/  IADD3 R110, P3, PT, R29, R40, RZ ;  /* 0x000000281d6e7210 */ /* 0x000fc40007f7e0ff */
[----:B------:R-:W-:Y:S01]  /*197a0*/  ISETP.LT.U32.OR.EX P1, PT, R116, R137, !P1, P2 ;  /* 0x000000897400720c */ /* 0x000fe20004f21520 */
[----:B------:R-:W-:Y:S01]  /*197b0*/  IMAD.IADD R118, R118, 0x1, R43 ;  /* 0x0000000176767824 */ /* 0x000fe200078e022b */
[----:B------:R-:W-:Y:S01]  /*197c0*/  IADD3 R40, P2, PT, R110, R65, RZ ;  /* 0x000000416e287210 */ /* 0x000fe20007f5e0ff */
[----:B------:R-:W-:Y:S01]  /*197d0*/  IMAD.X R117, R28, 0x1, R41, P3 ;  /* 0x000000011c757824 */ /* 0x000fe200018e0629 */
[----:B------:R-:W-:Y:S01]  /*197e0*/  IADD3 R106, P5, PT, R121, R114, RZ ;  /* 0x00000072796a7210 */ /* 0x000fe20007fbe0ff */
[----:B------:R-:W-:Y:S01]  /*197f0*/  IMAD.WIDE.U32 R64, R10, R135, RZ ;  /* 0x000000870a407225 */ /* 0x000fe200078e00ff */
[----:B------:R-:W-:Y:S02]  /*19800*/  ISETP.GE.U32.AND P3, PT, R40, R110, PT ;  /* 0x0000006e2800720c */ /* 0x000fe40003f66070 */
[----:B------:R-:W-:Y:S01]  /*19810*/  SEL R111, RZ, 0x1, !P0 ;  /* 0x00000001ff6f7807 */ /* 0x000fe20004000000 */
[----:B------:R-:W-:Y:S01]  /*19820*/  IMAD.X R41, RZ, RZ, R117, P2 ;  /* 0x000000ffff297224 */ /* 0x000fe200010e0675 */
[----:B------:R-:W-:Y:S01]  /*19830*/  ISETP.LT.U32.AND P2, PT, R110, R29, PT ;  /* 0x0000001d6e00720c */ /* 0x000fe20003f41070 */
[----:B------:R-:W-:Y:S01]  /*19840*/  IMAD.X R139, R62, 0x1, R115, P5 ;  /* 0x000000013e8b7824 */ /* 0x000fe200028e0673 */
[----:B------:R-:W-:Y:S01]  /*19850*/  SEL R115, RZ, 0x1, !P1 ;  /* 0x00000001ff737807 */ /* 0x000fe20004800000 */
[----:B------:R-:W-:Y:S01]  /*19860*/  IMAD.WIDE.U32 R64, P1, R11, R133, R64 ;  /* 0x000000850b407225 */ /* 0x000fe20007820040 */
[----:B------:R-:W-:-:S02]  /*19870*/  ISETP.GE.U32.AND.EX P3, PT, R41, R117, PT, P3 ;  /* 0x000000752900720c */ /* 0x000fc40003f66130 */
[C---:B------:R-:W-:Y:S01]  /*19880*/  IADD3 R110, P0, PT, R106.reuse, R111, RZ ;  /* 0x0000006f6a6e7210 */ /* 0x040fe20007f1e0ff */
[----:B------:R-:W-:Y:S01]  /*19890*/  IMAD.X R43, RZ, RZ, RZ, P1 ;  /* 0x000000ffff2b7224 */ /* 0x000fe200008e06ff */
[----:B------:R-:W-:Y:S01]  /*198a0*/  ISETP.LT.U32.OR.EX P2, PT, R117, R28, !P3, P2 ;  /* 0x0000001c7500720c */ /* 0x000fe20005f41520 */
[----:B------:R-:W-:Y:S01]  /*198b0*/  IMAD.WIDE.U32 R116, R11, R135, RZ ;  /* 0x000000870b747225 */ /* 0x000fe200078e00ff */
[-C--:B------:R-:W-:Y:S02]  /*198c0*/  IADD3 R141, P3, PT, R115, R42.reuse, RZ ;  /* 0x0000002a738d7210 */ /* 0x080fe40007f7e0ff */
[----:B------:R-:W-:Y:S01]  /*198d0*/  ISETP.LT.U32.AND P1, PT, R106, R121, PT ;  /* 0x000000796a00720c */ /* 0x000fe20003f21070 */
        /* <DEDUP_REMOVED lines=28> */
[----:B------:R-:W-:Y:S02]  /*19aa0*/  ISETP.LT.U32.AND P3, PT, R116, R110, PT ;  /* 0x0000006e7400720c */ /* 0x000fe40003f61070 */
[----:B------:R-:W-:Y:S01]  /*19ab0*/  IADD3 R29, P5, PT, R141, R64, RZ ;  /* 0x000000408d1d7210 */ /* 0x000fe20007fbe0ff */
[----:B------:R-:W-:Y:S01]  /*19ac0*/  IMAD R64, R133, R11, RZ ;  /* 0x0000000b85407224 */ /* 0x000fe200078e02ff */
[C---:B------:R-:W-:Y:S01]  /*19ad0*/  ISETP.GE.U32.AND.EX P1, PT, R139.reuse, R114, PT, P1 ;  /* 0x000000728b00720c */ /* 0x040fe20003f26110 */
[----:B------:R-:W-:Y:S01]  /*19ae0*/  IMAD R106, R139, R74, RZ ;  /* 0x0000004a8b6a7224 */ /* 0x000fe200078e02ff */
[----:B------:R-:W-:Y:S01]  /*19af0*/  LOP3.LUT R117, RZ, R115, RZ, 0x33, !PT ;  /* 0x00000073ff757212 */ /* 0x000fe200078e33ff */
[----:B------:R-:W-:Y:S01]  /*19b00*/  IMAD.X R62, R121, 0x1, R65, P5 ;  /* 0x00000001793e7824 */ /* 0x000fe200028e0641 */
[----:B------:R-:W-:Y:S01]  /*19b10*/  ISETP.LT.U32.OR.EX P3, PT, R114, R111, !P1, P3 ;  /* 0x0000006f7200720c */ /* 0x000fe20004f61530 */
[----:B------:R-:W-:Y:S01]  /*19b20*/  IMAD R65, R10, R135, R64 ;  /* 0x000000870a417224 */ /* 0x000fe200078e0240 */
[----:B------:R-:W-:Y:S01]  /*19b30*/  @!P4 IADD3 R27, P5, PT, R36, R27, RZ ;  /* 0x0000001b241bc210 */ /* 0x000fe20007fbe0ff */
[----:B------:R-:W-:Y:S01]  /*19b40*/  IMAD.WIDE.U32 R36, R11, R135, R40 ;  /* 0x000000870b247225 */ /* 0x000fe200078e0028 */
[----:B------:R-:W-:-:S02]  /*19b50*/  SEL R28, RZ, 0x1, !P3 ;  /* 0x00000001ff1c7807 */ /* 0x000fc40005800000 */
[----:B------:R-:W-:Y:S01]  /*19b60*/  SEL R64, RZ, 0x1, !P2 ;  /* 0x00000001ff407807 */ /* 0x000fe20005000000 */
[----:B------:R-:W-:Y:S01]  /*19b70*/  @!P4 IMAD.X R26, RZ, RZ, R26, P5 ;  /* 0x000000ffff1ac224 */ /* 0x000fe200028e061a */
[----:B------:R-:W-:Y:S01]  /*19b80*/  IADD3 R28, P4, PT, R29, R28, RZ ;  /* 0x0000001c1d1c7210 */ /* 0x000fe20007f9e0ff */
[----:B------:R-:W-:Y:S01]  /*19b90*/  IMAD.IADD R37, R37, 0x1, R65 ;  /* 0x0000000125257824 */ /* 0x000fe200078e0241 */
[----:B------:R-:W-:Y:S01]  /*19ba0*/  ISETP.LT.U32.AND P3, PT, R29, R141, PT ;  /* 0x0000008d1d00720c */ /* 0x000fe20003f61070 */
[----:B------:R-:W-:Y:S01]  /*19bb0*/  IMAD R111, R115, R75, R106 ;  /* 0x0000004b736f7224 */ /* 0x000fe200078e026a */
[----:B------:R-:W-:Y:S01]  /*19bc0*/  ISETP.GE.U32.AND P2, PT, R28, R29, PT ;  /* 0x0000001d1c00720c */ /* 0x000fe20003f46070 */
[----:B------:R-:W-:Y:S01]  /*19bd0*/  IMAD.X R29, RZ, RZ, R62, P4 ;  /* 0x000000ffff1d7224 */ /* 0x000fe200020e063e */
[----:B------:R-:W-:Y:S02]  /*19be0*/  ISETP.GE.U32.AND P5, PT, R36, R40, PT ;  /* 0x000000282400720c */ /* 0x000fe40003fa6070 */
[----:B------:R-:W-:-:S02]  /*19bf0*/  ISETP.GE.U32.AND P1, PT, R119, R108, PT ;  /* 0x0000006c7700720c */ /* 0x000fc40003f26070 */
[----:B------:R-:W-:Y:S01]  /*19c00*/  ISETP.GE.U32.AND.EX P4, PT, R37, R41, PT, P5 ;  /* 0x000000292500720c */ /* 0x000fe20003f86150 */
[----:B------:R-:W-:Y:S01]  /*19c10*/  IMAD.WIDE.U32 R40, R115, R74, RZ ;  /* 0x0000004a73287225 */ /* 0x000fe200078e00ff */
[----:B------:R-:W-:Y:S02]  /*19c20*/  ISETP.GE.U32.AND.EX P2, PT, R29, R62, PT, P2 ;  /* 0x0000003e1d00720c */ /* 0x000fe40003f46120 */
[----:B------:R-:W-:Y:S02]  /*19c30*/  SEL R106, RZ, 0x1, P4 ;  /* 0x00000001ff6a7807 */ /* 0x000fe40002000000 */
[----:B------:R-:W-:Y:S01]  /*19c40*/  IADD3 R27, P4, P5, R42, R27, R64 ;  /* 0x0000001b2a1b7210 */ /* 0x000fe20007d9e040 */
[----:B------:R-:W-:Y:S01]  /*19c50*/  IMAD.WIDE.U32 R64, R123, R68, RZ ;  /* 0x000000447b407225 */ /* 0x000fe200078e00ff */
[----:B------:R-:W-:Y:S02]  /*19c60*/  ISETP.LT.U32.OR.EX P3, PT, R62, R121, !P2, P3 ;  /* 0x000000793e00720c */ /* 0x000fe40005761530 */
[----:B------:R-:W-:Y:S01]  /*19c70*/  ISETP.GE.U32.AND P2, PT, R104, R119, PT ;  /* 0x000000776800720c */ /* 0x000fe20003f46070 */
[----:B------:R-:W-:Y:S01]  /*19c80*/  IMAD.IADD R119, R41, 0x1, R111 ;  /* 0x0000000129777824 */ /* 0x000fe200078e026f */
[----:B------:R-:W-:Y:S01]  /*19c90*/  IADD3.X R42, PT, PT, R43, R26, RZ, P4, P5 ;  /* 0x0000001a2b2a7210 */ /* 0x000fe200027ea4ff */
[----:B------:R-:W-:Y:S01]  /*19ca0*/  IMAD.WIDE.U32 R64, P4, R30, R69, R64 ;  /* 0x000000451e407225 */ /* 0x000fe20007880040 */
[----:B------:R-:W-:-:S02]  /*19cb0*/  IADD3 R62, P5, PT, R27, R106, RZ ;  /* 0x0000006a1b3e7210 */ /* 0x000fc40007fbe0ff */
[----:B------:R-:W-:Y:S01]  /*19cc0*/  SEL R121, RZ, 0x1, !P3 ;  /* 0x00000001ff797807 */ /* 0x000fe20005800000 */
[----:B------:R-:W-:Y:S01]  /*19cd0*/  IMAD.WIDE.U32 R110, R119, R72, RZ ;  /* 0x00000048776e7225 */ /* 0x000fe200078e00ff */
[----:B------:R-:W-:Y:S02]  /*19ce0*/  ISETP.GE.U32.AND.EX P1, PT, R102, R109, PT, P1 ;  /* 0x0000006d6600720c */ /* 0x000fe40003f26110 */
[----:B------:R-:W-:Y:S01]  /*19cf0*/  ISETP.GE.U32.AND.EX P2, PT, R137, R102, PT, P2 ;  /* 0x000000668900720c */ /* 0x000fe20003f46120 */
[----:B------:R-:W-:Y:S01]  /*19d00*/  IMAD.WIDE.U32 R26, R30, R68, R28 ;  /* 0x000000441e1a7225 */ /* 0x000fe200078e001c */
[----:B------:R-:W-:-:S03]  /*19d10*/  LOP3.LUT R139, RZ, R139, RZ, 0x33, !PT ;  /* 0x0000008bff8b7212 */ /* 0x000fc600078e33ff */
[----:B------:R-:W-:Y:S01]  /*19d20*/  IMAD.X R104, RZ, RZ, R42, P5 ;  /* 0x000000ffff687224 */ /* 0x000fe200028e062a */
[----:B------:R-:W-:Y:S01]  /*19d30*/  IADD3 R121, P5, PT, R121, R26, RZ ;  /* 0x0000001a79797210 */ /* 0x000fe20007fbe0ff */
[----:B------:R-:W-:-:S04]  /*19d40*/  IMAD.WIDE.U32 R114, R40, R72, RZ ;  /* 0x0000004828727225 */ /* 0x000fc800078e00ff */
        /* <DEDUP_REMOVED lines=19> */
[----:B------:R-:W-:Y:S02]  /*19e80*/  @!P1 IADD3 R36, P2, PT, R36, 0x1, RZ ;  /* 0x0000000124249810 */ /* 0x000fe40007f5e0ff */
[----:B------:R-:W-:-:S03]  /*19e90*/  @!P1 CS2R R112, SRZ ;  /* 0x0000000000709805 */ /* 0x000fc6000001ff00 */
[----:B------:R-:W-:Y:S01]  /*19ea0*/  @!P1 IMAD.X R37, RZ, RZ, R37, P2 ;  /* 0x000000ffff259224 */ /* 0x000fe200010e0625 */
[----:B------:R-:W-:-:S04]  /*19eb0*/  @!P1 ISETP.NE.U32.AND P2, PT, R36, RZ, PT ;  /* 0x000000ff2400920c */ /* 0x000fc80003f45070 */
[----:B------:R-:W-:-:S04]  /*19ec0*/  @!P1 ISETP.NE.AND.EX P2, PT, R37, RZ, PT, P2 ;  /* 0x000000ff2500920c */ /* 0x000fc80003f45320 */
[----:B------:R-:W-:-:S04]  /*19ed0*/  @!P1 SEL R65, RZ, 0x1, P2 ;  /* 0x00000001ff419807 */ /* 0x000fc80001000000 */
[----:B------:R-:W-:-:S05]  /*19ee0*/  @!P1 IADD3 R62, P2, PT, R65, R62, RZ ;  /* 0x0000003e413e9210 */ /* 0x000fca0007f5e0ff */
[----:B------:R-:W-:-:S08]  /*19ef0*/  @!P1 IMAD.X R104, RZ, RZ, R104, P2 ;  /* 0x000000ffff689224 */ /* 0x000fd000010e0668 */
.L_x_99:
[----:B------:R-:W-:Y:S05]  /*19f00*/  BSYNC.RECONVERGENT B3 ;  /* 0x0000000000037941 */ /* 0x000fea0003800200 */
.L_x_98:
        /* <DEDUP_REMOVED lines=13> */
[----:B------:R-:W-:Y:S02]  /*19fe0*/  ISETP.GE.U32.AND.EX P4, PT, R106, R141, PT, P4 ;  /* 0x0000008d6a00720c */ /* 0x000fe40003f86140 */
[----:B------:R-:W-:Y:S01]  /*19ff0*/  ISETP.GE.U32.AND P0, PT, R26, R27, PT ;  /* 0x0000001b1a00720c */ /* 0x000fe20003f06070 */
[----:B------:R-:W-:Y:S01]  /*1a000*/  IMAD.X R27, RZ, RZ, R115, P2 ;  /* 0x000000ffff1b7224 */ /* 0x000fe200010e0673 */
[----:B------:R-:W-:Y:S01]  /*1a010*/  IADD3 R102, P2, PT, R111, R28, RZ ;  /* 0x0000001c6f667210 */ /* 0x000fe20007f5e0ff */
[----:B------:R-:W-:Y:S01]  /*1a020*/  IMAD.WIDE.U32 R38, P3, R40, R71, R38 ;  /* 0x0000004728267225 */ /* 0x000fe20007860026 */
[----:B------:R-:W-:Y:S02]  /*1a030*/  ISETP.LT.U32.OR.EX P5, PT, R141, R29, !P4, P5 ;  /* 0x0000001d8d00720c */ /* 0x000fe400067a1550 */
[----:B------:R-:W-:Y:S01]  /*1a040*/  ISETP.GE.U32.AND.EX P0, PT, R27, R115, PT, P0 ;  /* 0x000000731b00720c */ /* 0x000fe20003f06100 */
[----:B------:R-:W-:Y:S01]  /*1a050*/  IMAD.X R121, RZ, RZ, R110, P2 ;  /* 0x000000ffff797224 */ /* 0x000fe200010e066e */
[----:B------:R-:W-:Y:S01]  /*1a060*/  IADD3 R31, P2, PT, R102, R42, RZ ;  /* 0x0000002a661f7210 */ /* 0x000fe20007f5e0ff */
[----:B------:R-:W-:Y:S01]  /*1a070*/  IMAD.WIDE.U32 R64, R40, R70, R26 ;  /* 0x0000004628407225 */ /* 0x000fe200078e001a */
[----:B------:R-:W-:-:S02]  /*1a080*/  SEL R28, RZ, 0x1, !P5 ;  /* 0x00000001ff1c7807 */ /* 0x000fc40006800000 */
[----:B------:R-:W-:Y:S01]  /*1a090*/  ISETP.LT.U32.OR.EX P0, PT, R115, R106, !P0, P1 ;  /* 0x0000006a7300720c */ /* 0x000fe20004701510 */
[----:B------:R-:W-:Y:S01]  /*1a0a0*/  IMAD.X R109, R121, 0x1, R43, P2 ;  /* 0x00000001796d7824 */ /* 0x000fe200010e062b */
[C---:B------:R-:W-:Y:S01]  /*1a0b0*/  IADD3 R28, P1, PT, R31.reuse, R28, RZ ;  /* 0x0000001c1f1c7210 */ /* 0x040fe20007f3e0ff */
[----:B------:R-:W-:Y:S01]  /*1a0c0*/  IMAD.WIDE.U32 R42, R40, R70, RZ ;  /* 0x00000046282a7225 */ /* 0x000fe200078e00ff */
[----:B------:R-:W-:Y:S02]  /*1a0d0*/  SEL R41, RZ, 0x1, !P0 ;  /* 0x00000001ff297807 */ /* 0x000fe40004000000 */
[----:B------:R-:W-:Y:S01]  /*1a0e0*/  ISETP.GE.U32.AND P2, PT, R28, R31, PT ;  /* 0x0000001f1c00720c */ /* 0x000fe20003f46070 */
[----:B------:R-:W-:Y:S01]  /*1a0f0*/  IMAD.X R29, RZ, RZ, R109, P1 ;  /* 0x000000ffff1d7224 */ /* 0x000fe200008e066d */
[----:B------:R-:W-:Y:S01]  /*1a100*/  ISETP.LT.U32.AND P1, PT, R31, R102, PT ;  /* 0x000000661f00720c */ /* 0x000fe20003f21070 */
[----:B------:R-:W-:Y:S01]  /*1a110*/  IMAD.IADD R115, R38, 0x1, R65 ;  /* 0x0000000126737824 */ /* 0x000fe200078e0241 */
[----:B------:R-:W-:Y:S01]  /*1a120*/  IADD3 R41, P5, PT, R41, R64, RZ ;  /* 0x0000004029297210 */ /* 0x000fe20007fbe0ff */
[----:B------:R-:W-:Y:S01]  /*1a130*/  IMAD.MOV.U32 R108, RZ, RZ, R39 ;  /* 0x000000ffff6c7224 */ /* 0x000fe200078e0027 */
[----:B------:R-:W-:-:S02]  /*1a140*/  ISETP.GE.U32.AND.EX P2, PT, R29, R109, PT, P2 ;  /* 0x0000006d1d00720c */ /* 0x000fc40003f46120 */
[----:B------:R-:W-:Y:S01]  /*1a150*/  IADD3 RZ, P4, PT, R43, R38, RZ ;  /* 0x000000262bff7210 */ /* 0x000fe20007f9e0ff */
[----:B------:R-:W-:Y:S01]  /*1a160*/  IMAD.WIDE.U32 R42, R123, R66, RZ ;  /* 0x000000427b2a7225 */ /* 0x000fe200078e00ff */
[----:B------:R-:W-:Y:S02]  /*1a170*/  ISETP.LT.U32.OR.EX P1, PT, R109, R121, !P2, P1 ;  /* 0x000000796d00720c */ /* 0x000fe40005721510 */
[----:B------:R-:W-:Y:S01]  /*1a180*/  ISETP.LT.U32.AND P0, PT, R64, R26, PT ;  /* 0x0000001a4000720c */ /* 0x000fe20003f01070 */
[----:B------:R-:W-:Y:S01]  /*1a190*/  IMAD.X R109, RZ, RZ, RZ, P3 ;  /* 0x000000ffff6d7224 */ /* 0x000fe200018e06ff */
[----:B------:R-:W-:Y:S01]  /*1a1a0*/  ISETP.GE.U32.AND P2, PT, R41, R64, PT ;  /* 0x000000402900720c */ /* 0x000fe20003f46070 */
[----:B------:R-:W-:Y:S01]  /*1a1b0*/  IMAD.WIDE.U32 R64, R30, R66, RZ ;  /* 0x000000421e407225 */ /* 0x000fe200078e00ff */
[----:B------:R-:W-:-:S03]  /*1a1c0*/  SEL R117, RZ, 0x1, !P1 ;  /* 0x00000001ff757807 */ /* 0x000fc60004800000 */
[----:B------:R-:W-:Y:S02]  /*1a1d0*/  IMAD.X R64, RZ, RZ, R115, P5 ;  /* 0x000000ffff407224 */ /* 0x000fe400028e0673 */
[----:B------:R-:W-:-:S03]  /*1a1e0*/  IMAD.WIDE.U32 R42, P5, R30, R67, R42 ;  /* 0x000000431e2a7225 */ /* 0x000fc600078a002a */
[----:B------:R-:W-:Y:S01]  /*1a1f0*/  ISETP.GE.U32.AND.EX P2, PT, R64, R115, PT, P2 ;  /* 0x000000734000720c */ /* 0x000fe20003f46120 */
[----:B------:R-:W-:Y:S01]  /*1a200*/  IMAD.WIDE.U32 R30, R30, R66, R28 ;  /* 0x000000421e1e7225 */ /* 0x000fe200078e001c */
[----:B------:R-:W-:Y:S02]  /*1a210*/  IADD3 RZ, P3, PT, R65, R42, RZ ;  /* 0x0000002a41ff7210 */ /* 0x000fe40007f7e0ff */
[----:B------:R-:W-:Y:S01]  /*1a220*/  ISETP.LT.U32.OR.EX P1, PT, R115, R27, !P2, P0 ;  /* 0x0000001b7300720c */ /* 0x000fe20005721500 */
[----:B------:R-:W-:Y:S01]  /*1a230*/  IMAD.WIDE.U32.X R108, R119, R71, R108, P4 ;  /* 0x00000047776c7225 */ /* 0x000fe200020e046c */
[----:B------:R-:W-:Y:S02]  /*1a240*/  IADD3 R65, P2, PT, R117, R30, RZ ;  /* 0x0000001e75417210 */ /* 0x000fe40007f5e0ff */
[----:B------:R-:W-:Y:S01]  /*1a250*/  SEL R26, RZ, 0x1, !P1 ;  /* 0x00000001ff1a7807 */ /* 0x000fe20004800000 */
[----:B------:R-:W-:Y:S01]  /*1a260*/  IMAD.IADD R115, R42, 0x1, R31 ;  /* 0x000000012a737824 */ /* 0x000fe200078e021f */
[----:B------:R-:W-:Y:S01]  /*1a270*/  ISETP.GE.U32.AND P0, PT, R102, R111, PT ;  /* 0x0000006f6600720c */ /* 0x000fe20003f06070 */
[----:B------:R-:W-:Y:S01]  /*1a280*/  IMAD.X R39, RZ, RZ, RZ, P5 ;  /* 0x000000ffff277224 */ /* 0x000fe200028e06ff */
[----:B------:R-:W-:Y:S01]  /*1a290*/  IADD3 R31, P1, PT, R65, R108, RZ ;  /* 0x0000006c411f7210 */ /* 0x000fe20007f3e0ff */
[----:B------:R-:W-:Y:S01]  /*1a2a0*/  IMAD.X R102, RZ, RZ, R115, P2 ;  /* 0x000000ffff667224 */ /* 0x000fe200010e0673 */
[----:B------:R-:W-:Y:S01]  /*1a2b0*/  ISETP.GE.U32.AND P2, PT, R111, R112, PT ;  /* 0x000000706f00720c */ /* 0x000fe20003f46070 */
[----:B------:R-:W-:Y:S01]  /*1a2c0*/  IMAD.MOV.U32 R38, RZ, RZ, R43 ;  /* 0x000000ffff267224 */ /* 0x000fe200078e002b */
[----:B------:R-:W-:Y:S01]  /*1a2d0*/  IADD3 R26, P4, PT, R31, R26, RZ ;  /* 0x0000001a1f1a7210 */ /* 0x000fe20007f9e0ff */
[----:B------:R-:W-:Y:S01]  /*1a2e0*/  IMAD.X R109, R102, 0x1, R109, P1 ;  /* 0x00000001666d7824 */ /* 0x000fe200008e066d */
[----:B------:R-:W-:Y:S01]  /*1a2f0*/  ISETP.GE.U32.AND.EX P0, PT, R121, R110, PT, P0 ;  /* 0x0000006e7900720c */ /* 0x000fe20003f06100 */
[----:B------:R-:W-:Y:S01]  /*1a300*/  IMAD.WIDE.U32 R42, R119, R68, RZ ;  /* 0x00000044772a7225 */ /* 0x000fe200078e00ff */
[----:B------:R-:W-:-:S02]  /*1a310*/  ISETP.GE.U32.AND P1, PT, R26, R31, PT ;  /* 0x0000001f1a00720c */ /* 0x000fc40003f26070 */
[----:B------:R-:W-:Y:S01]  /*1a320*/  ISETP.GE.U32.AND.EX P0, PT, R110, R113, P0, P2 ;  /* 0x000000716e00720c */ /* 0x000fe20000706120 */
[----:B------:R-:W-:Y:S01]  /*1a330*/  IMAD.X R27, RZ, RZ, R109, P4 ;  /* 0x000000ffff1b7224 */ /* 0x000fe200020e066d */
[----:B------:R-:W-:Y:S01]  /*1a340*/  ISETP.LT.U32.AND P2, PT, R31, R65, PT ;  /* 0x000000411f00720c */ /* 0x000fe20003f41070 */
[----:B------:R-:W-:Y:S01]  /*1a350*/  IMAD.WIDE.U32.X R38, R123, R67, R38, P3 ;  /* 0x000000437b267225 */ /* 0x000fe200018e0426 */
[----:B------:R-:W-:Y:S02]  /*1a360*/  ISETP.GE.U32.AND P3, PT, R65, R30, PT ;  /* 0x0000001e4100720c */ /* 0x000fe40003f66070 */
[----:B------:R-:W-:Y:S02]  /*1a370*/  ISETP.GE.U32.AND.EX P4, PT, R27, R109, PT, P1 ;  /* 0x0000006d1b00720c */ /* 0x000fe40003f86110 */
[----:B------:R-:W-:Y:S01]  /*1a380*/  ISETP.LT.U32.AND P1, PT, R30, R28, PT ;  /* 0x0000001c1e00720c */ /* 0x000fe20003f21070 */
[----:B------:R-:W-:Y:S01]  /*1a390*/  IMAD.WIDE.U32 R30, P5, R40, R69, R42 ;  /* 0x00000045281e7225 */ /* 0x000fe200078a002a */
[----:B------:R-:W-:-:S02]  /*1a3a0*/  ISETP.LT.U32.OR.EX P2, PT, R109, R102, !P4, P2 ;  /* 0x000000666d00720c */ /* 0x000fc40006741520 */
[----:B------:R-:W-:Y:S01]  /*1a3b0*/  ISETP.GE.U32.AND.EX P3, PT, R102, R115, PT, P3 ;  /* 0x000000736600720c */ /* 0x000fe20003f66130 */
[CC--:B------:R-:W-:Y:S01]  /*1a3c0*/  IMAD.WIDE.U32 R108, R40.reuse, R68.reuse, RZ ;  /* 0x00000044286c7225 */ /* 0x0c0fe200078e00ff */
[----:B------:R-:W-:Y:S02]  /*1a3d0*/  SEL R65, RZ, 0x1, !P2 ;  /* 0x00000001ff417807 */ /* 0x000fe40005000000 */
[----:B------:R-:W-:Y:S01]  /*1a3e0*/  ISETP.LT.U32.OR.EX P2, PT, R115, R29, !P3, P1 ;  /* 0x0000001d7300720c */ /* 0x000fe20005f41510 */
[----:B------:R-:W-:Y:S01]  /*1a3f0*/  IMAD.WIDE.U32 R42, R40, R68, R26 ;  /* 0x00000044282a7225 */ /* 0x000fe200078e001a */
[----:B------:R-:W-:Y:S02]  /*1a400*/  IADD3 RZ, P4, PT, R109, R30, RZ ;  /* 0x0000001e6dff7210 */ /* 0x000fe40007f9e0ff */
[----:B------:R-:W-:Y:S01]  /*1a410*/  @!P0 IADD3 R36, P3, PT, R36, 0x1, RZ ;  /* 0x0000000124248810 */ /* 0x000fe20007f7e0ff */
[----:B------:R-:W-:Y:S01]  /*1a420*/  IMAD.IADD R43, R30, 0x1, R43 ;  /* 0x000000011e2b7824 */ /* 0x000fe200078e022b */
[-C--:B------:R-:W-:Y:S01]  /*1a430*/  IADD3 R109, P1, PT, R65, R42.reuse, RZ ;  /* 0x0000002a416d7210 */ /* 0x080fe20007f3e0ff */
[----:B------:R-:W-:Y:S01]  /*1a440*/  IMAD.X R29, RZ, RZ, RZ, P5 ;  /* 0x000000ffff1d7224 */ /* 0x000fe200028e06ff */
[----:B------:R-:W-:Y:S01]  /*1a450*/  SEL R30, RZ, 0x1, !P2 ;  /* 0x00000001ff1e7807 */ /* 0x000fe20005000000 */
[----:B------:R-:W-:Y:S01]  /*1a460*/  @!P0 IMAD.X R37, RZ, RZ, R37, P3 ;  /* 0x000000ffff258224 */ /* 0x000fe200018e0625 */
[----:B------:R-:W-:Y:S01]  /*1a470*/  ISETP.GE.U32.AND P3, PT, R109, R42, PT ;  /* 0x0000002a6d00720c */ /* 0x000fe20003f66070 */
[----:B------:R-:W-:Y:S01]  /*1a480*/  IMAD.X R102, RZ, RZ, R43, P1 ;  /* 0x000000ffff667224 */ /* 0x000fe200008e062b */
        /* <DEDUP_REMOVED lines=20> */
[----:B------:R-:W-:Y:S01]  /*1a5d0*/  @!P0 ISETP.NE.U32.AND P1, PT, R36, RZ, PT ;  /* 0x000000ff2400820c */ /* 0x000fe20003f25070 */
[----:B------:R-:W-:Y:S01]  /*1a5e0*/  IMAD.WIDE.U32 R30, R40, R66, R26 ;  /* 0x00000042281e7225 */ /* 0x000fe200078e001a */
[----:B------:R-:W-:-:S02]  /*1a5f0*/  ISETP.GE.U32.AND.EX P3, PT, R27, R39, PT, P3 ;  /* 0x000000271b00720c */ /* 0x000fc40003f66130 */
[----:B------:R-:W-:Y:S02]  /*1a600*/  ISETP.LT.U32.OR.EX P4, PT, R42, R37, !P5, P4 ;  /* 0x000000252a00720c */ /* 0x000fe40006f81540 */
[----:B------:R-:W-:Y:S01]  /*1a610*/  ISETP.LT.U32.OR.EX P3, PT, R39, R38, !P3, P2 ;  /* 0x000000262700720c */ /* 0x000fe20005f61520 */
[C---:B------:R-:W-:Y:S01]  /*1a620*/  IMAD.WIDE.U32 R28, P2, R40.reuse, R67, R28 ;  /* 0x00000043281c7225 */ /* 0x040fe2000784001c */
[----:B------:R-:W-:Y:S02]  /*1a630*/  @!P0 ISETP.NE.AND.EX P5, PT, R37, RZ, PT, P1 ;  /* 0x000000ff2500820c */ /* 0x000fe40003fa5310 */
[----:B------:R-:W-:Y:S01]  /*1a640*/  SEL R65, RZ, 0x1, !P3 ;  /* 0x00000001ff417807 */ /* 0x000fe20005800000 */
[----:B------:R-:W-:Y:S02]  /*1a650*/  IMAD.X R43, RZ, RZ, RZ, P2 ;  /* 0x000000ffff2b7224 */ /* 0x000fe400010e06ff */
[----:B------:R-:W-:Y:S01]  /*1a660*/  IMAD.WIDE.U32 R38, R40, R66, RZ ;  /* 0x0000004228267225 */ /* 0x000fe200078e00ff */
[----:B------:R-:W-:-:S03]  /*1a670*/  IADD3 R111, P2, PT, R65, R30, RZ ;  /* 0x0000001e416f7210 */ /* 0x000fc60007f5e0ff */
        /* <DEDUP_REMOVED lines=56> */
.L_x_102:
[----:B------:R-:W-:Y:S05]  /*1aa00*/  BSYNC.RELIABLE B4 ;  /* 0x0000000000047941 */ /* 0x000fea0003800100 */
.L_x_101:
        /* <DEDUP_REMOVED lines=14> */
[----:B------:R-:W-:-:S03]  /*1aaf0*/  IMAD.X R31, R102, 0x1, ~R31, P1 ;  /* 0x00000001661f7824 */ /* 0x000fc600008e0e1f */
[----:B------:R-:W-:Y:S02]  /*1ab00*/  SEL R29, RZ, 0x1, P0 ;  /* 0x00000001ff1d7807 */ /* 0x000fe40000000000 */
[----:B------:R-:W-:Y:S02]  /*1ab10*/  IADD3 R65, P0, PT, R41, -R72, RZ ;  /* 0x8000004829417210 */ /* 0x000fe40007f1e0ff */
[----:B------:R-:W-:Y:S01]  /*1ab20*/  IADD3 R27, P3, P4, R27, -R66, -R29 ;  /* 0x800000421b1b7210 */ /* 0x000fe20007c7e81d */
[----:B------:R-:W-:Y:S02]  /*1ab30*/  IMAD.X R29, R38, 0x1, ~R36, P2 ;  /* 0x00000001261d7824 */ /* 0x000fe400010e0e24 */
[----:B------:R-:W-:Y:S01]  /*1ab40*/  IMAD.X R64, R64, 0x1, ~R73, P0 ;  /* 0x0000000140407824 */ /* 0x000fe200000e0e49 */
[----:B------:R-:W-:-:S09]  /*1ab50*/  IADD3.X R26, PT, PT, R26, -0x1, ~R67, P3, P4 ;  /* 0xffffffff1a1a7810 */ /* 0x000fd20001fe8c43 */
.L_x_103:
[----:B------:R-:W-:Y:S05]  /*1ab60*/  BSYNC.RECONVERGENT B3 ;  /* 0x0000000000037941 */ /* 0x000fea0003800200 */
.L_x_100:
[----:B------:R-:W2:Y:S04]  /*1ab70*/  LDL.128 R40, [R20+-0x90] ;  /* 0xffff700014287983 */ /* 0x000ea80000100c00 */
[----:B------:R-:W3:Y:S01]  /*1ab80*/  LDL.128 R36, [R20+-0x80] ;  /* 0xffff800014247983 */ /* 0x000ee20000100c00 */
[----:B------:R-:W-:Y:S01]  /*1ab90*/  LOP3.LUT R62, R13, R15, R9, 0xfe, !PT ;  /* 0x0000000f0d3e7212 */ /* 0x000fe200078efe09 */
        /* <DEDUP_REMOVED lines=8> */
[----:B------:R-:W-:-:S04]  /*1ac20*/  ISETP.GE.U32.AND.EX P0, PT, R61, R106, PT, P0 ;  /* 0x0000006a3d00720c */ /* 0x000fc80003f06100 */
[----:B------:R-:W-:-:S04]  /*1ac30*/  SEL R115, RZ, 0x1, P0 ;  /* 0x00000001ff737807 */ /* 0x000fc80000000000 */
[----:B---3--:R-:W-:-:S04]  /*1ac40*/  IADD3 R115, P1, PT, R36, R115, RZ ;  /* 0x0000007324737210 */ /* 0x008fc80007f3e0ff */
[CC--:B------:R-:W-:Y:S01]  /*1ac50*/  ISETP.GE.U32.AND P0, PT, R34.reuse, R115.reuse, PT ;  /* 0x000000732200720c */ /* 0x0c0fe20003f06070 */
[----:B------:R-:W-:Y:S01]  /*1ac60*/  IMAD.X R104, RZ, RZ, R37, P1 ;  /* 0x000000ffff687224 */ /* 0x000fe200008e0625 */
[----:B------:R-:W-:-:S04]  /*1ac70*/  IADD3 R60, P4, PT, R34, -R115, RZ ;  /* 0x80000073223c7210 */ /* 0x000fc80007f9e0ff */
[C---:B------:R-:W-:Y:S01]  /*1ac80*/  ISETP.GE.U32.AND.EX P0, PT, R35.reuse, R104, PT, P0 ;  /* 0x000000682300720c */ /* 0x040fe20003f06100 */
[----:B------:R-:W-:-:S03]  /*1ac90*/  IMAD.X R35, R35, 0x1, ~R104, P4 ;  /* 0x0000000123237824 */ /* 0x000fc600020e0e68 */
[----:B------:R-:W-:Y:S02]  /*1aca0*/  SEL R109, RZ, 0x1, P0 ;  /* 0x00000001ff6d7807 */ /* 0x000fe40000000000 */
[----:B------:R-:W-:Y:S01]  /*1acb0*/  LOP3.LUT P0, RZ, R62, R11, RZ, 0xfc, !PT ;  /* 0x0000000b3eff7212 */ /* 0x000fe2000780fcff */
[----:B------:R-:W-:Y:S01]  /*1acc0*/  IMAD.X R62, R61, 0x1, ~R106, P3 ;  /* 0x000000013d3e7824 */ /* 0x000fe200018e0e6a */
[----:B------:R-:W-:Y:S02]  /*1acd0*/  IADD3 R102, P2, PT, R38, R109, RZ ;  /* 0x0000006d26667210 */ /* 0x000fe40007f5e0ff */
[----:B------:R-:W-:Y:S02]  /*1ace0*/  LOP3.LUT R109, R5, R12, R4, 0xfe, !PT ;  /* 0x0000000c056d7212 */ /* 0x000fe400078efe04 */
[----:B------:R-:W-:Y:S01]  /*1acf0*/  ISETP.GE.U32.AND P1, PT, R33, R102, PT ;  /* 0x000000662100720c */ /* 0x000fe20003f26070 */
[----:B------:R-:W-:Y:S01]  /*1ad00*/  IMAD.X R113, RZ, RZ, R39, P2 ;  /* 0x000000ffff717224 */ /* 0x000fe200010e0627 */
[----:B------:R-:W-:-:S02]  /*1ad10*/  LOP3.LUT P0, RZ, R109, R10, RZ, 0xfc, P0 ;  /* 0x0000000a6dff7212 */ /* 0x000fc4000000fcff */
[----:B------:R-:W-:Y:S02]  /*1ad20*/  IADD3 R109, P5, PT, R33, -R102, RZ ;  /* 0x80000066216d7210 */ /* 0x000fe40007fbe0ff */
[----:B------:R-:W-:Y:S02]  /*1ad30*/  ISETP.GE.U32.AND.EX P1, PT, R32, R113, PT, P1 ;  /* 0x000000712000720c */ /* 0x000fe40003f26110 */
[----:B------:R-:W-:Y:S01]  /*1ad40*/  IADD3 R63, P2, PT, -R40, R63, RZ ;  /* 0x0000003f283f7210 */ /* 0x000fe20007f5e1ff */
[----:B------:R-:W-:-:S04]  /*1ad50*/  IMAD.X R34, R32, 0x1, ~R113, P5 ;  /* 0x0000000120227824 */ /* 0x000fc800028e0e71 */
[----:B------:R-:W-:-:S06]  /*1ad60*/  IMAD.X R102, R107, 0x1, ~R41, P2 ;  /* 0x000000016b667824 */ /* 0x000fcc00010e0e29 */
[----:B------:R-:W-:Y:S05]  /*1ad70*/  @P1 BRA `(.L_x_105) ;  /* 0x0000000000641947 */ /* 0x000fea0003800000 */
[----:B------:R-:W-:Y:S02]  /*1ad80*/  IADD3 R63, P1, PT, R63, R72, RZ ;  /* 0x000000483f3f7210 */ /* 0x000fe40007f3e0ff */
[----:B------:R-:W-:-:S03]  /*1ad90*/  IADD3 R33, P2, PT, R111, R70, RZ ;  /* 0x000000466f217210 */ /* 0x000fc60007f5e0ff */
[----:B------:R-:W-:Y:S01]  /*1ada0*/  IMAD.X R102, R102, 0x1, R73, P1 ;  /* 0x0000000166667824 */ /* 0x000fe200008e0649 */
[----:B------:R-:W-:-:S04]  /*1adb0*/  ISETP.GE.U32.AND P1, PT, R63, R72, PT ;  /* 0x000000483f00720c */ /* 0x000fc80003f26070 */
[----:B------:R-:W-:-:S04]  /*1adc0*/  ISETP.GE.U32.AND.EX P1, PT, R102, R73, PT, P1 ;  /* 0x000000496600720c */ /* 0x000fc80003f26110 */
[----:B------:R-:W-:-:S04]  /*1add0*/  SEL R32, RZ, 0x1, P1 ;  /* 0x00000001ff207807 */ /* 0x000fc80000800000 */
[C---:B------:R-:W-:Y:S01]  /*1ade0*/  IADD3 R111, P3, PT, R33.reuse, R32, RZ ;  /* 0x00000020216f7210 */ /* 0x040fe20007f7e0ff */
[----:B------:R-:W-:Y:S01]  /*1adf0*/  IMAD.X R32, R62, 0x1, R71, P2 ;  /* 0x000000013e207824 */ /* 0x000fe200010e0647 */
[----:B------:R-:W-:Y:S02]  /*1ae00*/  ISETP.LT.U32.AND P2, PT, R33, R70, PT ;  /* 0x000000462100720c */ /* 0x000fe40003f41070 */
[----:B------:R-:W-:Y:S01]  /*1ae10*/  ISETP.GE.U32.AND P1, PT, R111, R33, PT ;  /* 0x000000216f00720c */ /* 0x000fe20003f26070 */
[----:B------:R-:W-:-:S05]  /*1ae20*/  IMAD.X R62, RZ, RZ, R32, P3 ;  /* 0x000000ffff3e7224 */ /* 0x000fca00018e0620 */
[----:B------:R-:W-:-:S04]  /*1ae30*/  ISETP.GE.U32.AND.EX P1, PT, R62, R32, PT, P1 ;  /* 0x000000203e00720c */ /* 0x000fc80003f26110 */
[----:B------:R-:W-:Y:S02]  /*1ae40*/  ISETP.LT.U32.OR.EX P1, PT, R32, R71, !P1, P2 ;  /* 0x000000472000720c */ /* 0x000fe40004f21520 */
[----:B------:R-:W-:Y:S02]  /*1ae50*/  IADD3 R33, P2, PT, R60, R68, RZ ;  /* 0x000000443c217210 */ /* 0x000fe40007f5e0ff */
[----:B------:R-:W-:-:S04]  /*1ae60*/  SEL R32, RZ, 0x1, !P1 ;  /* 0x00000001ff207807 */ /* 0x000fc80004800000 */
[----:B------:R-:W-:Y:S01]  /*1ae70*/  IADD3 R60, P3, PT, R33, R32, RZ ;  /* 0x00000020213c7210 */ /* 0x000fe20007f7e0ff */
[----:B------:R-:W-:Y:S01]  /*1ae80*/  IMAD.X R32, R35, 0x1, R69, P2 ;  /* 0x0000000123207824 */ /* 0x000fe200010e0645 */
        /* <DEDUP_REMOVED lines=8> */
.L_x_105:
[----:B------:R-:W-:Y:S05]  /*1af10*/  BSYNC.RECONVERGENT B3 ;  /* 0x0000000000037941 */ /* 0x000fea0003800200 */
.L_x_104:
[----:B------:R-:W-:Y:S05]  /*1af20*/  @!P0 BRA `(.L_x_106) ;  /* 0x0000013c00b48947 */ /* 0x000fea0003800000 */
        /* <DEDUP_REMOVED lines=8> */
[C---:B------:R-:W-:Y:S01]  /*1afb0*/  SHF.L.U64.HI R102, R63.reuse, 0x1, R102 ;  /* 0x000000013f667819 */ /* 0x040fe20000010266 */
[----:B------:R-:W-:Y:S01]  /*1afc0*/  IMAD.SHL.U32 R63, R63, 0x2, RZ ;  /* 0x000000023f3f7824 */ /* 0x000fe200078e00ff */
[----:B------:R-:W-:-:S02]  /*1afd0*/  SHF.L.W.U32.HI R106, R60, 0x1, R35 ;  /* 0x000000013c6a7819 */ /* 0x000fc40000010e23 */
[----:B------:R-:W-:-:S05]  /*1afe0*/  SHF.L.W.U32.HI R107, R62, 0x1, R60 ;  /* 0x000000013e6b7819 */ /* 0x000fca0000010e3c */
        /* <DEDUP_REMOVED lines=36> */
.L_x_109:
[----:B------:R-:W-:Y:S05]  /*1b230*/  BSYNC.RELIABLE B4 ;  /* 0x0000000000047941 */ /* 0x000fea0003800100 */
.L_x_108:
        /* <DEDUP_REMOVED lines=9> */
[CC--:B------:R-:W-:Y:S01]  /*1b2d0*/  ISETP.GE.U32.AND P0, PT, R107.reuse, R34.reuse, PT ;  /* 0x000000226b00720c */ /* 0x0c0fe20003f06070 */
[----:B------:R-:W-:Y:S01]  /*1b2e0*/  IMAD.X R62, RZ, RZ, R69, P1 ;  /* 0x000000ffff3e7224 */ /* 0x000fe200008e0645 */
[----:B------:R-:W-:Y:S02]  /*1b2f0*/  IADD3 R34, P2, PT, R107, -R34, RZ ;  /* 0x800000226b227210 */ /* 0x000fe40007f5e0ff */
[----:B------:R-:W-:Y:S02]  /*1b300*/  IADD3 R60, P1, PT, R111, -R60, RZ ;  /* 0x8000003c6f3c7210 */ /* 0x000fe40007f3e0ff */
[----:B------:R-:W-:-:S03]  /*1b310*/  ISETP.GE.U32.AND.EX P0, PT, R106, R62, PT, P0 ;  /* 0x0000003e6a00720c */ /* 0x000fc60003f06100 */
[----:B------:R-:W-:Y:S01]  /*1b320*/  IMAD.X R61, R104, 0x1, ~R61, P1 ;  /* 0x00000001683d7824 */ /* 0x000fe200008e0e3d */
[----:B------:R-:W-:Y:S02]  /*1b330*/  SEL R35, RZ, 0x1, P0 ;  /* 0x00000001ff237807 */ /* 0x000fe40000000000 */
[----:B------:R-:W-:Y:S02]  /*1b340*/  IADD3 R63, P0, PT, R63, -R72, RZ ;  /* 0x800000483f3f7210 */ /* 0x000fe40007f1e0ff */
[----:B------:R-:W-:Y:S01]  /*1b350*/  IADD3 R33, P3, P4, R33, -R66, -R35 ;  /* 0x8000004221217210 */ /* 0x000fe20007c7e823 */
[----:B------:R-:W-:Y:S02]  /*1b360*/  IMAD.X R35, R106, 0x1, ~R62, P2 ;  /* 0x000000016a237824 */ /* 0x000fe400010e0e3e */
[----:B------:R-:W-:Y:S01]  /*1b370*/  IMAD.X R62, R102, 0x1, ~R73, P0 ;  /* 0x00000001663e7824 */ /* 0x000fe200000e0e49 */
[----:B------:R-:W-:-:S09]  /*1b380*/  IADD3.X R32, PT, PT, R32, -0x1, ~R67, P3, P4 ;  /* 0xffffffff20207810 */ /* 0x000fd20001fe8c43 */
.L_x_110:
[----:B------:R-:W-:Y:S05]  /*1b390*/  BSYNC.RECONVERGENT B3 ;  /* 0x0000000000037941 */ /* 0x000fea0003800200 */
.L_x_107:
        /* <DEDUP_REMOVED lines=24> */
[----:B------:R-:W-:Y:S01]  /*1b520*/  IMAD.WIDE.U32 R108, R48, R135, RZ ;  /* 0x00000087306c7225 */ /* 0x000fe200078e00ff */
[----:B------:R-:W-:-:S03]  /*1b530*/  IADD3 R108, P0, PT, R117, R118, RZ ;  /* 0x00000076756c7210 */ /* 0x000fc60007f1e0ff */
[----:B------:R-:W-:-:S04]  /*1b540*/  IMAD.WIDE.U32 R114, P3, R48, R133, R114 ;  /* 0x0000008530727225 */ /* 0x000fc80007860072 */
[----:B------:R-:W-:Y:S01]  /*1b550*/  IMAD.WIDE.U32 R110, R48, R131, RZ ;  /* 0x00000083306e7225 */ /* 0x000fe200078e00ff */
[----:B------:R-:W-:-:S03]  /*1b560*/  IADD3 RZ, P4, PT, R109, R114, RZ ;  /* 0x000000726dff7210 */ /* 0x000fc60007f9e0ff */
[----:B------:R-:W-:-:S04]  /*1b570*/  IMAD.WIDE.U32 R106, P2, R48, R129, R106 ;  /* 0x00000081306a7225 */ /* 0x000fc8000784006a */
[----:B------:R-:W-:Y:S01]  /*1b580*/  IMAD.X R109, RZ, RZ, R119, P0 ;  /* 0x000000ffff6d7224 */ /* 0x000fe200000e0677 */
[----:B------:R-:W-:Y:S01]  /*1b590*/  ISETP.GE.U32.AND P0, PT, R108, R118, PT ;  /* 0x000000766c00720c */ /* 0x000fe20003f06070 */
[----:B------:R-:W-:Y:S01]  /*1b5a0*/  IMAD R102, R129, R48, RZ ;  /* 0x0000003081667224 */ /* 0x000fe200078e02ff */
[----:B------:R-:W-:Y:S01]  /*1b5b0*/  IADD3 RZ, P5, PT, R111, R106, RZ ;  /* 0x0000006a6fff7210 */ /* 0x000fe20007fbe0ff */
[----:B------:R-:W-:Y:S01]  /*1b5c0*/  IMAD.WIDE.U32 R116, R48, R131, R108 ;  /* 0x0000008330747225 */ /* 0x000fe200078e006c */
[----:B------:R-:W-:-:S03]  /*1b5d0*/  ISETP.GE.U32.AND.EX P0, PT, R109, R119, PT, P0 ;  /* 0x000000776d00720c */ /* 0x000fc60003f06100 */
        /* <DEDUP_REMOVED lines=14> */
[----:B------:R-:W-:Y:S01]  /*1b6c0*/  IMAD.MOV.U32 R118, RZ, RZ, R111 ;  /* 0x000000ffff767224 */ /* 0x000fe200078e006f */
[----:B------:R-:W-:Y:S01]  /*1b6d0*/  SEL R110, RZ, 0x1, P1 ;  /* 0x00000001ff6e7807 */ /* 0x000fe20000800000 */
[----:B------:R-:W-:Y:S02]  /*1b6e0*/  IMAD R104, R103, R50, RZ ;  /* 0x0000003267687224 */ /* 0x000fe400078e02ff */
[----:B------:R-:W-:Y:S01]  /*1b6f0*/  IMAD R102, R133, R48, RZ ;  /* 0x0000003085667224 */ /* 0x000fe200078e02ff */
[----:B------:R-:W-:Y:S01]  /*1b700*/  IADD3 R110, P0, PT, R117, R110, RZ ;  /* 0x0000006e756e7210 */ /* 0x000fe20007f1e0ff */
[----:B------:R-:W-:-:S03]  /*1b710*/  IMAD.WIDE.U32 R108, R50, R105, R112 ;  /* 0x00000069326c7225 */ /* 0x000fc600078e0070 */
[----:B------:R-:W-:Y:S01]  /*1b720*/  ISETP.GE.U32.AND P1, PT, R110, R117, PT ;  /* 0x000000756e00720c */ /* 0x000fe20003f26070 */
[----:B------:R-:W-:Y:S01]  /*1b730*/  IMAD.X R111, RZ, RZ, R137, P0 ;  /* 0x000000ffff6f7224 */ /* 0x000fe200000e0689 */
[----:B------:R-:W-:Y:S01]  /*1b740*/  ISETP.LT.U32.AND P0, PT, R117, R120, PT ;  /* 0x000000787500720c */ /* 0x000fe20003f01070 */
[----:B------:R-:W-:Y:S02]  /*1b750*/  IMAD.MOV.U32 R106, RZ, RZ, R115 ;  /* 0x000000ffff6a7224 */ /* 0x000fe400078e0073 */
[----:B------:R-:W-:Y:S01]  /*1b760*/  IMAD R123, R51, R105, R104 ;  /* 0x00000069337b7224 */ /* 0x000fe200078e0268 */
[----:B------:R-:W-:Y:S01]  /*1b770*/  ISETP.GE.U32.AND.EX P1, PT, R111, R137, PT, P1 ;  /* 0x000000896f00720c */ /* 0x000fe20003f26110 */
[----:B------:R-:W-:-:S03]  /*1b780*/  IMAD.WIDE.U32 R114, R48, R135, R110 ;  /* 0x0000008730727225 */ /* 0x000fc600078e006e */
[----:B------:R-:W-:Y:S01]  /*1b790*/  ISETP.LT.U32.OR.EX P0, PT, R137, R121, !P1, P0 ;  /* 0x000000798900720c */ /* 0x000fe20004f01500 */
[----:B------:R-:W-:Y:S02]  /*1b7a0*/  IMAD R141, R49, R135, R102 ;  /* 0x00000087318d7224 */ /* 0x000fe400078e0266 */
[----:B------:R-:W-:Y:S01]  /*1b7b0*/  IMAD.X R119, RZ, RZ, RZ, P2 ;  /* 0x000000ffff777224 */ /* 0x000fe200010e06ff */
[----:B------:R-:W-:Y:S01]  /*1b7c0*/  ISETP.GE.U32.AND P2, PT, R114, R110, PT ;  /* 0x0000006e7200720c */ /* 0x000fe20003f46070 */
[----:B------:R-:W-:Y:S01]  /*1b7d0*/  IMAD.X R107, RZ, RZ, RZ, P3 ;  /* 0x000000ffff6b7224 */ /* 0x000fe200018e06ff */
[----:B------:R-:W-:Y:S01]  /*1b7e0*/  ISETP.GE.U32.AND P3, PT, R108, R112, PT ;  /* 0x000000706c00720c */ /* 0x000fe20003f66070 */
[----:B------:R-:W-:Y:S01]  /*1b7f0*/  IMAD.IADD R123, R109, 0x1, R123 ;  /* 0x000000016d7b7824 */ /* 0x000fe200078e027b */
[----:B------:R-:W-:Y:S01]  /*1b800*/  SEL R117, RZ, 0x1, !P0 ;  /* 0x00000001ff757807 */ /* 0x000fe20004000000 */
[----:B------:R-:W-:Y:S02]  /*1b810*/  IMAD.IADD R115, R115, 0x1, R141 ;  /* 0x0000000173737824 */ /* 0x000fe400078e028d */
[----:B------:R-:W-:Y:S01]  /*1b820*/  IMAD.WIDE.U32.X R118, R51, R103, R118, P5 ;  /* 0x0000006733767225 */ /* 0x000fe200028e0476 */
[----:B------:R-:W-:-:S02]  /*1b830*/  ISETP.GE.U32.AND.EX P3, PT, R123, R113, PT, P3 ;  /* 0x000000717b00720c */ /* 0x000fc40003f66130 */
[----:B------:R-:W-:Y:S01]  /*1b840*/  ISETP.GE.U32.AND.EX P2, PT, R115, R111, PT, P2 ;  /* 0x0000006f7300720c */ /* 0x000fe20003f46120 */
[----:B------:R-:W-:Y:S01]  /*1b850*/  IMAD.WIDE.U32.X R106, R49, R133, R106, P4 ;  /* 0x00000085316a7225 */ /* 0x000fe200020e046a */
[----:B------:R-:W-:Y:S02]  /*1b860*/  IADD3 R141, P1, PT, R116, R118, RZ ;  /* 0x00000076748d7210 */ /* 0x000fe40007f3e0ff */
[----:B------:R-:W-:Y:S01]  /*1b870*/  SEL R121, RZ, 0x1, P2 ;  /* 0x00000001ff797807 */ /* 0x000fe20001000000 */
[-C--:B------:R-:W-:Y:S01]  /*1b880*/  IMAD.WIDE.U32 R112, R51, R127.reuse, RZ ;  /* 0x0000007f33707225 */ /* 0x080fe200078e00ff */
[----:B------:R-:W-:Y:S02]  /*1b890*/  IADD3 R102, P0, PT, R117, R106, RZ ;  /* 0x0000006a75667210 */ /* 0x000fe40007f1e0ff */
[----:B------:R-:W-:Y:S01]  /*1b8a0*/  ISETP.GE.U32.AND P2, PT, R141, R116, PT ;  /* 0x000000748d00720c */ /* 0x000fe20003f46070 */
[----:B------:R-:W-:Y:S01]  /*1b8b0*/  IMAD.WIDE.U32 R110, R50, R127, RZ ;  /* 0x0000007f326e7225 */ /* 0x000fe200078e00ff */
[----:B------:R-:W-:-:S03]  /*1b8c0*/  SEL R110, RZ, 0x1, P3 ;  /* 0x00000001ff6e7807 */ /* 0x000fc60001800000 */
        /* <DEDUP_REMOVED lines=10> */
[----:B------:R-:W-:Y:S01]  /*1b970*/  IMAD.WIDE.U32 R116, R50, R127, R110 ;  /* 0x0000007f32747225 */ /* 0x000fe200078e006e */
[----:B------:R-:W-:Y:S02]  /*1b980*/  ISETP.LT.U32.AND P1, PT, R102, R106, PT ;  /* 0x0000006a6600720c */ /* 0x000fe40003f21070 */
[----:B------:R-:W-:Y:S01]  /*1b990*/  ISETP.GE.U32.AND.EX P2, PT, R118, R139, PT, P2 ;  /* 0x0000008b7600720c */ /* 0x000fe20003f46120 */
[----:B------:R-:W-:Y:S01]  /*1b9a0*/  IMAD R102, R125, R50, RZ ;  /* 0x000000327d667224 */ /* 0x000fe200078e02ff */
[----:B------:R-:W-:Y:S01]  /*1b9b0*/  ISETP.GE.U32.AND.EX P0, PT, R111, R118, PT, P0 ;  /* 0x000000766f00720c */ /* 0x000fe20003f06100 */
[----:B------:R-:W-:Y:S01]  /*1b9c0*/  IMAD.MOV.U32 R106, RZ, RZ, R113 ;  /* 0x000000ffff6a7224 */ /* 0x000fe200078e0071 */
[----:B------:R-:W-:Y:S01]  /*1b9d0*/  ISETP.GE.U32.AND.EX P3, PT, R137, R104, PT, P3 ;  /* 0x000000688900720c */ /* 0x000fe20003f66130 */
[----:B------:R-:W-:-:S03]  /*1b9e0*/  IMAD R119, R51, R127, R102 ;  /* 0x0000007f33777224 */ /* 0x000fc600078e0266 */
[----:B------:R-:W-:Y:S01]  /*1b9f0*/  ISETP.LT.U32.OR.EX P1, PT, R104, R107, !P3, P1 ;  /* 0x0000006b6800720c */ /* 0x000fe20005f21510 */
[----:B------:R-:W-:Y:S01]  /*1ba00*/  IMAD.IADD R141, R117, 0x1, R119 ;  /* 0x00000001758d7824 */ /* 0x000fe200078e0277 */
[----:B------:R-:W-:Y:S01]  /*1ba10*/  ISETP.GE.U32.AND P3, PT, R116, R110, PT ;  /* 0x0000006e7400720c */ /* 0x000fe20003f66070 */
[----:B------:R-:W-:Y:S01]  /*1ba20*/  IMAD.X R107, RZ, RZ, RZ, P5 ;  /* 0x000000ffff6b7224 */ /* 0x000fe200028e06ff */
[----:B------:R-:W-:Y:S01]  /*1ba30*/  SEL R102, RZ, 0x1, !P1 ;  /* 0x00000001ff667807 */ /* 0x000fe20004800000 */
[----:B------:R-:W-:Y:S01]  /*1ba40*/  IMAD.MOV.U32 R104, RZ, RZ, RZ ;  /* 0x000000ffff687224 */ /* 0x000fe200078e00ff */
        /* <DEDUP_REMOVED lines=10> */
[----:B------:R-:W-:Y:S01]  /*1baf0*/  @!P2 IMAD.MOV.U32 R111, RZ, RZ, 0x1 ;  /* 0x00000001ff6fa424 */ /* 0x000fe200078e00ff */
[----:B------:R-:W-:Y:S01]  /*1bb00*/  @!P2 CS2R R114, SRZ ;  /* 0x000000000072a805 */ /* 0x000fe2000001ff00 */
[----:B------:R-:W-:Y:S01]  /*1bb10*/  @!P2 IMAD.MOV.U32 R104, RZ, RZ, RZ ;  /* 0x000000ffff68a224 */ /* 0x000fe200078e00ff */
[----:B------:R-:W-:Y:S01]  /*1bb20*/  @!P2 ISETP.NE.U32.AND P3, PT, R121, RZ, PT ;  /* 0x000000ff7900a20c */ /* 0x000fe20003f65070 */
[----:B------:R-:W-:Y:S01]  /*1bb30*/  @!P2 IMAD.X R137, RZ, RZ, R137, P0 ;  /* 0x000000ffff89a224 */ /* 0x000fe200000e0689 */
[----:B------:R-:W-:-:S04]  /*1bb40*/  PLOP3.LUT P0, PT, PT, PT, PT, 0x80, 0x8 ;  /* 0x000000000008781c */ /* 0x000fc80003f0f070 */
[----:B------:R-:W-:-:S04]  /*1bb50*/  @!P2 ISETP.NE.AND.EX P3, PT, R137, RZ, PT, P3 ;  /* 0x000000ff8900a20c */ /* 0x000fc80003f65330 */
[----:B------:R-:W-:-:S13]  /*1bb60*/  @!P2 PLOP3.LUT P0, PT, P3, PT, PT, 0x80, 0x8 ;  /* 0x000000000008a81c */ /* 0x000fda0001f0f070 */
[----:B------:R-:W-:-:S05]  /*1bb70*/  @!P0 SEL R102, R111, 0x2, !P1 ;  /* 0x000000026f668807 */ /* 0x000fca0004800000 */
[----:B------:R-:W-:-:S07]  /*1bb80*/  @!P2 IMAD.MOV.U32 R122, RZ, RZ, R102 ;  /* 0x000000ffff7aa224 */ /* 0x000fce00078e0066 */
.L_x_112:
[----:B------:R-:W-:Y:S05]  /*1bb90*/  BSYNC.RECONVERGENT B3 ;  /* 0x0000000000037941 */ /* 0x000fea0003800200 */
.L_x_111:
[----:B------:R-:W-:Y:S01]  /*1bba0*/  IADD3 R113, P0, PT, R114, R106, RZ ;  /* 0x0000006a72717210 */ /* 0x000fe20007f1e0ff */
[----:B------:R-:W-:Y:S01]  /*1bbb0*/  IMAD R102, R129, R50, RZ ;  /* 0x0000003281667224 */ /* 0x000fe200078e02ff */
[----:B------:R-:W-:Y:S01]  /*1bbc0*/  BSSY.RECONVERGENT B3, `(.L_x_113) ;  /* 0x000007e000037945 */ /* 0x000fe20003800200 */
[----:B------:R-:W-:Y:S01]  /*1bbd0*/  IMAD.WIDE.U32 R138, R51, R135, RZ ;  /* 0x00000087338a7225 */ /* 0x000fe200078e00ff */
[----:B------:R-:W-:-:S03]  /*1bbe0*/  IADD3 R110, P1, PT, R113, R110, RZ ;  /* 0x0000006e716e7210 */ /* 0x000fc60007f3e0ff */
[----:B------:R-:W-:Y:S01]  /*1bbf0*/  IMAD.X R106, R115, 0x1, R107, P0 ;  /* 0x00000001736a7824 */ /* 0x000fe200000e066b */
[----:B------:R-:W-:Y:S01]  /*1bc00*/  ISETP.GE.U32.AND P0, PT, R110, R113, PT ;  /* 0x000000716e00720c */ /* 0x000fe20003f06070 */
[-C--:B------:R-:W-:Y:S02]  /*1bc10*/  IMAD R117, R51, R131.reuse, R102 ;  /* 0x0000008333757224 */ /* 0x080fe400078e0266 */
[----:B------:R-:W-:Y:S01]  /*1bc20*/  IMAD.X R111, RZ, RZ, R106, P1 ;  /* 0x000000ffff6f7224 */ /* 0x000fe200008e066a */
[----:B------:R-:W-:Y:S01]  /*1bc30*/  ISETP.GE.U32.AND P1, PT, R113, R114, PT ;  /* 0x000000727100720c */ /* 0x000fe20003f26070 */
[----:B------:R-:W-:-:S03]  /*1bc40*/  IMAD.WIDE.U32 R112, R51, R131, RZ ;  /* 0x0000008333707225 */ /* 0x000fc600078e00ff */
[----:B------:R-:W-:Y:S01]  /*1bc50*/  ISETP.GE.U32.AND.EX P0, PT, R111, R106, PT, P0 ;  /* 0x0000006a6f00720c */ /* 0x000fe20003f06100 */
[----:B------:R-:W-:-:S03]  /*1bc60*/  IMAD.WIDE.U32 R118, R50, R131, R110 ;  /* 0x0000008332767225 */ /* 0x000fc600078e006e */
[----:B------:R-:W-:Y:S01]  /*1bc70*/  ISETP.GE.U32.AND.EX P0, PT, R106, R115, P0, P1 ;  /* 0x000000736a00720c */ /* 0x000fe20000706110 */
[----:B------:R-:W-:-:S04]  /*1bc80*/  IMAD.WIDE.U32 R112, P1, R50, R129, R112 ;  /* 0x0000008132707225 */ /* 0x000fc80007820070 */
[----:B------:R-:W-:-:S04]  /*1bc90*/  IMAD.WIDE.U32 R114, R50, R131, RZ ;  /* 0x0000008332727225 */ /* 0x000fc800078e00ff */
[----:B------:R-:W-:Y:S01]  /*1bca0*/  IMAD.X R107, RZ, RZ, RZ, P1 ;  /* 0x000000ffff6b7224 */ /* 0x000fe200008e06ff */
[----:B------:R-:W-:Y:S01]  /*1bcb0*/  IADD3 RZ, P2, PT, R115, R112, RZ ;  /* 0x0000007073ff7210 */ /* 0x000fe20007f5e0ff */
[----:B------:R-:W-:Y:S01]  /*1bcc0*/  IMAD.IADD R119, R119, 0x1, R117 ;  /* 0x0000000177777824 */ /* 0x000fe200078e0275 */
[----:B------:R-:W-:Y:S01]  /*1bcd0*/  ISETP.GE.U32.AND P1, PT, R118, R110, PT ;  /* 0x0000006e7600720c */ /* 0x000fe20003f26070 */
[----:B------:R-:W-:Y:S01]  /*1bce0*/  IMAD.MOV.U32 R106, RZ, RZ, R113 ;  /* 0x000000ffff6a7224 */ /* 0x000fe200078e0071 */
[----:B------:R-:W-:Y:S02]  /*1bcf0*/  @!P0 IADD3 R121, P3, PT, R121, 0x1, RZ ;  /* 0x0000000179798810 */ /* 0x000fe40007f7e0ff */
[----:B------:R-:W-:Y:S01]  /*1bd00*/  ISETP.GE.U32.AND.EX P1, PT, R119, R111, PT, P1 ;  /* 0x0000006f7700720c */ /* 0x000fe20003f26110 */
[----:B------:R-:W-:-:S03]  /*1bd10*/  IMAD.WIDE.U32.X R106, R51, R129, R106, P2 ;  /* 0x00000081336a7225 */ /* 0x000fc600010e046a */
[----:B------:R-:W-:Y:S01]  /*1bd20*/  SEL R113, RZ, 0x1, P1 ;  /* 0x00000001ff717807 */ /* 0x000fe20000800000 */
[----:B------:R-:W-:Y:S01]  /*1bd30*/  @!P0 IMAD.X R137, RZ, RZ, R137, P3 ;  /* 0x000000ffff898224 */ /* 0x000fe200018e0689 */
[C---:B------:R-:W-:Y:S01]  /*1bd40*/  IADD3 R102, P2, PT, R121.reuse, R106, RZ ;  /* 0x0000006a79667210 */ /* 0x040fe20007f5e0ff */
[----:B------:R-:W-:Y:S01]  /*1bd50*/  IMAD.WIDE.U32 R110, R50, R135, RZ ;  /* 0x00000087326e7225 */ /* 0x000fe200078e00ff */
[----:B------:R-:W-:Y:S02]  /*1bd60*/  @!P0 ISETP.NE.U32.AND P3, PT, R121, RZ, PT ;  /* 0x000000ff7900820c */ /* 0x000fe40003f65070 */
[C---:B------:R-:W-:Y:S01]  /*1bd70*/  IADD3 R112, P5, PT, R102.reuse, R113, RZ ;  /* 0x0000007166707210 */ /* 0x040fe20007fbe0ff */
[----:B------:R-:W-:Y:S01]  /*1bd80*/  IMAD.X R114, R137, 0x1, R107, P2 ;  /* 0x0000000189727824 */ /* 0x000fe200010e066b */
[----:B------:R-:W-:Y:S01]  /*1bd90*/  ISETP.LT.U32.AND P1, PT, R102, R121, PT ;  /* 0x000000796600720c */ /* 0x000fe20003f21070 */
[----:B------:R-:W-:Y:S01]  /*1bda0*/  IMAD.WIDE.U32 R120, R45, R105, RZ ;  /* 0x000000692d787225 */ /* 0x000fe200078e00ff */
[----:B------:R-:W-:-:S02]  /*1bdb0*/  ISETP.GE.U32.AND P4, PT, R112, R102, PT ;  /* 0x000000667000720c */ /* 0x000fc40003f86070 */
[----:B------:R-:W-:Y:S01]  /*1bdc0*/  @!P0 ISETP.NE.AND.EX P3, PT, R137, RZ, PT, P3 ;  /* 0x000000ff8900820c */ /* 0x000fe20003f65330 */
[----:B------:R-:W-:Y:S02]  /*1bdd0*/  IMAD.X R113, RZ, RZ, R114, P5 ;  /* 0x000000ffff717224 */ /* 0x000fe400028e0672 */
[----:B------:R-:W-:Y:S01]  /*1bde0*/  IMAD.WIDE.U32 R138, P2, R50, R133, R138 ;  /* 0x00000085328a7225 */ /* 0x000fe2000784008a */
[----:B------:R-:W-:Y:S02]  /*1bdf0*/  @!P0 SEL R143, RZ, 0x1, P3 ;  /* 0x00000001ff8f8807 */ /* 0x000fe40001800000 */
[----:B------:R-:W-:Y:S01]  /*1be00*/  ISETP.GE.U32.AND.EX P4, PT, R113, R114, PT, P4 ;  /* 0x000000727100720c */ /* 0x000fe20003f86140 */
[----:B------:R-:W-:Y:S01]  /*1be10*/  IMAD.WIDE.U32 R106, R44, R105, RZ ;  /* 0x000000692c6a7225 */ /* 0x000fe200078e00ff */
[----:B------:R-:W-:Y:S02]  /*1be20*/  IADD3 RZ, P3, PT, R111, R138, RZ ;  /* 0x0000008a6fff7210 */ /* 0x000fe40007f7e0ff */
[----:B------:R-:W-:Y:S01]  /*1be30*/  ISETP.LT.U32.OR.EX P1, PT, R114, R137, !P4, P1 ;  /* 0x000000897200720c */ /* 0x000fe20006721510 */
[----:B------:R-:W-:-:S04]  /*1be40*/  IMAD.WIDE.U32 R120, P5, R44, R103, R120 ;  /* 0x000000672c787225 */ /* 0x000fc800078a0078 */
[----:B------:R-:W-:Y:S01]  /*1be50*/  IMAD.WIDE.U32 R110, R45, R127, RZ ;  /* 0x0000007f2d6e7225 */ /* 0x000fe200078e00ff */
[----:B------:R-:W-:-:S03]  /*1be60*/  IADD3 RZ, P4, PT, R107, R120, RZ ;  /* 0x000000786bff7210 */ /* 0x000fc60007f9e0ff */
[----:B------:R-:W-:Y:S02]  /*1be70*/  IMAD.MOV.U32 R106, RZ, RZ, R116 ;  /* 0x000000ffff6a7224 */ /* 0x000fe400078e0074 */
[----:B------:R-:W-:Y:S02]  /*1be80*/  IMAD.MOV.U32 R107, RZ, RZ, R141 ;  /* 0x000000ffff6b7224 */ /* 0x000fe400078e008d */
[----:B------:R-:W-:Y:S02]  /*1be90*/  IMAD.X R137, RZ, RZ, RZ, P2 ;  /* 0x000000ffff897224 */ /* 0x000fe400010e06ff */
[----:B------:R-:W-:-:S04]  /*1bea0*/  IMAD.WIDE.U32 R114, R44, R127, RZ ;  /* 0x0000007f2c727225 */ /* 0x000fc800078e00ff */
[----:B------:R-:W-:-:S04]  /*1beb0*/  IMAD.WIDE.U32 R110, P2, R44, R125, R110 ;  /* 0x0000007d2c6e7225 */ /* 0x000fc8000784006e */
[----:B------:R-:W-:Y:S02]  /*1bec0*/  IMAD R102, R103, R44, RZ ;  /* 0x0000002c67667224 */ /* 0x000fe400078e02ff */
[----:B------:R-:W-:-:S04]  /*1bed0*/  IMAD.WIDE.U32 R106, R44, R105, R106 ;  /* 0x000000692c6a7225 */ /* 0x000fc800078e006a */
[----:B------:R-:W-:Y:S01]  /*1bee0*/  IMAD.X R117, RZ, RZ, RZ, P5 ;  /* 0x000000ffff757224 */ /* 0x000fe200028e06ff */
[----:B------:R-:W-:Y:S01]  /*1bef0*/  IADD3 RZ, P5, PT, R115, R110, RZ ;  /* 0x0000006e73ff7210 */ /* 0x000fe20007fbe0ff */
[----:B------:R-:W-:Y:S02]  /*1bf00*/  IMAD R145, R45, R105, R102 ;  /* 0x000000692d917224 */ /* 0x000fe400078e0266 */
[----:B------:R-:W-:Y:S01]  /*1bf10*/  IMAD.X R115, RZ, RZ, RZ, P2 ;  /* 0x000000ffff737224 */ /* 0x000fe200010e06ff */
[----:B------:R-:W-:Y:S01]  /*1bf20*/  ISETP.GE.U32.AND P2, PT, R106, R116, PT ;  /* 0x000000746a00720c */ /* 0x000fe20003f46070 */
[----:B------:R-:W-:Y:S02]  /*1bf30*/  IMAD.MOV.U32 R116, RZ, RZ, R121 ;  /* 0x000000ffff747224 */ /* 0x000fe400078e0079 */
[----:B------:R-:W-:Y:S02]  /*1bf40*/  IMAD.IADD R102, R107, 0x1, R145 ;  /* 0x000000016b667824 */ /* 0x000fe400078e0291 */
[----:B------:R-:W-:-:S02]  /*1bf50*/  IMAD.MOV.U32 R114, RZ, RZ, R111 ;  /* 0x000000ffff727224 */ /* 0x000fc400078e006f */
[----:B------:R-:W-:Y:S01]  /*1bf60*/  IMAD.MOV.U32 R136, RZ, RZ, R139 ;  /* 0x000000ffff887224 */ /* 0x000fe200078e008b */
[----:B------:R-:W-:Y:S01]  /*1bf70*/  SEL R139, RZ, 0x1, !P1 ;  /* 0x00000001ff8b7807 */ /* 0x000fe20004800000 */
[----:B------:R-:W-:Y:S01]  /*1bf80*/  IMAD.WIDE.U32.X R110, R45, R103, R116, P4 ;  /* 0x000000672d6e7225 */ /* 0x000fe200020e0474 */
[----:B------:R-:W-:Y:S02]  /*1bf90*/  @!P0 IADD3 R122, P4, PT, R143, R122, RZ ;  /* 0x0000007a8f7a8210 */ /* 0x000fe40007f9e0ff */
[----:B------:R-:W-:Y:S01]  /*1bfa0*/  ISETP.GE.U32.AND.EX P2, PT, R102, R141, PT, P2 ;  /* 0x0000008d6600720c */ /* 0x000fe20003f46120 */
[----:B------:R-:W-:Y:S01]  /*1bfb0*/  IMAD R120, R133, R50, RZ ;  /* 0x0000003285787224 */ /* 0x000fe200078e02ff */
[----:B------:R-:W-:Y:S01]  /*1bfc0*/  IADD3 R139, P1, PT, R122, R139, RZ ;  /* 0x0000008b7a8b7210 */ /* 0x000fe20007f3e0ff */
[----:B------:R-:W-:-:S04]  /*1bfd0*/  IMAD.WIDE.U32.X R136, R51, R133, R136, P3 ;  /* 0x0000008533887225 */ /* 0x000fc800018e0488 */
[-C--:B------:R-:W-:Y:S01]  /*1bfe0*/  IMAD R121, R51, R135.reuse, R120 ;  /* 0x0000008733797224 */ /* 0x080fe200078e0278 */
[----:B------:R-:W-:Y:S01]  /*1bff0*/  SEL R120, RZ, 0x1, P2 ;  /* 0x00000001ff787807 */ /* 0x000fe20001000000 */
[----:B------:R-:W-:Y:S01]  /*1c000*/  IMAD.WIDE.U32 R116, R50, R135, R112 ;  /* 0x0000008732747225 */ /* 0x000fe200078e0070 */
[----:B------:R-:W-:-:S03]  /*1c010*/  IADD3 R51, P2, PT, R118, R110, RZ ;  /* 0x0000006e76337210 */ /* 0x000fc60007f5e0ff */
[----:B------:R-:W-:Y:S01]  /*1c020*/  @!P0 IMAD.X R104, RZ, RZ, R104, P4 ;  /* 0x000000ffff688224 */ /* 0x000fe200020e0668 */
[----:B------:R-:W-:Y:S01]  /*1c030*/  ISETP.GE.U32.AND P0, PT, R51, R118, PT ;  /* 0x000000763300720c */ /* 0x000fe20003f06070 */
[----:B------:R-:W-:Y:S01]  /*1c040*/  IMAD.IADD R121, R117, 0x1, R121 ;  /* 0x0000000175797824 */ /* 0x000fe200078e0279 */
[----:B------:R-:W-:Y:S01]  /*1c050*/  IADD3 R110, P3, PT, R51, R120, RZ ;  /* 0x00000078336e7210 */ /* 0x000fe20007f7e0ff */
[----:B------:R-:W-:Y:S01]  /*1c060*/  IMAD.X R147, RZ, RZ, R104, P1 ;  /* 0x000000ffff937224 */ /* 0x000fe200008e0668 */
[----:B------:R-:W-:Y:S01]  /*1c070*/  ISETP.GE.U32.AND P1, PT, R116, R112, PT ;  /* 0x000000707400720c */ /* 0x000fe20003f26070 */
[----:B------:R-:W-:Y:S01]  /*1c080*/  IMAD.X R118, R119, 0x1, R111, P2 ;  /* 0x0000000177767824 */ /* 0x000fe200010e066f */
[----:B------:R-:W-:Y:S01]  /*1c090*/  IADD3 R104, P2, PT, R139, R136, RZ ;  /* 0x000000888b687210 */ /* 0x000fe20007f5e0ff */
[----:B------:R-:W-:Y:S01]  /*1c0a0*/  IMAD R112, R103, R48, RZ ;  /* 0x0000003067707224 */ /* 0x000fe200078e02ff */
[----:B------:R-:W-:Y:S01]  /*1c0b0*/  ISETP.GE.U32.AND.EX P1, PT, R121, R113, PT, P1 ;  /* 0x000000717900720c */ /* 0x000fe20003f26110 */
[----:B------:R-:W-:Y:S01]  /*1c0c0*/  IMAD.X R111, RZ, RZ, R118, P3 ;  /* 0x000000ffff6f7224 */ /* 0x000fe200018e0676 */
[----:B------:R-:W-:Y:S01]  /*1c0d0*/  ISETP.GE.U32.AND P4, PT, R110, R51, PT ;  /* 0x000000336e00720c */ /* 0x000fe20003f86070 */
[----:B------:R-:W-:Y:S01]  /*1c0e0*/  IMAD.X R136, R147, 0x1, R137, P2 ;  /* 0x0000000193887824 */ /* 0x000fe200010e0689 */
[----:B------:R-:W-:Y:S01]  /*1c0f0*/  SEL R137, RZ, 0x1, P1 ;  /* 0x00000001ff897807 */ /* 0x000fe20000800000 */
[----:B------:R-:W-:Y:S01]  /*1c100*/  IMAD R145, R49, R105, R112 ;  /* 0x0000006931917224 */ /* 0x000fe200078e0270 */
[----:B------:R-:W-:Y:S01]  /*1c110*/  ISETP.GE.U32.AND.EX P0, PT, R118, R119, PT, P0 ;  /* 0x000000777600720c */ /* 0x000fe20003f06100 */
[----:B------:R-:W-:Y:S01]  /*1c120*/  IMAD R117, R125, R44, RZ ;  /* 0x0000002c7d757224 */ /* 0x000fe200078e02ff */
[----:B------:R-:W-:Y:S01]  /*1c130*/  IADD3 R137, P2, PT, R104, R137, RZ ;  /* 0x0000008968897210 */ /* 0x000fe20007f5e0ff */
[----:B------:R-:W-:Y:S01]  /*1c140*/  IMAD.WIDE.U32 R112, R105, R48, RZ ;  /* 0x0000003069707225 */ /* 0x000fe200078e00ff */
[----:B------:R-:W-:-:S02]  /*1c150*/  ISETP.GE.U32.AND.EX P4, PT, R111, R118, PT, P4 ;  /* 0x000000766f00720c */ /* 0x000fc40003f86140 */
[----:B------:R-:W-:Y:S01]  /*1c160*/  ISETP.GE.U32.AND P3, PT, R137, R104, PT ;  /* 0x000000688900720c */ /* 0x000fe20003f66070 */
[----:B------:R-:W-:Y:S01]  /*1c170*/  IMAD.X R143, RZ, RZ, R136, P2 ;  /* 0x000000ffff8f7224 */ /* 0x000fe200010e0688 */
[----:B------:R-:W-:Y:S01]  /*1c180*/  ISETP.LT.U32.AND P2, PT, R104, R139, PT ;  /* 0x0000008b6800720c */ /* 0x000fe20003f41070 */
[----:B------:R-:W-:-:S03]  /*1c190*/  IMAD.WIDE.U32 R50, R44, R127, R110 ;  /* 0x0000007f2c327225 */ /* 0x000fc600078e006e */
[----:B------:R-:W-:Y:S01]  /*1c1a0*/  ISETP.GE.U32.AND.EX P3, PT, R143, R136, PT, P3 ;  /* 0x000000888f00720c */ /* 0x000fe20003f66130 */
[----:B------:R-:W-:Y:S01]  /*1c1b0*/  IMAD R117, R45, R127, R117 ;  /* 0x0000007f2d757224 */ /* 0x000fe200078e0275 */
[----:B------:R-:W-:Y:S01]  /*1c1c0*/  ISETP.GE.U32.AND P1, PT, R50, R110, PT ;  /* 0x0000006e3200720c */ /* 0x000fe20003f26070 */
[----:B------:R-:W-:Y:S01]  /*1c1d0*/  IMAD.IADD R145, R113, 0x1, R145 ;  /* 0x0000000171917824 */ /* 0x000fe200078e0291 */
[----:B------:R-:W-:Y:S01]  /*1c1e0*/  ISETP.LT.U32.OR.EX P2, PT, R136, R147, !P3, P2 ;  /* 0x000000938800720c */ /* 0x000fe20005f41520 */
[----:B------:R-:W-:Y:S02]  /*1c1f0*/  IMAD.IADD R141, R51, 0x1, R117 ;  /* 0x00000001338d7824 */ /* 0x000fe400078e0275 */
[-C--:B------:R-:W-:Y:S02]  /*1c200*/  IMAD R48, R145, R74.reuse, RZ ;  /* 0x0000004a91307224 */ /* 0x080fe400078e02ff */
[----:B------:R-:W-:Y:S01]  /*1c210*/  IMAD.MOV.U32 R120, RZ, RZ, R116 ;  /* 0x000000ffff787224 */ /* 0x000fe200078e0074 */
[----:B------:R-:W-:Y:S01]  /*1c220*/  ISETP.GE.U32.AND.EX P1, PT, R141, R111, PT, P1 ;  /* 0x0000006f8d00720c */ /* 0x000fe20003f26110 */
[C---:B------:R-:W-:Y:S01]  /*1c230*/  IMAD R139, R112.reuse, R75, R48 ;  /* 0x0000004b708b7224 */ /* 0x040fe200078e0230 */
[----:B------:R-:W-:Y:S01]  /*1c240*/  SEL R48, RZ, 0x1, !P2 ;  /* 0x00000001ff307807 */ /* 0x000fe20005000000 */
[----:B------:R-:W-:-:S04]  /*1c250*/  IMAD.WIDE.U32 R110, R112, R74, RZ ;  /* 0x0000004a706e7225 */ /* 0x000fc800078e00ff */
        /* <DEDUP_REMOVED lines=20> */
.L_x_114:
[----:B------:R-:W-:Y:S05]  /*1c3a0*/  BSYNC.RECONVERGENT B3 ;  /* 0x0000000000037941 */ /* 0x000fea0003800200 */
.L_x_113:
[----:B------:R-:W-:Y:S01]  /*1c3b0*/  IADD3 R107, P0, PT, R120, R114, RZ ;  /* 0x00000072786b7210 */ /* 0x000fe20007f1e0ff */
[----:B------:R-:W-:Y:S01]  /*1c3c0*/  IMAD.WIDE.U32 R48, R139, R72, RZ ;  /* 0x000000488b307225 */ /* 0x000fe200078e00ff */
[----:B------:R-:W-:Y:S01]  /*1c3d0*/  SEL R116, RZ, 0x1, P1 ;  /* 0x00000001ff747807 */ /* 0x000fe20000800000 */
[----:B------:R-:W-:Y:S01]  /*1c3e0*/  BSSY.RECONVERGENT B3, `(.L_x_115) ;  /* 0x00000b8000037945 */ /* 0x000fe20003800200 */
[----:B------:R-:W-:Y:S01]  /*1c3f0*/  LOP3.LUT R51, RZ, R112, RZ, 0x33, !PT ;  /* 0x00000070ff337212 */ /* 0x000fe200078e33ff */
[----:B------:R-:W-:Y:S01]  /*1c400*/  IMAD.X R109, R121, 0x1, R115, P0 ;  /* 0x00000001796d7824 */ /* 0x000fe200000e0673 */
[----:B------:R-:W-:Y:S01]  /*1c410*/  IADD3 R116, P1, PT, R107, R116, RZ ;  /* 0x000000746b747210 */ /* 0x000fe20007f3e0ff */
[----:B------:R-:W-:-:S03]  /*1c420*/  IMAD.WIDE.U32 R48, P2, R110, R73, R48 ;  /* 0x000000496e307225 */ /* 0x000fc60007840030 */
[----:B------:R-:W-:Y:S01]  /*1c430*/  ISETP.GE.U32.AND P0, PT, R116, R107, PT ;  /* 0x0000006b7400720c */ /* 0x000fe20003f06070 */
[----:B------:R-:W-:Y:S02]  /*1c440*/  IMAD.X R117, RZ, RZ, R109, P1 ;  /* 0x000000ffff757224 */ /* 0x000fe400008e066d */
[----:B------:R-:W-:-:S03]  /*1c450*/  IMAD.WIDE.U32 R112, R110, R72, RZ ;  /* 0x000000486e707225 */ /* 0x000fc600078e00ff */
[----:B------:R-:W-:Y:S01]  /*1c460*/  ISETP.GE.U32.AND.EX P0, PT, R117, R109, PT, P0 ;  /* 0x0000006d7500720c */ /* 0x000fe20003f06100 */
[----:B------:R-:W-:Y:S01]  /*1c470*/  IMAD.X R115, RZ, RZ, RZ, P2 ;  /* 0x000000ffff737224 */ /* 0x000fe200010e06ff */
[----:B------:R-:W-:Y:S01]  /*1c480*/  ISETP.GE.U32.AND P2, PT, R107, R120, PT ;  /* 0x000000786b00720c */ /* 0x000fe20003f46070 */
[----:B------:R-:W-:Y:S01]  /*1c490*/  IMAD.WIDE.U32 R118, R45, R131, RZ ;  /* 0x000000832d767225 */ /* 0x000fe200078e00ff */
[----:B------:R-:W-:Y:S02]  /*1c4a0*/  IADD3 R113, P4, PT, R113, R48, RZ ;  /* 0x0000003071717210 */ /* 0x000fe40007f9e0ff */
[----:B------:R-:W-:Y:S01]  /*1c4b0*/  ISETP.GT.U32.AND P1, PT, R112, R51, PT ;  /* 0x000000337000720c */ /* 0x000fe20003f24070 */
[----:B------:R-:W-:Y:S01]  /*1c4c0*/  IMAD.MOV.U32 R114, RZ, RZ, R49 ;  /* 0x000000ffff727224 */ /* 0x000fe200078e0031 */
[----:B------:R-:W-:Y:S01]  /*1c4d0*/  ISETP.GE.U32.AND.EX P0, PT, R109, R121, P0, P2 ;  /* 0x000000796d00720c */ /* 0x000fe20000706120 */
[----:B------:R-:W-:Y:S01]  /*1c4e0*/  IMAD.WIDE.U32 R118, P3, R44, R129, R118 ;  /* 0x000000812c767225 */ /* 0x000fe20007860076 */
[----:B------:R-:W-:-:S03]  /*1c4f0*/  LOP3.LUT R48, RZ, R145, RZ, 0x33, !PT ;  /* 0x00000091ff307212 */ /* 0x000fc600078e33ff */
[----:B------:R-:W-:Y:S01]  /*1c500*/  IMAD.WIDE.U32.X R114, R139, R73, R114, P4 ;  /* 0x000000498b727225 */ /* 0x000fe200020e0472 */
[----:B------:R-:W-:-:S03]  /*1c510*/  ISETP.GT.U32.AND.EX P1, PT, R113, R48, PT, P1 ;  /* 0x000000307100720c */ /* 0x000fc60003f24110 */
[----:B------:R-:W-:Y:S01]  /*1c520*/  IMAD.WIDE.U32 R120, R44, R131, RZ ;  /* 0x000000832c787225 */ /* 0x000fe200078e00ff */
[----:B------:R-:W-:Y:S02]  /*1c530*/  IADD3 R51, P4, PT, R108, R114, RZ ;  /* 0x000000726c337210 */ /* 0x000fe40007f9e0ff */
[----:B------:R-:W-:Y:S01]  /*1c540*/  SEL R114, RZ, 0x1, !P1 ;  /* 0x00000001ff727807 */ /* 0x000fe20004800000 */
[----:B------:R-:W-:Y:S01]  /*1c550*/  IMAD.WIDE.U32 R112, R45, R135, RZ ;  /* 0x000000872d707225 */ /* 0x000fe200078e00ff */
[----:B------:R-:W-:-:S03]  /*1c560*/  @!P0 IADD3 R137, P5, PT, R137, 0x1, RZ ;  /* 0x0000000189898810 */ /* 0x000fc60007fbe0ff */
[----:B------:R-:W-:Y:S01]  /*1c570*/  IMAD.X R49, RZ, RZ, RZ, P3 ;  /* 0x000000ffff317224 */ /* 0x000fe200018e06ff */
[----:B------:R-:W-:Y:S01]  /*1c580*/  IADD3 RZ, P3, PT, R121, R118, RZ ;  /* 0x0000007679ff7210 */ /* 0x000fe20007f7e0ff */
[----:B------:R-:W-:Y:S02]  /*1c590*/  IMAD.MOV.U32 R48, RZ, RZ, R119 ;  /* 0x000000ffff307224 */ /* 0x000fe400078e0077 */
[----:B------:R-:W-:Y:S01]  /*1c5a0*/  IMAD.WIDE.U32 R118, R44, R135, RZ ;  /* 0x000000872c767225 */ /* 0x000fe200078e00ff */
[----:B------:R-:W-:-:S03]  /*1c5b0*/  IADD3 R118, P1, PT, R51, R114, RZ ;  /* 0x0000007233767210 */ /* 0x000fc60007f3e0ff */
[----:B------:R-:W-:-:S04]  /*1c5c0*/  IMAD.WIDE.U32 R112, P2, R44, R133, R112 ;  /* 0x000000852c707225 */ /* 0x000fc80007840070 */
[----:B------:R-:W-:Y:S01]  /*1c5d0*/  IMAD.X R107, R123, 0x1, R115, P4 ;  /* 0x000000017b6b7824 */ /* 0x000fe200020e0673 */
[----:B------:R-:W-:Y:S01]  /*1c5e0*/  ISETP.GE.U32.AND P4, PT, R118, R51, PT ;  /* 0x000000337600720c */ /* 0x000fe20003f86070 */
[----:B------:R-:W-:Y:S01]  /*1c5f0*/  IMAD.WIDE.U32.X R48, R45, R129, R48, P3 ;  /* 0x000000812d307225 */ /* 0x000fe200018e0430 */
[----:B------:R-:W-:-:S03]  /*1c600*/  IADD3 RZ, P3, PT, R119, R112, RZ ;  /* 0x0000007077ff7210 */ /* 0x000fc60007f7e0ff */
[----:B------:R-:W-:Y:S01]  /*1c610*/  IMAD.X R119, RZ, RZ, R107, P1 ;  /* 0x000000ffff777224 */ /* 0x000fe200008e066b */
[----:B------:R-:W-:Y:S01]  /*1c620*/  ISETP.LT.U32.AND P1, PT, R51, R108, PT ;  /* 0x0000006c3300720c */ /* 0x000fe20003f21070 */
[----:B------:R-:W-:Y:S01]  /*1c630*/  @!P0 IMAD.X R143, RZ, RZ, R143, P5 ;  /* 0x000000ffff8f8224 */ /* 0x000fe200028e068f */
[----:B------:R-:W-:Y:S01]  /*1c640*/  IADD3 R112, P5, PT, R137, R48, RZ ;  /* 0x0000003089707210 */ /* 0x000fe20007fbe0ff */
[----:B------:R-:W-:Y:S01]  /*1c650*/  IMAD R48, R129, R44, RZ ;  /* 0x0000002c81307224 */ /* 0x000fe200078e02ff */
[----:B------:R-:W-:Y:S01]  /*1c660*/  ISETP.GE.U32.AND.EX P4, PT, R119, R107, PT, P4 ;  /* 0x0000006b7700720c */ /* 0x000fe20003f86140 */
[----:B------:R-:W-:-:S03]  /*1c670*/  IMAD.WIDE.U32 R108, R139, R70, RZ ;  /* 0x000000468b6c7225 */ /* 0x000fc600078e00ff */
[----:B------:R-:W-:Y:S01]  /*1c680*/  ISETP.LT.U32.OR.EX P4, PT, R107, R123, !P4, P1 ;  /* 0x0000007b6b00720c */ /* 0x000fe20006781510 */
[----:B------:R-:W-:-:S04]  /*1c690*/  IMAD.WIDE.U32 R114, R44, R131, R116 ;  /* 0x000000832c727225 */ /* 0x000fc800078e0074 */
[----:B------:R-:W-:Y:S01]  /*1c6a0*/  IMAD R51, R45, R131, R48 ;  /* 0x000000832d337224 */ /* 0x000fe200078e0230 */
[----:B------:R-:W-:Y:S01]  /*1c6b0*/  ISETP.GE.U32.AND P1, PT, R114, R116, PT ;  /* 0x000000747200720c */ /* 0x000fe20003f26070 */
[----:B------:R-:W-:Y:S02]  /*1c6c0*/  IMAD.X R126, R143, 0x1, R49, P5 ;  /* 0x000000018f7e7824 */ /* 0x000fe400028e0631 */
[----:B------:R-:W-:-:S04]  /*1c6d0*/  IMAD.WIDE.U32 R108, P5, R110, R71, R108 ;  /* 0x000000476e6c7225 */ /* 0x000fc800078a006c */
[----:B------:R-:W-:-:S04]  /*1c6e0*/  IMAD.WIDE.U32 R120, R110, R70, RZ ;  /* 0x000000466e787225 */ /* 0x000fc800078e00ff */
[----:B------:R-:W-:Y:S01]  /*1c6f0*/  IMAD.IADD R51, R115, 0x1, R51 ;  /* 0x0000000173337824 */ /* 0x000fe200078e0233 */
[----:B------:R-:W-:Y:S01]  /*1c700*/  SEL R115, RZ, 0x1, !P4 ;  /* 0x00000001ff737807 */ /* 0x000fe20006000000 */
[----:B------:R-:W-:Y:S01]  /*1c710*/  IMAD.WIDE.U32 R48, R110, R70, R118 ;  /* 0x000000466e307225 */ /* 0x000fe200078e0076 */
[----:B------:R-:W-:-:S03]  /*1c720*/  IADD3 RZ, P4, PT, R121, R108, RZ ;  /* 0x0000006c79ff7210 */ /* 0x000fc60007f9e0ff */
[----:B------:R-:W-:Y:S01]  /*1c730*/  IMAD.X R123, RZ, RZ, RZ, P5 ;  /* 0x000000ffff7b7224 */ /* 0x000fe200028e06ff */
[----:B------:R-:W-:Y:S01]  /*1c740*/  ISETP.GE.U32.AND.EX P5, PT, R51, R117, PT, P1 ;  /* 0x000000753300720c */ /* 0x000fe20003fa6110 */
[----:B------:R-:W-:Y:S01]  /*1c750*/  IMAD.WIDE.U32 R120, R47, R105, RZ ;  /* 0x000000692f787225 */ /* 0x000fe200078e00ff */
[-C--:B------:R-:W-:Y:S02]  /*1c760*/  IADD3 R115, P1, PT, R115, R48.reuse, RZ ;  /* 0x0000003073737210 */ /* 0x080fe40007f3e0ff */
[----:B------:R-:W-:Y:S01]  /*1c770*/  SEL R107, RZ, 0x1, P5 ;  /* 0x00000001ff6b7807 */ /* 0x000fe20002800000 */
[----:B------:R-:W-:Y:S02]  /*1c780*/  IMAD.IADD R108, R108, 0x1, R49 ;  /* 0x000000016c6c7824 */ /* 0x000fe400078e0231 */
[----:B------:R-:W-:Y:S02]  /*1c790*/  IMAD.MOV.U32 R122, RZ, RZ, R109 ;  /* 0x000000ffff7a7224 */ /* 0x000fe400078e006d */
[----:B------:R-:W-:Y:S01]  /*1c7a0*/  IMAD.X R109, RZ, RZ, RZ, P2 ;  /* 0x000000ffff6d7224 */ /* 0x000fe200010e06ff */
[----:B------:R-:W-:Y:S01]  /*1c7b0*/  ISETP.GE.U32.AND P2, PT, R115, R48, PT ;  /* 0x000000307300720c */ /* 0x000fe20003f46070 */
[----:B------:R-:W-:Y:S01]  /*1c7c0*/  IMAD.X R145, RZ, RZ, R108, P1 ;  /* 0x000000ffff917224 */ /* 0x000fe200008e066c */
[----:B------:R-:W-:Y:S01]  /*1c7d0*/  ISETP.LT.U32.AND P1, PT, R48, R118, PT ;  /* 0x000000763000720c */ /* 0x000fe20003f21070 */
[----:B------:R-:W-:-:S03]  /*1c7e0*/  IMAD.WIDE.U32 R116, P5, R46, R103, R120 ;  /* 0x000000672e747225 */ /* 0x000fc600078a0078 */
[----:B------:R-:W-:Y:S01]  /*1c7f0*/  ISETP.GE.U32.AND.EX P2, PT, R145, R108, PT, P2 ;  /* 0x0000006c9100720c */ /* 0x000fe20003f46120 */
[----:B------:R-:W-:Y:S01]  /*1c800*/  IMAD.X R49, RZ, RZ, RZ, P5 ;  /* 0x000000ffff317224 */ /* 0x000fe200028e06ff */
[----:B------:R-:W-:Y:S01]  /*1c810*/  IADD3 R118, P5, PT, R112, R107, RZ ;  /* 0x0000006b70767210 */ /* 0x000fe20007fbe0ff */
[----:B------:R-:W-:Y:S01]  /*1c820*/  IMAD.WIDE.U32.X R122, R139, R71, R122, P4 ;  /* 0x000000478b7a7225 */ /* 0x000fe200020e047a */
[----:B------:R-:W-:Y:S02]  /*1c830*/  ISETP.LT.U32.OR.EX P1, PT, R108, R119, !P2, P1 ;  /* 0x000000776c00720c */ /* 0x000fe40005721510 */
[----:B------:R-:W-:Y:S01]  /*1c840*/  ISETP.LT.U32.AND P2, PT, R112, R137, PT ;  /* 0x000000897000720c */ /* 0x000fe20003f41070 */
[----:B------:R-:W-:Y:S01]  /*1c850*/  IMAD.X R119, RZ, RZ, R126, P5 ;  /* 0x000000ffff777224 */ /* 0x000fe200028e067e */
[----:B------:R-:W-:Y:S01]  /*1c860*/  ISETP.GE.U32.AND P5, PT, R118, R112, PT ;  /* 0x000000707600720c */ /* 0x000fe20003fa6070 */
[----:B------:R-:W-:Y:S01]  /*1c870*/  IMAD.WIDE.U32 R120, R46, R105, RZ ;  /* 0x000000692e787225 */ /* 0x000fe200078e00ff */
[----:B------:R-:W-:-:S02]  /*1c880*/  SEL R112, RZ, 0x1, !P1 ;  /* 0x00000001ff707807 */ /* 0x000fc40004800000 */
[----:B------:R-:W-:Y:S01]  /*1c890*/  IADD3 R107, P1, PT, R106, R122, RZ ;  /* 0x0000007a6a6b7210 */ /* 0x000fe20007f3e0ff */
[----:B------:R-:W-:Y:S01]  /*1c8a0*/  IMAD.MOV.U32 R108, RZ, RZ, R113 ;  /* 0x000000ffff6c7224 */ /* 0x000fe200078e0071 */
[----:B------:R-:W-:Y:S01]  /*1c8b0*/  ISETP.GE.U32.AND.EX P5, PT, R119, R126, PT, P5 ;  /* 0x0000007e7700720c */ /* 0x000fe20003fa6150 */
[----:B------:R-:W-:Y:S01]  /*1c8c0*/  IMAD.MOV.U32 R48, RZ, RZ, R117 ;  /* 0x000000ffff307224 */ /* 0x000fe200078e0075 */
[----:B------:R-:W-:Y:S01]  /*1c8d0*/  IADD3 RZ, P4, PT, R121, R116, RZ ;  /* 0x0000007479ff7210 */ /* 0x000fe20007f9e0ff */
[----:B------:R-:W-:Y:S01]  /*1c8e0*/  IMAD.X R123, R102, 0x1, R123, P1 ;  /* 0x00000001667b7824 */ /* 0x000fe200008e067b */
[----:B------:R-:W-:Y:S01]  /*1c8f0*/  ISETP.LT.U32.OR.EX P1, PT, R126, R143, !P5, P2 ;  /* 0x0000008f7e00720c */ /* 0x000fe20006f21520 */
[----:B------:R-:W-:Y:S01]  /*1c900*/  IMAD.WIDE.U32.X R116, R45, R133, R108, P3 ;  /* 0x000000852d747225 */ /* 0x000fe200018e046c */
[----:B------:R-:W-:Y:S02]  /*1c910*/  IADD3 R108, P5, PT, R107, R112, RZ ;  /* 0x000000706b6c7210 */ /* 0x000fe40007fbe0ff */
[----:B------:R-:W-:Y:S01]  /*1c920*/  @!P0 ISETP.NE.U32.AND P2, PT, R137, RZ, PT ;  /* 0x000000ff8900820c */ /* 0x000fe20003f45070 */
[----:B------:R-:W-:Y:S01]  /*1c930*/  IMAD.WIDE.U32 R112, R139, R68, RZ ;  /* 0x000000448b707225 */ /* 0x000fe200078e00ff */
[----:B------:R-:W-:-:S02]  /*1c940*/  ISETP.GE.U32.AND P3, PT, R108, R107, PT ;  /* 0x0000006b6c00720c */ /* 0x000fc40003f66070 */
[----:B------:R-:W-:Y:S01]  /*1c950*/  @!P0 ISETP.NE.AND.EX P2, PT, R143, RZ, PT, P2 ;  /* 0x000000ff8f00820c */ /* 0x000fe20003f45320 */
[----:B------:R-:W-:Y:S02]  /*1c960*/  IMAD.X R109, RZ, RZ, R123, P5 ;  /* 0x000000ffff6d7224 */ /* 0x000fe400028e067b */
[C---:B------:R-:W-:Y:S01]  /*1c970*/  IMAD.WIDE.U32 R120, R110.reuse, R68, RZ ;  /* 0x000000446e787225 */ /* 0x040fe200078e00ff */
[----:B------:R-:W-:Y:S02]  /*1c980*/  @!P0 SEL R137, RZ, 0x1, P2 ;  /* 0x00000001ff898807 */ /* 0x000fe40001000000 */
[----:B------:R-:W-:Y:S01]  /*1c990*/  ISETP.LT.U32.AND P2, PT, R107, R106, PT ;  /* 0x0000006a6b00720c */ /* 0x000fe20003f41070 */
[----:B------:R-:W-:Y:S01]  /*1c9a0*/  IMAD.WIDE.U32 R112, P5, R110, R69, R112 ;  /* 0x000000456e707225 */ /* 0x000fe200078a0070 */
[----:B------:R-:W-:-:S03]  /*1c9b0*/  ISETP.GE.U32.AND.EX P3, PT, R109, R123, PT, P3 ;  /* 0x0000007b6d00720c */ /* 0x000fc60003f66130 */
[----:B------:R-:W-:Y:S01]  /*1c9c0*/  IMAD R106, R133, R44, RZ ;  /* 0x0000002c856a7224 */ /* 0x000fe200078e02ff */
[----:B------:R-:W-:Y:S01]  /*1c9d0*/  ISETP.LT.U32.OR.EX P3, PT, R123, R102, !P3, P2 ;  /* 0x000000667b00720c */ /* 0x000fe20005f61520 */
[----:B------:R-:W-:Y:S01]  /*1c9e0*/  IMAD.WIDE.U32.X R48, R47, R103, R48, P4 ;  /* 0x000000672f307225 */ /* 0x000fe200020e0430 */
[----:B------:R-:W-:Y:S02]  /*1c9f0*/  IADD3 RZ, P4, PT, R121, R112, RZ ;  /* 0x0000007079ff7210 */ /* 0x000fe40007f9e0ff */
[----:B------:R-:W-:Y:S01]  /*1ca00*/  @!P0 IADD3 R124, P2, PT, R137, R124, RZ ;  /* 0x0000007c897c8210 */ /* 0x000fe20007f5e0ff */
[----:B------:R-:W-:Y:S01]  /*1ca10*/  IMAD.WIDE.U32 R120, R44, R135, R118 ;  /* 0x000000872c787225 */ /* 0x000fe200078e0076 */
[----:B------:R-:W-:-:S03]  /*1ca20*/  SEL R137, RZ, 0x1, !P1 ;  /* 0x00000001ff897807 */ /* 0x000fc60004800000 */
[----:B------:R-:W-:Y:S01]  /*1ca30*/  IMAD R123, R45, R135, R106 ;  /* 0x000000872d7b7224 */ /* 0x000fe200078e026a */
[----:B------:R-:W-:Y:S01]  /*1ca40*/  ISETP.GE.U32.AND P1, PT, R120, R118, PT ;  /* 0x000000767800720c */ /* 0x000fe20003f26070 */
[----:B------:R-:W-:-:S04]  /*1ca50*/  IMAD.WIDE.U32 R44, R110, R68, R108 ;  /* 0x000000446e2c7225 */ /* 0x000fc800078e006c */
[----:B------:R-:W-:Y:S02]  /*1ca60*/  IMAD.IADD R118, R121, 0x1, R123 ;  /* 0x0000000179767824 */ /* 0x000fe400078e027b */
[----:B------:R-:W-:Y:S02]  /*1ca70*/  IMAD.X R107, RZ, RZ, RZ, P5 ;  /* 0x000000ffff6b7224 */ /* 0x000fe400028e06ff */
[----:B------:R-:W-:Y:S01]  /*1ca80*/  IMAD.IADD R123, R112, 0x1, R45 ;  /* 0x00000001707b7824 */ /* 0x000fe200078e022d */
[----:B------:R-:W-:Y:S01]  /*1ca90*/  IADD3 R45, P5, PT, R124, R137, RZ ;  /* 0x000000897c2d7210 */ /* 0x000fe20007fbe0ff */
[----:B------:R-:W-:Y:S01]  /*1caa0*/  @!P0 IMAD.X R104, RZ, RZ, R104, P2 ;  /* 0x000000ffff688224 */ /* 0x000fe200010e0668 */
[----:B------:R-:W-:Y:S01]  /*1cab0*/  ISETP.GE.U32.AND.EX P1, PT, R118, R119, PT, P1 ;  /* 0x000000777600720c */ /* 0x000fe20003f26110 */
[----:B------:R-:W-:Y:S02]  /*1cac0*/  IMAD R103, R103, R46, RZ ;  /* 0x0000002e67677224 */ /* 0x000fe400078e02ff */
[----:B------:R-:W-:Y:S01]  /*1cad0*/  IMAD.X R124, RZ, RZ, R104, P5 ;  /* 0x000000ffff7c7224 */ /* 0x000fe200028e0668 */
[----:B------:R-:W-:Y:S01]  /*1cae0*/  IADD3 R104, P0, PT, R45, R116, RZ ;  /* 0x000000742d687210 */ /* 0x000fe20007f1e0ff */
[----:B------:R-:W-:Y:S01]  /*1caf0*/  IMAD R112, R145, R74, RZ ;  /* 0x0000004a91707224 */ /* 0x000fe200078e02ff */
[----:B------:R-:W-:Y:S01]  /*1cb00*/  SEL R121, RZ, 0x1, P1 ;  /* 0x00000001ff797807 */ /* 0x000fe20000800000 */
[----:B------:R-:W-:Y:S01]  /*1cb10*/  IMAD.MOV.U32 R140, RZ, RZ, R50 ;  /* 0x000000ffff8c7224 */ /* 0x000fe200078e0032 */
[----:B------:R-:W-:Y:S01]  /*1cb20*/  IADD3 R143, P5, PT, R114, R48, RZ ;  /* 0x00000030728f7210 */ /* 0x000fe20007fbe0ff */
[----:B------:R-:W-:Y:S01]  /*1cb30*/  IMAD R137, R47, R105, R103 ;  /* 0x000000692f897224 */ /* 0x000fe200078e0267 */
[----:B------:R-:W-:Y:S01]  /*1cb40*/  IADD3 R121, P1, PT, R104, R121, RZ ;  /* 0x0000007968797210 */ /* 0x000fe20007f3e0ff */
[----:B------:R-:W-:Y:S01]  /*1cb50*/  IMAD.X R117, R124, 0x1, R117, P0 ;  /* 0x000000017c757824 */ /* 0x000fe200000e0675 */
[----:B------:R-:W-:Y:S01]  /*1cb60*/  LOP3.LUT R145, RZ, R145, RZ, 0x33, !PT ;  /* 0x00000091ff917212 */ /* 0x000fe200078e33ff */
[----:B------:R-:W-:Y:S01]  /*1cb70*/  IMAD.MOV.U32 R106, RZ, RZ, R113 ;  /* 0x000000ffff6a7224 */ /* 0x000fe200078e0071 */
[----:B------:R-:W-:Y:S01]  /*1cb80*/  ISETP.GE.U32.AND P0, PT, R121, R104, PT ;  /* 0x000000687900720c */ /* 0x000fe20003f06070 */
[----:B------:R-:W-:-:S04]  /*1cb90*/  IMAD.WIDE.U32 R102, R115, R74, RZ ;  /* 0x0000004a73667225 */ /* 0x000fc800078e00ff */
[----:B------:R-:W-:Y:S01]  /*1cba0*/  IMAD R119, R115, R75, R112 ;  /* 0x0000004b73777224 */ /* 0x000fe200078e0270 */
[----:B------:R-:W-:Y:S01]  /*1cbb0*/  LOP3.LUT R115, RZ, R115, RZ, 0x33, !PT ;  /* 0x00000073ff737212 */ /* 0x000fe200078e33ff */
[----:B------:R-:W-:-:S04]  /*1cbc0*/  IMAD.WIDE.U32 R112, R46, R105, R140 ;  /* 0x000000692e707225 */ /* 0x000fc800078e008c */
[----:B------:R-:W-:Y:S01]  /*1cbd0*/  IMAD.X R122, RZ, RZ, R117, P1 ;  /* 0x000000ffff7a7224 */ /* 0x000fe200008e0675 */
[----:B------:R-:W-:Y:S01]  /*1cbe0*/  ISETP.GE.U32.AND P2, PT, R112, R50, PT ;  /* 0x000000327000720c */ /* 0x000fe20003f46070 */
[----:B------:R-:W-:Y:S01]  /*1cbf0*/  IMAD.IADD R119, R103, 0x1, R119 ;  /* 0x0000000167777824 */ /* 0x000fe200078e0277 */
[----:B------:R-:W-:Y:S01]  /*1cc00*/  ISETP.LT.U32.AND P1, PT, R104, R45, PT ;  /* 0x0000002d6800720c */ /* 0x000fe20003f21070 */
[----:B------:R-:W-:Y:S01]  /*1cc10*/  IMAD.X R50, R51, 0x1, R49, P5 ;  /* 0x0000000133327824 */ /* 0x000fe200028e0631 */
[----:B------:R-:W-:Y:S01]  /*1cc20*/  ISETP.GE.U32.AND.EX P0, PT, R122, R117, PT, P0 ;  /* 0x000000757a00720c */ /* 0x000fe20003f06100 */
[----:B------:R-:W-:Y:S01]  /*1cc30*/  IMAD.WIDE.U32 R48, R119, R72, RZ ;  /* 0x0000004877307225 */ /* 0x000fe200078e00ff */
[----:B------:R-:W-:Y:S02]  /*1cc40*/  SEL R45, RZ, 0x1, !P3 ;  /* 0x00000001ff2d7807 */ /* 0x000fe40005800000 */
[----:B------:R-:W-:Y:S01]  /*1cc50*/  ISETP.LT.U32.OR.EX P1, PT, R117, R124, !P0, P1 ;  /* 0x0000007c7500720c */ /* 0x000fe20004721510 */
[----:B------:R-:W-:Y:S01]  /*1cc60*/  IMAD.IADD R116, R113, 0x1, R137 ;  /* 0x0000000171747824 */ /* 0x000fe200078e0289 */
[----:B------:R-:W-:Y:S01]  /*1cc70*/  IADD3 R117, P5, PT, R45, R44, RZ ;  /* 0x0000002c2d757210 */ /* 0x000fe20007fbe0ff */
[----:B------:R-:W-:-:S03]  /*1cc80*/  IMAD.WIDE.U32 R48, P3, R102, R73, R48 ;  /* 0x0000004966307225 */ /* 0x000fc60007860030 */
[----:B------:R-:W-:Y:S01]  /*1cc90*/  ISETP.GE.U32.AND.EX P2, PT, R116, R141, PT, P2 ;  /* 0x0000008d7400720c */ /* 0x000fe20003f46120 */
[----:B------:R-:W-:-:S03]  /*1cca0*/  IMAD.WIDE.U32 R104, R102, R72, RZ ;  /* 0x0000004866687225 */ /* 0x000fc600078e00ff */
[----:B------:R-:W-:Y:S01]  /*1ccb0*/  SEL R124, RZ, 0x1, P2 ;  /* 0x00000001ff7c7807 */ /* 0x000fe20001000000 */
[----:B------:R-:W-:Y:S01]  /*1ccc0*/  IMAD.X R45, RZ, RZ, RZ, P3 ;  /* 0x000000ffff2d7224 */ /* 0x000fe200018e06ff */
[----:B------:R-:W-:Y:S01]  /*1ccd0*/  ISETP.GE.U32.AND P3, PT, R117, R44, PT ;  /* 0x0000002c7500720c */ /* 0x000fe20003f66070 */
[----:B------:R-:W-:Y:S01]  /*1cce0*/  IMAD.X R137, RZ, RZ, R123, P5 ;  /* 0x000000ffff897224 */ /* 0x000fe200028e067b */
[----:B------:R-:W-:Y:S01]  /*1ccf0*/  ISETP.GT.U32.AND P0, PT, R104, R115, PT ;  /* 0x000000736800720c */ /* 0x000fe20003f04070 */
[----:B------:R-:W-:Y:S01]  /*1cd00*/  IMAD.WIDE.U32.X R106, R139, R69, R106, P4 ;  /* 0x000000458b6a7225 */ /* 0x000fe200020e046a */
[----:B------:R-:W-:Y:S02]  /*1cd10*/  IADD3 R104, P5, PT, R105, R48, RZ ;  /* 0x0000003069687210 */ /* 0x000fe40007fbe0ff */
[----:B------:R-:W-:Y:S02]  /*1cd20*/  IADD3 R48, P4, PT, R143, R124, RZ ;  /* 0x0000007c8f307210 */ /* 0x000fe40007f9e0ff */
[----:B------:R-:W-:Y:S01]  /*1cd30*/  ISETP.LT.U32.AND P2, PT, R44, R108, PT ;  /* 0x0000006c2c00720c */ /* 0x000fe20003f41070 */
[----:B------:R-:W-:Y:S01]  /*1cd40*/  IMAD.MOV.U32 R44, RZ, RZ, R49 ;  /* 0x000000ffff2c7224 */ /* 0x000fe200078e0031 */
[----:B------:R-:W-:Y:S01]  /*1cd50*/  ISETP.GE.U32.AND.EX P3, PT, R137, R123, PT, P3 ;  /* 0x0000007b8900720c */ /* 0x000fe20003f66130 */
[----:B------:R-:W-:Y:S01]  /*1cd60*/  IMAD.X R49, RZ, RZ, R50, P4 ;  /* 0x000000ffff317224 */ /* 0x000fe200020e0632 */
[----:B------:R-:W-:Y:S01]  /*1cd70*/  ISETP.GE.U32.AND P4, PT, R48, R143, PT ;  /* 0x0000008f3000720c */ /* 0x000fe20003f86070 */
[----:B------:R-:W-:Y:S01]  /*1cd80*/  IMAD.WIDE.U32.X R44, R119, R73, R44, P5 ;  /* 0x00000049772c7225 */ /* 0x000fe200028e042c */
[----:B------:R-:W-:-:S02]  /*1cd90*/  ISETP.LT.U32.OR.EX P2, PT, R123, R109, !P3, P2 ;  /* 0x0000006d7b00720c */ /* 0x000fc40005f41520 */
[----:B------:R-:W-:Y:S01]  /*1cda0*/  ISETP.GE.U32.AND P3, PT, R143, R114, PT ;  /* 0x000000728f00720c */ /* 0x000fe20003f66070 */
[----:B------:R-:W-:Y:S01]  /*1cdb0*/  IMAD.MOV.U32 R123, RZ, RZ, RZ ;  /* 0x000000ffff7b7224 */ /* 0x000fe200078e00ff */
[----:B------:R-:W-:Y:S02]  /*1cdc0*/  ISETP.GE.U32.AND.EX P4, PT, R49, R50, PT, P4 ;  /* 0x000000323100720c */ /* 0x000fe40003f86140 */
[----:B------:R-:W-:Y:S01]  /*1cdd0*/  ISETP.GE.U32.AND.EX P3, PT, R50, R51, PT, P3 ;  /* 0x000000333200720c */ /* 0x000fe20003f66130 */
[----:B------:R-:W-:Y:S01]  /*1cde0*/  IMAD.WIDE.U32 R50, R47, R127, RZ ;  /* 0x0000007f2f327225 */ /* 0x000fe200078e00ff */
[----:B------:R-:W-:Y:S02]  /*1cdf0*/  IADD3 R105, P5, PT, R117, R44, RZ ;  /* 0x0000002c75697210 */ /* 0x000fe40007fbe0ff */
[----:B------:R-:W-:-:S03]  /*1ce00*/  ISETP.GT.U32.AND.EX P0, PT, R104, R145, PT, P0 ;  /* 0x000000916800720c */ /* 0x000fc60003f04100 */
[----:B------:R-:W-:Y:S01]  /*1ce10*/  IMAD.X R126, R137, 0x1, R45, P5 ;  /* 0x00000001897e7824 */ /* 0x000fe200028e062d */
[----:B------:R-:W-:Y:S02]  /*1ce20*/  SEL R45, RZ, 0x1, !P1 ;  /* 0x00000001ff2d7807 */ /* 0x000fe40004800000 */
[----:B------:R-:W-:-:S03]  /*1ce30*/  SEL R44, RZ, 0x1, !P0 ;  /* 0x00000001ff2c7807 */ /* 0x000fc60004000000 */
        /* <DEDUP_REMOVED lines=18> */
.L_x_116:
[----:B------:R-:W-:Y:S05]  /*1cf60*/  BSYNC.RECONVERGENT B3 ;  /* 0x0000000000037941 */ /* 0x000fea0003800200 */
.L_x_115:
[----:B------:R-:W-:Y:S01]  /*1cf70*/  IADD3 R45, P4, PT, R112, R106, RZ ;  /* 0x0000006a702d7210 */ /* 0x000fe20007f9e0ff */
[----:B------:R-:W-:Y:S01]  /*1cf80*/  IMAD.WIDE.U32 R50, P0, R46, R125, R50 ;  /* 0x0000007d2e327225 */ /* 0x000fe20007800032 */
[----:B------:R-:W-:Y:S01]  /*1cf90*/  SEL R104, RZ, 0x1, !P2 ;  /* 0x00000001ff687807 */ /* 0x000fe20005000000 */
[----:B------:R-:W-:Y:S01]  /*1cfa0*/  BSSY.RECONVERGENT B3, `(.L_x_117) ;  /* 0x0000107000037945 */ /* 0x000fe20003800200 */
[----:B------:R-:W-:Y:S01]  /*1cfb0*/  IADD3 R44, P3, PT, R105, R44, RZ ;  /* 0x0000002c692c7210 */ /* 0x000fe20007f7e0ff */
[----:B------:R-:W-:Y:S01]  /*1cfc0*/  IMAD.X R103, R116, 0x1, R107, P4 ;  /* 0x0000000174677824 */ /* 0x000fe200020e066b */
[----:B------:R-:W-:Y:S01]  /*1cfd0*/  IADD3 R104, P4, PT, R45, R104, RZ ;  /* 0x000000682d687210 */ /* 0x000fe20007f9e0ff */
[----:B------:R-:W-:Y:S01]  /*1cfe0*/  IMAD.WIDE.U32 R114, R47, R131, RZ ;  /* 0x000000832f727225 */ /* 0x000fe200078e00ff */
[----:B------:R-:W-:Y:S02]  /*1cff0*/  ISETP.LT.U32.AND P1, PT, R105, R117, PT ;  /* 0x000000756900720c */ /* 0x000fe40003f21070 */
[----:B------:R-:W-:Y:S01]  /*1d000*/  ISETP.GE.U32.AND P2, PT, R44, R105, PT ;  /* 0x000000692c00720c */ /* 0x000fe20003f46070 */
[----:B------:R-:W-:Y:S01]  /*1d010*/  IMAD.X R117, RZ, RZ, RZ, P0 ;  /* 0x000000ffff757224 */ /* 0x000fe200000e06ff */
[----:B------:R-:W-:Y:S01]  /*1d020*/  ISETP.LT.U32.AND P0, PT, R45, R112, PT ;  /* 0x000000702d00720c */ /* 0x000fe20003f01070 */
[----:B------:R-:W-:Y:S01]  /*1d030*/  IMAD.X R105, RZ, RZ, R103, P4 ;  /* 0x000000ffff697224 */ /* 0x000fe200020e0667 */
[----:B------:R-:W-:Y:S01]  /*1d040*/  ISETP.GE.U32.AND P4, PT, R104, R45, PT ;  /* 0x0000002d6800720c */ /* 0x000fe20003f86070 */
[----:B------:R-:W-:-:S02]  /*1d050*/  IMAD.X R45, RZ, RZ, R126, P3 ;  /* 0x000000ffff2d7224 */ /* 0x000fc400018e067e */
[C---:B------:R-:W-:Y:S01]  /*1d060*/  IMAD.WIDE.U32 R108, R46.reuse, R131, RZ ;  /* 0x000000832e6c7225 */ /* 0x040fe200078e00ff */
[----:B------:R-:W-:Y:S02]  /*1d070*/  ISETP.GE.U32.AND.EX P4, PT, R105, R103, PT, P4 ;  /* 0x000000676900720c */ /* 0x000fe40003f86140 */
[----:B------:R-:W-:Y:S01]  /*1d080*/  ISETP.GE.U32.AND.EX P2, PT, R45, R126, PT, P2 ;  /* 0x0000007e2d00720c */ /* 0x000fe20003f46120 */
[----:B------:R-:W-:Y:S01]  /*1d090*/  IMAD.WIDE.U32 R114, P5, R46, R129, R114 ;  /* 0x000000812e727225 */ /* 0x000fe200078a0072 */
[----:B------:R-:W-:Y:S02]  /*1d0a0*/  ISETP.LT.U32.OR.EX P0, PT, R103, R116, !P4, P0 ;  /* 0x000000746700720c */ /* 0x000fe40006701500 */
[----:B------:R-:W-:Y:S01]  /*1d0b0*/  ISETP.LT.U32.OR.EX P2, PT, R126, R137, !P2, P1 ;  /* 0x000000897e00720c */ /* 0x000fe20005741510 */
[----:B------:R-:W-:Y:S01]  /*1d0c0*/  IMAD.WIDE.U32 R106, R119, R70, RZ ;  /* 0x00000046776a7225 */ /* 0x000fe200078e00ff */
[----:B------:R-:W-:Y:S02]  /*1d0d0*/  IADD3 RZ, P4, PT, R109, R114, RZ ;  /* 0x000000726dff7210 */ /* 0x000fe40007f9e0ff */
[----:B------:R-:W-:Y:S01]  /*1d0e0*/  SEL R103, RZ, 0x1, !P2 ;  /* 0x00000001ff677807 */ /* 0x000fe20005000000 */
[----:B------:R-:W-:Y:S01]  /*1d0f0*/  IMAD.WIDE.U32 R108, R102, R70, R44 ;  /* 0x00000046666c7225 */ /* 0x000fe200078e002c */
[----:B------:R-:W-:-:S03]  /*1d100*/  SEL R141, RZ, 0x1, !P0 ;  /* 0x00000001ff8d7807 */ /* 0x000fc60004000000 */
[----:B------:R-:W-:Y:S01]  /*1d110*/  IMAD.WIDE.U32 R106, P1, R102, R71, R106 ;  /* 0x00000047666a7225 */ /* 0x000fe2000782006a */
[----:B------:R-:W-:-:S03]  /*1d120*/  ISETP.LT.U32.AND P0, PT, R108, R44, PT ;  /* 0x0000002c6c00720c */ /* 0x000fc60003f01070 */
[----:B------:R-:W-:-:S04]  /*1d130*/  IMAD.WIDE.U32 R112, R46, R127, RZ ;  /* 0x0000007f2e707225 */ /* 0x000fc800078e00ff */
[----:B------:R-:W-:Y:S01]  /*1d140*/  IMAD.X R111, RZ, RZ, RZ, P5 ;  /* 0x000000ffff6f7224 */ /* 0x000fe200028e06ff */
[----:B------:R-:W-:Y:S01]  /*1d150*/  IADD3 R103, P5, PT, R103, R108, RZ ;  /* 0x0000006c67677210 */ /* 0x000fe20007fbe0ff */
[----:B------:R-:W-:Y:S01]  /*1d160*/  IMAD.IADD R114, R106, 0x1, R109 ;  /* 0x000000016a727824 */ /* 0x000fe200078e026d */
[----:B------:R-:W-:Y:S01]  /*1d170*/  IADD3 RZ, P3, PT, R113, R50, RZ ;  /* 0x0000003271ff7210 */ /* 0x000fe20007f7e0ff */
[----:B------:R-:W-:-:S04]  /*1d180*/  IMAD.WIDE.U32 R112, R102, R70, RZ ;  /* 0x0000004666707225 */ /* 0x000fc800078e00ff */
[----:B------:R-:W-:Y:S01]  /*1d190*/  IMAD.MOV.U32 R116, RZ, RZ, R51 ;  /* 0x000000ffff747224 */ /* 0x000fe200078e0033 */
[----:B------:R-:W-:Y:S01]  /*1d1a0*/  IADD3 RZ, P2, PT, R113, R106, RZ ;  /* 0x0000006a71ff7210 */ /* 0x000fe20007f5e0ff */
[----:B------:R-:W-:Y:S01]  /*1d1b0*/  IMAD.X R109, RZ, RZ, RZ, P1 ;  /* 0x000000ffff6d7224 */ /* 0x000fe200008e06ff */
[----:B------:R-:W-:Y:S01]  /*1d1c0*/  ISETP.GE.U32.AND P1, PT, R103, R108, PT ;  /* 0x0000006c6700720c */ /* 0x000fe20003f26070 */
[----:B------:R-:W-:Y:S02]  /*1d1d0*/  IMAD.X R137, RZ, RZ, R114, P5 ;  /* 0x000000ffff897224 */ /* 0x000fe400028e0672 */
[----:B------:R-:W-:-:S03]  /*1d1e0*/  IMAD.WIDE.U32 R50, R139, R66, RZ ;  /* 0x000000428b327225 */ /* 0x000fc600078e00ff */
[----:B------:R-:W-:Y:S01]  /*1d1f0*/  ISETP.GE.U32.AND.EX P5, PT, R137, R114, PT, P1 ;  /* 0x000000728900720c */ /* 0x000fe20003fa6110 */
[----:B------:R-:W-:-:S03]  /*1d200*/  IMAD.WIDE.U32 R112, R110, R66, R104 ;  /* 0x000000426e707225 */ /* 0x000fc600078e0068 */
[----:B------:R-:W-:Y:S01]  /*1d210*/  ISETP.LT.U32.OR.EX P0, PT, R114, R45, !P5, P0 ;  /* 0x0000002d7200720c */ /* 0x000fe20006f01500 */
[----:B------:R-:W-:Y:S02]  /*1d220*/  IMAD.MOV.U32 R108, RZ, RZ, R107 ;  /* 0x000000ffff6c7224 */ /* 0x000fe400078e006b */
[----:B------:R-:W-:-:S04]  /*1d230*/  IMAD.WIDE.U32 R50, P1, R110, R67, R50 ;  /* 0x000000436e327225 */ /* 0x000fc80007820032 */
[----:B------:R-:W-:Y:S01]  /*1d240*/  IMAD.WIDE.U32.X R108, R119, R71, R108, P2 ;  /* 0x00000047776c7225 */ /* 0x000fe200010e046c */
[----:B------:R-:W-:-:S03]  /*1d250*/  IADD3 R143, P2, PT, R141, R112, RZ ;  /* 0x000000708d8f7210 */ /* 0x000fc60007f5e0ff */
[----:B------:R-:W-:Y:S02]  /*1d260*/  IMAD.IADD R141, R50, 0x1, R113 ;  /* 0x00000001328d7824 */ /* 0x000fe400078e0271 */
[----:B------:R-:W-:Y:S01]  /*1d270*/  IMAD.WIDE.U32 R106, R110, R66, RZ ;  /* 0x000000426e6a7225 */ /* 0x000fe200078e00ff */
[----:B------:R-:W-:Y:S02]  /*1d280*/  SEL R106, RZ, 0x1, !P0 ;  /* 0x00000001ff6a7807 */ /* 0x000fe40004000000 */
[----:B------:R-:W-:Y:S01]  /*1d290*/  IADD3 R113, P0, PT, R143, R108, RZ ;  /* 0x0000006c8f717210 */ /* 0x000fe20007f1e0ff */
[----:B------:R-:W-:Y:S01]  /*1d2a0*/  IMAD.X R108, RZ, RZ, R141, P2 ;  /* 0x000000ffff6c7224 */ /* 0x000fe200010e068d */
[----:B------:R-:W-:Y:S01]  /*1d2b0*/  IADD3 RZ, P2, PT, R107, R50, RZ ;  /* 0x000000326bff7210 */ /* 0x000fe20007f5e0ff */
[----:B------:R-:W-:Y:S01]  /*1d2c0*/  IMAD.X R45, RZ, RZ, RZ, P1 ;  /* 0x000000ffff2d7224 */ /* 0x000fe200008e06ff */
[C---:B------:R-:W-:Y:S01]  /*1d2d0*/  IADD3 R106, P5, PT, R113.reuse, R106, RZ ;  /* 0x0000006a716a7210 */ /* 0x040fe20007fbe0ff */
[----:B------:R-:W-:Y:S01]  /*1d2e0*/  IMAD.X R109, R108, 0x1, R109, P0 ;  /* 0x000000016c6d7824 */ /* 0x000fe200000e066d */
[----:B------:R-:W-:Y:S01]  /*1d2f0*/  ISETP.LT.U32.AND P0, PT, R113, R143, PT ;  /* 0x0000008f7100720c */ /* 0x000fe20003f01070 */
[----:B------:R-:W-:Y:S01]  /*1d300*/  IMAD.MOV.U32 R44, RZ, RZ, R51 ;  /* 0x000000ffff2c7224 */ /* 0x000fe200078e0033 */
[----:B------:R-:W-:Y:S01]  /*1d310*/  ISETP.GE.U32.AND P1, PT, R106, R113, PT ;  /* 0x000000716a00720c */ /* 0x000fe20003f26070 */
[----:B------:R-:W-:Y:S01]  /*1d320*/  IMAD.X R107, RZ, RZ, R109, P5 ;  /* 0x000000ffff6b7224 */ /* 0x000fe200028e066d */
[----:B------:R-:W-:Y:S01]  /*1d330*/  ISETP.GE.U32.AND P5, PT, R143, R112, PT ;  /* 0x000000708f00720c */ /* 0x000fe20003fa6070 */
[----:B------:R-:W-:-:S03]  /*1d340*/  IMAD.WIDE.U32 R50, R119, R68, RZ ;  /* 0x0000004477327225 */ /* 0x000fc600078e00ff */
[----:B------:R-:W-:Y:S01]  /*1d350*/  ISETP.GE.U32.AND.EX P1, PT, R107, R109, PT, P1 ;  /* 0x0000006d6b00720c */ /* 0x000fe20003f26110 */
[----:B------:R-:W-:Y:S01]  /*1d360*/  IMAD.WIDE.U32.X R44, R139, R67, R44, P2 ;  /* 0x000000438b2c7225 */ /* 0x000fe200010e042c */
[----:B------:R-:W-:Y:S02]  /*1d370*/  ISETP.LT.U32.AND P2, PT, R112, R104, PT ;  /* 0x000000687000720c */ /* 0x000fe40003f41070 */
[----:B------:R-:W-:Y:S01]  /*1d380*/  ISETP.LT.U32.OR.EX P1, PT, R109, R108, !P1, P0 ;  /* 0x0000006c6d00720c */ /* 0x000fe20004f21500 */
[----:B------:R-:W-:Y:S01]  /*1d390*/  IMAD.WIDE.U32 R112, P0, R102, R69, R50 ;  /* 0x0000004566707225 */ /* 0x000fe20007800032 */
[----:B------:R-:W-:Y:S02]  /*1d3a0*/  ISETP.GE.U32.AND.EX P5, PT, R108, R141, PT, P5 ;  /* 0x0000008d6c00720c */ /* 0x000fe40003fa6150 */
[----:B------:R-:W-:Y:S01]  /*1d3b0*/  SEL R139, RZ, 0x1, !P1 ;  /* 0x00000001ff8b7807 */ /* 0x000fe20004800000 */
[----:B------:R-:W-:Y:S01]  /*1d3c0*/  IMAD.WIDE.U32 R108, R102, R68, RZ ;  /* 0x00000044666c7225 */ /* 0x000fe200078e00ff */
[----:B------:R-:W-:-:S03]  /*1d3d0*/  ISETP.LT.U32.OR.EX P2, PT, R141, R105, !P5, P2 ;  /* 0x000000698d00720c */ /* 0x000fc60006f41520 */
[----:B------:R-:W-:Y:S01]  /*1d3e0*/  IMAD.WIDE.U32 R50, R102, R68, R106 ;  /* 0x0000004466327225 */ /* 0x000fe200078e006a */
[----:B------:R-:W-:-:S03]  /*1d3f0*/  IADD3 RZ, P5, PT, R109, R112, RZ ;  /* 0x000000706dff7210 */ /* 0x000fc60007fbe0ff */
[----:B------:R-:W-:Y:S01]  /*1d400*/  IMAD.IADD R112, R112, 0x1, R51 ;  /* 0x0000000170707824 */ /* 0x000fe200078e0233 */
[----:B------:R-:W-:Y:S01]  /*1d410*/  IADD3 R139, P1, PT, R139, R50, RZ ;  /* 0x000000328b8b7210 */ /* 0x000fe20007f3e0ff */
[----:B------:R-:W-:-:S03]  /*1d420*/  IMAD.WIDE.U32.X R116, R47, R125, R116, P3 ;  /* 0x0000007d2f747225 */ /* 0x000fc600018e0474 */
[----:B------:R-:W-:Y:S01]  /*1d430*/  ISETP.GE.U32.AND P3, PT, R139, R50, PT ;  /* 0x000000328b00720c */ /* 0x000fe20003f66070 */
[----:B------:R-:W-:Y:S02]  /*1d440*/  IMAD R108, R125, R46, RZ ;  /* 0x0000002e7d6c7224 */ /* 0x000fe400078e02ff */
[----:B------:R-:W-:Y:S01]  /*1d450*/  IMAD.X R125, RZ, RZ, R112, P1 ;  /* 0x000000ffff7d7224 */ /* 0x000fe200008e0670 */
[----:B------:R-:W-:Y:S01]  /*1d460*/  ISETP.LT.U32.AND P1, PT, R50, R106, PT ;  /* 0x0000006a3200720c */ /* 0x000fe20003f21070 */
[----:B------:R-:W-:Y:S02]  /*1d470*/  IMAD.MOV.U32 R110, RZ, RZ, R115 ;  /* 0x000000ffff6e7224 */ /* 0x000fe400078e0073 */
[----:B------:R-:W-:Y:S01]  /*1d480*/  IMAD R115, R47, R127, R108 ;  /* 0x0000007f2f737224 */ /* 0x000fe200078e026c */
[----:B------:R-:W-:Y:S01]  /*1d490*/  ISETP.GE.U32.AND.EX P3, PT, R125, R112, PT, P3 ;  /* 0x000000707d00720c */ /* 0x000fe20003f66130 */
[----:B------:R-:W-:-:S03]  /*1d4a0*/  IMAD.WIDE.U32 R104, R119, R66, RZ ;  /* 0x0000004277687225 */ /* 0x000fc600078e00ff */
[----:B------:R-:W-:Y:S01]  /*1d4b0*/  ISETP.LT.U32.OR.EX P1, PT, R112, R107, !P3, P1 ;  /* 0x0000006b7000720c */ /* 0x000fe20005f21510 */
[----:B------:R-:W-:-:S04]  /*1d4c0*/  IMAD.WIDE.U32 R108, R46, R127, R48 ;  /* 0x0000007f2e6c7225 */ /* 0x000fc800078e0030 */
[----:B------:R-:W-:Y:S01]  /*1d4d0*/  IMAD.IADD R109, R109, 0x1, R115 ;  /* 0x000000016d6d7824 */ /* 0x000fe200078e0273 */
[----:B------:R-:W-:Y:S01]  /*1d4e0*/  ISETP.GE.U32.AND P3, PT, R108, R48, PT ;  /* 0x000000306c00720c */ /* 0x000fe20003f66070 */
[----:B------:R-:W-:Y:S02]  /*1d4f0*/  IMAD.X R51, RZ, RZ, RZ, P0 ;  /* 0x000000ffff337224 */ /* 0x000fe400000e06ff */
[----:B------:R-:W-:Y:S01]  /*1d500*/  IMAD.MOV.U32 R50, RZ, RZ, R113 ;  /* 0x000000ffff327224 */ /* 0x000fe200078e0071 */
[----:B------:R-:W-:Y:S01]  /*1d510*/  ISETP.GE.U32.AND.EX P3, PT, R109, R49, PT, P3 ;  /* 0x000000316d00720c */ /* 0x000fe20003f66130 */
[----:B------:R-:W-:-:S04]  /*1d520*/  IMAD.WIDE.U32 R104, P0, R102, R67, R104 ;  /* 0x0000004366687225 */ /* 0x000fc80007800068 */
[----:B------:R-:W-:-:S04]  /*1d530*/  IMAD.WIDE.U32 R112, R102, R66, RZ ;  /* 0x0000004266707225 */ /* 0x000fc800078e00ff */
[----:B------:R-:W-:Y:S01]  /*1d540*/  IMAD R112, R137, R74, RZ ;  /* 0x0000004a89707224 */ /* 0x000fe200078e02ff */
[----:B------:R-:W-:Y:S01]  /*1d550*/  LOP3.LUT R137, RZ, R137, RZ, 0x33, !PT ;  /* 0x00000089ff897212 */ /* 0x000fe200078e33ff */
[----:B------:R-:W-:Y:S01]  /*1d560*/  IMAD.X R107, RZ, RZ, RZ, P0 ;  /* 0x000000ffff6b7224 */ /* 0x000fe200000e06ff */
[----:B------:R-:W-:Y:S01]  /*1d570*/  IADD3 RZ, P0, PT, R113, R104, RZ ;  /* 0x0000006871ff7210 */ /* 0x000fe20007f1e0ff */
[----:B------:R-:W-:Y:S01]  /*1d580*/  IMAD R113, R103, R75, R112 ;  /* 0x0000004b67717224 */ /* 0x000fe200078e0270 */
[----:B------:R-:W-:Y:S01]  /*1d590*/  SEL R112, RZ, 0x1, P3 ;  /* 0x00000001ff707807 */ /* 0x000fe20001800000 */
[----:B------:R-:W-:Y:S01]  /*1d5a0*/  IMAD.MOV.U32 R106, RZ, RZ, R105 ;  /* 0x000000ffff6a7224 */ /* 0x000fe200078e0069 */
[----:B------:R-:W-:Y:S01]  /*1d5b0*/  IADD3 R105, P3, PT, R120, R116, RZ ;  /* 0x0000007478697210 */ /* 0x000fe20007f7e0ff */
[C---:B------:R-:W-:Y:S01]  /*1d5c0*/  IMAD.WIDE.U32.X R50, R119.reuse, R69, R50, P5 ;  /* 0x0000004577327225 */ /* 0x040fe200028e0432 */
[----:B------:R-:W-:Y:S02]  /*1d5d0*/  IADD3 R127, P5, PT, R108, R44, RZ ;  /* 0x0000002c6c7f7210 */ /* 0x000fe40007fbe0ff */
[----:B------:R-:W-:Y:S01]  /*1d5e0*/  SEL R116, RZ, 0x1, !P2 ;  /* 0x00000001ff747807 */ /* 0x000fe20005000000 */
[----:B------:R-:W-:Y:S01]  /*1d5f0*/  IMAD.WIDE.U32.X R106, R119, R67, R106, P0 ;  /* 0x00000043776a7225 */ /* 0x000fe200000e046a */
[----:B------:R-:W-:-:S03]  /*1d600*/  IADD3 R44, P0, PT, R105, R112, RZ ;  /* 0x00000070692c7210 */ /* 0x000fc60007f1e0ff */
[----:B------:R-:W-:Y:S01]  /*1d610*/  IMAD.X R117, R118, 0x1, R117, P3 ;  /* 0x0000000176757824 */ /* 0x000fe200018e0675 */
[----:B------:R-:W-:Y:S01]  /*1d620*/  ISETP.GE.U32.AND P3, PT, R105, R120, PT ;  /* 0x000000786900720c */ /* 0x000fe20003f66070 */
[----:B------:R-:W-:Y:S01]  /*1d630*/  IMAD.X R126, R109, 0x1, R45, P5 ;  /* 0x000000016d7e7824 */ /* 0x000fe200028e062d */
[----:B------:R-:W-:Y:S01]  /*1d640*/  SEL R120, RZ, 0x1, !P1 ;  /* 0x00000001ff787807 */ /* 0x000fe20004800000 */
[----:B------:R-:W-:Y:S01]  /*1d650*/  IMAD.WIDE.U32.X R110, R47, R129, R110, P4 ;  /* 0x000000812f6e7225 */ /* 0x000fe200020e046e */
[----:B------:R-:W-:-:S03]  /*1d660*/  ISETP.GE.U32.AND P4, PT, R44, R105, PT ;  /* 0x000000692c00720c */ /* 0x000fc60003f86070 */
[----:B------:R-:W-:Y:S02]  /*1d670*/  IMAD.X R45, RZ, RZ, R117, P0 ;  /* 0x000000ffff2d7224 */ /* 0x000fe400000e0675 */
[----:B------:R-:W-:Y:S01]  /*1d680*/  IMAD.WIDE.U32 R48, R103, R74, RZ ;  /* 0x0000004a67307225 */ /* 0x000fe200078e00ff */
[----:B------:R-:W-:Y:S02]  /*1d690*/  LOP3.LUT R103, RZ, R103, RZ, 0x33, !PT ;  /* 0x00000067ff677212 */ /* 0x000fe400078e33ff */
[----:B------:R-:W-:Y:S01]  /*1d6a0*/  ISETP.GE.U32.AND.EX P4, PT, R45, R117, PT, P4 ;  /* 0x000000752d00720c */ /* 0x000fe20003f86140 */
[----:B------:R-:W-:Y:S02]  /*1d6b0*/  IMAD.IADD R119, R49, 0x1, R113 ;  /* 0x0000000131777824 */ /* 0x000fe400078e0271 */
[----:B------:R-:W-:Y:S01]  /*1d6c0*/  IMAD.WIDE.U32 R114, R48, R72, RZ ;  /* 0x0000004830727225 */ /* 0x000fe200078e00ff */
[----:B------:R-:W-:Y:S02]  /*1d6d0*/  ISETP.GE.U32.AND.EX P4, PT, R117, R118, P4, P3 ;  /* 0x000000767500720c */ /* 0x000fe40002786130 */
[----:B------:R-:W-:Y:S01]  /*1d6e0*/  IADD3 R118, P3, PT, R127, R116, RZ ;  /* 0x000000747f767210 */ /* 0x000fe20007f7e0ff */
[----:B------:R-:W-:Y:S01]  /*1d6f0*/  IMAD.WIDE.U32 R112, R119, R72, RZ ;  /* 0x0000004877707225 */ /* 0x000fe200078e00ff */
[----:B------:R-:W-:-:S03]  /*1d700*/  ISETP.GT.U32.AND P0, PT, R114, R103, PT ;  /* 0x000000677200720c */ /* 0x000fc60003f04070 */
[----:B------:R-:W-:Y:S02]  /*1d710*/  IMAD R129, R129, R46, RZ ;  /* 0x0000002e81817224 */ /* 0x000fe400078e02ff */
[----:B------:R-:W-:-:S04]  /*1d720*/  IMAD.WIDE.U32 R112, P5, R48, R73, R112 ;  /* 0x0000004930707225 */ /* 0x000fc800078a0070 */
[-C--:B------:R-:W-:Y:S01]  /*1d730*/  IMAD R105, R47, R131.reuse, R129 ;  /* 0x000000832f697224 */ /* 0x080fe200078e0281 */
[----:B------:R-:W-:Y:S01]  /*1d740*/  IADD3 R112, P2, PT, R115, R112, RZ ;  /* 0x0000007073707210 */ /* 0x000fe20007f5e0ff */
[----:B------:R-:W-:Y:S01]  /*1d750*/  IMAD.X R129, RZ, RZ, R126, P3 ;  /* 0x000000ffff817224 */ /* 0x000fe200018e067e */
[----:B------:R-:W-:Y:S01]  /*1d760*/  IADD3 R103, P3, PT, R118, R50, RZ ;  /* 0x0000003276677210 */ /* 0x000fe20007f7e0ff */
[----:B------:R-:W-:Y:S01]  /*1d770*/  IMAD.WIDE.U32 R116, R46, R131, R44 ;  /* 0x000000832e747225 */ /* 0x000fe200078e002c */
[----:B------:R-:W-:-:S03]  /*1d780*/  ISETP.GT.U32.AND.EX P0, PT, R112, R137, PT, P0 ;  /* 0x000000897000720c */ /* 0x000fc60003f04100 */
[----:B------:R-:W-:Y:S01]  /*1d790*/  IMAD.X R115, RZ, RZ, RZ, P5 ;  /* 0x000000ffff737224 */ /* 0x000fe200028e06ff */
[----:B------:R-:W-:Y:S01]  /*1d7a0*/  ISETP.GE.U32.AND P1, PT, R116, R44, PT ;  /* 0x0000002c7400720c */ /* 0x000fe20003f26070 */
[----:B------:R-:W-:Y:S01]  /*1d7b0*/  IMAD.IADD R117, R117, 0x1, R105 ;  /* 0x0000000175757824 */ /* 0x000fe200078e0269 */
[----:B------:R-:W-:Y:S01]  /*1d7c0*/  IADD3 R44, P5, PT, R103, R120, RZ ;  /* 0x00000078672c7210 */ /* 0x000fe20007fbe0ff */
[----:B------:R-:W-:Y:S01]  /*1d7d0*/  IMAD.X R50, R129, 0x1, R51, P3 ;  /* 0x0000000181327824 */ /* 0x000fe200018e0633 */
[----:B------:R-:W-:Y:S01]  /*1d7e0*/  @!P4 IADD3 R121, P3, PT, R121, 0x1, RZ ;  /* 0x000000017979c810 */ /* 0x000fe20007f7e0ff */
[----:B------:R-:W-:Y:S01]  /*1d7f0*/  IMAD.MOV.U32 R114, RZ, RZ, R113 ;  /* 0x000000ffff727224 */ /* 0x000fe200078e0071 */
[----:B------:R-:W-:Y:S01]  /*1d800*/  ISETP.GE.U32.AND.EX P1, PT, R117, R45, PT, P1 ;  /* 0x0000002d7500720c */ /* 0x000fe20003f26110 */
[----:B------:R-:W-:Y:S01]  /*1d810*/  IMAD.X R45, RZ, RZ, R50, P5 ;  /* 0x000000ffff2d7224 */ /* 0x000fe200028e0632 */
[----:B------:R-:W-:Y:S01]  /*1d820*/  SEL R112, RZ, 0x1, !P0 ;  /* 0x00000001ff707807 */ /* 0x000fe20004000000 */
[----:B------:R-:W-:Y:S01]  /*1d830*/  IMAD.WIDE.U32.X R114, R119, R73, R114, P2 ;  /* 0x0000004977727225 */ /* 0x000fe200010e0472 */
[----:B------:R-:W-:-:S02]  /*1d840*/  SEL R128, RZ, 0x1, P1 ;  /* 0x00000001ff807807 */ /* 0x000fc40000800000 */
[----:B------:R-:W-:Y:S01]  /*1d850*/  ISETP.LT.U32.AND P2, PT, R103, R118, PT ;  /* 0x000000766700720c */ /* 0x000fe20003f41070 */
[----:B------:R-:W-:Y:S01]  /*1d860*/  @!P4 IMAD.X R122, RZ, RZ, R122, P3 ;  /* 0x000000ffff7ac224 */ /* 0x000fe200018e067a */
[----:B------:R-:W-:Y:S01]  /*1d870*/  ISETP.GE.U32.AND P3, PT, R44, R103, PT ;  /* 0x000000672c00720c */ /* 0x000fe20003f66070 */
[----:B------:R-:W-:Y:S01]  /*1d880*/  IMAD.WIDE.U32 R102, R102, R66, R44 ;  /* 0x0000004266667225 */ /* 0x000fe200078e002c */
[----:B------:R-:W-:Y:S02]  /*1d890*/  IADD3 R105, P5, PT, R139, R114, RZ ;  /* 0x000000728b697210 */ /* 0x000fe40007fbe0ff */
[----:B------:R-:W-:Y:S02]  /*1d8a0*/  ISETP.GE.U32.AND.EX P1, PT, R45, R50, PT, P3 ;  /* 0x000000322d00720c */ /* 0x000fe40003f26130 */
[----:B------:R-:W-:Y:S01]  /*1d8b0*/  IADD3 R113, P3, PT, R121, R110, RZ ;  /* 0x0000006e79717210 */ /* 0x000fe20007f7e0ff */
[----:B------:R-:W-:Y:S01]  /*1d8c0*/  IMAD.X R120, R125, 0x1, R115, P5 ;  /* 0x000000017d787824 */ /* 0x000fe200028e0673 */
[----:B------:R-:W-:-:S02]  /*1d8d0*/  ISETP.LT.U32.OR.EX P1, PT, R50, R129, !P1, P2 ;  /* 0x000000813200720c */ /* 0x000fc40004f21520 */
[----:B------:R-:W-:Y:S01]  /*1d8e0*/  IADD3 R50, P2, PT, R113, R128, RZ ;  /* 0x0000008071327210 */ /* 0x000fe20007f5e0ff */
[----:B------:R-:W-:Y:S02]  /*1d8f0*/  IMAD.X R115, R122, 0x1, R111, P3 ;  /* 0x000000017a737824 */ /* 0x000fe400018e066f */
[----:B------:R-:W-:Y:S01]  /*1d900*/  IMAD.WIDE.U32 R110, R47, R135, RZ ;  /* 0x000000872f6e7225 */ /* 0x000fe200078e00ff */
[----:B------:R-:W-:-:S03]  /*1d910*/  ISETP.GE.U32.AND P3, PT, R50, R113, PT ;  /* 0x000000713200720c */ /* 0x000fc60003f66070 */
[----:B------:R-:W-:Y:S01]  /*1d920*/  IMAD.X R51, RZ, RZ, R115, P2 ;  /* 0x000000ffff337224 */ /* 0x000fe200010e0673 */
[----:B------:R-:W-:Y:S01]  /*1d930*/  ISETP.LT.U32.AND P2, PT, R113, R121, PT ;  /* 0x000000797100720c */ /* 0x000fe20003f41070 */
[----:B------:R-:W-:Y:S01]  /*1d940*/  IMAD.IADD R128, R104, 0x1, R103 ;  /* 0x0000000168807824 */ /* 0x000fe200078e0267 */
[----:B------:R-:W-:Y:S01]  /*1d950*/  SEL R113, RZ, 0x1, !P1 ;  /* 0x00000001ff717807 */ /* 0x000fe20004800000 */
[C---:B------:R-:W-:Y:S01]  /*1d960*/  IMAD.WIDE.U32 R110, P1, R46.reuse, R133, R110 ;  /* 0x000000852e6e7225 */ /* 0x040fe2000782006e */
[----:B------:R-:W-:Y:S02]  /*1d970*/  ISETP.GE.U32.AND.EX P3, PT, R51, R115, PT, P3 ;  /* 0x000000733300720c */ /* 0x000fe40003f66130 */
[----:B------:R-:W-:Y:S01]  /*1d980*/  IADD3 R104, P0, PT, R105, R112, RZ ;  /* 0x0000007069687210 */ /* 0x000fe20007f1e0ff */
[----:B------:R-:W-:Y:S01]  /*1d990*/  IMAD.X R103, RZ, RZ, RZ, P1 ;  /* 0x000000ffff677224 */ /* 0x000fe200008e06ff */
[----:B------:R-:W-:Y:S01]  /*1d9a0*/  ISETP.LT.U32.OR.EX P2, PT, R115, R122, !P3, P2 ;  /* 0x0000007a7300720c */ /* 0x000fe20005f41520 */
[----:B------:R-:W-:Y:S01]  /*1d9b0*/  IMAD.WIDE.U32 R114, R46, R135, RZ ;  /* 0x000000872e727225 */ /* 0x000fe200078e00ff */
[----:B------:R-:W-:-:S02]  /*1d9c0*/  IADD3 R141, P3, PT, R113, R102, RZ ;  /* 0x00000066718d7210 */ /* 0x000fc40007f7e0ff */
[----:B------:R-:W-:Y:S01]  /*1d9d0*/  ISETP.LT.U32.AND P1, PT, R105, R139, PT ;  /* 0x0000008b6900720c */ /* 0x000fe20003f21070 */
[----:B------:R-:W-:Y:S01]  /*1d9e0*/  IMAD.WIDE.U32 R112, R119, R70, RZ ;  /* 0x0000004677707225 */ /* 0x000fe200078e00ff */
[----:B------:R-:W-:-:S03]  /*1d9f0*/  ISETP.GE.U32.AND P5, PT, R141, R102, PT ;  /* 0x000000668d00720c */ /* 0x000fc60003fa6070 */
[----:B------:R-:W-:Y:S01]  /*1da00*/  IMAD.X R131, RZ, RZ, R128, P3 ;  /* 0x000000ffff837224 */ /* 0x000fe200018e0680 */
[----:B------:R-:W-:Y:S01]  /*1da10*/  ISETP.GE.U32.AND P3, PT, R104, R105, PT ;  /* 0x000000696800720c */ /* 0x000fe20003f66070 */
[----:B------:R-:W-:Y:S01]  /*1da20*/  IMAD.X R105, RZ, RZ, R120, P0 ;  /* 0x000000ffff697224 */ /* 0x000fe200000e0678 */
[----:B------:R-:W-:Y:S01]  /*1da30*/  ISETP.LT.U32.AND P0, PT, R102, R44, PT ;  /* 0x0000002c6600720c */ /* 0x000fe20003f01070 */
[----:B------:R-:W-:Y:S01]  /*1da40*/  IMAD.MOV.U32 R102, RZ, RZ, R111 ;  /* 0x000000ffff667224 */ /* 0x000fe200078e006f */
[----:B------:R-:W-:Y:S02]  /*1da50*/  ISETP.GE.U32.AND.EX P5, PT, R131, R128, PT, P5 ;  /* 0x000000808300720c */ /* 0x000fe40003fa6150 */
[----:B------:R-:W-:Y:S02]  /*1da60*/  ISETP.GE.U32.AND.EX P3, PT, R105, R120, PT, P3 ;  /* 0x000000786900720c */ /* 0x000fe40003f66130 */
[----:B------:R-:W-:Y:S01]  /*1da70*/  ISETP.LT.U32.OR.EX P0, PT, R128, R45, !P5, P0 ;  /* 0x0000002d8000720c */ /* 0x000fe20006f01500 */
[----:B------:R-:W-:Y:S01]  /*1da80*/  IMAD.WIDE.U32 R112, P5, R48, R71, R112 ;  /* 0x0000004730707225 */ /* 0x000fe200078a0070 */
[----:B------:R-:W-:-:S02]  /*1da90*/  ISETP.LT.U32.OR.EX P1, PT, R120, R125, !P3, P1 ;  /* 0x0000007d7800720c */ /* 0x000fc40005f21510 */
[----:B------:R-:W-:Y:S01]  /*1daa0*/  IADD3 RZ, P3, PT, R115, R110, RZ ;  /* 0x0000006e73ff7210 */ /* 0x000fe20007f7e0ff */
[----:B------:R-:W-:Y:S01]  /*1dab0*/  IMAD.WIDE.U32 R114, R48, R70, RZ ;  /* 0x0000004630727225 */ /* 0x000fe200078e00ff */
[----:B------:R-:W-:-:S03]  /*1dac0*/  SEL R125, RZ, 0x1, !P1 ;  /* 0x00000001ff7d7807 */ /* 0x000fc60004800000 */
        /* <DEDUP_REMOVED lines=14> */
[----:B------:R-:W-:Y:S01]  /*1dbb0*/  IMAD R133, R133, R46, RZ ;  /* 0x0000002e85857224 */ /* 0x000fe200078e02ff */
[----:B------:R-:W-:Y:S01]  /*1dbc0*/  IADD3 R45, P5, PT, R141, R110, RZ ;  /* 0x0000006e8d2d7210 */ /* 0x000fe20007fbe0ff */
[----:B------:R-:W-:Y:S01]  /*1dbd0*/  IMAD.WIDE.U32 R120, R48, R68, RZ ;  /* 0x0000004430787225 */ /* 0x000fe200078e00ff */
[----:B------:R-:W-:-:S03]  /*1dbe0*/  ISETP.GE.U32.AND.EX P1, PT, R137, R112, PT, P1 ;  /* 0x000000708900720c */ /* 0x000fc60003f26110 */
[----:B------:R-:W-:Y:S01]  /*1dbf0*/  IMAD.X R104, R131, 0x1, R111, P5 ;  /* 0x0000000183687824 */ /* 0x000fe200028e066f */
[----:B------:R-:W-:Y:S01]  /*1dc00*/  ISETP.LT.U32.OR.EX P3, PT, R112, R105, !P1, P3 ;  /* 0x000000697000720c */ /* 0x000fe20004f61530 */
[-C--:B------:R-:W-:Y:S01]  /*1dc10*/  IMAD R133, R47, R135.reuse, R133 ;  /* 0x000000872f857224 */ /* 0x080fe200078e0285 */
[----:B------:R-:W-:Y:S01]  /*1dc20*/  @!P4 IADD3 R124, P5, PT, R115, R124, RZ ;  /* 0x0000007c737cc210 */ /* 0x000fe20007fbe0ff */
[----:B------:R-:W-:Y:S01]  /*1dc30*/  IMAD.WIDE.U32 R46, R46, R135, R50 ;  /* 0x000000872e2e7225 */ /* 0x000fe200078e0032 */
[----:B------:R-:W-:Y:S02]  /*1dc40*/  SEL R44, RZ, 0x1, !P3 ;  /* 0x00000001ff2c7807 */ /* 0x000fe40005800000 */
[----:B------:R-:W-:Y:S01]  /*1dc50*/  SEL R105, RZ, 0x1, !P2 ;  /* 0x00000001ff697807 */ /* 0x000fe20005000000 */
[----:B------:R-:W-:Y:S01]  /*1dc60*/  @!P4 IMAD.X R123, RZ, RZ, R123, P5 ;  /* 0x000000ffff7bc224 */ /* 0x000fe200028e067b */
[----:B------:R-:W-:Y:S01]  /*1dc70*/  IADD3 R44, P4, PT, R45, R44, RZ ;  /* 0x0000002c2d2c7210 */ /* 0x000fe20007f9e0ff */
[----:B------:R-:W-:Y:S01]  /*1dc80*/  IMAD.IADD R125, R47, 0x1, R133 ;  /* 0x000000012f7d7824 */ /* 0x000fe200078e0285 */
[----:B------:R-:W-:Y:S01]  /*1dc90*/  ISETP.LT.U32.AND P3, PT, R45, R141, PT ;  /* 0x0000008d2d00720c */ /* 0x000fe20003f61070 */
[----:B------:R-:W-:Y:S01]  /*1dca0*/  IMAD.WIDE.U32 R110, R119, R68, RZ ;  /* 0x00000044776e7225 */ /* 0x000fe200078e00ff */
[----:B------:R-:W-:-:S02]  /*1dcb0*/  ISETP.GE.U32.AND P5, PT, R46, R50, PT ;  /* 0x000000322e00720c */ /* 0x000fc40003fa6070 */
[----:B------:R-:W-:Y:S01]  /*1dcc0*/  ISETP.GE.U32.AND P2, PT, R44, R45, PT ;  /* 0x0000002d2c00720c */ /* 0x000fe20003f46070 */
[----:B------:R-:W-:Y:S01]  /*1dcd0*/  IMAD.X R45, RZ, RZ, R104, P4 ;  /* 0x000000ffff2d7224 */ /* 0x000fe200020e0668 */
[----:B------:R-:W-:Y:S01]  /*1dce0*/  ISETP.GE.U32.AND P1, PT, R127, R108, PT ;  /* 0x0000006c7f00720c */ /* 0x000fe20003f26070 */
[-C--:B------:R-:W-:Y:S01]  /*1dcf0*/  IMAD R108, R137, R74.reuse, RZ ;  /* 0x0000004a896c7224 */ /* 0x080fe200078e02ff */
[----:B------:R-:W-:Y:S01]  /*1dd00*/  ISETP.GE.U32.AND.EX P4, PT, R125, R51, PT, P5 ;  /* 0x000000337d00720c */ /* 0x000fe20003f86150 */
[----:B------:R-:W-:Y:S01]  /*1dd10*/  IMAD.WIDE.U32 R50, R113, R74, RZ ;  /* 0x0000004a71327225 */ /* 0x000fe200078e00ff */
[----:B------:R-:W-:Y:S02]  /*1dd20*/  ISETP.GE.U32.AND.EX P2, PT, R45, R104, PT, P2 ;  /* 0x000000682d00720c */ /* 0x000fe40003f46120 */
[----:B------:R-:W-:Y:S01]  /*1dd30*/  SEL R47, RZ, 0x1, P4 ;  /* 0x00000001ff2f7807 */ /* 0x000fe20002000000 */
[----:B------:R-:W-:Y:S01]  /*1dd40*/  IMAD R115, R113, R75, R108 ;  /* 0x0000004b71737224 */ /* 0x000fe200078e026c */
[----:B------:R-:W-:-:S02]  /*1dd50*/  IADD3 R124, P4, P5, R102, R124, R105 ;  /* 0x0000007c667c7210 */ /* 0x000fc40007d9e069 */
[----:B------:R-:W-:Y:S02]  /*1dd60*/  ISETP.LT.U32.OR.EX P3, PT, R104, R131, !P2, P3 ;  /* 0x000000836800720c */ /* 0x000fe40005761530 */
[----:B------:R-:W-:Y:S01]  /*1dd70*/  ISETP.GE.U32.AND P2, PT, R118, R127, PT ;  /* 0x0000007f7600720c */ /* 0x000fe20003f46070 */
[----:B------:R-:W-:Y:S01]  /*1dd80*/  IMAD.IADD R127, R51, 0x1, R115 ;  /* 0x00000001337f7824 */ /* 0x000fe200078e0273 */
[----:B------:R-:W-:Y:S01]  /*1dd90*/  IADD3.X R122, PT, PT, R103, R123, RZ, P4, P5 ;  /* 0x0000007b677a7210 */ /* 0x000fe200027ea4ff */
[----:B------:R-:W-:Y:S01]  /*1dda0*/  IMAD.WIDE.U32 R102, R48, R68, R44 ;  /* 0x0000004430667225 */ /* 0x000fe200078e002c */
[----:B------:R-:W-:Y:S02]  /*1ddb0*/  IADD3 R118, P5, PT, R124, R47, RZ ;  /* 0x0000002f7c767210 */ /* 0x000fe40007fbe0ff */
[----:B------:R-:W-:Y:S01]  /*1ddc0*/  LOP3.LUT R47, RZ, R113, RZ, 0x33, !PT ;  /* 0x00000071ff2f7212 */ /* 0x000fe200078e33ff */
[----:B------:R-:W-:Y:S01]  /*1ddd0*/  IMAD.WIDE.U32 R112, R127, R72, RZ ;  /* 0x000000487f707225 */ /* 0x000fe200078e00ff */
[----:B------:R-:W-:-:S02]  /*1dde0*/  SEL R123, RZ, 0x1, !P3 ;  /* 0x00000001ff7b7807 */ /* 0x000fc40005800000 */
[----:B------:R-:W-:Y:S01]  /*1ddf0*/  ISETP.GE.U32.AND.EX P1, PT, R126, R109, PT, P1 ;  /* 0x0000006d7e00720c */ /* 0x000fe20003f26110 */
[----:B------:R-:W-:Y:S01]  /*1de00*/  IMAD.WIDE.U32 R110, P4, R48, R69, R110 ;  /* 0x00000045306e7225 */ /* 0x000fe2000788006e */
[----:B------:R-:W-:Y:S02]  /*1de10*/  ISETP.GE.U32.AND.EX P2, PT, R129, R126, PT, P2 ;  /* 0x0000007e8100720c */ /* 0x000fe40003f46120 */
        /* <DEDUP_REMOVED lines=31> */
.L_x_118:
[----:B------:R-:W-:Y:S05]  /*1e010*/  BSYNC.RECONVERGENT B3 ;  /* 0x0000000000037941 */ /* 0x000fea0003800200 */
.L_x_117:
[----:B------:R-:W-:Y:S01]  /*1e020*/  IADD3 R47, P2, PT, R123, R114, RZ ;  /* 0x000000727b2f7210 */ /* 0x000fe20007f5e0ff */
[----:B------:R-:W-:Y:S01]  /*1e030*/  IMAD.WIDE.U32.X R104, R119, R69, R104, P3 ;  /* 0x0000004577687225 */ /* 0x000fe200018e0468 */
[----:B------:R-:W-:Y:S01]  /*1e040*/  SEL R46, RZ, 0x1, !P4 ;  /* 0x00000001ff2e7807 */ /* 0x000fe20006000000 */
[----:B------:R-:W-:Y:S01]  /*1e050*/  BSSY.RECONVERGENT B3, `(.L_x_119) ;  /* 0x00000c5000037945 */ /* 0x000fe20003800200 */
[----:B------:R-:W-:Y:S01]  /*1e060*/  IADD3 R113, P1, PT, R116, R106, RZ ;  /* 0x0000006a74717210 */ /* 0x000fe20007f3e0ff */
[----:B------:R-:W-:Y:S01]  /*1e070*/  IMAD.X R115, R108, 0x1, R115, P2 ;  /* 0x000000016c737824 */ /* 0x000fe200010e0673 */
[----:B------:R-:W-:Y:S01]  /*1e080*/  ISETP.GE.U32.AND P4, PT, R123, R102, PT ;  /* 0x000000667b00720c */ /* 0x000fe20003f86070 */
[----:B------:R-:W-:Y:S01]  /*1e090*/  IMAD.WIDE.U32 R102, R127, R70, RZ ;  /* 0x000000467f667225 */ /* 0x000fe200078e00ff */
[----:B------:R-:W-:Y:S01]  /*1e0a0*/  IADD3 R46, P2, PT, R47, R46, RZ ;  /* 0x0000002e2f2e7210 */ /* 0x000fe20007f5e0ff */
[----:B------:R-:W-:Y:S01]  /*1e0b0*/  BSSY.RELIABLE B4, `(.L_x_120) ;  /* 0x00000a9000047945 */ /* 0x000fe20003800100 */
[----:B------:R-:W-:Y:S01]  /*1e0c0*/  SEL R44, RZ, 0x1, !P0 ;  /* 0x00000001ff2c7807 */ /* 0x000fe20004000000 */
[----:B------:R-:W-:Y:S01]  /*1e0d0*/  IMAD.X R112, R117, 0x1, R107, P1 ;  /* 0x0000000175707824 */ /* 0x000fe200008e066b */
[----:B------:R-:W-:Y:S01]  /*1e0e0*/  ISETP.LT.U32.AND P1, PT, R47, R123, PT ;  /* 0x0000007b2f00720c */ /* 0x000fe20003f21070 */
[----:B------:R-:W-:Y:S01]  /*1e0f0*/  IMAD.WIDE.U32 R102, P3, R50, R71, R102 ;  /* 0x0000004732667225 */ /* 0x000fe20007860066 */
[----:B------:R-:W-:-:S02]  /*1e100*/  ISETP.GE.U32.AND.EX P4, PT, R108, R131, PT, P4 ;  /* 0x000000836c00720c */ /* 0x000fc40003f86140 */
[----:B------:R-:W-:Y:S01]  /*1e110*/  ISETP.GE.U32.AND P0, PT, R46, R47, PT ;  /* 0x0000002f2e00720c */ /* 0x000fe20003f06070 */
[----:B------:R-:W-:Y:S01]  /*1e120*/  IMAD.X R47, RZ, RZ, R115, P2 ;  /* 0x000000ffff2f7224 */ /* 0x000fe200010e0673 */
[----:B------:R-:W-:Y:S02]  /*1e130*/  IADD3 R110, P2, PT, R113, R44, RZ ;  /* 0x0000002c716e7210 */ /* 0x000fe40007f5e0ff */
[----:B------:R-:W-:Y:S01]  /*1e140*/  ISETP.LT.U32.OR.EX P5, PT, R131, R45, !P4, P5 ;  /* 0x0000002d8300720c */ /* 0x000fe200067a1550 */
[----:B------:R-:W-:Y:S01]  /*1e150*/  IMAD.WIDE.U32 R106, R50, R70, R46 ;  /* 0x00000046326a7225 */ /* 0x000fe200078e002e */
[----:B------:R-:W-:Y:S02]  /*1e160*/  ISETP.GE.U32.AND.EX P0, PT, R47, R115, PT, P0 ;  /* 0x000000732f00720c */ /* 0x000fe40003f06100 */
[----:B------:R-:W-:Y:S01]  /*1e170*/  SEL R44, RZ, 0x1, !P5 ;  /* 0x00000001ff2c7807 */ /* 0x000fe20006800000 */
[----:B------:R-:W-:Y:S01]  /*1e180*/  IMAD.X R123, RZ, RZ, R112, P2 ;  /* 0x000000ffff7b7224 */ /* 0x000fe200010e0670 */
[----:B------:R-:W-:-:S02]  /*1e190*/  IADD3 R49, P2, PT, R110, R104, RZ ;  /* 0x000000686e317210 */ /* 0x000fc40007f5e0ff */
[----:B------:R-:W-:Y:S01]  /*1e1a0*/  ISETP.LT.U32.OR.EX P0, PT, R115, R108, !P0, P1 ;  /* 0x0000006c7300720c */ /* 0x000fe20004701510 */
[----:B------:R-:W-:Y:S01]  /*1e1b0*/  IMAD.IADD R115, R102, 0x1, R107 ;  /* 0x0000000166737824 */ /* 0x000fe200078e026b */
[----:B------:R-:W-:Y:S01]  /*1e1c0*/  IADD3 R44, P1, PT, R49, R44, RZ ;  /* 0x0000002c312c7210 */ /* 0x000fe20007f3e0ff */
[----:B------:R-:W-:Y:S01]  /*1e1d0*/  IMAD.X R109, R123, 0x1, R105, P2 ;  /* 0x000000017b6d7824 */ /* 0x000fe200010e0669 */
[----:B------:R-:W-:Y:S01]  /*1e1e0*/  SEL R51, RZ, 0x1, !P0 ;  /* 0x00000001ff337807 */ /* 0x000fe20004000000 */
[----:B------:R-:W-:Y:S01]  /*1e1f0*/  IMAD.WIDE.U32 R104, R50, R70, RZ ;  /* 0x0000004632687225 */ /* 0x000fe200078e00ff */
[----:B------:R-:W-:Y:S02]  /*1e200*/  ISETP.GE.U32.AND P2, PT, R44, R49, PT ;  /* 0x000000312c00720c */ /* 0x000fe40003f46070 */
[----:B------:R-:W-:Y:S01]  /*1e210*/  IADD3 R51, P5, PT, R51, R106, RZ ;  /* 0x0000006a33337210 */ /* 0x000fe20007fbe0ff */
[----:B------:R-:W-:Y:S01]  /*1e220*/  IMAD.X R45, RZ, RZ, R109, P1 ;  /* 0x000000ffff2d7224 */ /* 0x000fe200008e066d */
[----:B------:R-:W-:Y:S01]  /*1e230*/  ISETP.LT.U32.AND P1, PT, R49, R110, PT ;  /* 0x0000006e3100720c */ /* 0x000fe20003f21070 */
[----:B------:R-:W-:Y:S01]  /*1e240*/  IMAD.MOV.U32 R108, RZ, RZ, R103 ;  /* 0x000000ffff6c7224 */ /* 0x000fe200078e0067 */
[----:B------:R-:W-:Y:S01]  /*1e250*/  IADD3 RZ, P4, PT, R105, R102, RZ ;  /* 0x0000006669ff7210 */ /* 0x000fe20007f9e0ff */
[----:B------:R-:W-:Y:S01]  /*1e260*/  IMAD.WIDE.U32 R104, R119, R66, RZ ;  /* 0x0000004277687225 */ /* 0x000fe200078e00ff */
[----:B------:R-:W-:-:S02]  /*1e270*/  ISETP.GE.U32.AND.EX P2, PT, R45, R109, PT, P2 ;  /* 0x0000006d2d00720c */ /* 0x000fc40003f46120 */
[----:B------:R-:W-:Y:S02]  /*1e280*/  ISETP.LT.U32.AND P0, PT, R106, R46, PT ;  /* 0x0000002e6a00720c */ /* 0x000fe40003f01070 */
[----:B------:R-:W-:Y:S01]  /*1e290*/  ISETP.LT.U32.OR.EX P1, PT, R109, R123, !P2, P1 ;  /* 0x0000007b6d00720c */ /* 0x000fe20005721510 */
        /* <DEDUP_REMOVED lines=48> */
[----:B------:R-:W-:Y:S01]  /*1e5a0*/  IADD3 R102, P2, PT, R111, R102, RZ ;  /* 0x000000666f667210 */ /* 0x000fe20007f5e0ff */
[----:B------:R-:W-:Y:S01]  /*1e5b0*/  IMAD.MOV.U32 R44, RZ, RZ, R49 ;  /* 0x000000ffff2c7224 */ /* 0x000fe200078e0031 */
[----:B------:R-:W-:-:S02]  /*1e5c0*/  ISETP.LT.U32.AND P1, PT, R104, R46, PT ;  /* 0x0000002e6800720c */ /* 0x000fc40003f21070 */
        /* <DEDUP_REMOVED lines=14> */
[----:B------:R-:W-:Y:S01]  /*1e6b0*/  ISETP.GE.U32.AND.EX P5, PT, R48, R104, PT, P5 ;  /* 0x000000683000720c */ /* 0x000fe20003fa6150 */
[-C--:B------:R-:W-:Y:S01]  /*1e6c0*/  IMAD.WIDE.U32 R46, R127, R66.reuse, RZ ;  /* 0x000000427f2e7225 */ /* 0x080fe200078e00ff */
[----:B------:R-:W-:Y:S02]  /*1e6d0*/  ISETP.LT.U32.AND P4, PT, R102, R111, PT ;  /* 0x0000006f6600720c */ /* 0x000fe40003f81070 */
[----:B------:R-:W-:Y:S01]  /*1e6e0*/  ISETP.GE.U32.AND.EX P3, PT, R45, R49, PT, P3 ;  /* 0x000000312d00720c */ /* 0x000fe20003f66130 */
[----:B------:R-:W-:Y:S01]  /*1e6f0*/  IMAD.WIDE.U32 R102, R50, R66, RZ ;  /* 0x0000004232667225 */ /* 0x000fe200078e00ff */
[----:B------:R-:W-:-:S02]  /*1e700*/  @!P0 ISETP.NE.U32.AND P1, PT, R111, RZ, PT ;  /* 0x000000ff6f00820c */ /* 0x000fc40003f25070 */
[----:B------:R-:W-:Y:S01]  /*1e710*/  ISETP.LT.U32.OR.EX P3, PT, R49, R48, !P3, P2 ;  /* 0x000000303100720c */ /* 0x000fe20005f61520 */
[----:B------:R-:W-:Y:S01]  /*1e720*/  IMAD.WIDE.U32 R46, P2, R50, R67, R46 ;  /* 0x00000043322e7225 */ /* 0x000fe2000784002e */
[----:B------:R-:W-:Y:S02]  /*1e730*/  ISETP.LT.U32.OR.EX P4, PT, R104, R125, !P5, P4 ;  /* 0x0000007d6800720c */ /* 0x000fe40006f81540 */
[----:B------:R-:W-:Y:S01]  /*1e740*/  SEL R107, RZ, 0x1, !P3 ;  /* 0x00000001ff6b7807 */ /* 0x000fe20005800000 */
[----:B------:R-:W-:Y:S01]  /*1e750*/  IMAD.WIDE.U32 R48, R50, R66, R44 ;  /* 0x0000004232307225 */ /* 0x000fe200078e002c */
[----:B------:R-:W-:Y:S02]  /*1e760*/  @!P0 ISETP.NE.AND.EX P5, PT, R125, RZ, PT, P1 ;  /* 0x000000ff7d00820c */ /* 0x000fe40003fa5310 */
[----:B------:R-:W-:Y:S01]  /*1e770*/  IADD3 RZ, P3, PT, R103, R46, RZ ;  /* 0x0000002e67ff7210 */ /* 0x000fe20007f7e0ff */
[----:B------:R-:W-:Y:S01]  /*1e780*/  IMAD.X R105, RZ, RZ, RZ, P2 ;  /* 0x000000ffff697224 */ /* 0x000fe200010e06ff */
[----:B------:R-:W-:Y:S01]  /*1e790*/  IADD3 R107, P2, PT, R107, R48, RZ ;  /* 0x000000306b6b7210 */ /* 0x000fe20007f5e0ff */
[----:B------:R-:W-:-:S02]  /*1e7a0*/  IMAD.IADD R49, R46, 0x1, R49 ;  /* 0x000000012e317824 */ /* 0x000fc400078e0231 */
[----:B------:R-:W-:Y:S01]  /*1e7b0*/  IMAD.MOV.U32 R104, RZ, RZ, R47 ;  /* 0x000000ffff687224 */ /* 0x000fe200078e002f */
[----:B------:R-:W-:Y:S01]  /*1e7c0*/  ISETP.GE.U32.AND P1, PT, R107, R48, PT ;  /* 0x000000306b00720c */ /* 0x000fe20003f26070 */
[----:B------:R-:W-:Y:S01]  /*1e7d0*/  IMAD.X R46, RZ, RZ, R49, P2 ;  /* 0x000000ffff2e7224 */ /* 0x000fe200010e0631 */
[----:B------:R-:W-:Y:S01]  /*1e7e0*/  @!P0 SEL R47, RZ, 0x1, P5 ;  /* 0x00000001ff2f8807 */ /* 0x000fe20002800000 */
[----:B------:R-:W-:Y:S01]  /*1e7f0*/  IMAD.WIDE.U32.X R104, R127, R67, R104, P3 ;  /* 0x000000437f687225 */ /* 0x000fe200018e0468 */
[----:B------:R-:W-:Y:S02]  /*1e800*/  ISETP.LT.U32.AND P2, PT, R48, R44, PT ;  /* 0x0000002c3000720c */ /* 0x000fe40003f41070 */
[----:B------:R-:W-:Y:S02]  /*1e810*/  ISETP.GE.U32.AND.EX P1, PT, R46, R49, PT, P1 ;  /* 0x000000312e00720c */ /* 0x000fe40003f26110 */
[----:B------:R-:W-:Y:S02]  /*1e820*/  @!P0 IADD3 R118, P3, PT, R47, R118, RZ ;  /* 0x000000762f768210 */ /* 0x000fe40007f7e0ff */
[----:B------:R-:W-:-:S02]  /*1e830*/  SEL R47, RZ, 0x1, !P4 ;  /* 0x00000001ff2f7807 */ /* 0x000fc40006000000 */
        /* <DEDUP_REMOVED lines=16> */
[----:B------:R-:W-:Y:S02]  /*1e940*/  IMAD.MOV.U32 R102, RZ, RZ, R51 ;  /* 0x000000ffff667224 */ /* 0x000fe400078e0033 */
[----:B------:R-:W-:-:S06]  /*1e950*/  IMAD.MOV.U32 R103, RZ, RZ, R106 ;  /* 0x000000ffff677224 */ /* 0x000fcc00078e006a */
        /* <DEDUP_REMOVED lines=26> */
[----:B------:R-:W-:Y:S02]  /*1eb00*/  IMAD.MOV.U32 R102, RZ, RZ, R51 ;  /* 0x000000ffff667224 */ /* 0x000fe400078e0033 */
[----:B------:R-:W-:-:S10]  /*1eb10*/  IMAD.MOV.U32 R103, RZ, RZ, R106 ;  /* 0x000000ffff677224 */ /* 0x000fd400078e006a */
[----:B------:R-:W-:Y:S05]  /*1eb20*/  @P0 BREAK.RELIABLE B4 ;  /* 0x0000000000040942 */ /* 0x000fea0003800100 */
[----:B------:R-:W-:Y:S05]  /*1eb30*/  @P0 BRA `(.L_x_122) ;  /* 0x0000000000580947 */ /* 0x000fea0003800000 */
.L_x_121:
[----:B------:R-:W-:Y:S05]  /*1eb40*/  BSYNC.RELIABLE B4 ;  /* 0x0000000000047941 */ /* 0x000fea0003800100 */
.L_x_120:
        /* <DEDUP_REMOVED lines=21> */
.L_x_122:
[----:B------:R-:W-:Y:S05]  /*1eca0*/  BSYNC.RECONVERGENT B3 ;  /* 0x0000000000037941 */ /* 0x000fea0003800200 */
.L_x_119:
[-C--:B------:R-:W-:Y:S01]  /*1ecb0*/  IMAD.WIDE.U32 R44, R62, R63.reuse, RZ ;  /* 0x0000003f3e2c7225 */ /* 0x080fe200078e00ff */
[----:B------:R-:W-:Y:S03]  /*1ecc0*/  BSSY.RECONVERGENT B3, `(.L_x_123) ;  /* 0x000007a000037945 */ /* 0x000fe60003800200 */
[----:B------:R-:W-:-:S04]  /*1ecd0*/  IMAD.WIDE.U32 R118, R63, R63, RZ ;  /* 0x0000003f3f767225 */ /* 0x000fc800078e00ff */
[----:B------:R-:W-:-:S04]  /*1ece0*/  IMAD.WIDE.U32 R44, P0, R63, R62, R44 ;  /* 0x0000003e3f2c7225 */ /* 0x000fc8000780002c */
[----:B------:R-:W-:Y:S01]  /*1ecf0*/  IMAD.X R51, RZ, RZ, RZ, P0 ;  /* 0x000000ffff337224 */ /* 0x000fe200000e06ff */
[----:B------:R-:W-:Y:S01]  /*1ed00*/  IADD3 R137, P0, PT, R119, R44, RZ ;  /* 0x0000002c77897210 */ /* 0x000fe20007f1e0ff */
[----:B------:R-:W-:Y:S02]  /*1ed10*/  IMAD.MOV.U32 R50, RZ, RZ, R45 ;  /* 0x000000ffff327224 */ /* 0x000fe400078e002d */
[----:B------:R-:W-:-:S04]  /*1ed20*/  IMAD.WIDE.U32 R112, R61, R63, RZ ;  /* 0x0000003f3d707225 */ /* 0x000fc800078e00ff */
[----:B------:R-:W-:-:S04]  /*1ed30*/  IMAD.WIDE.U32.X R50, R62, R62, R50, P0 ;  /* 0x0000003e3e327225 */ /* 0x000fc800000e0432 */
[----:B------:R-:W-:-:S04]  /*1ed40*/  IMAD.WIDE.U32 R44, R62, R60, RZ ;  /* 0x0000003c3e2c7225 */ /* 0x000fc800078e00ff */
[----:B------:R-:W-:-:S04]  /*1ed50*/  IMAD.WIDE.U32 R46, R60, R63, R50 ;  /* 0x0000003f3c2e7225 */ /* 0x000fc800078e0032 */
[----:B------:R-:W-:Y:S01]  /*1ed60*/  IMAD.WIDE.U32 R112, P5, R60, R62, R112 ;  /* 0x0000003e3c707225 */ /* 0x000fe200078a0070 */
[----:B------:R-:W-:-:S03]  /*1ed70*/  ISETP.GE.U32.AND P0, PT, R46, R50, PT ;  /* 0x000000322e00720c */ /* 0x000fc60003f06070 */
        /* <DEDUP_REMOVED lines=22> */
[----:B------:R-:W-:Y:S02]  /*1eee0*/  IMAD.IADD R127, R105, 0x1, R132 ;  /* 0x00000001697f7824 */ /* 0x000fe400078e0284 */
[----:B------:R-:W-:Y:S01]  /*1eef0*/  IMAD.MOV.U32 R50, RZ, RZ, R49 ;  /* 0x000000ffff327224 */ /* 0x000fe200078e0031 */
[----:B------:R-:W-:Y:S01]  /*1ef00*/  SEL R49, RZ, 0x1, P0 ;  /* 0x00000001ff317807 */ /* 0x000fe20000000000 */
[----:B------:R-:W-:Y:S01]  /*1ef10*/  IMAD.WIDE.U32 R114, R62, R33, RZ ;  /* 0x000000213e727225 */ /* 0x000fe200078e00ff */
[----:B------:R-:W-:-:S03]  /*1ef20*/  ISETP.GE.U32.AND.EX P0, PT, R127, R45, PT, P1 ;  /* 0x0000002d7f00720c */ /* 0x000fc60003f06110 */
[----:B------:R-:W-:Y:S01]  /*1ef30*/  IMAD.WIDE.U32.X R50, R35, R62, R50, P2 ;  /* 0x0000003e23327225 */ /* 0x000fe200010e0432 */
[----:B------:R-:W-:-:S03]  /*1ef40*/  SEL R110, RZ, 0x1, P0 ;  /* 0x00000001ff6e7807 */ /* 0x000fc60000000000 */
[----:B------:R-:W-:Y:S01]  /*1ef50*/  IMAD.WIDE.U32 R44, R60, R63, RZ ;  /* 0x0000003f3c2c7225 */ /* 0x000fe200078e00ff */
[----:B------:R-:W-:-:S03]  /*1ef60*/  IADD3 R49, P1, PT, R49, R50, RZ ;  /* 0x0000003231317210 */ /* 0x000fc60007f3e0ff */
[----:B------:R-:W-:Y:S01]  /*1ef70*/  IMAD.WIDE.U32 R108, R32, R63, RZ ;  /* 0x0000003f206c7225 */ /* 0x000fe200078e00ff */
[----:B------:R-:W-:Y:S02]  /*1ef80*/  IADD3 R110, P0, PT, R49, R110, RZ ;  /* 0x0000006e316e7210 */ /* 0x000fe40007f1e0ff */
[----:B------:R-:W-:Y:S01]  /*1ef90*/  IADD3 RZ, P2, PT, R112, R45, RZ ;  /* 0x0000002d70ff7210 */ /* 0x000fe20007f5e0ff */
[----:B------:R-:W-:Y:S01]  /*1efa0*/  IMAD.X R105, RZ, RZ, R51, P1 ;  /* 0x000000ffff697224 */ /* 0x000fe200008e0633 */
[----:B------:R-:W-:Y:S01]  /*1efb0*/  ISETP.GE.U32.AND P3, PT, R110, R49, PT ;  /* 0x000000316e00720c */ /* 0x000fe20003f66070 */
[----:B------:R-:W-:-:S04]  /*1efc0*/  IMAD.WIDE.U32 R44, R63, R33, RZ ;  /* 0x000000213f2c7225 */ /* 0x000fc800078e00ff */
[----:B------:R-:W-:Y:S01]  /*1efd0*/  IMAD.X R111, RZ, RZ, R105, P0 ;  /* 0x000000ffff6f7224 */ /* 0x000fe200000e0669 */
[----:B------:R-:W-:Y:S01]  /*1efe0*/  ISETP.LT.U32.AND P0, PT, R49, R50, PT ;  /* 0x000000323100720c */ /* 0x000fe20003f01070 */
[----:B------:R-:W-:-:S03]  /*1eff0*/  IMAD.WIDE.U32 R114, P1, R63, R32, R114 ;  /* 0x000000203f727225 */ /* 0x000fc60007820072 */
[----:B------:R-:W-:Y:S01]  /*1f000*/  ISETP.GE.U32.AND.EX P3, PT, R111, R105, PT, P3 ;  /* 0x000000696f00720c */ /* 0x000fe20003f66130 */
[----:B------:R-:W-:Y:S01]  /*1f010*/  IMAD.X R49, RZ, RZ, RZ, P5 ;  /* 0x000000ffff317224 */ /* 0x000fe200028e06ff */
[----:B------:R-:W-:Y:S01]  /*1f020*/  IADD3 RZ, P5, PT, R45, R114, RZ ;  /* 0x000000722dff7210 */ /* 0x000fe20007fbe0ff */
[----:B------:R-:W-:Y:S01]  /*1f030*/  IMAD.WIDE.U32 R44, R63, R33, R110 ;  /* 0x000000213f2c7225 */ /* 0x000fe200078e006e */
[----:B------:R-:W-:-:S03]  /*1f040*/  ISETP.LT.U32.OR.EX P0, PT, R105, R51, !P3, P0 ;  /* 0x000000336900720c */ /* 0x000fc60005f01500 */
[----:B------:R-:W-:Y:S01]  /*1f050*/  IMAD.WIDE.U32 R108, P3, R62, R33, R108 ;  /* 0x000000213e6c7225 */ /* 0x000fe2000786006c */
[----:B------:R-:W-:-:S03]  /*1f060*/  SEL R105, RZ, 0x1, !P0 ;  /* 0x00000001ff697807 */ /* 0x000fc60004000000 */
[----:B------:R-:W-:Y:S01]  /*1f070*/  IMAD.X R51, RZ, RZ, RZ, P1 ;  /* 0x000000ffff337224 */ /* 0x000fe200008e06ff */
[----:B------:R-:W-:Y:S01]  /*1f080*/  ISETP.GE.U32.AND P1, PT, R44, R110, PT ;  /* 0x0000006e2c00720c */ /* 0x000fe20003f26070 */
[----:B------:R-:W-:Y:S02]  /*1f090*/  IMAD.MOV.U32 R50, RZ, RZ, R115 ;  /* 0x000000ffff327224 */ /* 0x000fe400078e0073 */
[----:B------:R-:W-:Y:S02]  /*1f0a0*/  IMAD.IADD R129, R45, 0x1, R108 ;  /* 0x000000012d817824 */ /* 0x000fe400078e026c */
[----:B------:R-:W-:-:S03]  /*1f0b0*/  IMAD.WIDE.U32 R106, R60, R63, R46 ;  /* 0x0000003f3c6a7225 */ /* 0x000fc600078e002e */
[----:B------:R-:W-:Y:S01]  /*1f0c0*/  ISETP.GE.U32.AND.EX P1, PT, R129, R111, PT, P1 ;  /* 0x0000006f8100720c */ /* 0x000fe20003f26110 */
[----:B------:R-:W-:Y:S01]  /*1f0d0*/  IMAD.MOV.U32 R48, RZ, RZ, R113 ;  /* 0x000000ffff307224 */ /* 0x000fe200078e0071 */
[----:B------:R-:W-:Y:S01]  /*1f0e0*/  ISETP.GE.U32.AND P0, PT, R106, R46, PT ;  /* 0x0000002e6a00720c */ /* 0x000fe20003f06070 */
[----:B------:R-:W-:Y:S01]  /*1f0f0*/  IMAD.WIDE.U32.X R50, R62, R32, R50, P5 ;  /* 0x000000203e327225 */ /* 0x000fe200028e0432 */
[----:B------:R-:W-:-:S03]  /*1f100*/  SEL R46, RZ, 0x1, P1 ;  /* 0x00000001ff2e7807 */ /* 0x000fc60000800000 */
[----:B------:R-:W-:Y:S01]  /*1f110*/  IMAD.WIDE.U32.X R110, R61, R62, R48, P2 ;  /* 0x0000003e3d6e7225 */ /* 0x000fe200010e0430 */
[----:B------:R-:W-:-:S03]  /*1f120*/  IADD3 R105, P2, PT, R105, R50, RZ ;  /* 0x0000003269697210 */ /* 0x000fc60007f5e0ff */
[----:B------:R-:W-:Y:S01]  /*1f130*/  IMAD.IADD R139, R112, 0x1, R107 ;  /* 0x00000001708b7824 */ /* 0x000fe200078e026b */
[----:B------:R-:W-:Y:S01]  /*1f140*/  IADD3 R45, P5, PT, R104, R110, RZ ;  /* 0x0000006e682d7210 */ /* 0x000fe20007fbe0ff */
[----:B------:R-:W-:Y:S01]  /*1f150*/  IMAD.X R112, RZ, RZ, R51, P2 ;  /* 0x000000ffff707224 */ /* 0x000fe200010e0633 */
[----:B------:R-:W-:Y:S01]  /*1f160*/  IADD3 R117, P1, PT, R105, R46, RZ ;  /* 0x0000002e69757210 */ /* 0x000fe20007f3e0ff */
[----:B------:R-:W-:Y:S01]  /*1f170*/  IMAD.WIDE.U32 R48, R61, R60, RZ ;  /* 0x0000003c3d307225 */ /* 0x000fe200078e00ff */
[----:B------:R-:W-:-:S03]  /*1f180*/  ISETP.GE.U32.AND.EX P0, PT, R139, R47, PT, P0 ;  /* 0x0000002f8b00720c */ /* 0x000fc60003f06100 */
[----:B------:R-:W-:Y:S01]  /*1f190*/  IMAD.X R110, R127, 0x1, R111, P5 ;  /* 0x000000017f6e7824 */ /* 0x000fe200028e066f */
[----:B------:R-:W-:Y:S01]  /*1f1a0*/  SEL R46, RZ, 0x1, P0 ;  /* 0x00000001ff2e7807 */ /* 0x000fe20000000000 */
[----:B------:R-:W-:Y:S01]  /*1f1b0*/  IMAD.X R111, RZ, RZ, R112, P1 ;  /* 0x000000ffff6f7224 */ /* 0x000fe200008e0670 */
[----:B------:R-:W-:Y:S01]  /*1f1c0*/  ISETP.GE.U32.AND P5, PT, R117, R105, PT ;  /* 0x000000697500720c */ /* 0x000fe20003fa6070 */
[C---:B------:R-:W-:Y:S01]  /*1f1d0*/  IMAD.WIDE.U32 R48, P0, R60.reuse, R61, R48 ;  /* 0x0000003d3c307225 */ /* 0x040fe20007800030 */
[----:B------:R-:W-:Y:S02]  /*1f1e0*/  IADD3 R46, P2, PT, R45, R46, RZ ;  /* 0x0000002e2d2e7210 */ /* 0x000fe40007f5e0ff */
[----:B------:R-:W-:Y:S01]  /*1f1f0*/  ISETP.LT.U32.AND P1, PT, R105, R50, PT ;  /* 0x000000326900720c */ /* 0x000fe20003f21070 */
[----:B------:R-:W-:Y:S01]  /*1f200*/  IMAD.MOV.U32 R50, RZ, RZ, R49 ;  /* 0x000000ffff327224 */ /* 0x000fe200078e0031 */
[----:B------:R-:W-:Y:S01]  /*1f210*/  ISETP.GE.U32.AND.EX P5, PT, R111, R112, PT, P5 ;  /* 0x000000706f00720c */ /* 0x000fe20003fa6150 */
[----:B------:R-:W-:Y:S01]  /*1f220*/  IMAD.X R47, RZ, RZ, R110, P2 ;  /* 0x000000ffff2f7224 */ /* 0x000fe200010e066e */
[----:B------:R-:W-:Y:S01]  /*1f230*/  ISETP.GE.U32.AND P2, PT, R45, R104, PT ;  /* 0x000000682d00720c */ /* 0x000fe20003f46070 */
[----:B------:R-:W-:Y:S01]  /*1f240*/  IMAD.WIDE.U32 R104, R60, R60, RZ ;  /* 0x0000003c3c687225 */ /* 0x000fe200078e00ff */
[----:B------:R-:W-:-:S02]  /*1f250*/  ISETP.LT.U32.OR.EX P1, PT, R112, R51, !P5, P1 ;  /* 0x000000337000720c */ /* 0x000fc40006f21510 */
[----:B------:R-:W-:Y:S01]  /*1f260*/  ISETP.GE.U32.AND.EX P2, PT, R110, R127, PT, P2 ;  /* 0x0000007f6e00720c */ /* 0x000fe20003f46120 */
[----:B------:R-:W-:Y:S01]  /*1f270*/  IMAD.X R51, RZ, RZ, RZ, P0 ;  /* 0x000000ffff337224 */ /* 0x000fe200000e06ff */
[----:B------:R-:W-:Y:S01]  /*1f280*/  ISETP.GE.U32.AND P0, PT, R46, R45, PT ;  /* 0x0000002d2e00720c */ /* 0x000fe20003f06070 */
[----:B------:R-:W-:Y:S01]  /*1f290*/  IMAD.WIDE.U32 R114, R60, R60, R46 ;  /* 0x0000003c3c727225 */ /* 0x000fe200078e002e */
[----:B------:R-:W-:Y:S02]  /*1f2a0*/  IADD3 RZ, P5, PT, R105, R48, RZ ;  /* 0x0000003069ff7210 */ /* 0x000fe40007fbe0ff */
[----:B------:R-:W-:Y:S01]  /*1f2b0*/  ISETP.GE.U32.AND.EX P0, PT, R47, R110, PT, P0 ;  /* 0x0000006e2f00720c */ /* 0x000fe20003f06100 */
[----:B------:R-:W-:Y:S01]  /*1f2c0*/  IMAD.IADD R127, R48, 0x1, R115 ;  /* 0x00000001307f7824 */ /* 0x000fe200078e0273 */
[----:B------:R-:W-:Y:S01]  /*1f2d0*/  SEL R45, RZ, 0x1, !P1 ;  /* 0x00000001ff2d7807 */ /* 0x000fe20004800000 */
        /* <DEDUP_REMOVED lines=24> */
.L_x_124:
[----:B------:R-:W-:Y:S05]  /*1f460*/  BSYNC.RECONVERGENT B3 ;  /* 0x0000000000037941 */ /* 0x000fea0003800200 */
.L_x_123:
        /* <DEDUP_REMOVED lines=9> */
[----:B------:R-:W-:-:S03]  /*1f500*/  IMAD.WIDE.U32 R48, P2, R35, R60, R48 ;  /* 0x0000003c23307225 */ /* 0x000fc60007840030 */
[----:B------:R-:W-:Y:S01]  /*1f510*/  ISETP.GE.U32.AND.EX P0, PT, R45, R50, PT, P0 ;  /* 0x000000322d00720c */ /* 0x000fe20003f06100 */
[----:B------:R-:W-:-:S03]  /*1f520*/  IMAD.WIDE.U32 R134, P5, R34, R61, R134 ;  /* 0x0000003d22867225 */ /* 0x000fc600078a0086 */
[----:B------:R-:W-:Y:S01]  /*1f530*/  ISETP.GE.U32.AND.EX P0, PT, R50, R129, P0, P1 ;  /* 0x000000813200720c */ /* 0x000fe20000706110 */
[----:B------:R-:W-:-:S04]  /*1f540*/  IMAD.WIDE.U32 R50, R60, R34, RZ ;  /* 0x000000223c327225 */ /* 0x000fc800078e00ff */
[----:B------:R-:W-:-:S04]  /*1f550*/  IMAD.WIDE.U32 R112, R34, R60, R44 ;  /* 0x0000003c22707225 */ /* 0x000fc800078e002c */
[----:B------:R-:W-:Y:S01]  /*1f560*/  IMAD.X R47, RZ, RZ, RZ, P2 ;  /* 0x000000ffff2f7224 */ /* 0x000fe200010e06ff */
[----:B------:R-:W-:Y:S01]  /*1f570*/  ISETP.GE.U32.AND P2, PT, R112, R44, PT ;  /* 0x0000002c7000720c */ /* 0x000fe20003f46070 */
[----:B------:R-:W-:Y:S02]  /*1f580*/  IMAD.IADD R115, R113, 0x1, R134 ;  /* 0x0000000171737824 */ /* 0x000fe400078e0286 */
[----:B------:R-:W-:Y:S01]  /*1f590*/  @!P0 IADD3 R117, P1, PT, R117, 0x1, RZ ;  /* 0x0000000175758810 */ /* 0x000fe20007f3e0ff */
[----:B------:R-:W-:Y:S02]  /*1f5a0*/  IMAD.MOV.U32 R46, RZ, RZ, R49 ;  /* 0x000000ffff2e7224 */ /* 0x000fe400078e0031 */
[----:B------:R-:W-:Y:S01]  /*1f5b0*/  ISETP.GE.U32.AND.EX P2, PT, R115, R45, PT, P2 ;  /* 0x0000002d7300720c */ /* 0x000fe20003f46120 */
[----:B------:R-:W-:Y:S02]  /*1f5c0*/  IMAD.MOV.U32 R50, RZ, RZ, R133 ;  /* 0x000000ffff327224 */ /* 0x000fe400078e0085 */
[----:B------:R-:W-:Y:S01]  /*1f5d0*/  @!P0 IMAD.X R111, RZ, RZ, R111, P1 ;  /* 0x000000ffff6f8224 */ /* 0x000fe200008e066f */
[----:B------:R-:W-:-:S02]  /*1f5e0*/  @!P0 ISETP.NE.U32.AND P1, PT, R117, RZ, PT ;  /* 0x000000ff7500820c */ /* 0x000fc40003f25070 */
[----:B------:R-:W-:Y:S02]  /*1f5f0*/  SEL R105, RZ, 0x1, P2 ;  /* 0x00000001ff697807 */ /* 0x000fe40001000000 */
[----:B------:R-:W-:-:S04]  /*1f600*/  @!P0 ISETP.NE.AND.EX P1, PT, R111, RZ, PT, P1 ;  /* 0x000000ff6f00820c */ /* 0x000fc80003f25310 */
[----:B------:R-:W-:Y:S02]  /*1f610*/  @!P0 SEL R129, RZ, 0x1, P1 ;  /* 0x00000001ff818807 */ /* 0x000fe40000800000 */
[----:B------:R-:W-:Y:S01]  /*1f620*/  IADD3 RZ, P1, PT, R51, R48, RZ ;  /* 0x0000003033ff7210 */ /* 0x000fe20007f3e0ff */
[----:B------:R-:W-:-:S04]  /*1f630*/  IMAD.WIDE.U32 R48, R61, R33, RZ ;  /* 0x000000213d307225 */ /* 0x000fc800078e00ff */
[----:B------:R-:W-:-:S04]  /*1f640*/  IMAD.WIDE.U32.X R46, R35, R61, R46, P1 ;  /* 0x0000003d232e7225 */ /* 0x000fc800008e042e */
[----:B------:R-:W-:Y:S01]  /*1f650*/  IMAD.X R51, RZ, RZ, RZ, P4 ;  /* 0x000000ffff337224 */ /* 0x000fe200020e06ff */
[----:B------:R-:W-:Y:S01]  /*1f660*/  IADD3 R44, P1, PT, R117, R46, RZ ;  /* 0x0000002e752c7210 */ /* 0x000fe20007f3e0ff */
[----:B------:R-:W-:-:S03]  /*1f670*/  IMAD.WIDE.U32 R48, P4, R60, R32, R48 ;  /* 0x000000203c307225 */ /* 0x000fc60007880030 */
[----:B------:R-:W-:Y:S01]  /*1f680*/  IADD3 R104, P2, PT, R44, R105, RZ ;  /* 0x000000692c687210 */ /* 0x000fe20007f5e0ff */
[----:B------:R-:W-:Y:S02]  /*1f690*/  IMAD.X R46, R111, 0x1, R47, P1 ;  /* 0x000000016f2e7824 */ /* 0x000fe400008e062f */
[----:B------:R-:W-:Y:S01]  /*1f6a0*/  IMAD.MOV.U32 R110, RZ, RZ, R49 ;  /* 0x000000ffff6e7224 */ /* 0x000fe200078e0031 */
[----:B------:R-:W-:Y:S01]  /*1f6b0*/  ISETP.GE.U32.AND P1, PT, R104, R44, PT ;  /* 0x0000002c6800720c */ /* 0x000fe20003f26070 */
[----:B------:R-:W-:Y:S01]  /*1f6c0*/  IMAD.X R105, RZ, RZ, R46, P2 ;  /* 0x000000ffff697224 */ /* 0x000fe200010e062e */
[----:B------:R-:W-:Y:S01]  /*1f6d0*/  ISETP.LT.U32.AND P2, PT, R44, R117, PT ;  /* 0x000000752c00720c */ /* 0x000fe20003f41070 */
[----:B------:R-:W-:-:S03]  /*1f6e0*/  IMAD.WIDE.U32 R44, R34, R63, RZ ;  /* 0x0000003f222c7225 */ /* 0x000fc600078e00ff */
[----:B------:R-:W-:Y:S01]  /*1f6f0*/  ISETP.GE.U32.AND.EX P1, PT, R105, R46, PT, P1 ;  /* 0x0000002e6900720c */ /* 0x000fe20003f26110 */
[----:B------:R-:W-:-:S03]  /*1f700*/  IMAD.WIDE.U32 R116, R60, R33, RZ ;  /* 0x000000213c747225 */ /* 0x000fc600078e00ff */
[----:B------:R-:W-:Y:S01]  /*1f710*/  ISETP.LT.U32.OR.EX P2, PT, R46, R111, !P1, P2 ;  /* 0x0000006f2e00720c */ /* 0x000fe20004f41520 */
[----:B------:R-:W-:Y:S01]  /*1f720*/  IMAD.WIDE.U32 R46, R32, R60, RZ ;  /* 0x0000003c202e7225 */ /* 0x000fe200078e00ff */
[----:B------:R-:W-:Y:S02]  /*1f730*/  @!P0 IADD3 R128, P1, PT, R129, R128, RZ ;  /* 0x0000008081808210 */ /* 0x000fe40007f3e0ff */
[----:B------:R-:W-:Y:S01]  /*1f740*/  SEL R113, RZ, 0x1, !P2 ;  /* 0x00000001ff717807 */ /* 0x000fe20005000000 */
[----:B------:R-:W-:Y:S01]  /*1f750*/  IMAD.X R111, RZ, RZ, RZ, P4 ;  /* 0x000000ffff6f7224 */ /* 0x000fe200020e06ff */
[----:B------:R-:W-:Y:S01]  /*1f760*/  IADD3 RZ, P2, PT, R132, R45, RZ ;  /* 0x0000002d84ff7210 */ /* 0x000fe20007f5e0ff */
[----:B------:R-:W-:Y:S01]  /*1f770*/  @!P0 IMAD.X R126, RZ, RZ, R126, P1 ;  /* 0x000000ffff7e8224 */ /* 0x000fe200008e067e */
[----:B------:R-:W-:Y:S01]  /*1f780*/  IADD3 RZ, P4, PT, R117, R48, RZ ;  /* 0x0000003075ff7210 */ /* 0x000fe20007f9e0ff */
[----:B------:R-:W-:Y:S01]  /*1f790*/  IMAD.WIDE.U32 R44, P1, R61, R33, R46 ;  /* 0x000000213d2c7225 */ /* 0x000fe2000782002e */
[----:B------:R-:W-:-:S03]  /*1f7a0*/  IADD3 R113, P0, PT, R128, R113, RZ ;  /* 0x0000007180717210 */ /* 0x000fc60007f1e0ff */
[----:B------:R-:W-:-:S04]  /*1f7b0*/  IMAD.WIDE.U32 R48, R60, R33, R104 ;  /* 0x000000213c307225 */ /* 0x000fc800078e0068 */
[----:B------:R-:W-:Y:S02]  /*1f7c0*/  IMAD.MOV.U32 R46, RZ, RZ, R114 ;  /* 0x000000ffff2e7224 */ /* 0x000fe400078e0072 */
[----:B------:R-:W-:Y:S02]  /*1f7d0*/  IMAD.MOV.U32 R47, RZ, RZ, R127 ;  /* 0x000000ffff2f7224 */ /* 0x000fe400078e007f */
[----:B------:R-:W-:Y:S01]  /*1f7e0*/  IMAD.WIDE.U32.X R50, R35, R62, R50, P2 ;  /* 0x0000003e23327225 */ /* 0x000fe200010e0432 */
[----:B------:R-:W-:-:S03]  /*1f7f0*/  ISETP.GE.U32.AND P2, PT, R48, R104, PT ;  /* 0x000000683000720c */ /* 0x000fc60003f46070 */
[----:B------:R-:W-:-:S04]  /*1f800*/  IMAD.WIDE.U32 R46, R34, R63, R46 ;  /* 0x0000003f222e7225 */ /* 0x000fc800078e002e */
[----:B------:R-:W-:Y:S02]  /*1f810*/  IMAD.IADD R129, R49, 0x1, R44 ;  /* 0x0000000131817824 */ /* 0x000fe400078e022c */
[----:B------:R-:W-:Y:S01]  /*1f820*/  IMAD.X R131, RZ, RZ, R126, P0 ;  /* 0x000000ffff837224 */ /* 0x000fe200000e067e */
[----:B------:R-:W-:Y:S01]  /*1f830*/  ISETP.GE.U32.AND P0, PT, R46, R114, PT ;  /* 0x000000722e00720c */ /* 0x000fe20003f06070 */
[----:B------:R-:W-:Y:S01]  /*1f840*/  IMAD.IADD R132, R132, 0x1, R47 ;  /* 0x0000000184847824 */ /* 0x000fe200078e022f */
[----:B------:R-:W-:Y:S01]  /*1f850*/  ISETP.GE.U32.AND.EX P2, PT, R129, R105, PT, P2 ;  /* 0x000000698100720c */ /* 0x000fe20003f46120 */
[----:B------:R-:W-:Y:S01]  /*1f860*/  IMAD.WIDE.U32.X R110, R61, R32, R110, P4 ;  /* 0x000000203d6e7225 */ /* 0x000fe200020e046e */
[----:B------:R-:W-:Y:S02]  /*1f870*/  IADD3 R49, P4, PT, R112, R50, RZ ;  /* 0x0000003270317210 */ /* 0x000fe40007f9e0ff */
[----:B------:R-:W-:Y:S01]  /*1f880*/  ISETP.GE.U32.AND.EX P0, PT, R132, R127, PT, P0 ;  /* 0x0000007f8400720c */ /* 0x000fe20003f06100 */
[----:B------:R-:W-:Y:S01]  /*1f890*/  IMAD.MOV.U32 R126, RZ, RZ, RZ ;  /* 0x000000ffff7e7224 */ /* 0x000fe200078e00ff */
[----:B------:R-:W-:Y:S01]  /*1f8a0*/  SEL R117, RZ, 0x1, P2 ;  /* 0x00000001ff757807 */ /* 0x000fe20001000000 */
[----:B------:R-:W-:Y:S01]  /*1f8b0*/  IMAD.X R114, R115, 0x1, R51, P4 ;  /* 0x0000000173727824 */ /* 0x000fe200020e0633 */
[----:B------:R-:W-:-:S02]  /*1f8c0*/  IADD3 R110, P2, PT, R113, R110, RZ ;  /* 0x0000006e716e7210 */ /* 0x000fc40007f5e0ff */
[----:B------:R-:W-:Y:S02]  /*1f8d0*/  SEL R104, RZ, 0x1, P0 ;  /* 0x00000001ff687807 */ /* 0x000fe40000000000 */
[C---:B------:R-:W-:Y:S01]  /*1f8e0*/  IADD3 R117, P0, PT, R110.reuse, R117, RZ ;  /* 0x000000756e757210 */ /* 0x040fe20007f1e0ff */
[----:B------:R-:W-:Y:S01]  /*1f8f0*/  IMAD.X R50, R131, 0x1, R111, P2 ;  /* 0x0000000183327824 */ /* 0x000fe200010e066f */
[----:B------:R-:W-:Y:S01]  /*1f900*/  ISETP.LT.U32.AND P2, PT, R110, R113, PT ;  /* 0x000000716e00720c */ /* 0x000fe20003f41070 */
[----:B------:R-:W-:Y:S01]  /*1f910*/  IMAD.X R111, RZ, RZ, RZ, P5 ;  /* 0x000000ffff6f7224 */ /* 0x000fe200028e06ff */
[----:B------:R-:W-:Y:S01]  /*1f920*/  ISETP.GE.U32.AND P4, PT, R117, R110, PT ;  /* 0x0000006e7500720c */ /* 0x000fe20003f86070 */
[----:B------:R-:W-:Y:S01]  /*1f930*/  IMAD.X R127, RZ, RZ, R50, P0 ;  /* 0x000000ffff7f7224 */ /* 0x000fe200000e0632 */
[----:B------:R-:W-:Y:S01]  /*1f940*/  IADD3 R104, P0, PT, R49, R104, RZ ;  /* 0x0000006831687210 */ /* 0x000fe20007f1e0ff */
[----:B------:R-:W-:-:S03]  /*1f950*/  IMAD.MOV.U32 R110, RZ, RZ, R135 ;  /* 0x000000ffff6e7224 */ /* 0x000fc600078e0087 */
[----:B------:R-:W-:Y:S01]  /*1f960*/  ISETP.GE.U32.AND.EX P4, PT, R127, R50, PT, P4 ;  /* 0x000000327f00720c */ /* 0x000fe20003f86140 */
[----:B------:R-:W-:Y:S01]  /*1f970*/  IMAD.X R105, RZ, RZ, R114, P0 ;  /* 0x000000ffff697224 */ /* 0x000fe200000e0672 */
[----:B------:R-:W-:Y:S01]  /*1f980*/  ISETP.GE.U32.AND P0, PT, R49, R112, PT ;  /* 0x000000703100720c */ /* 0x000fe20003f06070 */
[-C--:B------:R-:W-:Y:S01]  /*1f990*/  IMAD.WIDE.U32 R112, R34, R60.reuse, RZ ;  /* 0x0000003c22707225 */ /* 0x080fe200078e00ff */
[----:B------:R-:W-:Y:S02]  /*1f9a0*/  ISETP.LT.U32.OR.EX P2, PT, R50, R131, !P4, P2 ;  /* 0x000000833200720c */ /* 0x000fe40006741520 */
[----:B------:R-:W-:Y:S01]  /*1f9b0*/  ISETP.GE.U32.AND P4, PT, R104, R49, PT ;  /* 0x000000316800720c */ /* 0x000fe20003f86070 */
[----:B------:R-:W-:Y:S01]  /*1f9c0*/  IMAD.WIDE.U32 R50, R34, R60, R104 ;  /* 0x0000003c22327225 */ /* 0x000fe200078e0068 */
[----:B------:R-:W-:Y:S02]  /*1f9d0*/  ISETP.GE.U32.AND.EX P0, PT, R114, R115, PT, P0 ;  /* 0x000000737200720c */ /* 0x000fe40003f06100 */
[----:B------:R-:W-:-:S02]  /*1f9e0*/  ISETP.GE.U32.AND.EX P4, PT, R105, R114, PT, P4 ;  /* 0x000000726900720c */ /* 0x000fc40003f86140 */
[C---:B------:R-:W-:Y:S01]  /*1f9f0*/  IADD3 RZ, P5, PT, R134.reuse, R113, RZ ;  /* 0x0000007186ff7210 */ /* 0x040fe20007fbe0ff */
[----:B------:R-:W-:Y:S01]  /*1fa00*/  IMAD.IADD R134, R134, 0x1, R51 ;  /* 0x0000000186867824 */ /* 0x000fe200078e0233 */
[----:B------:R-:W-:-:S03]  /*1fa10*/  SEL R49, RZ, 0x1, !P2 ;  /* 0x00000001ff317807 */ /* 0x000fc60005000000 */
[----:B------:R-:W-:Y:S01]  /*1fa20*/  IMAD.WIDE.U32.X R110, R35, R61, R110, P5 ;  /* 0x0000003d236e7225 */ /* 0x000fe200028e046e */
[----:B------:R-:W-:-:S03]  /*1fa30*/  ISETP.GE.U32.AND P5, PT, R50, R104, PT ;  /* 0x000000683200720c */ /* 0x000fc60003fa6070 */
[----:B------:R-:W-:Y:S01]  /*1fa40*/  IMAD.MOV.U32 R116, RZ, RZ, R49 ;  /* 0x000000ffff747224 */ /* 0x000fe200078e0031 */
[----:B------:R-:W-:Y:S01]  /*1fa50*/  ISETP.GE.U32.AND.EX P5, PT, R134, R105, PT, P5 ;  /* 0x000000698600720c */ /* 0x000fe20003fa6150 */
[----:B------:R-:W-:-:S03]  /*1fa60*/  IMAD.MOV.U32 R105, RZ, RZ, R48 ;  /* 0x000000ffff697224 */ /* 0x000fc600078e0030 */
        /* <DEDUP_REMOVED lines=18> */
.L_x_126:
[----:B------:R-:W-:Y:S05]  /*1fb90*/  BSYNC.RECONVERGENT B3 ;  /* 0x0000000000037941 */ /* 0x000fea0003800200 */
.L_x_125:
        /* <DEDUP_REMOVED lines=8> */
[----:B------:R-:W-:Y:S02]  /*1fc20*/  ISETP.GE.U32.AND P2, PT, R51, R105, PT ;  /* 0x000000693300720c */ /* 0x000fe40003f46070 */
[----:B------:R-:W-:Y:S01]  /*1fc30*/  LOP3.LUT R51, RZ, R118, RZ, 0x33, !PT ;  /* 0x00000076ff337212 */ /* 0x000fe200078e33ff */
[----:B------:R-:W-:Y:S01]  /*1fc40*/  IMAD.WIDE.U32 R114, R34, R34, R48 ;  /* 0x0000002222727225 */ /* 0x000fe200078e0030 */
[----:B------:R-:W-:-:S04]  /*1fc50*/  ISETP.GE.U32.AND.EX P0, PT, R49, R104, PT, P0 ;  /* 0x000000683100720c */ /* 0x000fc80003f06100 */
[----:B------:R-:W-:Y:S01]  /*1fc60*/  ISETP.GE.U32.AND.EX P0, PT, R104, R129, P0, P2 ;  /* 0x000000816800720c */ /* 0x000fe20000706120 */
[----:B------:R-:W-:-:S04]  /*1fc70*/  IMAD.WIDE.U32 R110, P2, R34, R35, R110 ;  /* 0x00000023226e7225 */ /* 0x000fc8000784006e */
        /* <DEDUP_REMOVED lines=10> */
[----:B------:R-:W-:Y:S01]  /*1fd20*/  IMAD.WIDE.U32 R112, R32, R34, RZ ;  /* 0x0000002220707225 */ /* 0x000fe200078e00ff */
[----:B------:R-:W-:-:S03]  /*1fd30*/  IADD3 R48, P5, PT, R117, R104, RZ ;  /* 0x0000006875307210 */ /* 0x000fc60007fbe0ff */
[----:B------:R-:W-:Y:S01]  /*1fd40*/  @!P0 IMAD.X R127, RZ, RZ, R127, P4 ;  /* 0x000000ffff7f8224 */ /* 0x000fe200020e067f */
[----:B------:R-:W-:-:S03]  /*1fd50*/  IADD3 R128, P2, PT, R48, R129, RZ ;  /* 0x0000008130807210 */ /* 0x000fc60007f5e0ff */
[----:B------:R-:W-:Y:S01]  /*1fd60*/  IMAD.X R104, R127, 0x1, R105, P5 ;  /* 0x000000017f687824 */ /* 0x000fe200028e0669 */
[----:B------:R-:W-:Y:S02]  /*1fd70*/  ISETP.GE.U32.AND P4, PT, R128, R48, PT ;  /* 0x000000308000720c */ /* 0x000fe40003f86070 */
[----:B------:R-:W-:Y:S01]  /*1fd80*/  ISETP.LT.U32.AND P5, PT, R48, R117, PT ;  /* 0x000000753000720c */ /* 0x000fe20003fa1070 */
[----:B------:R-:W-:Y:S01]  /*1fd90*/  IMAD.X R129, RZ, RZ, R104, P2 ;  /* 0x000000ffff817224 */ /* 0x000fe200010e0668 */
[----:B------:R-:W-:Y:S01]  /*1fda0*/  @!P0 ISETP.NE.U32.AND P2, PT, R117, RZ, PT ;  /* 0x000000ff7500820c */ /* 0x000fe20003f45070 */
[----:B------:R-:W-:-:S03]  /*1fdb0*/  IMAD.WIDE.U32 R48, R35, R33, RZ ;  /* 0x0000002123307225 */ /* 0x000fc600078e00ff */
[----:B------:R-:W-:Y:S02]  /*1fdc0*/  ISETP.GE.U32.AND.EX P4, PT, R129, R104, PT, P4 ;  /* 0x000000688100720c */ /* 0x000fe40003f86140 */
[----:B------:R-:W-:Y:S02]  /*1fdd0*/  @!P0 ISETP.NE.AND.EX P2, PT, R127, RZ, PT, P2 ;  /* 0x000000ff7f00820c */ /* 0x000fe40003f45320 */
[----:B------:R-:W-:Y:S01]  /*1fde0*/  ISETP.LT.U32.OR.EX P5, PT, R104, R127, !P4, P5 ;  /* 0x0000007f6800720c */ /* 0x000fe200067a1550 */
[----:B------:R-:W-:Y:S01]  /*1fdf0*/  IMAD.WIDE.U32 R104, R33, R63, RZ ;  /* 0x0000003f21687225 */ /* 0x000fe200078e00ff */
[----:B------:R-:W-:Y:S02]  /*1fe00*/  @!P0 SEL R107, RZ, 0x1, P2 ;  /* 0x00000001ff6b8807 */ /* 0x000fe40001000000 */
[----:B------:R-:W-:Y:S01]  /*1fe10*/  SEL R143, RZ, 0x1, !P5 ;  /* 0x00000001ff8f7807 */ /* 0x000fe20006800000 */
[----:B------:R-:W-:Y:S01]  /*1fe20*/  IMAD R104, R137, R74, RZ ;  /* 0x0000004a89687224 */ /* 0x000fe200078e02ff */
[----:B------:R-:W-:Y:S01]  /*1fe30*/  @!P0 IADD3 R116, P5, PT, R107, R116, RZ ;  /* 0x000000746b748210 */ /* 0x000fe20007fbe0ff */
[----:B------:R-:W-:-:S04]  /*1fe40*/  IMAD.WIDE.U32 R48, P4, R34, R32, R48 ;  /* 0x0000002022307225 */ /* 0x000fc80007880030 */
[C---:B------:R-:W-:Y:S01]  /*1fe50*/  IMAD R141, R118.reuse, R75, R104 ;  /* 0x0000004b768d7224 */ /* 0x040fe200078e0268 */
[----:B------:R-:W-:Y:S01]  /*1fe60*/  IADD3 RZ, P2, PT, R111, R48, RZ ;  /* 0x000000306fff7210 */ /* 0x000fe20007f5e0ff */
[----:B------:R-:W-:-:S04]  /*1fe70*/  IMAD.WIDE.U32 R118, R118, R74, RZ ;  /* 0x0000004a76767225 */ /* 0x000fc800078e00ff */
[----:B------:R-:W-:Y:S02]  /*1fe80*/  IMAD.IADD R141, R119, 0x1, R141 ;  /* 0x00000001778d7824 */ /* 0x000fe400078e028d */
[----:B------:R-:W-:Y:S01]  /*1fe90*/  IMAD.X R131, RZ, RZ, RZ, P4 ;  /* 0x000000ffff837224 */ /* 0x000fe200020e06ff */
[----:B------:R-:W-:Y:S01]  /*1fea0*/  IADD3 RZ, P4, PT, R108, R105, RZ ;  /* 0x000000696cff7210 */ /* 0x000fe20007f9e0ff */
[----:B------:R-:W-:-:S04]  /*1feb0*/  IMAD.WIDE.U32 R104, R141, R72, RZ ;  /* 0x000000488d687225 */ /* 0x000fc800078e00ff */
[----:B------:R-:W-:Y:S01]  /*1fec0*/  IMAD.X R127, RZ, RZ, RZ, P3 ;  /* 0x000000ffff7f7224 */ /* 0x000fe200018e06ff */
[----:B------:R-:W-:Y:S01]  /*1fed0*/  IADD3 R143, P3, PT, R116, R143, RZ ;  /* 0x0000008f748f7210 */ /* 0x000fe20007f7e0ff */
[----:B------:R-:W-:Y:S02]  /*1fee0*/  @!P0 IMAD.X R126, RZ, RZ, R126, P5 ;  /* 0x000000ffff7e8224 */ /* 0x000fe400028e067e */
[----:B------:R-:W-:Y:S02]  /*1fef0*/  IMAD.MOV.U32 R130, RZ, RZ, R49 ;  /* 0x000000ffff827224 */ /* 0x000fe400078e0031 */
[----:B------:R-:W-:-:S04]  /*1ff00*/  IMAD.WIDE.U32 R116, R34, R33, R128 ;  /* 0x0000002122747225 */ /* 0x000fc800078e0080 */
[----:B------:R-:W-:-:S04]  /*1ff10*/  IMAD.WIDE.U32 R104, P0, R118, R73, R104 ;  /* 0x0000004976687225 */ /* 0x000fc80007800068 */
[----:B------:R-:W-:-:S04]  /*1ff20*/  IMAD.WIDE.U32 R112, P5, R35, R33, R112 ;  /* 0x0000002123707225 */ /* 0x000fc800078a0070 */
[----:B------:R-:W-:-:S04]  /*1ff30*/  IMAD.WIDE.U32 R110, R118, R72, RZ ;  /* 0x00000048766e7225 */ /* 0x000fc800078e00ff */
[----:B------:R-:W-:Y:S01]  /*1ff40*/  IMAD.WIDE.U32.X R130, R35, R32, R130, P2 ;  /* 0x0000002023827225 */ /* 0x000fe200010e0482 */
[----:B------:R-:W-:-:S03]  /*1ff50*/  ISETP.GE.U32.AND P2, PT, R116, R128, PT ;  /* 0x000000807400720c */ /* 0x000fc60003f46070 */
[----:B------:R-:W-:Y:S02]  /*1ff60*/  IMAD.IADD R133, R117, 0x1, R112 ;  /* 0x0000000175857824 */ /* 0x000fe400078e0270 */
[----:B------:R-:W-:Y:S01]  /*1ff70*/  IMAD.X R145, RZ, RZ, R126, P3 ;  /* 0x000000ffff917224 */ /* 0x000fe200018e067e */
[----:B------:R-:W-:Y:S01]  /*1ff80*/  IADD3 R104, P3, PT, R111, R104, RZ ;  /* 0x000000686f687210 */ /* 0x000fe20007f7e0ff */
[----:B------:R-:W-:Y:S01]  /*1ff90*/  IMAD.X R49, RZ, RZ, RZ, P0 ;  /* 0x000000ffff317224 */ /* 0x000fe200000e06ff */
[----:B------:R-:W-:Y:S01]  /*1ffa0*/  ISETP.GT.U32.AND P0, PT, R110, R51, PT ;  /* 0x000000336e00720c */ /* 0x000fe20003f04070 */
[----:B------:R-:W-:Y:S01]  /*1ffb0*/  IMAD.MOV.U32 R48, RZ, RZ, R105 ;  /* 0x000000ffff307224 */ /* 0x000fe200078e0069 */
[----:B------:R-:W-:Y:S01]  /*1ffc0*/  ISETP.GE.U32.AND.EX P2, PT, R133, R129, PT, P2 ;  /* 0x000000818500720c */ /* 0x000fe20003f46120 */
[----:B------:R-:W-:Y:S01]  /*1ffd0*/  IMAD.MOV.U32 R126, RZ, RZ, R109 ;  /* 0x000000ffff7e7224 */ /* 0x000fe200078e006d */
[----:B------:R-:W-:Y:S01]  /*1ffe0*/  LOP3.LUT R51, RZ, R137, RZ, 0x33, !PT ;  /* 0x00000089ff337212 */ /* 0x000fe200078e33ff */
[----:B------:R-:W-:Y:S01]  /*1fff0*/  IMAD.WIDE.U32.X R48, R141, R73, R48, P3 ;  /* 0x000000498d307225 */ /* 0x000fe200018e0430 */
[----:B------:R-:W-:-:S02]  /*20000*/  IADD3 R110, P3, PT, R143, R130, RZ ;  /* 0x000000828f6e7210 */ /* 0x000fc40007f7e0ff */
[----:B------:R-:W-:Y:S01]  /*20010*/  SEL R137, RZ, 0x1, P2 ;  /* 0x00000001ff897807 */ /* 0x000fe20001000000 */
[----:B------:R-:W-:Y:S01]  /*20020*/  IMAD.WIDE.U32.X R126, R62, R32, R126, P4 ;  /* 0x000000203e7e7225 */ /* 0x000fe200020e047e */
[----:B------:R-:W-:Y:S02]  /*20030*/  ISETP.GT.U32.AND.EX P0, PT, R104, R51, PT, P0 ;  /* 0x000000336800720c */ /* 0x000fe40003f04100 */
[----:B------:R-:W-:Y:S01]  /*20040*/  IADD3 R107, P2, PT, R106, R48, RZ ;  /* 0x000000306a6b7210 */ /* 0x000fe20007f5e0ff */
[----:B------:R-:W-:Y:S01]  /*20050*/  IMAD.X R130, R145, 0x1, R131, P3 ;  /* 0x0000000191827824 */ /* 0x000fe200018e0683 */
[----:B------:R-:W-:Y:S01]  /*20060*/  IADD3 R137, P3, PT, R110, R137, RZ ;  /* 0x000000896e897210 */ /* 0x000fe20007f7e0ff */
[----:B------:R-:W-:Y:S01]  /*20070*/  IMAD.MOV.U32 R51, RZ, RZ, R134 ;  /* 0x000000ffff337224 */ /* 0x000fe200078e0086 */
[----:B------:R-:W-:Y:S01]  /*20080*/  SEL R48, RZ, 0x1, !P0 ;  /* 0x00000001ff307807 */ /* 0x000fe20004000000 */
[----:B------:R-:W-:Y:S01]  /*20090*/  IMAD.X R109, R139, 0x1, R49, P2 ;  /* 0x000000018b6d7824 */ /* 0x000fe200010e0631 */
[----:B------:R-:W-:Y:S01]  /*200a0*/  IADD3 R117, P4, PT, R114, R126, RZ ;  /* 0x0000007e72757210 */ /* 0x000fe20007f9e0ff */
[----:B------:R-:W-:Y:S01]  /*200b0*/  IMAD.X R135, RZ, RZ, R130, P3 ;  /* 0x000000ffff877224 */ /* 0x000fe200018e0682 */
[----:B------:R-:W-:Y:S01]  /*200c0*/  IADD3 R48, P0, PT, R107, R48, RZ ;  /* 0x000000306b307210 */ /* 0x000fe20007f1e0ff */
[----:B------:R-:W-:Y:S01]  /*200d0*/  IMAD.WIDE.U32 R104, R63, R33, R50 ;  /* 0x000000213f687225 */ /* 0x000fe200078e0032 */
[----:B------:R-:W-:-:S02]  /*200e0*/  ISETP.GE.U32.AND P2, PT, R137, R110, PT ;  /* 0x0000006e8900720c */ /* 0x000fc40003f46070 */
[----:B------:R-:W-:Y:S01]  /*200f0*/  ISETP.LT.U32.AND P3, PT, R110, R143, PT ;  /* 0x0000008f6e00720c */ /* 0x000fe20003f61070 */
[----:B------:R-:W-:Y:S01]  /*20100*/  IMAD.X R126, R115, 0x1, R127, P4 ;  /* 0x00000001737e7824 */ /* 0x000fe200020e067f */
[----:B------:R-:W-:Y:S01]  /*20110*/  ISETP.GE.U32.AND.EX P2, PT, R135, R130, PT, P2 ;  /* 0x000000828700720c */ /* 0x000fe20003f46120 */
[----:B------:R-:W-:Y:S01]  /*20120*/  IMAD.X R49, RZ, RZ, R109, P0 ;  /* 0x000000ffff317224 */ /* 0x000fe200000e066d */
[----:B------:R-:W-:Y:S01]  /*20130*/  ISETP.GE.U32.AND P4, PT, R48, R107, PT ;  /* 0x0000006b3000720c */ /* 0x000fe20003f86070 */
[----:B------:R-:W-:Y:S01]  /*20140*/  IMAD.IADD R131, R108, 0x1, R105 ;  /* 0x000000016c837824 */ /* 0x000fe200078e0269 */
[----:B------:R-:W-:Y:S01]  /*20150*/  ISETP.LT.U32.OR.EX P2, PT, R130, R145, !P2, P3 ;  /* 0x000000918200720c */ /* 0x000fe20005741530 */
[C---:B------:R-:W-:Y:S01]  /*20160*/  IMAD.WIDE.U32 R110, R118.reuse, R70, RZ ;  /* 0x00000046766e7225 */ /* 0x040fe200078e00ff */
[----:B------:R-:W-:Y:S02]  /*20170*/  ISETP.LT.U32.AND P3, PT, R107, R106, PT ;  /* 0x0000006a6b00720c */ /* 0x000fe40003f61070 */
[----:B------:R-:W-:Y:S01]  /*20180*/  ISETP.GE.U32.AND.EX P4, PT, R49, R109, PT, P4 ;  /* 0x0000006d3100720c */ /* 0x000fe20003f86140 */
[----:B------:R-:W-:Y:S01]  /*20190*/  IMAD.WIDE.U32 R106, R118, R70, R48 ;  /* 0x00000046766a7225 */ /* 0x000fe200078e0030 */
[----:B------:R-:W-:-:S02]  /*201a0*/  ISETP.GE.U32.AND P0, PT, R104, R50, PT ;  /* 0x000000326800720c */ /* 0x000fc40003f06070 */
[----:B------:R-:W-:Y:S01]  /*201b0*/  ISETP.LT.U32.OR.EX P3, PT, R109, R139, !P4, P3 ;  /* 0x0000008b6d00720c */ /* 0x000fe20006761530 */
[----:B------:R-:W-:Y:S01]  /*201c0*/  IMAD.WIDE.U32 R50, R141, R70, RZ ;  /* 0x000000468d327225 */ /* 0x000fe200078e00ff */
[----:B------:R-:W-:Y:S02]  /*201d0*/  ISETP.GE.U32.AND.EX P0, PT, R131, R134, PT, P0 ;  /* 0x000000868300720c */ /* 0x000fe40003f06100 */
[----:B------:R-:W-:Y:S01]  /*201e0*/  SEL R145, RZ, 0x1, !P3 ;  /* 0x00000001ff917807 */ /* 0x000fe20005800000 */
[----:B------:R-:W-:Y:S02]  /*201f0*/  IMAD.MOV.U32 R129, RZ, RZ, RZ ;  /* 0x000000ffff817224 */ /* 0x000fe400078e00ff */
[----:B------:R-:W-:Y:S01]  /*20200*/  IMAD.WIDE.U32 R108, P4, R118, R71, R50 ;  /* 0x00000047766c7225 */ /* 0x000fe20007880032 */
[----:B------:R-:W-:Y:S02]  /*20210*/  SEL R50, RZ, 0x1, P0 ;  /* 0x00000001ff327807 */ /* 0x000fe40000000000 */
[----:B------:R-:W-:Y:S01]  /*20220*/  IADD3 R145, P0, PT, R145, R106, RZ ;  /* 0x0000006a91917210 */ /* 0x000fe20007f1e0ff */
[----:B------:R-:W-:Y:S01]  /*20230*/  IMAD.IADD R110, R108, 0x1, R107 ;  /* 0x000000016c6e7824 */ /* 0x000fe200078e026b */
[----:B------:R-:W-:Y:S01]  /*20240*/  IADD3 R50, P3, PT, R117, R50, RZ ;  /* 0x0000003275327210 */ /* 0x000fe20007f7e0ff */
[----:B------:R-:W-:Y:S01]  /*20250*/  IMAD.X R107, RZ, RZ, RZ, P4 ;  /* 0x000000ffff6b7224 */ /* 0x000fe200020e06ff */
[----:B------:R-:W-:Y:S01]  /*20260*/  ISETP.GE.U32.AND P4, PT, R145, R106, PT ;  /* 0x0000006a9100720c */ /* 0x000fe20003f86070 */
[----:B------:R-:W-:Y:S01]  /*20270*/  IMAD.X R143, RZ, RZ, R110, P0 ;  /* 0x000000ffff8f7224 */ /* 0x000fe200000e066e */
[----:B------:R-:W-:Y:S01]  /*20280*/  IADD3 RZ, P0, PT, R111, R108, RZ ;  /* 0x0000006c6fff7210 */ /* 0x000fe20007f1e0ff */
[----:B------:R-:W-:Y:S01]  /*20290*/  IMAD.X R51, RZ, RZ, R126, P3 ;  /* 0x000000ffff337224 */ /* 0x000fe200018e067e */
[----:B------:R-:W-:Y:S01]  /*202a0*/  ISETP.LT.U32.AND P3, PT, R106, R48, PT ;  /* 0x000000306a00720c */ /* 0x000fe20003f61070 */
[----:B------:R-:W-:Y:S01]  /*202b0*/  IMAD.MOV.U32 R106, RZ, RZ, R109 ;  /* 0x000000ffff6a7224 */ /* 0x000fe200078e006d */
[----:B------:R-:W-:-:S03]  /*202c0*/  ISETP.GE.U32.AND.EX P4, PT, R143, R110, PT, P4 ;  /* 0x0000006e8f00720c */ /* 0x000fc60003f86140 */
[----:B------:R-:W-:Y:S01]  /*202d0*/  IMAD.WIDE.U32.X R106, R141, R71, R106, P0 ;  /* 0x000000478d6a7225 */ /* 0x000fe200000e046a */
[----:B------:R-:W-:Y:S02]  /*202e0*/  ISETP.LT.U32.OR.EX P4, PT, R110, R49, !P4, P3 ;  /* 0x000000316e00720c */ /* 0x000fe40006781530 */
[----:B------:R-:W-:Y:S02]  /*202f0*/  ISETP.GE.U32.AND P0, PT, R117, R114, PT ;  /* 0x000000727500720c */ /* 0x000fe40003f06070 */
[----:B------:R-:W-:Y:S02]  /*20300*/  ISETP.GE.U32.AND P3, PT, R50, R117, PT ;  /* 0x000000753200720c */ /* 0x000fe40003f66070 */
[----:B------:R-:W-:Y:S02]  /*20310*/  ISETP.GE.U32.AND.EX P0, PT, R126, R115, PT, P0 ;  /* 0x000000737e00720c */ /* 0x000fe40003f06100 */
[----:B------:R-:W-:Y:S01]  /*20320*/  ISETP.GE.U32.AND.EX P3, PT, R51, R126, PT, P3 ;  /* 0x0000007e3300720c */ /* 0x000fe20003f66130 */
[----:B------:R-:W-:Y:S01]  /*20330*/  IMAD.WIDE.U32 R126, R141, R68, RZ ;  /* 0x000000448d7e7225 */ /* 0x000fe200078e00ff */
[----:B------:R-:W-:-:S02]  /*20340*/  SEL R48, RZ, 0x1, !P4 ;  /* 0x00000001ff307807 */ /* 0x000fc40006000000 */
[----:B------:R-:W-:Y:S02]  /*20350*/  IADD3 R49, P4, PT, R46, R106, RZ ;  /* 0x0000006a2e317210 */ /* 0x000fe40007f9e0ff */
[----:B------:R-:W-:-:S03]  /*20360*/  SEL R106, RZ, 0x1, !P2 ;  /* 0x00000001ff6a7807 */ /* 0x000fc60005000000 */
[----:B------:R-:W-:Y:S02]  /*20370*/  IMAD.X R109, R132, 0x1, R107, P4 ;  /* 0x00000001846d7824 */ /* 0x000fe400020e066b */
[----:B------:R-:W-:Y:S02]  /*20380*/  IMAD.MOV.U32 R139, RZ, RZ, R106 ;  /* 0x000000ffff8b7224 */ /* 0x000fe400078e006a */
[----:B------:R-:W-:Y:S05]  /*20390*/  @P3 BRA P0, `(.L_x_128) ;  /* 0x0000000000403947 */ /* 0x000fea0000000000 */
        /* <DEDUP_REMOVED lines=16> */
.L_x_128:
[----:B------:R-:W-:Y:S05]  /*204a0*/  BSYNC.RECONVERGENT B3 ;  /* 0x0000000000037941 */ /* 0x000fea0003800200 */
.L_x_127:
[----:B------:R-:W-:Y:S01]  /*204b0*/  IADD3 R106, P0, PT, R49, R48, RZ ;  /* 0x00000030316a7210 */ /* 0x000fe20007f1e0ff */
[-C--:B------:R-:W-:Y:S01]  /*204c0*/  IMAD R108, R143, R74.reuse, RZ ;  /* 0x0000004a8f6c7224 */ /* 0x080fe200078e02ff */
[----:B------:R-:W-:Y:S01]  /*204d0*/  LOP3.LUT R143, RZ, R143, RZ, 0x33, !PT ;  /* 0x0000008fff8f7212 */ /* 0x000fe200078e33ff */
[C---:B------:R-:W-:Y:S01]  /*204e0*/  IMAD.WIDE.U32 R110, R145.reuse, R74, RZ ;  /* 0x0000004a916e7225 */ /* 0x040fe200078e00ff */
[----:B------:R-:W-:Y:S01]  /*204f0*/  ISETP.GE.U32.AND P2, PT, R106, R49, PT ;  /* 0x000000316a00720c */ /* 0x000fe20003f46070 */
[----:B------:R-:W-:Y:S02]  /*20500*/  BSSY.RECONVERGENT B3, `(.L_x_129) ;  /* 0x0000123000037945 */ /* 0x000fe40003800200 */
[----:B------:R-:W-:Y:S01]  /*20510*/  IMAD R117, R145, R75, R108 ;  /* 0x0000004b91757224 */ /* 0x000fe200078e026c */
[----:B------:R-:W-:Y:S01]  /*20520*/  LOP3.LUT R145, RZ, R145, RZ, 0x33, !PT ;  /* 0x00000091ff917212 */ /* 0x000fe200078e33ff */
[----:B------:R-:W-:Y:S01]  /*20530*/  IMAD.X R107, RZ, RZ, R109, P0 ;  /* 0x000000ffff6b7224 */ /* 0x000fe200000e066d */
[----:B------:R-:W-:Y:S01]  /*20540*/  ISETP.LT.U32.AND P0, PT, R49, R46, PT ;  /* 0x0000002e3100720c */ /* 0x000fe20003f01070 */
[----:B------:R-:W-:-:S03]  /*20550*/  IMAD.WIDE.U32 R126, P3, R118, R69, R126 ;  /* 0x00000045767e7225 */ /* 0x000fc6000786007e */
[----:B------:R-:W-:Y:S01]  /*20560*/  ISETP.GE.U32.AND.EX P2, PT, R107, R109, PT, P2 ;  /* 0x0000006d6b00720c */ /* 0x000fe20003f46120 */
[----:B------:R-:W-:-:S03]  /*20570*/  IMAD.WIDE.U32 R46, R118, R68, RZ ;  /* 0x00000044762e7225 */ /* 0x000fc600078e00ff */
[----:B------:R-:W-:Y:S01]  /*20580*/  ISETP.LT.U32.OR.EX P0, PT, R109, R132, !P2, P0 ;  /* 0x000000846d00720c */ /* 0x000fe20005701500 */
[----:B------:R-:W-:Y:S01]  /*20590*/  IMAD.IADD R117, R111, 0x1, R117 ;  /* 0x000000016f757824 */ /* 0x000fe200078e0275 */
[----:B------:R-:W-:Y:S01]  /*205a0*/  IADD3 RZ, P4, PT, R47, R126, RZ ;  /* 0x0000007e2fff7210 */ /* 0x000fe20007f9e0ff */
[----:B------:R-:W-:Y:S01]  /*205b0*/  IMAD.WIDE.U32 R108, R118, R68, R106 ;  /* 0x00000044766c7225 */ /* 0x000fe200078e006a */
[----:B------:R-:W-:-:S03]  /*205c0*/  SEL R105, RZ, 0x1, !P0 ;  /* 0x00000001ff697807 */ /* 0x000fc60004000000 */
[----:B------:R-:W-:Y:S01]  /*205d0*/  IMAD.WIDE.U32 R46, R117, R72, RZ ;  /* 0x00000048752e7225 */ /* 0x000fe200078e00ff */
[----:B------:R-:W-:-:S03]  /*205e0*/  IADD3 R147, P2, PT, R105, R108, RZ ;  /* 0x0000006c69937210 */ /* 0x000fc60007f5e0ff */
[----:B------:R-:W-:-:S04]  /*205f0*/  IMAD.WIDE.U32 R48, R110, R72, RZ ;  /* 0x000000486e307225 */ /* 0x000fc800078e00ff */
[----:B------:R-:W-:Y:S01]  /*20600*/  IMAD.X R115, RZ, RZ, RZ, P3 ;  /* 0x000000ffff737224 */ /* 0x000fe200018e06ff */
[----:B------:R-:W-:Y:S01]  /*20610*/  ISETP.GT.U32.AND P3, PT, R48, R145, PT ;  /* 0x000000913000720c */ /* 0x000fe20003f64070 */
[----:B------:R-:W-:Y:S02]  /*20620*/  IMAD.MOV.U32 R114, RZ, RZ, R127 ;  /* 0x000000ffff727224 */ /* 0x000fe400078e007f */
[----:B------:R-:W-:-:S04]  /*20630*/  IMAD.WIDE.U32 R46, P0, R110, R73, R46 ;  /* 0x000000496e2e7225 */ /* 0x000fc8000780002e */
[----:B------:R-:W-:Y:S02]  /*20640*/  IMAD.IADD R127, R126, 0x1, R109 ;  /* 0x000000017e7f7824 */ /* 0x000fe400078e026d */
[----:B------:R-:W-:Y:S01]  /*20650*/  IMAD.WIDE.U32.X R114, R141, R69, R114, P4 ;  /* 0x000000458d727225 */ /* 0x000fe200020e0472 */
[----:B------:R-:W-:-:S03]  /*20660*/  IADD3 R48, P4, PT, R49, R46, RZ ;  /* 0x0000002e31307210 */ /* 0x000fc60007f9e0ff */
[----:B------:R-:W-:Y:S01]  /*20670*/  IMAD.X R126, RZ, RZ, R127, P2 ;  /* 0x000000ffff7e7224 */ /* 0x000fe200010e067f */
[----:B------:R-:W-:Y:S01]  /*20680*/  ISETP.GE.U32.AND P2, PT, R147, R108, PT ;  /* 0x0000006c9300720c */ /* 0x000fe20003f46070 */
[----:B------:R-:W-:Y:S01]  /*20690*/  IMAD.X R49, RZ, RZ, RZ, P0 ;  /* 0x000000ffff317224 */ /* 0x000fe200000e06ff */
[----:B------:R-:W-:Y:S01]  /*206a0*/  ISETP.GT.U32.AND.EX P3, PT, R48, R143, PT, P3 ;  /* 0x0000008f3000720c */ /* 0x000fe20003f64130 */
[----:B------:R-:W-:Y:S01]  /*206b0*/  IMAD.MOV.U32 R48, RZ, RZ, R47 ;  /* 0x000000ffff307224 */ /* 0x000fe200078e002f */
[----:B------:R-:W-:Y:S01]  /*206c0*/  ISETP.LT.U32.AND P0, PT, R108, R106, PT ;  /* 0x0000006a6c00720c */ /* 0x000fe20003f01070 */
[----:B------:R-:W-:Y:S01]  /*206d0*/  IMAD.WIDE.U32 R108, R141, R66, RZ ;  /* 0x000000428d6c7225 */ /* 0x000fe200078e00ff */
[----:B------:R-:W-:Y:S02]  /*206e0*/  ISETP.GE.U32.AND.EX P2, PT, R126, R127, PT, P2 ;  /* 0x0000007f7e00720c */ /* 0x000fe40003f46120 */
[----:B------:R-:W-:Y:S01]  /*206f0*/  SEL R46, RZ, 0x1, !P3 ;  /* 0x00000001ff2e7807 */ /* 0x000fe20005800000 */
[----:B------:R-:W-:Y:S01]  /*20700*/  IMAD.WIDE.U32.X R48, R117, R73, R48, P4 ;  /* 0x0000004975307225 */ /* 0x000fe200020e0430 */
[----:B------:R-:W-:-:S02]  /*20710*/  ISETP.LT.U32.OR.EX P0, PT, R127, R107, !P2, P0 ;  /* 0x0000006b7f00720c */ /* 0x000fc40005701500 */
[----:B------:R-:W-:Y:S01]  /*20720*/  IADD3 R119, P2, PT, R104, R114, RZ ;  /* 0x0000007268777210 */ /* 0x000fe20007f5e0ff */
[C---:B------:R-:W-:Y:S01]  /*20730*/  IMAD.WIDE.U32 R106, R118.reuse, R66, RZ ;  /* 0x00000042766a7225 */ /* 0x040fe200078e00ff */
[----:B------:R-:W-:Y:S02]  /*20740*/  IADD3 R105, P4, PT, R147, R48, RZ ;  /* 0x0000003093697210 */ /* 0x000fe40007f9e0ff */
[----:B------:R-:W-:Y:S01]  /*20750*/  SEL R114, RZ, 0x1, !P0 ;  /* 0x00000001ff727807 */ /* 0x000fe20004000000 */
[----:B------:R-:W-:Y:S01]  /*20760*/  IMAD.X R128, R131, 0x1, R115, P2 ;  /* 0x0000000183807824 */ /* 0x000fe200010e0673 */
[----:B------:R-:W-:Y:S01]  /*20770*/  IADD3 R48, P3, PT, R105, R46, RZ ;  /* 0x0000002e69307210 */ /* 0x000fe20007f7e0ff */
[----:B------:R-:W-:-:S04]  /*20780*/  IMAD.WIDE.U32 R108, P2, R118, R67, R108 ;  /* 0x00000043766c7225 */ /* 0x000fc8000784006c */
[----:B------:R-:W-:Y:S01]  /*20790*/  IMAD.X R111, R126, 0x1, R49, P4 ;  /* 0x000000017e6f7824 */ /* 0x000fe200020e0631 */
[----:B------:R-:W-:Y:S01]  /*207a0*/  IADD3 RZ, P4, PT, R107, R108, RZ ;  /* 0x0000006c6bff7210 */ /* 0x000fe20007f9e0ff */
[----:B------:R-:W-:Y:S01]  /*207b0*/  IMAD.X R47, RZ, RZ, RZ, P2 ;  /* 0x000000ffff2f7224 */ /* 0x000fe200010e06ff */
[----:B------:R-:W-:Y:S01]  /*207c0*/  ISETP.GE.U32.AND P2, PT, R48, R105, PT ;  /* 0x000000693000720c */ /* 0x000fe20003f46070 */
[----:B------:R-:W-:Y:S01]  /*207d0*/  IMAD.X R49, RZ, RZ, R111, P3 ;  /* 0x000000ffff317224 */ /* 0x000fe200018e066f */
[----:B------:R-:W-:Y:S01]  /*207e0*/  ISETP.LT.U32.AND P3, PT, R105, R147, PT ;  /* 0x000000936900720c */ /* 0x000fe20003f61070 */
[----:B------:R-:W-:Y:S02]  /*207f0*/  IMAD.MOV.U32 R46, RZ, RZ, R109 ;  /* 0x000000ffff2e7224 */ /* 0x000fe400078e006d */
[----:B------:R-:W-:Y:S01]  /*20800*/  IMAD.WIDE.U32 R106, R117, R70, RZ ;  /* 0x00000046756a7225 */ /* 0x000fe200078e00ff */
[----:B------:R-:W-:Y:S02]  /*20810*/  ISETP.GE.U32.AND.EX P0, PT, R49, R111, PT, P2 ;  /* 0x0000006f3100720c */ /* 0x000fe40003f06120 */
[----:B------:R-:W-:Y:S01]  /*20820*/  IADD3 R114, P2, PT, R119, R114, RZ ;  /* 0x0000007277727210 */ /* 0x000fe20007f5e0ff */
[----:B------:R-:W-:Y:S01]  /*20830*/  IMAD.WIDE.U32.X R46, R141, R67, R46, P4 ;  /* 0x000000438d2e7225 */ /* 0x000fe200020e042e */
[----:B------:R-:W-:-:S02]  /*20840*/  ISETP.LT.U32.OR.EX P3, PT, R111, R126, !P0, P3 ;  /* 0x0000007e6f00720c */ /* 0x000fc40004761530 */
[----:B------:R-:W-:Y:S01]  /*20850*/  ISETP.GE.U32.AND P4, PT, R114, R119, PT ;  /* 0x000000777200720c */ /* 0x000fe20003f86070 */
[----:B------:R-:W-:Y:S01]  /*20860*/  IMAD.X R115, RZ, RZ, R128, P2 ;  /* 0x000000ffff737224 */ /* 0x000fe200010e0680 */
[----:B------:R-:W-:Y:S01]  /*20870*/  ISETP.LT.U32.AND P0, PT, R119, R104, PT ;  /* 0x000000687700720c */ /* 0x000fe20003f01070 */
[C---:B------:R-:W-:Y:S01]  /*20880*/  IMAD.WIDE.U32 R104, R110.reuse, R70, R48 ;  /* 0x000000466e687225 */ /* 0x040fe200078e0030 */
[----:B------:R-:W-:Y:S02]  /*20890*/  SEL R109, RZ, 0x1, !P3 ;  /* 0x00000001ff6d7807 */ /* 0x000fe40005800000 */
[----:B------:R-:W-:Y:S01]  /*208a0*/  ISETP.GE.U32.AND.EX P4, PT, R115, R128, PT, P4 ;  /* 0x000000807300720c */ /* 0x000fe20003f86140 */
[----:B------:R-:W-:Y:S01]  /*208b0*/  IMAD.WIDE.U32 R106, P2, R110, R71, R106 ;  /* 0x000000476e6a7225 */ /* 0x000fe2000784006a */
[----:B------:R-:W-:Y:S02]  /*208c0*/  IADD3 R109, P3, PT, R109, R104, RZ ;  /* 0x000000686d6d7210 */ /* 0x000fe40007f7e0ff */
[----:B------:R-:W-:Y:S01]  /*208d0*/  ISETP.LT.U32.OR.EX P0, PT, R128, R131, !P4, P0 ;  /* 0x000000838000720c */ /* 0x000fe20006701500 */
[----:B------:R-:W-:-:S04]  /*208e0*/  IMAD.WIDE.U32 R126, R110, R70, RZ ;  /* 0x000000466e7e7225 */ /* 0x000fc800078e00ff */
[----:B------:R-:W-:Y:S01]  /*208f0*/  IMAD.IADD R126, R106, 0x1, R105 ;  /* 0x000000016a7e7824 */ /* 0x000fe200078e0269 */
[----:B------:R-:W-:Y:S01]  /*20900*/  IADD3 RZ, P4, PT, R127, R106, RZ ;  /* 0x0000006a7fff7210 */ /* 0x000fe20007f9e0ff */
[----:B------:R-:W-:Y:S01]  /*20910*/  IMAD.WIDE.U32 R118, R118, R66, R114 ;  /* 0x0000004276767225 */ /* 0x000fe200078e0072 */
[----:B------:R-:W-:-:S03]  /*20920*/  SEL R127, RZ, 0x1, !P0 ;  /* 0x00000001ff7f7807 */ /* 0x000fc60004000000 */
[----:B------:R-:W-:Y:S01]  /*20930*/  IMAD.X R105, RZ, RZ, RZ, P2 ;  /* 0x000000ffff697224 */ /* 0x000fe200010e06ff */
[----:B------:R-:W-:Y:S01]  /*20940*/  ISETP.GE.U32.AND P2, PT, R109, R104, PT ;  /* 0x000000686d00720c */ /* 0x000fe20003f46070 */
[----:B------:R-:W-:Y:S01]  /*20950*/  IMAD.X R111, RZ, RZ, R126, P3 ;  /* 0x000000ffff6f7224 */ /* 0x000fe200018e067e */
[----:B------:R-:W-:Y:S01]  /*20960*/  IADD3 R131, P0, PT, R127, R118, RZ ;  /* 0x000000767f837210 */ /* 0x000fe20007f1e0ff */
[----:B------:R-:W-:Y:S01]  /*20970*/  IMAD.IADD R127, R108, 0x1, R119 ;  /* 0x000000016c7f7824 */ /* 0x000fe200078e0277 */
[----:B------:R-:W-:Y:S01]  /*20980*/  ISETP.LT.U32.AND P3, PT, R104, R48, PT ;  /* 0x000000306800720c */ /* 0x000fe20003f61070 */
[----:B------:R-:W-:Y:S01]  /*20990*/  IMAD.MOV.U32 R104, RZ, RZ, R107 ;  /* 0x000000ffff687224 */ /* 0x000fe200078e006b */
[----:B------:R-:W-:Y:S01]  /*209a0*/  ISETP.GE.U32.AND.EX P2, PT, R111, R126, PT, P2 ;  /* 0x0000007e6f00720c */ /* 0x000fe20003f46120 */
[----:B------:R-:W-:Y:S01]  /*209b0*/  IMAD.X R108, RZ, RZ, R127, P0 ;  /* 0x000000ffff6c7224 */ /* 0x000fe200000e067f */
[----:B------:R-:W-:Y:S01]  /*209c0*/  ISETP.LT.U32.AND P0, PT, R118, R114, PT ;  /* 0x000000727600720c */ /* 0x000fe20003f01070 */
[----:B------:R-:W-:Y:S01]  /*209d0*/  IMAD.WIDE.U32.X R104, R117, R71, R104, P4 ;  /* 0x0000004775687225 */ /* 0x000fe200020e0468 */
[----:B------:R-:W-:-:S02]  /*209e0*/  ISETP.LT.U32.OR.EX P3, PT, R126, R49, !P2, P3 ;  /* 0x000000317e00720c */ /* 0x000fc40005761530 */
[----:B------:R-:W-:Y:S01]  /*209f0*/  ISETP.GE.U32.AND P2, PT, R131, R118, PT ;  /* 0x000000768300720c */ /* 0x000fe20003f46070 */
[----:B------:R-:W-:Y:S01]  /*20a00*/  IMAD.WIDE.U32 R48, R33, R60, RZ ;  /* 0x0000003c21307225 */ /* 0x000fe200078e00ff */
[----:B------:R-:W-:Y:S02]  /*20a10*/  IADD3 R107, P4, PT, R131, R104, RZ ;  /* 0x00000068836b7210 */ /* 0x000fe40007f9e0ff */
[C---:B------:R-:W-:Y:S01]  /*20a20*/  ISETP.GE.U32.AND.EX P2, PT, R108.reuse, R127, PT, P2 ;  /* 0x0000007f6c00720c */ /* 0x040fe20003f46120 */
[----:B------:R-:W-:Y:S01]  /*20a30*/  IMAD.MOV.U32 R48, RZ, RZ, R45 ;  /* 0x000000ffff307224 */ /* 0x000fe200078e002d */
[----:B------:R-:W-:Y:S01]  /*20a40*/  SEL R106, RZ, 0x1, !P3 ;  /* 0x00000001ff6a7807 */ /* 0x000fe20005800000 */
[----:B------:R-:W-:Y:S01]  /*20a50*/  IMAD.X R119, R108, 0x1, R105, P4 ;  /* 0x000000016c777824 */ /* 0x000fe200020e0669 */
[----:B------:R-:W-:Y:S01]  /*20a60*/  ISETP.LT.U32.OR.EX P0, PT, R127, R115, !P2, P0 ;  /* 0x000000737f00720c */ /* 0x000fe20005701500 */
[----:B------:R-:W-:Y:S01]  /*20a70*/  IMAD.WIDE.U32 R104, R60, R33, R50 ;  /* 0x000000213c687225 */ /* 0x000fe200078e0032 */
[----:B------:R-:W-:-:S02]  /*20a80*/  IADD3 R106, P2, PT, R107, R106, RZ ;  /* 0x0000006a6b6a7210 */ /* 0x000fc40007f5e0ff */
[C---:B------:R-:W-:Y:S01]  /*20a90*/  IADD3 RZ, P3, PT, R44.reuse, R49, RZ ;  /* 0x000000312cff7210 */ /* 0x040fe20007f7e0ff */
[----:B------:R-:W-:Y:S01]  /*20aa0*/  IMAD.X R49, RZ, RZ, RZ, P1 ;  /* 0x000000ffff317224 */ /* 0x000fe200008e06ff */
[----:B------:R-:W-:Y:S01]  /*20ab0*/  ISETP.LT.U32.AND P1, PT, R107, R131, PT ;  /* 0x000000836b00720c */ /* 0x000fe20003f21070 */
[----:B------:R-:W-:Y:S01]  /*20ac0*/  IMAD.IADD R131, R44, 0x1, R105 ;  /* 0x000000012c837824 */ /* 0x000fe200078e0269 */
[----:B------:R-:W-:Y:S01]  /*20ad0*/  ISETP.GE.U32.AND P4, PT, R106, R107, PT ;  /* 0x0000006b6a00720c */ /* 0x000fe20003f86070 */
[----:B------:R-:W-:Y:S01]  /*20ae0*/  IMAD.X R107, RZ, RZ, R119, P2 ;  /* 0x000000ffff6b7224 */ /* 0x000fe200010e0677 */
[C---:B------:R-:W-:Y:S01]  /*20af0*/  IADD3 R127, P2, PT, R104.reuse, R46, RZ ;  /* 0x0000002e687f7210 */ /* 0x040fe20007f5e0ff */
[----:B------:R-:W-:Y:S01]  /*20b00*/  IMAD.WIDE.U32.X R48, R61, R32, R48, P3 ;  /* 0x000000203d307225 */ /* 0x000fe200018e0430 */
[----:B------:R-:W-:Y:S02]  /*20b10*/  ISETP.GE.U32.AND P3, PT, R104, R50, PT ;  /* 0x000000326800720c */ /* 0x000fe40003f66070 */
[----:B------:R-:W-:Y:S01]  /*20b20*/  ISETP.GE.U32.AND.EX P4, PT, R107, R119, PT, P4 ;  /* 0x000000776b00720c */ /* 0x000fe20003f86140 */
[----:B------:R-:W-:Y:S01]  /*20b30*/  IMAD.WIDE.U32 R44, R117, R68, RZ ;  /* 0x00000044752c7225 */ /* 0x000fe200078e00ff */
[----:B------:R-:W-:-:S02]  /*20b40*/  ISETP.GE.U32.AND.EX P3, PT, R131, R51, PT, P3 ;  /* 0x000000338300720c */ /* 0x000fc40003f66130 */
[----:B------:R-:W-:Y:S01]  /*20b50*/  ISETP.LT.U32.OR.EX P1, PT, R119, R108, !P4, P1 ;  /* 0x0000006c7700720c */ /* 0x000fe20006721510 */
[----:B------:R-:W-:Y:S01]  /*20b60*/  IMAD.X R126, R131, 0x1, R47, P2 ;  /* 0x00000001837e7824 */ /* 0x000fe200010e062f */
[----:B------:R-:W-:Y:S01]  /*20b70*/  IADD3 R105, P2, PT, R116, R48, RZ ;  /* 0x0000003074697210 */ /* 0x000fe20007f5e0ff */
[C---:B------:R-:W-:Y:S01]  /*20b80*/  IMAD.WIDE.U32 R46, R110.reuse, R68, R106 ;  /* 0x000000446e2e7225 */ /* 0x040fe200078e006a */
[----:B------:R-:W-:Y:S02]  /*20b90*/  SEL R141, RZ, 0x1, !P1 ;  /* 0x00000001ff8d7807 */ /* 0x000fe40004800000 */
[----:B------:R-:W-:Y:S01]  /*20ba0*/  SEL R48, RZ, 0x1, P3 ;  /* 0x00000001ff307807 */ /* 0x000fe20001800000 */
[----:B------:R-:W-:Y:S01]  /*20bb0*/  IMAD.WIDE.U32 R44, P4, R110, R69, R44 ;  /* 0x000000456e2c7225 */ /* 0x000fe2000788002c */
[----:B------:R-:W-:Y:S02]  /*20bc0*/  ISETP.LT.U32.AND P1, PT, R46, R106, PT ;  /* 0x0000006a2e00720c */ /* 0x000fe40003f21070 */
[----:B------:R-:W-:Y:S01]  /*20bd0*/  IADD3 R48, P3, PT, R105, R48, RZ ;  /* 0x0000003069307210 */ /* 0x000fe20007f7e0ff */
[----:B------:R-:W-:Y:S01]  /*20be0*/  IMAD.X R50, R133, 0x1, R49, P2 ;  /* 0x0000000185327824 */ /* 0x000fe200010e0631 */
[----:B------:R-:W-:Y:S01]  /*20bf0*/  IADD3 R141, P2, PT, R141, R46, RZ ;  /* 0x0000002e8d8d7210 */ /* 0x000fe20007f5e0ff */
[----:B------:R-:W-:Y:S01]  /*20c00*/  IMAD.IADD R106, R44, 0x1, R47 ;  /* 0x000000012c6a7824 */ /* 0x000fe200078e022f */
[----:B------:R-:W-:Y:S01]  /*20c10*/  SEL R128, RZ, 0x1, !P0 ;  /* 0x00000001ff807807 */ /* 0x000fe20004000000 */
[----:B------:R-:W-:Y:S01]  /*20c20*/  IMAD.X R49, RZ, RZ, R50, P3 ;  /* 0x000000ffff317224 */ /* 0x000fe200018e0632 */
[----:B------:R-:W-:Y:S01]  /*20c30*/  ISETP.GE.U32.AND P3, PT, R105, R116, PT ;  /* 0x000000746900720c */ /* 0x000fe20003f66070 */
[----:B------:R-:W-:Y:S01]  /*20c40*/  IMAD.X R143, RZ, RZ, R106, P2 ;  /* 0x000000ffff8f7224 */ /* 0x000fe200010e066a */
[----:B------:R-:W-:Y:S01]  /*20c50*/  ISETP.GE.U32.AND P2, PT, R48, R105, PT ;  /* 0x000000693000720c */ /* 0x000fe20003f46070 */
[----:B------:R-:W-:Y:S01]  /*20c60*/  IMAD.X R51, RZ, RZ, RZ, P4 ;  /* 0x000000ffff337224 */ /* 0x000fe200020e06ff */
[----:B------:R-:W-:Y:S01]  /*20c70*/  ISETP.GE.U32.AND P4, PT, R141, R46, PT ;  /* 0x0000002e8d00720c */ /* 0x000fe20003f86070 */
[----:B------:R-:W-:Y:S01]  /*20c80*/  IMAD.WIDE.U32 R46, R110, R68, RZ ;  /* 0x000000446e2e7225 */ /* 0x000fe200078e00ff */
[----:B------:R-:W-:-:S02]  /*20c90*/  ISETP.GE.U32.AND.EX P2, PT, R49, R50, PT, P2 ;  /* 0x000000323100720c */ /* 0x000fc40003f46120 */
[----:B------:R-:W-:Y:S01]  /*20ca0*/  ISETP.GE.U32.AND.EX P4, PT, R143, R106, PT, P4 ;  /* 0x0000006a8f00720c */ /* 0x000fe20003f86140 */
[----:B------:R-:W-:Y:S01]  /*20cb0*/  IMAD.WIDE.U32 R114, R117, R66, RZ ;  /* 0x0000004275727225 */ /* 0x000fe200078e00ff */
[----:B------:R-:W-:Y:S02]  /*20cc0*/  ISETP.GE.U32.AND.EX P2, PT, R50, R133, P2, P3 ;  /* 0x000000853200720c */ /* 0x000fe40001746130 */
[----:B------:R-:W-:Y:S01]  /*20cd0*/  IADD3 RZ, P3, PT, R47, R44, RZ ;  /* 0x0000002c2fff7210 */ /* 0x000fe20007f7e0ff */
[----:B------:R-:W-:Y:S01]  /*20ce0*/  IMAD.MOV.U32 R50, RZ, RZ, R45 ;  /* 0x000000ffff327224 */ /* 0x000fe200078e002d */
[----:B------:R-:W-:Y:S01]  /*20cf0*/  ISETP.LT.U32.OR.EX P1, PT, R106, R107, !P4, P1 ;  /* 0x0000006b6a00720c */ /* 0x000fe20006721510 */
[C---:B------:R-:W-:Y:S01]  /*20d00*/  IMAD.WIDE.U32 R114, P4, R110.reuse, R67, R114 ;  /* 0x000000436e727225 */ /* 0x040fe20007880072 */
[----:B------:R-:W-:Y:S02]  /*20d10*/  IADD3 R128, P0, PT, R127, R128, RZ ;  /* 0x000000807f807210 */ /* 0x000fe40007f1e0ff */
[----:B------:R-:W-:Y:S01]  /*20d20*/  SEL R108, RZ, 0x1, !P1 ;  /* 0x00000001ff6c7807 */ /* 0x000fe20004800000 */
[----:B------:R-:W-:-:S04]  /*20d30*/  IMAD.WIDE.U32 R44, R110, R66, RZ ;  /* 0x000000426e2c7225 */ /* 0x000fc800078e00ff */
[----:B------:R-:W-:-:S04]  /*20d40*/  IMAD.WIDE.U32 R106, R33, R34, RZ ;  /* 0x00000022216a7225 */ /* 0x000fc800078e00ff */
[----:B------:R-:W-:Y:S01]  /*20d50*/  IMAD.WIDE.U32.X R50, R117, R69, R50, P3 ;  /* 0x0000004575327225 */ /* 0x000fe200018e0432 */
[----:B------:R-:W-:-:S03]  /*20d60*/  IADD3 RZ, P3, PT, R112, R107, RZ ;  /* 0x0000006b70ff7210 */ /* 0x000fc60007f7e0ff */
[----:B------:R-:W-:Y:S01]  /*20d70*/  IMAD.X R47, RZ, RZ, RZ, P4 ;  /* 0x000000ffff2f7224 */ /* 0x000fe200020e06ff */
[----:B------:R-:W-:Y:S01]  /*20d80*/  IADD3 RZ, P4, PT, R45, R114, RZ ;  /* 0x000000722dff7210 */ /* 0x000fe20007f9e0ff */
[----:B------:R-:W-:Y:S01]  /*20d90*/  IMAD.MOV.U32 R46, RZ, RZ, R115 ;  /* 0x000000ffff2e7224 */ /* 0x000fe200078e0073 */
[----:B------:R-:W-:Y:S01]  /*20da0*/  IADD3 R107, P1, PT, R128, R50, RZ ;  /* 0x00000032806b7210 */ /* 0x000fe20007f3e0ff */
[----:B------:R-:W-:Y:S01]  /*20db0*/  IMAD R106, R111, R74, RZ ;  /* 0x0000004a6f6a7224 */ /* 0x000fe200078e02ff */
[----:B------:R-:W-:Y:S01]  /*20dc0*/  LOP3.LUT R111, RZ, R111, RZ, 0x33, !PT ;  /* 0x0000006fff6f7212 */ /* 0x000fe200078e33ff */
[----:B------:R-:W-:Y:S01]  /*20dd0*/  IMAD.X R133, RZ, RZ, R126, P0 ;  /* 0x000000ffff857224 */ /* 0x000fe200000e067e */
[----:B------:R-:W-:Y:S01]  /*20de0*/  ISETP.LT.U32.AND P0, PT, R107, R128, PT ;  /* 0x000000806b00720c */ /* 0x000fe20003f01070 */
[----:B------:R-:W-:Y:S01]  /*20df0*/  IMAD.WIDE.U32.X R46, R117, R67, R46, P4 ;  /* 0x00000043752e7225 */ /* 0x000fe200020e042e */
[----:B------:R-:W-:-:S03]  /*20e00*/  IADD3 R108, P4, PT, R107, R108, RZ ;  /* 0x0000006c6b6c7210 */ /* 0x000fc60007f9e0ff */
[----:B------:R-:W-:-:S04]  /*20e10*/  IMAD.WIDE.U32 R44, R109, R74, RZ ;  /* 0x0000004a6d2c7225 */ /* 0x000fc800078e00ff */
[----:B------:R-:W-:Y:S02]  /*20e20*/  IMAD R105, R109, R75, R106 ;  /* 0x0000004b6d697224 */ /* 0x000fe400078e026a */
[----:B------:R-:W-:Y:S01]  /*20e30*/  IMAD.X R115, R133, 0x1, R51, P1 ;  /* 0x0000000185737824 */ /* 0x000fe200008e0633 */
[----:B------:R-:W-:Y:S01]  /*20e40*/  ISETP.GE.U32.AND P1, PT, R108, R107, PT ;  /* 0x0000006b6c00720c */ /* 0x000fe20003f26070 */
[----:B------:R-:W-:Y:S02]  /*20e50*/  IMAD.X R117, RZ, RZ, RZ, P5 ;  /* 0x000000ffff757224 */ /* 0x000fe400028e06ff */
[----:B------:R-:W-:Y:S01]  /*20e60*/  IMAD.MOV.U32 R116, RZ, RZ, R113 ;  /* 0x000000ffff747224 */ /* 0x000fe200078e0071 */
[----:B------:R-:W-:Y:S01]  /*20e70*/  LOP3.LUT R113, RZ, R109, RZ, 0x33, !PT ;  /* 0x0000006dff717212 */ /* 0x000fe200078e33ff */
[----:B------:R-:W-:Y:S02]  /*20e80*/  IMAD.IADD R105, R45, 0x1, R105 ;  /* 0x000000012d697824 */ /* 0x000fe400078e0269 */
[----:B------:R-:W-:Y:S01]  /*20e90*/  IMAD.X R109, RZ, RZ, R115, P4 ;  /* 0x000000ffff6d7224 */ /* 0x000fe200020e0673 */
[----:B------:R-:W-:Y:S01]  /*20ea0*/  @!P2 IADD3 R137, P4, PT, R137, 0x1, RZ ;  /* 0x000000018989a810 */ /* 0x000fe20007f9e0ff */
[----:B------:R-:W-:-:S03]  /*20eb0*/  IMAD.WIDE.U32.X R116, R35, R32, R116, P3 ;  /* 0x0000002023747225 */ /* 0x000fc600018e0474 */
[----:B------:R-:W-:Y:S01]  /*20ec0*/  ISETP.GE.U32.AND.EX P1, PT, R109, R115, PT, P1 ;  /* 0x000000736d00720c */ /* 0x000fe20003f26110 */
[----:B------:R-:W-:-:S03]  /*20ed0*/  IMAD.WIDE.U32 R50, R105, R72, RZ ;  /* 0x0000004869327225 */ /* 0x000fc600078e00ff */
[----:B------:R-:W-:Y:S01]  /*20ee0*/  ISETP.LT.U32.OR.EX P0, PT, R115, R133, !P1, P0 ;  /* 0x000000857300720c */ /* 0x000fe20004f01500 */
[----:B------:R-:W-:-:S04]  /*20ef0*/  IMAD.WIDE.U32 R106, R34, R33, R48 ;  /* 0x00000021226a7225 */ /* 0x000fc800078e0030 */
[----:B------:R-:W-:Y:S01]  /*20f00*/  @!P2 IMAD.X R135, RZ, RZ, R135, P4 ;  /* 0x000000ffff87a224 */ /* 0x000fe200020e0687 */
[----:B------:R-:W-:Y:S01]  /*20f10*/  IADD3 R130, P4, PT, R137, R116, RZ ;  /* 0x0000007489827210 */ /* 0x000fe20007f9e0ff */
[----:B------:R-:W-:Y:S01]  /*20f20*/  IMAD.WIDE.U32 R50, P3, R44, R73, R50 ;  /* 0x000000492c327225 */ /* 0x000fe20007860032 */
[----:B------:R-:W-:-:S03]  /*20f30*/  ISETP.GE.U32.AND P5, PT, R106, R48, PT ;  /* 0x000000306a00720c */ /* 0x000fc60003fa6070 */
[----:B------:R-:W-:Y:S02]  /*20f40*/  IMAD.IADD R107, R112, 0x1, R107 ;  /* 0x00000001706b7824 */ /* 0x000fe400078e026b */
[----:B------:R-:W-:-:S04]  /*20f50*/  IMAD.WIDE.U32 R118, R44, R72, RZ ;  /* 0x000000482c767225 */ /* 0x000fc800078e00ff */
[----:B------:R-:W-:Y:S01]  /*20f60*/  IMAD.X R136, R135, 0x1, R117, P4 ;  /* 0x0000000187887824 */ /* 0x000fe200020e0675 */
[----:B------:R-:W-:Y:S01]  /*20f70*/  ISETP.GT.U32.AND P1, PT, R118, R113, PT ;  /* 0x000000717600720c */ /* 0x000fe20003f24070 */
[----:B------:R-:W-:Y:S01]  /*20f80*/  IMAD.X R117, RZ, RZ, RZ, P3 ;  /* 0x000000ffff757224 */ /* 0x000fe200018e06ff */
[----:B------:R-:W-:Y:S01]  /*20f90*/  ISETP.GE.U32.AND.EX P3, PT, R107, R49, PT, P5 ;  /* 0x000000316b00720c */ /* 0x000fe20003f66150 */
[----:B------:R-:W-:Y:S01]  /*20fa0*/  IMAD.MOV.U32 R116, RZ, RZ, R51 ;  /* 0x000000ffff747224 */ /* 0x000fe200078e0033 */
[----:B------:R-:W-:Y:S01]  /*20fb0*/  IADD3 R118, P4, PT, R119, R50, RZ ;  /* 0x0000003277767210 */ /* 0x000fe20007f9e0ff */
[----:B------:R-:W-:Y:S01]  /*20fc0*/  IMAD.WIDE.U32 R112, R32, R33, RZ ;  /* 0x0000002120707225 */ /* 0x000fe200078e00ff */
[----:B------:R-:W-:Y:S02]  /*20fd0*/  SEL R51, RZ, 0x1, P3 ;  /* 0x00000001ff337807 */ /* 0x000fe40001800000 */
[----:B------:R-:W-:Y:S01]  /*20fe0*/  ISETP.GT.U32.AND.EX P1, PT, R118, R111, PT, P1 ;  /* 0x0000006f7600720c */ /* 0x000fe20003f24110 */
[----:B------:R-:W-:Y:S01]  /*20ff0*/  IMAD.WIDE.U32.X R116, R105, R73, R116, P4 ;  /* 0x0000004969747225 */ /* 0x000fe200020e0474 */
[----:B------:R-:W-:-:S02]  /*21000*/  IADD3 R50, P3, PT, R130, R51, RZ ;  /* 0x0000003382327210 */ /* 0x000fc40007f7e0ff */
[----:B------:R-:W-:Y:S01]  /*21010*/  SEL R145, RZ, 0x1, !P1 ;  /* 0x00000001ff917807 */ /* 0x000fe20004800000 */
[----:B------:R-:W-:Y:S01]  /*21020*/  IMAD.WIDE.U32 R48, P5, R33, R32, R112 ;  /* 0x0000002021307225 */ /* 0x000fe200078a0070 */
[----:B------:R-:W-:-:S03]  /*21030*/  ISETP.GE.U32.AND P4, PT, R50, R130, PT ;  /* 0x000000823200720c */ /* 0x000fc60003f86070 */
[----:B------:R-:W-:Y:S01]  /*21040*/  IMAD.X R51, RZ, RZ, R136, P3 ;  /* 0x000000ffff337224 */ /* 0x000fe200018e0688 */
[----:B------:R-:W-:Y:S01]  /*21050*/  ISETP.LT.U32.AND P3, PT, R130, R137, PT ;  /* 0x000000898200720c */ /* 0x000fe20003f61070 */
[----:B------:R-:W-:Y:S01]  /*21060*/  IMAD.X R115, RZ, RZ, RZ, P5 ;  /* 0x000000ffff737224 */ /* 0x000fe200028e06ff */
[----:B------:R-:W-:Y:S01]  /*21070*/  IADD3 R130, P5, PT, R141, R116, RZ ;  /* 0x000000748d827210 */ /* 0x000fe20007fbe0ff */
[----:B------:R-:W-:Y:S01]  /*21080*/  IMAD.WIDE.U32 R112, R33, R33, RZ ;  /* 0x0000002121707225 */ /* 0x000fe200078e00ff */
[----:B------:R-:W-:-:S03]  /*21090*/  ISETP.GE.U32.AND.EX P4, PT, R51, R136, PT, P4 ;  /* 0x000000883300720c */ /* 0x000fc60003f86140 */
[----:B------:R-:W-:Y:S01]  /*210a0*/  IMAD.X R132, R143, 0x1, R117, P5 ;  /* 0x000000018f847824 */ /* 0x000fe200028e0675 */
[----:B------:R-:W-:Y:S01]  /*210b0*/  IADD3 R112, P5, PT, R130, R145, RZ ;  /* 0x0000009182707210 */ /* 0x000fe20007fbe0ff */
[----:B------:R-:W-:Y:S01]  /*210c0*/  IMAD.WIDE.U32 R110, R110, R66, R108 ;  /* 0x000000426e6e7225 */ /* 0x000fe200078e006c */
[----:B------:R-:W-:Y:S02]  /*210d0*/  IADD3 RZ, P1, PT, R113, R48, RZ ;  /* 0x0000003071ff7210 */ /* 0x000fe40007f3e0ff */
[----:B------:R-:W-:Y:S01]  /*210e0*/  ISETP.LT.U32.OR.EX P3, PT, R136, R135, !P4, P3 ;  /* 0x000000878800720c */ /* 0x000fe20006761530 */
[----:B------:R-:W-:Y:S01]  /*210f0*/  IMAD.IADD R134, R114, 0x1, R111 ;  /* 0x0000000172867824 */ /* 0x000fe200078e026f */
[----:B------:R-:W-:Y:S01]  /*21100*/  ISETP.GE.U32.AND P4, PT, R112, R130, PT ;  /* 0x000000827000720c */ /* 0x000fe20003f86070 */
[----:B------:R-:W-:Y:S01]  /*21110*/  IMAD.MOV.U32 R114, RZ, RZ, R49 ;  /* 0x000000ffff727224 */ /* 0x000fe200078e0031 */
[----:B------:R-:W-:Y:S01]  /*21120*/  SEL R49, RZ, 0x1, !P0 ;  /* 0x00000001ff317807 */ /* 0x000fe20004000000 */
[----:B------:R-:W-:Y:S01]  /*21130*/  IMAD.WIDE.U32 R118, R105, R70, RZ ;  /* 0x0000004669767225 */ /* 0x000fe200078e00ff */
[----:B------:R-:W-:-:S03]  /*21140*/  ISETP.LT.U32.AND P0, PT, R130, R141, PT ;  /* 0x0000008d8200720c */ /* 0x000fc60003f01070 */
[----:B------:R-:W-:Y:S02]  /*21150*/  IMAD.X R113, RZ, RZ, R132, P5 ;  /* 0x000000ffff717224 */ /* 0x000fe400028e0684 */
[----:B------:R-:W-:Y:S01]  /*21160*/  IMAD.WIDE.U32.X R114, R32, R32, R114, P1 ;  /* 0x0000002020727225 */ /* 0x000fe200008e0472 */
[----:B------:R-:W-:Y:S02]  /*21170*/  IADD3 R147, P1, PT, R49, R110, RZ ;  /* 0x0000006e31937210 */ /* 0x000fe40007f3e0ff */
[----:B------:R-:W-:Y:S01]  /*21180*/  ISETP.GE.U32.AND.EX P4, PT, R113, R132, PT, P4 ;  /* 0x000000847100720c */ /* 0x000fe20003f86140 */
[----:B------:R-:W-:-:S03]  /*21190*/  IMAD.WIDE.U32 R116, R44, R70, RZ ;  /* 0x000000462c747225 */ /* 0x000fc600078e00ff */
[----:B------:R-:W-:Y:S01]  /*211a0*/  ISETP.LT.U32.OR.EX P4, PT, R132, R143, !P4, P0 ;  /* 0x0000008f8400720c */ /* 0x000fe20006781500 */
[C---:B------:R-:W-:Y:S01]  /*211b0*/  IMAD.WIDE.U32 R118, P5, R44.reuse, R71, R118 ;  /* 0x000000472c767225 */ /* 0x040fe200078a0076 */
[----:B------:R-:W-:Y:S02]  /*211c0*/  ISETP.GE.U32.AND P0, PT, R147, R110, PT ;  /* 0x0000006e9300720c */ /* 0x000fe40003f06070 */
[----:B------:R-:W-:Y:S01]  /*211d0*/  SEL R143, RZ, 0x1, !P4 ;  /* 0x00000001ff8f7807 */ /* 0x000fe20006000000 */
[----:B------:R-:W-:Y:S01]  /*211e0*/  IMAD.X R145, RZ, RZ, R134, P1 ;  /* 0x000000ffff917224 */ /* 0x000fe200008e0686 */
[----:B------:R-:W-:Y:S01]  /*211f0*/  IADD3 RZ, P1, PT, R117, R118, RZ ;  /* 0x0000007675ff7210 */ /* 0x000fe20007f3e0ff */
[----:B------:R-:W-:-:S03]  /*21200*/  IMAD.WIDE.U32 R116, R44, R70, R112 ;  /* 0x000000462c747225 */ /* 0x000fc600078e0070 */
[----:B------:R-:W-:Y:S01]  /*21210*/  ISETP.GE.U32.AND.EX P0, PT, R145, R134, PT, P0 ;  /* 0x000000869100720c */ /* 0x000fe20003f06100 */
[----:B------:R-:W-:Y:S01]  /*21220*/  IMAD.X R111, RZ, RZ, RZ, P5 ;  /* 0x000000ffff6f7224 */ /* 0x000fe200028e06ff */
[----:B------:R-:W-:Y:S01]  /*21230*/  IADD3 R143, P4, PT, R143, R116, RZ ;  /* 0x000000748f8f7210 */ /* 0x000fe20007f9e0ff */
[----:B------:R-:W-:Y:S01]  /*21240*/  IMAD.IADD R49, R118, 0x1, R117 ;  /* 0x0000000176317824 */ /* 0x000fe200078e0275 */
[----:B------:R-:W-:Y:S01]  /*21250*/  ISETP.LT.U32.AND P5, PT, R110, R108, PT ;  /* 0x0000006c6e00720c */ /* 0x000fe20003fa1070 */
[----:B------:R-:W-:Y:S02]  /*21260*/  IMAD.MOV.U32 R110, RZ, RZ, R119 ;  /* 0x000000ffff6e7224 */ /* 0x000fe400078e0077 */
[----:B------:R-:W-:Y:S01]  /*21270*/  IMAD.X R141, RZ, RZ, R49, P4 ;  /* 0x000000ffff8d7224 */ /* 0x000fe200020e0631 */
[----:B------:R-:W-:Y:S01]  /*21280*/  ISETP.LT.U32.OR.EX P0, PT, R134, R109, !P0, P5 ;  /* 0x0000006d8600720c */ /* 0x000fe20004701550 */
[----:B------:R-:W-:Y:S01]  /*21290*/  IMAD.WIDE.U32.X R110, R105, R71, R110, P1 ;  /* 0x00000047696e7225 */ /* 0x000fe200008e046e */
[----:B------:R-:W-:-:S02]  /*212a0*/  ISETP.GE.U32.AND P5, PT, R143, R116, PT ;  /* 0x000000748f00720c */ /* 0x000fc40003fa6070 */
[----:B------:R-:W-:Y:S01]  /*212b0*/  @!P2 ISETP.NE.U32.AND P4, PT, R137, RZ, PT ;  /* 0x000000ff8900a20c */ /* 0x000fe20003f85070 */
[----:B------:R-:W-:Y:S01]  /*212c0*/  IMAD.WIDE.U32 R118, R105, R68, RZ ;  /* 0x0000004469767225 */ /* 0x000fe200078e00ff */
[----:B------:R-:W-:Y:S02]  /*212d0*/  ISETP.LT.U32.AND P1, PT, R116, R112, PT ;  /* 0x000000707400720c */ /* 0x000fe40003f21070 */
[----:B------:R-:W-:Y:S02]  /*212e0*/  ISETP.GE.U32.AND.EX P5, PT, R141, R49, PT, P5 ;  /* 0x000000318d00720c */ /* 0x000fe40003fa6150 */
[----:B------:R-:W-:Y:S02]  /*212f0*/  @!P2 ISETP.NE.AND.EX P4, PT, R135, RZ, PT, P4 ;  /* 0x000000ff8700a20c */ /* 0x000fe40003f85340 */
[----:B------:R-:W-:Y:S02]  /*21300*/  ISETP.LT.U32.OR.EX P5, PT, R49, R113, !P5, P1 ;  /* 0x000000713100720c */ /* 0x000fe40006fa1510 */
[----:B------:R-:W-:-:S02]  /*21310*/  @!P2 SEL R108, RZ, 0x1, P4 ;  /* 0x00000001ff6ca807 */ /* 0x000fc40002000000 */
[----:B------:R-:W-:Y:S02]  /*21320*/  SEL R112, RZ, 0x1, !P5 ;  /* 0x00000001ff707807 */ /* 0x000fe40006800000 */
[----:B------:R-:W-:Y:S01]  /*21330*/  @!P2 IADD3 R139, P5, PT, R108, R139, RZ ;  /* 0x0000008b6c8ba210 */ /* 0x000fe20007fbe0ff */
[----:B------:R-:W-:Y:S01]  /*21340*/  IMAD.WIDE.U32 R108, R33, R33, R50 ;  /* 0x00000021216c7225 */ /* 0x000fe200078e0032 */
[----:B------:R-:W-:Y:S02]  /*21350*/  IADD3 R49, P4, PT, R147, R110, RZ ;  /* 0x0000006e93317210 */ /* 0x000fe40007f9e0ff */
[----:B------:R-:W-:Y:S01]  /*21360*/  ISETP.GE.U32.AND P1, PT, R127, R104, PT ;  /* 0x000000687f00720c */ /* 0x000fe20003f26070 */
[----:B------:R-:W-:Y:S01]  /*21370*/  @!P2 IMAD.X R129, RZ, RZ, R129, P5 ;  /* 0x000000ffff81a224 */ /* 0x000fe200028e0681 */
[----:B------:R-:W-:Y:S01]  /*21380*/  IADD3 R110, P5, PT, R49, R112, RZ ;  /* 0x00000070316e7210 */ /* 0x000fe20007fbe0ff */
[----:B------:R-:W-:Y:S01]  /*21390*/  IMAD.X R104, R145, 0x1, R111, P4 ;  /* 0x0000000191687824 */ /* 0x000fe200020e066f */
[----:B------:R-:W-:Y:S01]  /*213a0*/  ISETP.LT.U32.AND P4, PT, R49, R147, PT ;  /* 0x000000933100720c */ /* 0x000fe20003f81070 */
[----:B------:R-:W-:Y:S01]  /*213b0*/  IMAD.IADD R135, R48, 0x1, R109 ;  /* 0x0000000130877824 */ /* 0x000fe200078e026d */
[----:B------:R-:W-:Y:S01]  /*213c0*/  SEL R109, RZ, 0x1, !P3 ;  /* 0x00000001ff6d7807 */ /* 0x000fe20005800000 */
[----:B------:R-:W-:Y:S01]  /*213d0*/  IMAD.X R111, RZ, RZ, R104, P5 ;  /* 0x000000ffff6f7224 */ /* 0x000fe200028e0668 */
[----:B------:R-:W-:Y:S01]  /*213e0*/  ISETP.GE.U32.AND P3, PT, R108, R50, PT ;  /* 0x000000326c00720c */ /* 0x000fe20003f66070 */
[-C--:B------:R-:W-:Y:S01]  /*213f0*/  IMAD R50, R141, R74.reuse, RZ ;  /* 0x0000004a8d327224 */ /* 0x080fe200078e02ff */
[----:B------:R-:W-:Y:S01]  /*21400*/  ISETP.GE.U32.AND P2, PT, R110, R49, PT ;  /* 0x000000316e00720c */ /* 0x000fe20003f46070 */
[----:B------:R-:W-:Y:S01]  /*21410*/  IMAD.WIDE.U32 R48, R143, R74, RZ ;  /* 0x0000004a8f307225 */ /* 0x000fe200078e00ff */
[----:B------:R-:W-:-:S02]  /*21420*/  ISETP.GE.U32.AND.EX P3, PT, R135, R51, PT, P3 ;  /* 0x000000338700720c */ /* 0x000fc40003f66130 */
[----:B------:R-:W-:Y:S01]  /*21430*/  ISETP.GE.U32.AND.EX P2, PT, R111, R104, PT, P2 ;  /* 0x000000686f00720c */ /* 0x000fe20003f46120 */
[----:B------:R-:W-:Y:S01]  /*21440*/  IMAD R51, R143, R75, R50 ;  /* 0x0000004b8f337224 */ /* 0x000fe200078e0232 */
[----:B------:R-:W-:Y:S02]  /*21450*/  SEL R50, RZ, 0x1, P3 ;  /* 0x00000001ff327807 */ /* 0x000fe40001800000 */
[----:B------:R-:W-:Y:S02]  /*21460*/  IADD3 R139, P3, P5, R114, R139, R109 ;  /* 0x0000008b728b7210 */ /* 0x000fe40007d7e06d */
[----:B------:R-:W-:Y:S02]  /*21470*/  ISETP.LT.U32.OR.EX P4, PT, R104, R145, !P2, P4 ;  /* 0x000000916800720c */ /* 0x000fe40005781540 */
[----:B------:R-:W-:Y:S01]  /*21480*/  ISETP.GE.U32.AND P2, PT, R128, R127, PT ;  /* 0x0000007f8000720c */ /* 0x000fe20003f46070 */
[----:B------:R-:W-:Y:S01]  /*21490*/  IMAD.IADD R127, R49, 0x1, R51 ;  /* 0x00000001317f7824 */ /* 0x000fe200078e0233 */
[----:B------:R-:W-:Y:S01]  /*214a0*/  IADD3.X R129, PT, PT, R115, R129, RZ, P3, P5 ;  /* 0x0000008173817210 */ /* 0x000fe20001fea4ff */
[----:B------:R-:W-:Y:S01]  /*214b0*/  IMAD.WIDE.U32 R114, R44, R68, R110 ;  /* 0x000000442c727225 */ /* 0x000fe200078e006e */
[----:B------:R-:W-:-:S02]  /*214c0*/  IADD3 R104, P5, PT, R139, R50, RZ ;  /* 0x000000328b687210 */ /* 0x000fc40007fbe0ff */
[----:B------:R-:W-:Y:S01]  /*214d0*/  SEL R109, RZ, 0x1, !P4 ;  /* 0x00000001ff6d7807 */ /* 0x000fe20006000000 */
[----:B------:R-:W-:Y:S01]  /*214e0*/  IMAD.WIDE.U32 R112, R127, R72, RZ ;  /* 0x000000487f707225 */ /* 0x000fe200078e00ff */
[----:B------:R-:W-:Y:S02]  /*214f0*/  LOP3.LUT R143, RZ, R143, RZ, 0x33, !PT ;  /* 0x0000008fff8f7212 */ /* 0x000fe400078e33ff */
        /* <DEDUP_REMOVED lines=9> */
[----:B------:R-:W-:-:S04]  /*21590*/  IMAD.WIDE.U32 R128, R44, R68, RZ ;  /* 0x000000442c807225 */ /* 0x000fc800078e00ff */
        /* <DEDUP_REMOVED lines=8> */
[----:B------:R-:W-:Y:S02]  /*21620*/  IMAD.MOV.U32 R50, RZ, RZ, R113 ;  /* 0x000000ffff327224 */ /* 0x000fe400078e0071 */
[----:B------:R-:W-:-:S02]  /*21630*/  IMAD.MOV.U32 R119, RZ, RZ, R108 ;  /* 0x000000ffff777224 */ /* 0x000fc400078e006c */
        /* <DEDUP_REMOVED lines=15> */
.L_x_130:
[----:B------:R-:W-:Y:S05]  /*21730*/  BSYNC.RECONVERGENT B3 ;  /* 0x0000000000037941 */ /* 0x000fea0003800200 */
.L_x_129:
        /* <DEDUP_REMOVED lines=9> */
[----:B------:R-:W-:Y:S01]  /*217d0*/  BSSY.RELIABLE B4, `(.L_x_132) ;  /* 0x00000a3000047945 */ /* 0x000fe20003800100 */
[----:B------:R-:W-:-:S02]  /*217e0*/  SEL R50, RZ, 0x1, !P0 ;  /* 0x00000001ff327807 */ /* 0x000fc40004000000 */
[----:B------:R-:W-:Y:S01]  /*217f0*/  ISETP.GE.U32.AND.EX P3, PT, R128, R137, PT, P3 ;  /* 0x000000898000720c */ /* 0x000fe20003f66130 */
[----:B------:R-:W-:Y:S01]  /*21800*/  IMAD.X R47, RZ, RZ, R51, P2 ;  /* 0x000000ffff2f7224 */ /* 0x000fe200010e0633 */
[----:B------:R-:W-:Y:S02]  /*21810*/  IADD3 R126, P2, PT, R49, R50, RZ ;  /* 0x00000032317e7210 */ /* 0x000fe40007f5e0ff */
[----:B------:R-:W-:Y:S01]  /*21820*/  ISETP.GE.U32.AND P0, PT, R46, R45, PT ;  /* 0x0000002d2e00720c */ /* 0x000fe20003f06070 */
[-C--:B------:R-:W-:Y:S01]  /*21830*/  IMAD.WIDE.U32 R112, R48, R70.reuse, R46 ;  /* 0x0000004630707225 */ /* 0x080fe200078e002e */
[----:B------:R-:W-:Y:S02]  /*21840*/  ISETP.LT.U32.OR.EX P5, PT, R137, R111, !P3, P5 ;  /* 0x0000006f8900720c */ /* 0x000fe40005fa1550 */
[----:B------:R-:W-:Y:S01]  /*21850*/  ISETP.LT.U32.AND P1, PT, R45, R109, PT ;  /* 0x0000006d2d00720c */ /* 0x000fe20003f21070 */
[----:B------:R-:W-:Y:S01]  /*21860*/  IMAD.X R133, RZ, RZ, R118, P2 ;  /* 0x000000ffff857224 */ /* 0x000fe200010e0676 */
[----:B------:R-:W-:Y:S01]  /*21870*/  ISETP.GE.U32.AND.EX P0, PT, R47, R51, PT, P0 ;  /* 0x000000332f00720c */ /* 0x000fe20003f06100 */
[----:B------:R-:W-:Y:S01]  /*21880*/  IMAD.WIDE.U32 R108, R127, R70, RZ ;  /* 0x000000467f6c7225 */ /* 0x000fe200078e00ff */
[----:B------:R-:W-:-:S02]  /*21890*/  IADD3 R45, P2, PT, R126, R116, RZ ;  /* 0x000000747e2d7210 */ /* 0x000fc40007f5e0ff */
[----:B------:R-:W-:Y:S01]  /*218a0*/  SEL R50, RZ, 0x1, !P5 ;  /* 0x00000001ff327807 */ /* 0x000fe20006800000 */
[C---:B------:R-:W-:Y:S01]  /*218b0*/  IMAD.WIDE.U32 R110, R48.reuse, R70, RZ ;  /* 0x00000046306e7225 */ /* 0x040fe200078e00ff */
[----:B------:R-:W-:Y:S02]  /*218c0*/  ISETP.LT.U32.OR.EX P0, PT, R51, R128, !P0, P1 ;  /* 0x000000803300720c */ /* 0x000fe40004701510 */
[----:B------:R-:W-:Y:S01]  /*218d0*/  IADD3 R50, P1, PT, R45, R50, RZ ;  /* 0x000000322d327210 */ /* 0x000fe20007f3e0ff */
[----:B------:R-:W-:Y:S01]  /*218e0*/  IMAD.X R115, R133, 0x1, R117, P2 ;  /* 0x0000000185737824 */ /* 0x000fe200010e0675 */
[----:B------:R-:W-:Y:S01]  /*218f0*/  SEL R117, RZ, 0x1, !P0 ;  /* 0x00000001ff757807 */ /* 0x000fe20004000000 */
[----:B------:R-:W-:Y:S01]  /*21900*/  IMAD.WIDE.U32 R108, P3, R48, R71, R108 ;  /* 0x00000047306c7225 */ /* 0x000fe2000786006c */
[----:B------:R-:W-:Y:S02]  /*21910*/  ISETP.GE.U32.AND P2, PT, R50, R45, PT ;  /* 0x0000002d3200720c */ /* 0x000fe40003f46070 */
[----:B------:R-:W-:Y:S01]  /*21920*/  IADD3 R117, P5, PT, R117, R112, RZ ;  /* 0x0000007075757210 */ /* 0x000fe20007fbe0ff */
[----:B------:R-:W-:Y:S01]  /*21930*/  IMAD.X R51, RZ, RZ, R115, P1 ;  /* 0x000000ffff337224 */ /* 0x000fe200008e0673 */
[----:B------:R-:W-:Y:S01]  /*21940*/  ISETP.LT.U32.AND P1, PT, R45, R126, PT ;  /* 0x0000007e2d00720c */ /* 0x000fe20003f21070 */
[----:B------:R-:W-:Y:S01]  /*21950*/  IMAD.IADD R129, R108, 0x1, R113 ;  /* 0x000000016c817824 */ /* 0x000fe200078e0271 */
[----:B------:R-:W-:Y:S01]  /*21960*/  IADD3 RZ, P4, PT, R111, R108, RZ ;  /* 0x0000006c6fff7210 */ /* 0x000fe20007f9e0ff */
[----:B------:R-:W-:Y:S01]  /*21970*/  IMAD.WIDE.U32 R110, R105, R66, RZ ;  /* 0x00000042696e7225 */ /* 0x000fe200078e00ff */
[----:B------:R-:W-:-:S02]  /*21980*/  ISETP.GE.U32.AND.EX P2, PT, R51, R115, PT, P2 ;  /* 0x000000733300720c */ /* 0x000fc40003f46120 */
[----:B------:R-:W-:Y:S01]  /*21990*/  ISETP.LT.U32.AND P0, PT, R112, R46, PT ;  /* 0x0000002e7000720c */ /* 0x000fe20003f01070 */
[----:B------:R-:W-:Y:S01]  /*219a0*/  IMAD.X R45, RZ, RZ, RZ, P3 ;  /* 0x000000ffff2d7224 */ /* 0x000fe200018e06ff */
[----:B------:R-:W-:Y:S01]  /*219b0*/  ISETP.LT.U32.OR.EX P1, PT, R115, R133, !P2, P1 ;  /* 0x000000857300720c */ /* 0x000fe20005721510 */
[C---:B------:R-:W-:Y:S01]  /*219c0*/  IMAD.WIDE.U32 R114, R44.reuse, R66, R50 ;  /* 0x000000422c727225 */ /* 0x040fe200078e0032 */
[----:B------:R-:W-:Y:S02]  /*219d0*/  ISETP.GE.U32.AND P2, PT, R117, R112, PT ;  /* 0x000000707500720c */ /* 0x000fe40003f46070 */
[----:B------:R-:W-:Y:S01]  /*219e0*/  SEL R131, RZ, 0x1, !P1 ;  /* 0x00000001ff837807 */ /* 0x000fe20004800000 */
[----:B------:R-:W-:-:S04]  /*219f0*/  IMAD.WIDE.U32 R112, R44, R66, RZ ;  /* 0x000000422c707225 */ /* 0x000fc800078e00ff */
[----:B------:R-:W-:Y:S02]  /*21a00*/  IMAD.X R112, RZ, RZ, R129, P5 ;  /* 0x000000ffff707224 */ /* 0x000fe400028e0681 */
[----:B------:R-:W-:-:S03]  /*21a10*/  IMAD.WIDE.U32 R110, P5, R44, R67, R110 ;  /* 0x000000432c6e7225 */ /* 0x000fc600078a006e */
[----:B------:R-:W-:Y:S01]  /*21a20*/  ISETP.GE.U32.AND.EX P2, PT, R112, R129, PT, P2 ;  /* 0x000000817000720c */ /* 0x000fe20003f46120 */
[----:B------:R-:W-:Y:S01]  /*21a30*/  IMAD.MOV.U32 R44, RZ, RZ, R109 ;  /* 0x000000ffff2c7224 */ /* 0x000fe200078e006d */
[----:B------:R-:W-:Y:S01]  /*21a40*/  IADD3 RZ, P3, PT, R113, R110, RZ ;  /* 0x0000006e71ff7210 */ /* 0x000fe20007f7e0ff */
[----:B------:R-:W-:Y:S01]  /*21a50*/  IMAD.IADD R116, R110, 0x1, R115 ;  /* 0x000000016e747824 */ /* 0x000fe200078e0273 */
[----:B------:R-:W-:Y:S01]  /*21a60*/  ISETP.LT.U32.OR.EX P1, PT, R129, R47, !P2, P0 ;  /* 0x0000002f8100720c */ /* 0x000fe20005721500 */
[----:B------:R-:W-:Y:S01]  /*21a70*/  IMAD.WIDE.U32.X R44, R127, R71, R44, P4 ;  /* 0x000000477f2c7225 */ /* 0x000fe200020e042c */
[----:B------:R-:W-:Y:S02]  /*21a80*/  IADD3 R113, P2, PT, R131, R114, RZ ;  /* 0x0000007283717210 */ /* 0x000fe40007f5e0ff */
[----:B------:R-:W-:Y:S01]  /*21a90*/  SEL R46, RZ, 0x1, !P1 ;  /* 0x00000001ff2e7807 */ /* 0x000fe20004800000 */
[----:B------:R-:W-:Y:S01]  /*21aa0*/  IMAD.X R47, RZ, RZ, RZ, P5 ;  /* 0x000000ffff2f7224 */ /* 0x000fe200028e06ff */
[----:B------:R-:W-:Y:S01]  /*21ab0*/  IADD3 R109, P1, PT, R113, R44, RZ ;  /* 0x0000002c716d7210 */ /* 0x000fe20007f3e0ff */
[----:B------:R-:W-:Y:S01]  /*21ac0*/  IMAD.X R115, RZ, RZ, R116, P2 ;  /* 0x000000ffff737224 */ /* 0x000fe200010e0674 */
[----:B------:R-:W-:-:S02]  /*21ad0*/  ISETP.GE.U32.AND P0, PT, R126, R49, PT ;  /* 0x000000317e00720c */ /* 0x000fc40003f06070 */
[----:B------:R-:W-:Y:S01]  /*21ae0*/  ISETP.GE.U32.AND P2, PT, R49, R106, PT ;  /* 0x0000006a3100720c */ /* 0x000fe20003f46070 */
[----:B------:R-:W-:Y:S01]  /*21af0*/  IMAD.X R49, R115, 0x1, R45, P1 ;  /* 0x0000000173317824 */ /* 0x000fe200008e062d */
[----:B------:R-:W-:Y:S01]  /*21b00*/  IADD3 R44, P4, PT, R109, R46, RZ ;  /* 0x0000002e6d2c7210 */ /* 0x000fe20007f9e0ff */
[----:B------:R-:W-:Y:S01]  /*21b10*/  IMAD.MOV.U32 R46, RZ, RZ, R111 ;  /* 0x000000ffff2e7224 */ /* 0x000fe200078e006f */
[----:B------:R-:W-:Y:S02]  /*21b20*/  ISETP.GE.U32.AND.EX P0, PT, R133, R118, PT, P0 ;  /* 0x000000768500720c */ /* 0x000fe40003f06100 */
[----:B------:R-:W-:Y:S01]  /*21b30*/  ISETP.GE.U32.AND P1, PT, R44, R109, PT ;  /* 0x0000006d2c00720c */ /* 0x000fe20003f26070 */
[----:B------:R-:W-:Y:S01]  /*21b40*/  IMAD.X R45, RZ, RZ, R49, P4 ;  /* 0x000000ffff2d7224 */ /* 0x000fe200020e0631 */
[----:B------:R-:W-:Y:S01]  /*21b50*/  ISETP.GE.U32.AND.EX P0, PT, R118, R107, P0, P2 ;  /* 0x0000006b7600720c */ /* 0x000fe20000706120 */
[----:B------:R-:W-:Y:S01]  /*21b60*/  IMAD.WIDE.U32 R106, R127, R68, RZ ;  /* 0x000000447f6a7225 */ /* 0x000fe200078e00ff */
[----:B------:R-:W-:-:S02]  /*21b70*/  ISETP.LT.U32.AND P2, PT, R109, R113, PT ;  /* 0x000000716d00720c */ /* 0x000fc40003f41070 */
[----:B------:R-:W-:Y:S01]  /*21b80*/  ISETP.GE.U32.AND.EX P4, PT, R45, R49, PT, P1 ;  /* 0x000000312d00720c */ /* 0x000fe20003f86110 */
[----:B------:R-:W-:Y:S01]  /*21b90*/  IMAD.WIDE.U32.X R46, R105, R67, R46, P3 ;  /* 0x00000043692e7225 */ /* 0x000fe200018e042e */
[----:B------:R-:W-:Y:S02]  /*21ba0*/  ISETP.GE.U32.AND P3, PT, R113, R114, PT ;  /* 0x000000727100720c */ /* 0x000fe40003f66070 */
[----:B------:R-:W-:Y:S01]  /*21bb0*/  ISETP.LT.U32.OR.EX P2, PT, R49, R115, !P4, P2 ;  /* 0x000000733100720c */ /* 0x000fe20006741520 */
[----:B------:R-:W-:Y:S01]  /*21bc0*/  IMAD.WIDE.U32 R110, P5, R48, R69, R106 ;  /* 0x00000045306e7225 */ /* 0x000fe200078a006a */
[----:B------:R-:W-:Y:S02]  /*21bd0*/  ISETP.LT.U32.AND P1, PT, R114, R50, PT ;  /* 0x000000327200720c */ /* 0x000fe40003f21070 */
[----:B------:R-:W-:Y:S01]  /*21be0*/  ISETP.GE.U32.AND.EX P3, PT, R115, R116, PT, P3 ;  /* 0x000000747300720c */ /* 0x000fe20003f66130 */
[----:B------:R-:W-:Y:S01]  /*21bf0*/  IMAD.WIDE.U32 R106, R48, R68, R44 ;  /* 0x00000044306a7225 */ /* 0x000fe200078e002c */
[----:B------:R-:W-:-:S02]  /*21c00*/  SEL R105, RZ, 0x1, !P2 ;  /* 0x00000001ff697807 */ /* 0x000fc40005000000 */
[----:B------:R-:W-:Y:S01]  /*21c10*/  ISETP.LT.U32.OR.EX P2, PT, R116, R51, !P3, P1 ;  /* 0x000000337400720c */ /* 0x000fe20005f41510 */
[----:B------:R-:W-:Y:S01]  /*21c20*/  IMAD.IADD R49, R110, 0x1, R107 ;  /* 0x000000016e317824 */ /* 0x000fe200078e026b */
[----:B------:R-:W-:Y:S01]  /*21c30*/  @!P0 IADD3 R119, P3, PT, R119, 0x1, RZ ;  /* 0x0000000177778810 */ /* 0x000fe20007f7e0ff */
[----:B------:R-:W-:Y:S01]  /*21c40*/  IMAD.WIDE.U32 R108, R48, R68, RZ ;  /* 0x00000044306c7225 */ /* 0x000fe200078e00ff */
[----:B------:R-:W-:-:S03]  /*21c50*/  IADD3 R105, P1, PT, R105, R106, RZ ;  /* 0x0000006a69697210 */ /* 0x000fc60007f3e0ff */
[----:B------:R-:W-:Y:S01]  /*21c60*/  @!P0 IMAD.X R135, RZ, RZ, R135, P3 ;  /* 0x000000ffff878224 */ /* 0x000fe200018e0687 */
[----:B------:R-:W-:Y:S01]  /*21c70*/  ISETP.GE.U32.AND P3, PT, R105, R106, PT ;  /* 0x0000006a6900720c */ /* 0x000fe20003f66070 */
[----:B------:R-:W-:Y:S01]  /*21c80*/  IMAD.X R108, RZ, RZ, R49, P1 ;  /* 0x000000ffff6c7224 */ /* 0x000fe200008e0631 */
[----:B------:R-:W-:Y:S01]  /*21c90*/  IADD3 RZ, P4, PT, R109, R110, RZ ;  /* 0x0000006e6dff7210 */ /* 0x000fe20007f9e0ff */
[----:B------:R-:W-:Y:S01]  /*21ca0*/  IMAD.X R51, RZ, RZ, RZ, P5 ;  /* 0x000000ffff337224 */ /* 0x000fe200028e06ff */
[----:B------:R-:W-:Y:S01]  /*21cb0*/  ISETP.LT.U32.AND P1, PT, R106, R44, PT ;  /* 0x0000002c6a00720c */ /* 0x000fe20003f21070 */
[----:B------:R-:W-:Y:S01]  /*21cc0*/  IMAD.MOV.U32 R50, RZ, RZ, R111 ;  /* 0x000000ffff327224 */ /* 0x000fe200078e006f */
[----:B------:R-:W-:Y:S02]  /*21cd0*/  SEL R44, RZ, 0x1, !P2 ;  /* 0x00000001ff2c7807 */ /* 0x000fe40005000000 */
[----:B------:R-:W-:Y:S01]  /*21ce0*/  IADD3 R107, P2, PT, R119, R46, RZ ;  /* 0x0000002e776b7210 */ /* 0x000fe20007f5e0ff */
[----:B------:R-:W-:Y:S01]  /*21cf0*/  IMAD.WIDE.U32.X R50, R127, R69, R50, P4 ;  /* 0x000000457f327225 */ /* 0x000fe200020e0432 */
[----:B------:R-:W-:-:S02]  /*21d00*/  ISETP.GE.U32.AND.EX P3, PT, R108, R49, PT, P3 ;  /* 0x000000316c00720c */ /* 0x000fc40003f66130 */
[----:B------:R-:W-:Y:S01]  /*21d10*/  IADD3 R46, P4, PT, R107, R44, RZ ;  /* 0x0000002c6b2e7210 */ /* 0x000fe20007f9e0ff */
[----:B------:R-:W-:Y:S01]  /*21d20*/  IMAD.X R110, R135, 0x1, R47, P2 ;  /* 0x00000001876e7824 */ /* 0x000fe200010e062f */
[----:B------:R-:W-:Y:S02]  /*21d30*/  ISETP.LT.U32.OR.EX P1, PT, R49, R45, !P3, P1 ;  /* 0x0000002d3100720c */ /* 0x000fe40005f21510 */
[C---:B------:R-:W-:Y:S01]  /*21d40*/  IADD3 R47, P2, PT, R46.reuse, R50, RZ ;  /* 0x000000322e2f7210 */ /* 0x040fe20007f5e0ff */
[----:B------:R-:W-:Y:S01]  /*21d50*/  IMAD.X R106, RZ, RZ, R110, P4 ;  /* 0x000000ffff6a7224 */ /* 0x000fe200020e066e */
[----:B------:R-:W-:Y:S02]  /*21d60*/  SEL R44, RZ, 0x1, !P1 ;  /* 0x00000001ff2c7807 */ /* 0x000fe40004800000 */
[----:B------:R-:W-:Y:S01]  /*21d70*/  ISETP.GE.U32.AND P5, PT, R46, R107, PT ;  /* 0x0000006b2e00720c */ /* 0x000fe20003fa6070 */
[----:B------:R-:W-:Y:S01]  /*21d80*/  IMAD.X R49, R106, 0x1, R51, P2 ;  /* 0x000000016a317824 */ /* 0x000fe200010e0633 */
[----:B------:R-:W-:Y:S01]  /*21d90*/  IADD3 R44, P1, PT, R47, R44, RZ ;  /* 0x0000002c2f2c7210 */ /* 0x000fe20007f3e0ff */
[----:B------:R-:W-:Y:S01]  /*21da0*/  IMAD.WIDE.U32 R50, R127, R66, RZ ;  /* 0x000000427f327225 */ /* 0x000fe200078e00ff */
[----:B------:R-:W-:-:S02]  /*21db0*/  ISETP.LT.U32.AND P2, PT, R47, R46, PT ;  /* 0x0000002e2f00720c */ /* 0x000fc40003f41070 */
[----:B------:R-:W-:Y:S01]  /*21dc0*/  ISETP.GE.U32.AND P3, PT, R44, R47, PT ;  /* 0x0000002f2c00720c */ /* 0x000fe20003f66070 */
[----:B------:R-:W-:Y:S01]  /*21dd0*/  IMAD.X R45, RZ, RZ, R49, P1 ;  /* 0x000000ffff2d7224 */ /* 0x000fe200008e0631 */
[----:B------:R-:W-:Y:S02]  /*21de0*/  ISETP.LT.U32.AND P4, PT, R107, R119, PT ;  /* 0x000000776b00720c */ /* 0x000fe40003f81070 */
[----:B------:R-:W-:Y:S01]  /*21df0*/  ISETP.GE.U32.AND.EX P5, PT, R106, R110, PT, P5 ;  /* 0x0000006e6a00720c */ /* 0x000fe20003fa6150 */
[C---:B------:R-:W-:Y:S01]  /*21e00*/  IMAD.WIDE.U32 R46, R48.reuse, R66, R44 ;  /* 0x00000042302e7225 */ /* 0x040fe200078e002c */
[----:B------:R-:W-:Y:S02]  /*21e10*/  ISETP.GE.U32.AND.EX P3, PT, R45, R49, PT, P3 ;  /* 0x000000312d00720c */ /* 0x000fe40003f66130 */
[----:B------:R-:W-:Y:S02]  /*21e20*/  @!P0 ISETP.NE.U32.AND P1, PT, R119, RZ, PT ;  /* 0x000000ff7700820c */ /* 0x000fe40003f25070 */
[----:B------:R-:W-:Y:S01]  /*21e30*/  ISETP.LT.U32.OR.EX P3, PT, R49, R106, !P3, P2 ;  /* 0x0000006a3100720c */ /* 0x000fe20005f61520 */
[----:B------:R-:W-:Y:S01]  /*21e40*/  IMAD.WIDE.U32 R50, P2, R48, R67, R50 ;  /* 0x0000004330327225 */ /* 0x000fe20007840032 */
[----:B------:R-:W-:-:S02]  /*21e50*/  ISETP.LT.U32.OR.EX P4, PT, R110, R135, !P5, P4 ;  /* 0x000000876e00720c */ /* 0x000fc40006f81540 */
[----:B------:R-:W-:Y:S01]  /*21e60*/  SEL R109, RZ, 0x1, !P3 ;  /* 0x00000001ff6d7807 */ /* 0x000fe20005800000 */
[----:B------:R-:W-:Y:S01]  /*21e70*/  IMAD.X R49, RZ, RZ, RZ, P2 ;  /* 0x000000ffff317224 */ /* 0x000fe200010e06ff */
[----:B------:R-:W-:Y:S01]  /*21e80*/  @!P0 ISETP.NE.AND.EX P5, PT, R135, RZ, PT, P1 ;  /* 0x000000ff8700820c */ /* 0x000fe20003fa5310 */
        /* <DEDUP_REMOVED lines=55> */
.L_x_133:
[----:B------:R-:W-:Y:S05]  /*22200*/  BSYNC.RELIABLE B4 ;  /* 0x0000000000047941 */ /* 0x000fea0003800100 */
.L_x_132:
        /* <DEDUP_REMOVED lines=21> */
.L_x_134:
[----:B------:R-:W-:Y:S05]  /*22360*/  BSYNC.RECONVERGENT B3 ;  /* 0x0000000000037941 */ /* 0x000fea0003800200 */
.L_x_131:
[----:B------:R-:W-:Y:S01]  /*22370*/  ISETP.GE.U32.AND P0, PT, R117, R65, PT ;  /* 0x000000417500720c */ /* 0x000fe20003f06070 */
[----:B------:R-:W-:Y:S01]  /*22380*/  BSSY.RECONVERGENT B3, `(.L_x_135) ;  /* 0x0000037000037945 */ /* 0x000fe20003800200 */
[----:B------:R-:W-:Y:S02]  /*22390*/  SHF.L.W.U32.HI R44, R122, 0x1, R121 ;  /* 0x000000017a2c7819 */ /* 0x000fe40000010e79 */
[----:B------:R-:W-:Y:S02]  /*223a0*/  ISETP.GE.U32.AND.EX P0, PT, R47, R64, PT, P0 ;  /* 0x000000402f00720c */ /* 0x000fe40003f06100 */
[----:B------:R-:W-:Y:S02]  /*223b0*/  SHF.L.W.U32.HI R45, R121, 0x1, R120 ;  /* 0x00000001792d7819 */ /* 0x000fe40000010e78 */
        /* <DEDUP_REMOVED lines=11> */
[----:B------:R-:W-:-:S04]  /*22470*/  IADD3 R111, P4, PT, R50, -R111, RZ ;  /* 0x8000006f326f7210 */ /* 0x000fc80007f9e0ff */
[C---:B------:R-:W-:Y:S01]  /*22480*/  ISETP.GE.U32.AND.EX P0, PT, R51.reuse, R110, PT, P0 ;  /* 0x0000006e3300720c */ /* 0x040fe20003f06100 */
[----:B------:R-:W-:-:S03]  /*22490*/  IMAD.X R110, R51, 0x1, ~R110, P4 ;  /* 0x00000001336e7824 */ /* 0x000fc600020e0e6e */
[----:B------:R-:W-:Y:S02]  /*224a0*/  SEL R108, RZ, 0x1, P0 ;  /* 0x00000001ff6c7807 */ /* 0x000fe40000000000 */
[----:B------:R-:W-:Y:S02]  /*224b0*/  ISETP.GT.U32.AND P0, PT, R44, R66, PT ;  /* 0x000000422c00720c */ /* 0x000fe40003f04070 */
[----:B------:R-:W-:Y:S02]  /*224c0*/  IADD3 R108, P2, PT, R27, R108, RZ ;  /* 0x0000006c1b6c7210 */ /* 0x000fe40007f5e0ff */
[----:B------:R-:W-:Y:S02]  /*224d0*/  ISETP.GT.U32.AND.EX P0, PT, R45, R67, PT, P0 ;  /* 0x000000432d00720c */ /* 0x000fe40003f04100 */
[CC--:B------:R-:W-:Y:S01]  /*224e0*/  ISETP.GE.U32.AND P1, PT, R107.reuse, R108.reuse, PT ;  /* 0x0000006c6b00720c */ /* 0x0c0fe20003f26070 */
[----:B------:R-:W-:Y:S01]  /*224f0*/  IMAD.X R109, RZ, RZ, R26, P2 ;  /* 0x000000ffff6d7224 */ /* 0x000fe200010e061a */
[----:B------:R-:W-:-:S02]  /*22500*/  IADD3 R108, P5, PT, R107, -R108, RZ ;  /* 0x8000006c6b6c7210 */ /* 0x000fc40007fbe0ff */
        /* <DEDUP_REMOVED lines=19> */
[----:B------:R-:W-:-:S04]  /*22640*/  SEL R46, RZ, 0x1, !P1 ;  /* 0x00000001ff2e7807 */ /* 0x000fc80004800000 */
[C---:B------:R-:W-:Y:S01]  /*22650*/  IADD3 R111, P3, PT, R47.reuse, R46, RZ ;  /* 0x0000002e2f6f7210 */ /* 0x040fe20007f7e0ff */
        /* <DEDUP_REMOVED lines=9> */
.L_x_136:
[----:B------:R-:W-:Y:S05]  /*226f0*/  BSYNC.RECONVERGENT B3 ;  /* 0x0000000000037941 */ /* 0x000fea0003800200 */
.L_x_135:
[----:B------:R-:W-:Y:S04]  /*22700*/  BSSY.RECONVERGENT B3, `(.L_x_137) ;  /* 0x000003f000037945 */ /* 0x000fe80003800200 */
[----:B------:R-:W-:Y:S04]  /*22710*/  BSSY.RELIABLE B4, `(.L_x_138) ;  /* 0x0000022000047945 */ /* 0x000fe80003800100 */
[----:B------:R-:W-:Y:S05]  /*22720*/  @P0 BRA `(.L_x_139) ;  /* 0x0000000000800947 */ /* 0x000fea0003800000 */
[----:B------:R-:W-:Y:S01]  /*22730*/  ISETP.GE.U32.AND P0, PT, R44, R66, PT ;  /* 0x000000422c00720c */ /* 0x000fe20003f06070 */
[----:B------:R-:W-:Y:S01]  /*22740*/  IMAD.SHL.U32 R105, R102, 0x2, RZ ;  /* 0x0000000266697824 */ /* 0x000fe200078e00ff */
[----:B------:R-:W-:Y:S02]  /*22750*/  SHF.L.W.U32.HI R51, R103, 0x1, R125 ;  /* 0x0000000167337819 */ /* 0x000fe40000010e7d */
[----:B------:R-:W-:Y:S02]  /*22760*/  ISETP.GE.U32.AND.EX P0, PT, R45, R67, PT, P0 ;  /* 0x000000432d00720c */ /* 0x000fe40003f06100 */
[----:B------:R-:W-:Y:S01]  /*22770*/  SHF.L.W.U32.HI R48, R125, 0x1, R124 ;  /* 0x000000017d307819 */ /* 0x000fe20000010e7c */
[----:B------:R-:W-:Y:S01]  /*22780*/  IMAD.MOV.U32 R107, RZ, RZ, R51 ;  /* 0x000000ffff6b7224 */ /* 0x000fe200078e0033 */
[----:B------:R-:W-:Y:S02]  /*22790*/  SHF.L.W.U32.HI R46, R124, 0x1, R123 ;  /* 0x000000017c2e7819 */ /* 0x000fe40000010e7b */
[----:B------:R-:W-:Y:S01]  /*227a0*/  SHF.L.W.U32.HI R47, R123, 0x1, R122 ;  /* 0x000000017b2f7819 */ /* 0x000fe20000010e7a */
[----:B------:R-:W-:Y:S01]  /*227b0*/  IMAD.MOV.U32 R104, RZ, RZ, R48 ;  /* 0x000000ffff687224 */ /* 0x000fe200078e0030 */
[----:B------:R-:W-:-:S05]  /*227c0*/  SHF.L.U64.HI R106, R102, 0x1, R103 ;  /* 0x00000001666a7819 */ /* 0x000fca0000010267 */
        /* <DEDUP_REMOVED lines=8> */
[----:B------:R-:W-:-:S13]  /*22850*/  ISETP.GE.U32.AND.EX P0, PT, R47, R69, PT, P0 ;  /* 0x000000452f00720c */ /* 0x000fda0003f06100 */
        /* <DEDUP_REMOVED lines=9> */
[----:B------:R-:W-:-:S04]  /*228f0*/  ISETP.GE.U32.AND.EX P0, PT, R106, R73, PT, P0 ;  /* 0x000000496a00720c */ /* 0x000fc80003f06100 */
[----:B------:R-:W-:-:S13]  /*22900*/  ISETP.LT.U32.OR.EX P0, PT, R48, R71, !P0, P1 ;  /* 0x000000473000720c */ /* 0x000fda0004701510 */
[----:B------:R-:W-:Y:S05]  /*22910*/  @P0 BREAK.RELIABLE B4 ;  /* 0x0000000000040942 */ /* 0x000fea0003800100 */
[----:B------:R-:W-:Y:S05]  /*22920*/  @P0 BRA `(.L_x_140) ;  /* 0x0000000000700947 */ /* 0x000fea0003800000 */
.L_x_139:
[----:B------:R-:W-:Y:S05]  /*22930*/  BSYNC.RELIABLE B4 ;  /* 0x0000000000047941 */ /* 0x000fea0003800100 */
.L_x_138:
[C---:B------:R-:W-:Y:S01]  /*22940*/  IMAD.SHL.U32 R105, R102.reuse, 0x2, RZ ;  /* 0x0000000266697824 */ /* 0x040fe200078e00ff */
[----:B------:R-:W-:Y:S02]  /*22950*/  SHF.L.U64.HI R106, R102, 0x1, R103 ;  /* 0x00000001666a7819 */ /* 0x000fe40000010267 */
[----:B------:R-:W-:Y:S02]  /*22960*/  SHF.L.W.U32.HI R107, R103, 0x1, R125 ;  /* 0x00000001676b7819 */ /* 0x000fe40000010e7d */
[----:B------:R-:W-:Y:S02]  /*22970*/  ISETP.GE.U32.AND P0, PT, R105, R72, PT ;  /* 0x000000486900720c */ /* 0x000fe40003f06070 */
[----:B------:R-:W-:Y:S02]  /*22980*/  SHF.L.W.U32.HI R104, R125, 0x1, R124 ;  /* 0x000000017d687819 */ /* 0x000fe40000010e7c */
[----:B------:R-:W-:Y:S02]  /*22990*/  ISETP.GE.U32.AND.EX P0, PT, R106, R73, PT, P0 ;  /* 0x000000496a00720c */ /* 0x000fe40003f06100 */
[----:B------:R-:W-:-:S02]  /*229a0*/  SHF.L.W.U32.HI R115, R124, 0x1, R123 ;  /* 0x000000017c737819 */ /* 0x000fc40000010e7b */
[----:B------:R-:W-:Y:S02]  /*229b0*/  SEL R47, RZ, 0x1, P0 ;  /* 0x00000001ff2f7807 */ /* 0x000fe40000000000 */
[----:B------:R-:W-:Y:S02]  /*229c0*/  SHF.L.W.U32.HI R117, R123, 0x1, R122 ;  /* 0x000000017b757819 */ /* 0x000fe40000010e7a */
        /* <DEDUP_REMOVED lines=18> */
.L_x_140:
[----:B------:R-:W-:Y:S05]  /*22af0*/  BSYNC.RECONVERGENT B3 ;  /* 0x0000000000037941 */ /* 0x000fea0003800200 */
.L_x_137:
[----:B------:R-:W-:Y:S01]  /*22b00*/  ISETP.GE.U32.AND P0, PT, R112, R105, PT ;  /* 0x000000697000720c */ /* 0x000fe20003f06070 */
[----:B------:R-:W-:Y:S03]  /*22b10*/  BSSY.RECONVERGENT B3, `(.L_x_141) ;  /* 0x0000033000037945 */ /* 0x000fe60003800200 */
[----:B------:R-:W-:-:S04]  /*22b20*/  ISETP.GE.U32.AND.EX P0, PT, R114, R106, PT, P0 ;  /* 0x0000006a7200720c */ /* 0x000fc80003f06100 */
        /* <DEDUP_REMOVED lines=8> */
[CC--:B------:R-:W-:Y:S02]  /*22bb0*/  ISETP.GE.U32.AND P0, PT, R111.reuse, R46.reuse, PT ;  /* 0x0000002e6f00720c */ /* 0x0c0fe40003f06070 */
[----:B------:R-:W-:Y:S02]  /*22bc0*/  IADD3 R46, P3, PT, R111, -R46, RZ ;  /* 0x8000002e6f2e7210 */ /* 0x000fe40007f7e0ff */
[----:B------:R-:W-:-:S03]  /*22bd0*/  ISETP.GE.U32.AND.EX P0, PT, R110, R51, PT, P0 ;  /* 0x000000336e00720c */ /* 0x000fc60003f06100 */
[----:B------:R-:W-:Y:S01]  /*22be0*/  IMAD.X R51, R110, 0x1, ~R51, P3 ;  /* 0x000000016e337824 */ /* 0x000fe200018e0e33 */
[----:B------:R-:W-:-:S04]  /*22bf0*/  SEL R47, RZ, 0x1, P0 ;  /* 0x00000001ff2f7807 */ /* 0x000fc80000000000 */
[----:B------:R-:W-:Y:S02]  /*22c00*/  IADD3 R47, P0, PT, R44, R47, RZ ;  /* 0x0000002f2c2f7210 */ /* 0x000fe40007f1e0ff */
[----:B------:R-:W-:-:S03]  /*22c10*/  IADD3 R44, P2, PT, R49, -R48, RZ ;  /* 0x80000030312c7210 */ /* 0x000fc60007f5e0ff */
[----:B------:R-:W-:Y:S01]  /*22c20*/  IMAD.X R50, RZ, RZ, R45, P0 ;  /* 0x000000ffff327224 */ /* 0x000fe200000e062d */
[----:B------:R-:W-:Y:S01]  /*22c30*/  ISETP.GE.U32.AND P0, PT, R108, R47, PT ;  /* 0x0000002f6c00720c */ /* 0x000fe20003f06070 */
[----:B------:R-:W-:Y:S01]  /*22c40*/  IMAD.X R49, R113, 0x1, ~R104, P2 ;  /* 0x0000000171317824 */ /* 0x000fe200010e0e68 */
[----:B------:R-:W-:Y:S02]  /*22c50*/  IADD3 R45, P1, PT, R112, -R105, RZ ;  /* 0x80000069702d7210 */ /* 0x000fe40007f3e0ff */
[----:B------:R-:W-:Y:S02]  /*22c60*/  ISETP.GE.U32.AND.EX P0, PT, R109, R50, PT, P0 ;  /* 0x000000326d00720c */ /* 0x000fe40003f06100 */
[----:B------:R-:W-:Y:S01]  /*22c70*/  IADD3 R47, P4, PT, R108, -R47, RZ ;  /* 0x8000002f6c2f7210 */ /* 0x000fe20007f9e0ff */
[----:B------:R-:W-:-:S04]  /*22c80*/  IMAD.X R48, R114, 0x1, ~R106, P1 ;  /* 0x0000000172307824 */ /* 0x000fc800008e0e6a */
[----:B------:R-:W-:-:S06]  /*22c90*/  IMAD.X R50, R109, 0x1, ~R50, P4 ;  /* 0x000000016d327824 */ /* 0x000fcc00020e0e32 */
        /* <DEDUP_REMOVED lines=26> */
.L_x_142:
[----:B------:R-:W-:Y:S05]  /*22e40*/  BSYNC.RECONVERGENT B3 ;  /* 0x0000000000037941 */ /* 0x000fea0003800200 */
.L_x_141:
[----:B------:R-:W-:Y:S01]  /*22e50*/  ISETP.GE.U32.AND P0, PT, R102, R45, PT ;  /* 0x0000002d6600720c */ /* 0x000fe20003f06070 */
[----:B------:R-:W-:Y:S01]  /*22e60*/  BSSY.RECONVERGENT B3, `(.L_x_143) ;  /* 0x000003b000037945 */ /* 0x000fe20003800200 */
[----:B------:R-:W-:Y:S01]  /*22e70*/  SHF.L.W.U32.HI R117, R37, 0x1, R38 ;  /* 0x0000000125757819 */ /* 0x000fe20000010e26 */
[----:B------:R-:W-:Y:S01]  /*22e80*/  IMAD.SHL.U32 R115, R40, 0x2, RZ ;  /* 0x0000000228737824 */ /* 0x000fe200078e00ff */
[----:B------:R-:W-:Y:S02]  /*22e90*/  ISETP.GE.U32.AND.EX P0, PT, R103, R48, PT, P0 ;  /* 0x000000306700720c */ /* 0x000fe40003f06100 */
[----:B------:R-:W-:Y:S02]  /*22ea0*/  SHF.L.W.U32.HI R116, R38, 0x1, R39 ;  /* 0x0000000126747819 */ /* 0x000fe40000010e27 */
[----:B------:R-:W-:Y:S02]  /*22eb0*/  SEL R105, RZ, 0x1, P0 ;  /* 0x00000001ff697807 */ /* 0x000fe40000000000 */
[----:B------:R-:W-:-:S02]  /*22ec0*/  SHF.L.U64.HI R113, R40, 0x1, R41 ;  /* 0x0000000128717819 */ /* 0x000fc40000010229 */
[----:B------:R-:W-:Y:S02]  /*22ed0*/  IADD3 R108, P1, PT, R44, R105, RZ ;  /* 0x000000692c6c7210 */ /* 0x000fe40007f3e0ff */
[----:B------:R-:W-:Y:S02]  /*22ee0*/  SHF.L.W.U32.HI R40, R41, 0x1, R42 ;  /* 0x0000000129287819 */ /* 0x000fe40000010e2a */
[CC--:B------:R-:W-:Y:S01]  /*22ef0*/  ISETP.GE.U32.AND P0, PT, R125.reuse, R108.reuse, PT ;  /* 0x0000006c7d00720c */ /* 0x0c0fe20003f06070 */
[----:B------:R-:W-:Y:S01]  /*22f00*/  IMAD.X R107, RZ, RZ, R49, P1 ;  /* 0x000000ffff6b7224 */ /* 0x000fe200008e0631 */
[----:B------:R-:W-:Y:S02]  /*22f10*/  IADD3 R125, P3, PT, R125, -R108, RZ ;  /* 0x8000006c7d7d7210 */ /* 0x000fe40007f7e0ff */
[----:B------:R-:W-:Y:S02]  /*22f20*/  SHF.L.W.U32.HI R41, R43, 0x1, R36 ;  /* 0x000000012b297819 */ /* 0x000fe40000010e24 */
[C---:B------:R-:W-:Y:S01]  /*22f30*/  ISETP.GE.U32.AND.EX P0, PT, R124.reuse, R107, PT, P0 ;  /* 0x0000006b7c00720c */ /* 0x040fe20003f06100 */
[----:B------:R-:W-:Y:S01]  /*22f40*/  IMAD.X R124, R124, 0x1, ~R107, P3 ;  /* 0x000000017c7c7824 */ /* 0x000fe200018e0e6b */
[----:B------:R-:W-:-:S02]  /*22f50*/  IADD3 R119, P3, PT, R102, -R45, RZ ;  /* 0x8000002d66777210 */ /* 0x000fc40007f7e0ff */
[----:B------:R-:W-:-:S03]  /*22f60*/  SEL R105, RZ, 0x1, P0 ;  /* 0x00000001ff697807 */ /* 0x000fc60000000000 */
[----:B------:R-:W-:Y:S01]  /*22f70*/  IMAD.X R118, R103, 0x1, ~R48, P3 ;  /* 0x0000000167767824 */ /* 0x000fe200018e0e30 */
        /* <DEDUP_REMOVED lines=11> */
[----:B------:R-:W-:Y:S02]  /*23030*/  ISETP.GT.U32.AND P0, PT, R117, R66, PT ;  /* 0x000000427500720c */ /* 0x000fe40003f04070 */
[C---:B------:R-:W-:Y:S01]  /*23040*/  ISETP.GE.U32.AND.EX P1, PT, R120.reuse, R39, PT, P1 ;  /* 0x000000277800720c */ /* 0x040fe20003f26110 */
[----:B------:R-:W-:Y:S01]  /*23050*/  IMAD.X R120, R120, 0x1, ~R39, P4 ;  /* 0x0000000178787824 */ /* 0x000fe200020e0e27 */
[----:B------:R-:W-:-:S11]  /*23060*/  ISETP.GT.U32.AND.EX P0, PT, R116, R67, PT, P0 ;  /* 0x000000437400720c */ /* 0x000fd60003f04100 */
        /* <DEDUP_REMOVED lines=26> */
.L_x_144:
[----:B------:R-:W-:Y:S05]  /*23210*/  BSYNC.RECONVERGENT B3 ;  /* 0x0000000000037941 */ /* 0x000fea0003800200 */
.L_x_143:
[----:B------:R-:W-:Y:S04]  /*23220*/  BSSY.RECONVERGENT B3, `(.L_x_145) ;  /* 0x000003b000037945 */ /* 0x000fe80003800200 */
[----:B------:R-:W-:Y:S01]  /*23230*/  BSSY.RELIABLE B4, `(.L_x_146) ;  /* 0x0000024000047945 */ /* 0x000fe20003800100 */
[----:B------:R-:W-:Y:S02]  /*23240*/  SHF.L.W.U32.HI R42, R42, 0x1, R43 ;  /* 0x000000012a2a7819 */ /* 0x000fe40000010e2b */
[----:B------:R-:W-:Y:S01]  /*23250*/  SHF.L.W.U32.HI R38, R36, 0x1, R37 ;  /* 0x0000000124267819 */ /* 0x000fe20000010e25 */
[----:B------:R-:W-:Y:S06]  /*23260*/  @P0 BRA `(.L_x_147) ;  /* 0x0000000000800947 */ /* 0x000fec0003800000 */
        /* <DEDUP_REMOVED lines=32> */
.L_x_147:
[----:B------:R-:W-:Y:S05]  /*23470*/  BSYNC.RELIABLE B4 ;  /* 0x0000000000047941 */ /* 0x000fea0003800100 */
.L_x_146:
        /* <DEDUP_REMOVED lines=9> */
[C---:B------:R-:W-:Y:S01]  /*23510*/  ISETP.GE.U32.AND P0, PT, R41.reuse, R133, PT ;  /* 0x000000852900720c */ /* 0x040fe20003f06070 */
        /* <DEDUP_REMOVED lines=11> */
.L_x_148:
[----:B------:R-:W-:Y:S05]  /*235d0*/  BSYNC.RECONVERGENT B3 ;  /* 0x0000000000037941 */ /* 0x000fea0003800200 */
.L_x_145:
[-C--:B------:R-:W-:Y:S01]  /*235e0*/  IMAD.WIDE.U32 R36, R113, R65.reuse, RZ ;  /* 0x0000004171247225 */ /* 0x080fe200078e00ff */
[----:B------:R-:W-:Y:S03]  /*235f0*/  BSSY.RECONVERGENT B3, `(.L_x_149) ;  /* 0x000007e000037945 */ /* 0x000fe60003800200 */
[----:B------:R-:W-:-:S04]  /*23600*/  IMAD.WIDE.U32 R38, R115, R65, RZ ;  /* 0x0000004173267225 */ /* 0x000fc800078e00ff */
[----:B------:R-:W-:-:S04]  /*23610*/  IMAD.WIDE.U32 R36, P0, R64, R115, R36 ;  /* 0x0000007340247225 */ /* 0x000fc80007800024 */
[----:B------:R-:W-:Y:S01]  /*23620*/  IMAD.X R103, RZ, RZ, RZ, P0 ;  /* 0x000000ffff677224 */ /* 0x000fe200000e06ff */
[----:B------:R-:W-:Y:S01]  /*23630*/  IADD3 RZ, P0, PT, R39, R36, RZ ;  /* 0x0000002427ff7210 */ /* 0x000fe20007f1e0ff */
[----:B------:R-:W-:Y:S02]  /*23640*/  IMAD.MOV.U32 R102, RZ, RZ, R37 ;  /* 0x000000ffff667224 */ /* 0x000fe400078e0025 */
[----:B------:R-:W-:-:S04]  /*23650*/  IMAD.WIDE.U32 R38, R113, R30, RZ ;  /* 0x0000001e71267225 */ /* 0x000fc800078e00ff */
[----:B------:R-:W-:-:S04]  /*23660*/  IMAD.WIDE.U32.X R102, R64, R113, R102, P0 ;  /* 0x0000007140667225 */ /* 0x000fc800000e0466 */
[CC--:B------:R-:W-:Y:S02]  /*23670*/  IMAD R36, R31.reuse, R115.reuse, RZ ;  /* 0x000000731f247224 */ /* 0x0c0fe400078e02ff */
        /* <DEDUP_REMOVED lines=13> */
[----:B------:R-:W-:Y:S01]  /*23750*/  IMAD.WIDE.U32 R42, R113, R27, RZ ;  /* 0x0000001b712a7225 */ /* 0x000fe200078e00ff */
[----:B------:R-:W-:-:S03]  /*23760*/  IADD3 R104, P0, PT, R105, R106, RZ ;  /* 0x0000006a69687210 */ /* 0x000fc60007f1e0ff */
[----:B------:R-:W-:-:S04]  /*23770*/  IMAD.WIDE.U32 R102, R115, R28, RZ ;  /* 0x0000001c73667225 */ /* 0x000fc800078e00ff */
[----:B------:R-:W-:-:S04]  /*23780*/  IMAD.WIDE.U32 R36, P2, R29, R115, R36 ;  /* 0x000000731d247225 */ /* 0x000fc80007840024 */
[----:B------:R-:W-:Y:S01]  /*23790*/  IMAD.WIDE.U32 R38, R115, R27, RZ ;  /* 0x0000001b73267225 */ /* 0x000fe200078e00ff */
[----:B------:R-:W-:-:S03]  /*237a0*/  IADD3 RZ, P5, PT, R103, R36, RZ ;  /* 0x0000002467ff7210 */ /* 0x000fc60007fbe0ff */
[----:B------:R-:W-:-:S04]  /*237b0*/  IMAD.WIDE.U32 R42, P3, R26, R115, R42 ;  /* 0x000000731a2a7225 */ /* 0x000fc8000786002a */
[----:B------:R-:W-:Y:S01]  /*237c0*/  IMAD.X R105, RZ, RZ, R107, P0 ;  /* 0x000000ffff697224 */ /* 0x000fe200000e066b */
[----:B------:R-:W-:Y:S01]  /*237d0*/  ISETP.GE.U32.AND P0, PT, R104, R106, PT ;  /* 0x0000006a6800720c */ /* 0x000fe20003f06070 */
[-C--:B------:R-:W-:Y:S01]  /*237e0*/  IMAD R36, R29, R115.reuse, RZ ;  /* 0x000000731d247224 */ /* 0x080fe200078e02ff */
        /* <DEDUP_REMOVED lines=15> */
[-C--:B------:R-:W-:Y:S01]  /*238e0*/  IMAD.WIDE.U32 R104, R65, R131.reuse, R40 ;  /* 0x0000008341687225 */ /* 0x080fe200078e0028 */
[----:B------:R-:W-:Y:S02]  /*238f0*/  IADD3 RZ, P5, PT, R37, R38, RZ ;  /* 0x0000002625ff7210 */ /* 0x000fe40007fbe0ff */
[----:B------:R-:W-:Y:S01]  /*23900*/  SEL R38, RZ, 0x1, P1 ;  /* 0x00000001ff267807 */ /* 0x000fe20000800000 */
[----:B------:R-:W-:Y:S02]  /*23910*/  IMAD.X R127, RZ, RZ, R109, P0 ;  /* 0x000000ffff7f7224 */ /* 0x000fe400000e066d */
[----:B------:R-:W-:Y:S01]  /*23920*/  IMAD R42, R64, R131, RZ ;  /* 0x00000083402a7224 */ /* 0x000fe200078e02ff */
[----:B------:R-:W-:Y:S01]  /*23930*/  IADD3 R38, P0, PT, R111, R38, RZ ;  /* 0x000000266f267210 */ /* 0x000fe20007f1e0ff */
[----:B------:R-:W-:Y:S01]  /*23940*/  IMAD.X R37, RZ, RZ, RZ, P3 ;  /* 0x000000ffff257224 */ /* 0x000fe200018e06ff */
[----:B------:R-:W-:Y:S01]  /*23950*/  ISETP.GE.U32.AND P3, PT, R104, R40, PT ;  /* 0x000000286800720c */ /* 0x000fe20003f66070 */
[----:B------:R-:W-:Y:S01]  /*23960*/  IMAD R137, R65, R141, R42 ;  /* 0x0000008d41897224 */ /* 0x000fe200078e022a */
[----:B------:R-:W-:Y:S01]  /*23970*/  ISETP.GE.U32.AND P1, PT, R38, R111, PT ;  /* 0x0000006f2600720c */ /* 0x000fe20003f26070 */
[----:B------:R-:W-:-:S02]  /*23980*/  IMAD.MOV.U32 R106, RZ, RZ, R39 ;  /* 0x000000ffff6a7224 */ /* 0x000fc400078e0027 */
[----:B------:R-:W-:Y:S01]  /*23990*/  IMAD.X R39, RZ, RZ, R127, P0 ;  /* 0x000000ffff277224 */ /* 0x000fe200000e067f */
[----:B------:R-:W-:Y:S01]  /*239a0*/  ISETP.LT.U32.AND P0, PT, R111, R108, PT ;  /* 0x0000006c6f00720c */ /* 0x000fe20003f01070 */
[----:B------:R-:W-:Y:S02]  /*239b0*/  IMAD R40, R26, R115, RZ ;  /* 0x000000731a287224 */ /* 0x000fe400078e02ff */
[----:B------:R-:W-:Y:S01]  /*239c0*/  IMAD.IADD R137, R105, 0x1, R137 ;  /* 0x0000000169897824 */ /* 0x000fe200078e0289 */
[----:B------:R-:W-:Y:S01]  /*239d0*/  ISETP.GE.U32.AND.EX P1, PT, R39, R127, PT, P1 ;  /* 0x0000007f2700720c */ /* 0x000fe20003f26110 */
[----:B------:R-:W-:Y:S02]  /*239e0*/  IMAD.MOV.U32 R36, RZ, RZ, R43 ;  /* 0x000000ffff247224 */ /* 0x000fe400078e002b */
[----:B------:R-:W-:Y:S01]  /*239f0*/  IMAD.WIDE.U32 R42, R27, R115, R38 ;  /* 0x000000731b2a7225 */ /* 0x000fe200078e0026 */
[----:B------:R-:W-:Y:S02]  /*23a00*/  ISETP.GE.U32.AND.EX P3, PT, R137, R41, PT, P3 ;  /* 0x000000298900720c */ /* 0x000fe40003f66130 */
[----:B------:R-:W-:Y:S01]  /*23a10*/  ISETP.LT.U32.OR.EX P0, PT, R127, R109, !P1, P0 ;  /* 0x0000006d7f00720c */ /* 0x000fe20004f01500 */
[----:B------:R-:W-:-:S02]  /*23a20*/  IMAD R129, R27, R113, R40 ;  /* 0x000000711b817224 */ /* 0x000fc400078e0228 */
[----:B------:R-:W-:Y:S01]  /*23a30*/  IMAD.X R107, RZ, RZ, RZ, P2 ;  /* 0x000000ffff6b7224 */ /* 0x000fe200010e06ff */
[----:B------:R-:W-:Y:S01]  /*23a40*/  ISETP.GE.U32.AND P2, PT, R42, R38, PT ;  /* 0x000000262a00720c */ /* 0x000fe20003f46070 */
[----:B------:R-:W-:Y:S01]  /*23a50*/  IMAD.IADD R43, R43, 0x1, R129 ;  /* 0x000000012b2b7824 */ /* 0x000fe200078e0281 */
[----:B------:R-:W-:Y:S01]  /*23a60*/  SEL R111, RZ, 0x1, !P0 ;  /* 0x00000001ff6f7807 */ /* 0x000fe20004000000 */
[----:B------:R-:W-:-:S03]  /*23a70*/  IMAD.WIDE.U32 R40, R141, R30, RZ ;  /* 0x0000001e8d287225 */ /* 0x000fc600078e00ff */
[----:B------:R-:W-:Y:S01]  /*23a80*/  ISETP.GE.U32.AND.EX P2, PT, R43, R39, PT, P2 ;  /* 0x000000272b00720c */ /* 0x000fe20003f46120 */
[----:B------:R-:W-:-:S03]  /*23a90*/  IMAD.WIDE.U32.X R106, R64, R141, R106, P5 ;  /* 0x0000008d406a7225 */ /* 0x000fc600028e046a */
[----:B------:R-:W-:Y:S01]  /*23aa0*/  SEL R139, RZ, 0x1, P2 ;  /* 0x00000001ff8b7807 */ /* 0x000fe20001000000 */
[----:B------:R-:W-:Y:S01]  /*23ab0*/  IMAD.WIDE.U32.X R36, R26, R113, R36, P4 ;  /* 0x000000711a247225 */ /* 0x000fe200020e0424 */
[----:B------:R-:W-:-:S03]  /*23ac0*/  IADD3 R109, P1, PT, R102, R106, RZ ;  /* 0x0000006a666d7210 */ /* 0x000fc60007f3e0ff */
[----:B------:R-:W-:Y:S01]  /*23ad0*/  IMAD.WIDE.U32 R38, R131, R30, RZ ;  /* 0x0000001e83267225 */ /* 0x000fe200078e00ff */
[----:B------:R-:W-:Y:S02]  /*23ae0*/  SEL R38, RZ, 0x1, P3 ;  /* 0x00000001ff267807 */ /* 0x000fe40001800000 */
[----:B------:R-:W-:Y:S01]  /*23af0*/  IADD3 R106, P0, PT, R111, R36, RZ ;  /* 0x000000246f6a7210 */ /* 0x000fe20007f1e0ff */
[----:B------:R-:W-:Y:S01]  /*23b00*/  IMAD.WIDE.U32 R40, P5, R31, R131, R40 ;  /* 0x000000831f287225 */ /* 0x000fe200078a0028 */
[C---:B------:R-:W-:Y:S02]  /*23b10*/  IADD3 R38, P3, PT, R109.reuse, R38, RZ ;  /* 0x000000266d267210 */ /* 0x040fe40007f7e0ff */
[----:B------:R-:W-:Y:S01]  /*23b20*/  ISETP.GE.U32.AND P2, PT, R109, R102, PT ;  /* 0x000000666d00720c */ /* 0x000fe20003f46070 */
[----:B------:R-:W-:Y:S01]  /*23b30*/  IMAD.X R108, RZ, RZ, R37, P0 ;  /* 0x000000ffff6c7224 */ /* 0x000fe200000e0625 */
[----:B------:R-:W-:Y:S01]  /*23b40*/  IADD3 RZ, P4, PT, R39, R40, RZ ;  /* 0x0000002827ff7210 */ /* 0x000fe20007f9e0ff */
[----:B------:R-:W-:Y:S01]  /*23b50*/  IMAD.X R40, R103, 0x1, R107, P1 ;  /* 0x0000000167287824 */ /* 0x000fe200008e066b */
[----:B------:R-:W-:Y:S01]  /*23b60*/  IADD3 R139, P1, PT, R106, R139, RZ ;  /* 0x0000008b6a8b7210 */ /* 0x000fe20007f3e0ff */
[----:B------:R-:W-:Y:S01]  /*23b70*/  IMAD.MOV.U32 R114, RZ, RZ, RZ ;  /* 0x000000ffff727224 */ /* 0x000fe200078e00ff */
[----:B------:R-:W-:Y:S01]  /*23b80*/  ISETP.GE.U32.AND P0, PT, R38, R109, PT ;  /* 0x0000006d2600720c */ /* 0x000fe20003f06070 */
[----:B------:R-:W-:Y:S01]  /*23b90*/  IMAD.X R39, RZ, RZ, R40, P3 ;  /* 0x000000ffff277224 */ /* 0x000fe200018e0628 */
[----:B------:R-:W-:Y:S01]  /*23ba0*/  ISETP.GE.U32.AND P3, PT, R139, R106, PT ;  /* 0x0000006a8b00720c */ /* 0x000fe20003f66070 */
[----:B------:R-:W-:Y:S01]  /*23bb0*/  IMAD.X R135, RZ, RZ, R108, P1 ;  /* 0x000000ffff877224 */ /* 0x000fe200008e066c */
[----:B------:R-:W-:Y:S01]  /*23bc0*/  ISETP.LT.U32.AND P1, PT, R106, R36, PT ;  /* 0x000000246a00720c */ /* 0x000fe20003f21070 */
[----:B------:R-:W-:Y:S01]  /*23bd0*/  IMAD R36, R31, R131, RZ ;  /* 0x000000831f247224 */ /* 0x000fe200078e02ff */
[----:B------:R-:W-:Y:S01]  /*23be0*/  ISETP.GE.U32.AND.EX P2, PT, R40, R103, PT, P2 ;  /* 0x000000672800720c */ /* 0x000fe20003f46120 */
[----:B------:R-:W-:Y:S01]  /*23bf0*/  IMAD.WIDE.U32 R106, R30, R131, R38 ;  /* 0x000000831e6a7225 */ /* 0x000fe200078e0026 */
[----:B------:R-:W-:-:S02]  /*23c00*/  ISETP.GE.U32.AND.EX P0, PT, R39, R40, PT, P0 ;  /* 0x000000282700720c */ /* 0x000fc40003f06100 */
[----:B------:R-:W-:Y:S01]  /*23c10*/  ISETP.GE.U32.AND.EX P3, PT, R135, R108, PT, P3 ;  /* 0x0000006c8700720c */ /* 0x000fe20003f66130 */
[----:B------:R-:W-:Y:S02]  /*23c20*/  IMAD R129, R30, R141, R36 ;  /* 0x0000008d1e817224 */ /* 0x000fe400078e0224 */
[----:B------:R-:W-:Y:S01]  /*23c30*/  IMAD.MOV.U32 R36, RZ, RZ, R41 ;  /* 0x000000ffff247224 */ /* 0x000fe200078e0029 */
[----:B------:R-:W-:Y:S01]  /*23c40*/  ISETP.LT.U32.OR.EX P1, PT, R108, R37, !P3, P1 ;  /* 0x000000256c00720c */ /* 0x000fe20005f21510 */
[----:B------:R-:W-:Y:S01]  /*23c50*/  IMAD.IADD R129, R107, 0x1, R129 ;  /* 0x000000016b817824 */ /* 0x000fe200078e0281 */
[----:B------:R-:W-:Y:S01]  /*23c60*/  ISETP.GE.U32.AND P3, PT, R106, R38, PT ;  /* 0x000000266a00720c */ /* 0x000fe20003f66070 */
[----:B------:R-:W-:Y:S01]  /*23c70*/  IMAD.X R37, RZ, RZ, RZ, P5 ;  /* 0x000000ffff257224 */ /* 0x000fe200028e06ff */
[----:B------:R-:W-:Y:S02]  /*23c80*/  SEL R38, RZ, 0x1, !P1 ;  /* 0x00000001ff267807 */ /* 0x000fe40004800000 */
        /* <DEDUP_REMOVED lines=20> */
.L_x_150:
[----:B------:R-:W-:Y:S05]  /*23dd0*/  BSYNC.RECONVERGENT B3 ;  /* 0x0000000000037941 */ /* 0x000fea0003800200 */
.L_x_149:
[----:B------:R-:W-:Y:S01]  /*23de0*/  IADD3 R39, P0, PT, R42, R36, RZ ;  /* 0x000000242a277210 */ /* 0x000fe20007f1e0ff */
[----:B------:R-:W-:Y:S01]  /*23df0*/  IMAD R40, R64, R115, RZ ;  /* 0x0000007340287224 */ /* 0x000fe200078e02ff */
[----:B------:R-:W-:Y:S01]  /*23e00*/  BSSY.RECONVERGENT B3, `(.L_x_151) ;  /* 0x0000078000037945 */ /* 0x000fe20003800200 */
[----:B------:R-:W-:Y:S01]  /*23e10*/  IMAD.WIDE.U32 R110, R141, R28, RZ ;  /* 0x0000001c8d6e7225 */ /* 0x000fe200078e00ff */
[----:B------:R-:W-:-:S03]  /*23e20*/  IADD3 R102, P1, PT, R39, R102, RZ ;  /* 0x0000006627667210 */ /* 0x000fc60007f3e0ff */
[----:B------:R-:W-:Y:S01]  /*23e30*/  IMAD.X R38, R43, 0x1, R37, P0 ;  /* 0x000000012b267824 */ /* 0x000fe200000e0625 */
[----:B------:R-:W-:Y:S01]  /*23e40*/  ISETP.GE.U32.AND P0, PT, R102, R39, PT ;  /* 0x000000276600720c */ /* 0x000fe20003f06070 */
[----:B------:R-:W-:Y:S02]  /*23e50*/  IMAD R107, R65, R113, R40 ;  /* 0x00000071416b7224 */ /* 0x000fe400078e0228 */
[----:B------:R-:W-:Y:S01]  /*23e60*/  IMAD.X R103, RZ, RZ, R38, P1 ;  /* 0x000000ffff677224 */ /* 0x000fe200008e0626 */
[----:B------:R-:W-:Y:S01]  /*23e70*/  ISETP.GE.U32.AND P1, PT, R39, R42, PT ;  /* 0x0000002a2700720c */ /* 0x000fe20003f26070 */
[CC--:B------:R-:W-:Y:S02]  /*23e80*/  IMAD R40, R29.reuse, R131.reuse, RZ ;  /* 0x000000831d287224 */ /* 0x0c0fe400078e02ff */
[----:B------:R-:W-:Y:S01]  /*23e90*/  IMAD.WIDE.U32 R110, P3, R29, R131, R110 ;  /* 0x000000831d6e7225 */ /* 0x000fe2000786006e */
[----:B------:R-:W-:-:S03]  /*23ea0*/  ISETP.GE.U32.AND.EX P0, PT, R103, R38, PT, P0 ;  /* 0x000000266700720c */ /* 0x000fc60003f06100 */
[----:B------:R-:W-:Y:S01]  /*23eb0*/  IMAD.WIDE.U32 R112, R131, R28, RZ ;  /* 0x0000001c83707225 */ /* 0x000fe200078e00ff */
[----:B------:R-:W-:-:S03]  /*23ec0*/  ISETP.GE.U32.AND.EX P0, PT, R38, R43, P0, P1 ;  /* 0x0000002b2600720c */ /* 0x000fc60000706110 */
[----:B------:R-:W-:-:S04]  /*23ed0*/  IMAD.WIDE.U32 R38, R141, R27, RZ ;  /* 0x0000001b8d267225 */ /* 0x000fc800078e00ff */
[----:B------:R-:W-:-:S04]  /*23ee0*/  IMAD.WIDE.U32 R36, R28, R131, R102 ;  /* 0x000000831c247225 */ /* 0x000fc800078e0066 */
[----:B------:R-:W-:Y:S01]  /*23ef0*/  IMAD R127, R28, R141, R40 ;  /* 0x0000008d1c7f7224 */ /* 0x000fe200078e0228 */
[----:B------:R-:W-:Y:S01]  /*23f00*/  ISETP.GE.U32.AND P1, PT, R36, R102, PT ;  /* 0x000000662400720c */ /* 0x000fe20003f26070 */
[----:B------:R-:W-:Y:S01]  /*23f10*/  IMAD.X R109, RZ, RZ, RZ, P3 ;  /* 0x000000ffff6d7224 */ /* 0x000fe200018e06ff */
[----:B------:R-:W-:Y:S01]  /*23f20*/  IADD3 RZ, P3, PT, R113, R110, RZ ;  /* 0x0000006e71ff7210 */ /* 0x000fe20007f7e0ff */
[----:B------:R-:W-:Y:S02]  /*23f30*/  IMAD.IADD R127, R37, 0x1, R127 ;  /* 0x00000001257f7824 */ /* 0x000fe400078e027f */
[----:B------:R-:W-:Y:S02]  /*23f40*/  IMAD.MOV.U32 R108, RZ, RZ, R111 ;  /* 0x000000ffff6c7224 */ /* 0x000fe400078e006f */
[----:B------:R-:W-:Y:S01]  /*23f50*/  IMAD.WIDE.U32 R42, R131, R27, RZ ;  /* 0x0000001b832a7225 */ /* 0x000fe200078e00ff */
[----:B------:R-:W-:-:S03]  /*23f60*/  ISETP.GE.U32.AND.EX P1, PT, R127, R103, PT, P1 ;  /* 0x000000677f00720c */ /* 0x000fc60003f26110 */
[----:B------:R-:W-:-:S04]  /*23f70*/  IMAD.WIDE.U32 R38, P2, R26, R131, R38 ;  /* 0x000000831a267225 */ /* 0x000fc80007840026 */
[----:B------:R-:W-:Y:S01]  /*23f80*/  IMAD.WIDE.U32 R40, R143, R65, RZ ;  /* 0x000000418f287225 */ /* 0x000fe200078e00ff */
[----:B------:R-:W-:Y:S02]  /*23f90*/  IADD3 RZ, P5, PT, R43, R38, RZ ;  /* 0x000000262bff7210 */ /* 0x000fe40007fbe0ff */
[----:B------:R-:W-:Y:S01]  /*23fa0*/  SEL R38, RZ, 0x1, P1 ;  /* 0x00000001ff267807 */ /* 0x000fe20000800000 */
[----:B------:R-:W-:Y:S01]  /*23fb0*/  IMAD.WIDE.U32.X R110, R29, R141, R108, P3 ;  /* 0x0000008d1d6e7225 */ /* 0x000fe200018e046c */
[----:B------:R-:W-:-:S03]  /*23fc0*/  @!P0 IADD3 R139, P3, PT, R139, 0x1, RZ ;  /* 0x000000018b8b8810 */ /* 0x000fc60007f7e0ff */
[----:B------:R-:W-:-:S04]  /*23fd0*/  IMAD.WIDE.U32 R42, P4, R64, R133, R40 ;  /* 0x00000085402a7225 */ /* 0x000fc80007880028 */
[----:B------:R-:W-:-:S04]  /*23fe0*/  IMAD.WIDE.U32 R108, R133, R65, RZ ;  /* 0x00000041856c7225 */ /* 0x000fc800078e00ff */
[----:B------:R-:W-:Y:S01]  /*23ff0*/  IMAD.X R103, RZ, RZ, RZ, P2 ;  /* 0x000000ffff677224 */ /* 0x000fe200010e06ff */
[----:B------:R-:W-:Y:S01]  /*24000*/  IADD3 R37, P2, PT, R139, R110, RZ ;  /* 0x0000006e8b257210 */ /* 0x000fe20007f5e0ff */
[----:B------:R-:W-:Y:S01]  /*24010*/  @!P0 IMAD.X R135, RZ, RZ, R135, P3 ;  /* 0x000000ffff878224 */ /* 0x000fe200018e0687 */
[----:B------:R-:W-:Y:S01]  /*24020*/  IADD3 RZ, P3, PT, R109, R42, RZ ;  /* 0x0000002a6dff7210 */ /* 0x000fe20007f7e0ff */
[----:B------:R-:W-:Y:S01]  /*24030*/  IMAD.MOV.U32 R40, RZ, RZ, R43 ;  /* 0x000000ffff287224 */ /* 0x000fe200078e002b */
[----:B------:R-:W-:Y:S01]  /*24040*/  IADD3 R42, P1, PT, R37, R38, RZ ;  /* 0x00000026252a7210 */ /* 0x000fe20007f3e0ff */
[----:B------:R-:W-:Y:S01]  /*24050*/  IMAD.X R110, R135, 0x1, R111, P2 ;  /* 0x00000001876e7824 */ /* 0x000fe200010e066f */
[----:B------:R-:W-:Y:S01]  /*24060*/  ISETP.LT.U32.AND P2, PT, R37, R139, PT ;  /* 0x0000008b2500720c */ /* 0x000fe20003f41070 */
[----:B------:R-:W-:Y:S01]  /*24070*/  IMAD.X R41, RZ, RZ, RZ, P4 ;  /* 0x000000ffff297224 */ /* 0x000fe200020e06ff */
[----:B------:R-:W-:Y:S01]  /*24080*/  ISETP.GE.U32.AND P4, PT, R42, R37, PT ;  /* 0x000000252a00720c */ /* 0x000fe20003f86070 */
[----:B------:R-:W-:Y:S01]  /*24090*/  IMAD.X R43, RZ, RZ, R110, P1 ;  /* 0x000000ffff2b7224 */ /* 0x000fe200008e066e */
[----:B------:R-:W-:Y:S01]  /*240a0*/  @!P0 ISETP.NE.U32.AND P1, PT, R139, RZ, PT ;  /* 0x000000ff8b00820c */ /* 0x000fe20003f25070 */
[----:B------:R-:W-:-:S02]  /*240b0*/  IMAD R38, R26, R131, RZ ;  /* 0x000000831a267224 */ /* 0x000fc400078e02ff */
[----:B------:R-:W-:Y:S01]  /*240c0*/  IMAD.MOV.U32 R102, RZ, RZ, R39 ;  /* 0x000000ffff667224 */ /* 0x000fe200078e0027 */
[----:B------:R-:W-:Y:S01]  /*240d0*/  ISETP.GE.U32.AND.EX P4, PT, R43, R110, PT, P4 ;  /* 0x0000006e2b00720c */ /* 0x000fe20003f86140 */
[----:B------:R-:W-:Y:S01]  /*240e0*/  IMAD R139, R27, R141, R38 ;  /* 0x0000008d1b8b7224 */ /* 0x000fe200078e0226 */
[----:B------:R-:W-:Y:S01]  /*240f0*/  @!P0 ISETP.NE.AND.EX P1, PT, R135, RZ, PT, P1 ;  /* 0x000000ff8700820c */ /* 0x000fe20003f25310 */
[----:B------:R-:W-:Y:S01]  /*24100*/  IMAD.MOV.U32 R38, RZ, RZ, R106 ;  /* 0x000000ffff267224 */ /* 0x000fe200078e006a */
[----:B------:R-:W-:Y:S01]  /*24110*/  ISETP.LT.U32.OR.EX P2, PT, R110, R135, !P4, P2 ;  /* 0x000000876e00720c */ /* 0x000fe20006741520 */
[----:B------:R-:W-:Y:S01]  /*24120*/  IMAD.MOV.U32 R39, RZ, RZ, R129 ;  /* 0x000000ffff277224 */ /* 0x000fe200078e0081 */
[----:B------:R-:W-:Y:S01]  /*24130*/  @!P0 SEL R37, RZ, 0x1, P1 ;  /* 0x00000001ff258807 */ /* 0x000fe20000800000 */
[-C--:B------:R-:W-:Y:S02]  /*24140*/  IMAD R108, R64, R133.reuse, RZ ;  /* 0x00000085406c7224 */ /* 0x080fe400078e02ff */
[----:B------:R-:W-:Y:S01]  /*24150*/  IMAD.WIDE.U32 R110, R65, R133, R38 ;  /* 0x00000085416e7225 */ /* 0x000fe200078e0026 */
[----:B------:R-:W-:-:S02]  /*24160*/  @!P0 IADD3 R126, P4, PT, R37, R126, RZ ;  /* 0x0000007e257e8210 */ /* 0x000fc40007f9e0ff */
[----:B------:R-:W-:Y:S01]  /*24170*/  SEL R37, RZ, 0x1, !P2 ;  /* 0x00000001ff257807 */ /* 0x000fe20005000000 */
[----:B------:R-:W-:Y:S01]  /*24180*/  IMAD.WIDE.U32 R38, R27, R131, R42 ;  /* 0x000000831b267225 */ /* 0x000fe200078e002a */
[----:B------:R-:W-:-:S03]  /*24190*/  ISETP.GE.U32.AND P1, PT, R110, R106, PT ;  /* 0x0000006a6e00720c */ /* 0x000fc60003f26070 */
[----:B------:R-:W-:Y:S01]  /*241a0*/  IMAD R109, R65, R143, R108 ;  /* 0x0000008f416d7224 */ /* 0x000fe200078e026c */
[----:B------:R-:W-:Y:S01]  /*241b0*/  ISETP.GE.U32.AND P2, PT, R38, R42, PT ;  /* 0x0000002a2600720c */ /* 0x000fe20003f46070 */
[----:B------:R-:W-:Y:S02]  /*241c0*/  IMAD.IADD R139, R39, 0x1, R139 ;  /* 0x00000001278b7824 */ /* 0x000fe400078e028b */
[----:B------:R-:W-:Y:S02]  /*241d0*/  IMAD.IADD R131, R111, 0x1, R109 ;  /* 0x000000016f837824 */ /* 0x000fe400078e026d */
[----:B------:R-:W-:Y:S01]  /*241e0*/  IMAD.WIDE.U32.X R102, R26, R141, R102, P5 ;  /* 0x0000008d1a667225 */ /* 0x000fe200028e0466 */
[----:B------:R-:W-:Y:S02]  /*241f0*/  IADD3 R39, P5, PT, R126, R37, RZ ;  /* 0x000000257e277210 */ /* 0x000fe40007fbe0ff */
[----:B------:R-:W-:Y:S01]  /*24200*/  ISETP.GE.U32.AND.EX P2, PT, R139, R43, PT, P2 ;  /* 0x0000002b8b00720c */ /* 0x000fe20003f46120 */
[----:B------:R-:W-:Y:S01]  /*24210*/  @!P0 IMAD.X R114, RZ, RZ, R114, P4 ;  /* 0x000000ffff728224 */ /* 0x000fe200020e0672 */
[----:B------:R-:W-:Y:S01]  /*24220*/  ISETP.GE.U32.AND.EX P1, PT, R131, R129, PT, P1 ;  /* 0x000000818300720c */ /* 0x000fe20003f26110 */
[----:B------:R-:W-:Y:S01]  /*24230*/  IMAD.WIDE.U32.X R40, R64, R143, R40, P3 ;  /* 0x0000008f40287225 */ /* 0x000fe200018e0428 */
[----:B------:R-:W-:-:S02]  /*24240*/  IADD3 R102, P0, PT, R39, R102, RZ ;  /* 0x0000006627667210 */ /* 0x000fc40007f1e0ff */
[----:B------:R-:W-:Y:S01]  /*24250*/  SEL R141, RZ, 0x1, P2 ;  /* 0x00000001ff8d7807 */ /* 0x000fe20001000000 */
[----:B------:R-:W-:Y:S01]  /*24260*/  IMAD.WIDE.U32 R42, R133, R30, RZ ;  /* 0x0000001e852a7225 */ /* 0x000fe200078e00ff */
[----:B------:R-:W-:Y:S02]  /*24270*/  SEL R42, RZ, 0x1, P1 ;  /* 0x00000001ff2a7807 */ /* 0x000fe40000800000 */
[----:B------:R-:W-:Y:S01]  /*24280*/  IADD3 R37, P2, PT, R36, R40, RZ ;  /* 0x0000002824257210 */ /* 0x000fe20007f5e0ff */
[----:B------:R-:W-:Y:S01]  /*24290*/  IMAD.X R109, RZ, RZ, R114, P5 ;  /* 0x000000ffff6d7224 */ /* 0x000fe200028e0672 */
[----:B------:R-:W-:Y:S01]  /*242a0*/  IADD3 R141, P5, PT, R102, R141, RZ ;  /* 0x0000008d668d7210 */ /* 0x000fe20007fbe0ff */
[----:B------:R-:W-:Y:S01]  /*242b0*/  IMAD.WIDE.U32 R112, R143, R30, RZ ;  /* 0x0000001e8f707225 */ /* 0x000fe200078e00ff */
[----:B------:R-:W-:-:S03]  /*242c0*/  IADD3 R114, P1, PT, R37, R42, RZ ;  /* 0x0000002a25727210 */ /* 0x000fc60007f3e0ff */
[----:B------:R-:W-:Y:S01]  /*242d0*/  IMAD.X R106, R109, 0x1, R103, P0 ;  /* 0x000000016d6a7824 */ /* 0x000fe200000e0667 */
[----:B------:R-:W-:Y:S01]  /*242e0*/  ISETP.GE.U32.AND P0, PT, R37, R36, PT ;  /* 0x000000242500720c */ /* 0x000fe20003f06070 */
[----:B------:R-:W-:Y:S01]  /*242f0*/  IMAD.X R40, R127, 0x1, R41, P2 ;  /* 0x000000017f287824 */ /* 0x000fe200010e0629 */
[----:B------:R-:W-:Y:S01]  /*24300*/  ISETP.GE.U32.AND P2, PT, R141, R102, PT ;  /* 0x000000668d00720c */ /* 0x000fe20003f46070 */
[----:B------:R-:W-:Y:S01]  /*24310*/  IMAD.X R135, RZ, RZ, R106, P5 ;  /* 0x000000ffff877224 */ /* 0x000fe200028e066a */
[----:B------:R-:W-:Y:S01]  /*24320*/  ISETP.GE.U32.AND P5, PT, R114, R37, PT ;  /* 0x000000257200720c */ /* 0x000fe20003fa6070 */
[----:B------:R-:W-:Y:S01]  /*24330*/  IMAD.WIDE.U32 R36, R65, R115, RZ ;  /* 0x0000007341247225 */ /* 0x000fe200078e00ff */
[----:B------:R-:W-:Y:S02]  /*24340*/  ISETP.GE.U32.AND.EX P0, PT, R40, R127, PT, P0 ;  /* 0x0000007f2800720c */ /* 0x000fe40003f06100 */
[----:B------:R-:W-:Y:S01]  /*24350*/  ISETP.GE.U32.AND.EX P2, PT, R135, R106, PT, P2 ;  /* 0x0000006a8700720c */ /* 0x000fe20003f46120 */
[----:B------:R-:W-:Y:S01]  /*24360*/  IMAD.X R115, RZ, RZ, R40, P1 ;  /* 0x000000ffff737224 */ /* 0x000fe200008e0628 */
[----:B------:R-:W-:Y:S01]  /*24370*/  ISETP.LT.U32.AND P1, PT, R102, R39, PT ;  /* 0x000000276600720c */ /* 0x000fe20003f21070 */
[----:B------:R-:W-:Y:S01]  /*24380*/  IMAD.IADD R147, R37, 0x1, R107 ;  /* 0x0000000125937824 */ /* 0x000fe200078e026b */
[----:B------:R-:W-:Y:S01]  /*24390*/  LOP3.LUT R145, RZ, R36, RZ, 0x33, !PT ;  /* 0x00000024ff917212 */ /* 0x000fe200078e33ff */
[----:B------:R-:W-:Y:S01]  /*243a0*/  IMAD.WIDE.U32 R112, P4, R31, R133, R112 ;  /* 0x000000851f707225 */ /* 0x000fe20007880070 */
[----:B------:R-:W-:-:S02]  /*243b0*/  ISETP.GE.U32.AND.EX P5, PT, R115, R40, PT, P5 ;  /* 0x000000287300720c */ /* 0x000fc40003fa6150 */
[----:B------:R-:W-:Y:S01]  /*243c0*/  ISETP.LT.U32.OR.EX P1, PT, R106, R109, !P2, P1 ;  /* 0x0000006d6a00720c */ /* 0x000fe20005721510 */
[----:B------:R-:W-:Y:S01]  /*243d0*/  IMAD R37, R147, R74, RZ ;  /* 0x0000004a93257224 */ /* 0x000fe200078e02ff */
[----:B------:R-:W-:Y:S01]  /*243e0*/  IADD3 RZ, P3, PT, R43, R112, RZ ;  /* 0x000000702bff7210 */ /* 0x000fe20007f7e0ff */
[----:B------:R-:W-:Y:S01]  /*243f0*/  IMAD.MOV.U32 R129, RZ, RZ, R38 ;  /* 0x000000ffff817224 */ /* 0x000fe200078e0026 */
[----:B------:R-:W-:Y:S01]  /*24400*/  SEL R40, RZ, 0x1, !P1 ;  /* 0x00000001ff287807 */ /* 0x000fe20004800000 */
[----:B------:R-:W-:Y:S02]  /*24410*/  IMAD R127, R36, R75, R37 ;  /* 0x0000004b247f7224 */ /* 0x000fe400078e0225 */
[----:B------:R-:W-:Y:S02]  /*24420*/  IMAD.MOV.U32 R126, RZ, RZ, RZ ;  /* 0x000000ffff7e7224 */ /* 0x000fe400078e00ff */
[----:B------:R-:W-:-:S04]  /*24430*/  IMAD.WIDE.U32 R108, R143, R28, RZ ;  /* 0x0000001c8f6c7225 */ /* 0x000fc800078e00ff */
[----:B------:R-:W-:-:S04]  /*24440*/  IMAD.WIDE.U32 R38, R143, R27, RZ ;  /* 0x0000001b8f267225 */ /* 0x000fc800078e00ff */
[----:B------:R-:W-:-:S04]  /*24450*/  IMAD.WIDE.U32 R36, R36, R74, RZ ;  /* 0x0000004a24247225 */ /* 0x000fc800078e00ff */
        /* <DEDUP_REMOVED lines=18> */
.L_x_152:
[----:B------:R-:W-:Y:S05]  /*24580*/  BSYNC.RECONVERGENT B3 ;  /* 0x0000000000037941 */ /* 0x000fea0003800200 */
.L_x_151:
[----:B------:R-:W-:Y:S01]  /*24590*/  IMAD.IADD R127, R37, 0x1, R127 ;  /* 0x00000001257f7824 */ /* 0x000fe200078e027f */
[----:B------:R-:W-:Y:S01]  /*245a0*/  BSSY.RECONVERGENT B3, `(.L_x_153) ;  /* 0x00000c1000037945 */ /* 0x000fe20003800200 */
[----:B------:R-:W-:-:S04]  /*245b0*/  IMAD.WIDE.U32 R40, R133, R27, RZ ;  /* 0x0000001b85287225 */ /* 0x000fc800078e00ff */
[----:B------:R-:W-:-:S04]  /*245c0*/  IMAD.WIDE.U32 R38, P2, R26, R133, R38 ;  /* 0x000000851a267225 */ /* 0x000fc80007840026 */
[----:B------:R-:W-:Y:S01]  /*245d0*/  IMAD.WIDE.U32 R102, R133, R28, RZ ;  /* 0x0000001c85667225 */ /* 0x000fe200078e00ff */
[----:B------:R-:W-:-:S03]  /*245e0*/  IADD3 RZ, P5, PT, R41, R38, RZ ;  /* 0x0000002629ff7210 */ /* 0x000fc60007fbe0ff */
[----:B------:R-:W-:-:S04]  /*245f0*/  IMAD.WIDE.U32 R108, P1, R29, R133, R108 ;  /* 0x000000851d6c7225 */ /* 0x000fc8000782006c */
[----:B------:R-:W-:-:S04]  /*24600*/  IMAD.WIDE.U32 R106, R127, R72, RZ ;  /* 0x000000487f6a7225 */ /* 0x000fc800078e00ff */
[----:B------:R-:W-:Y:S01]  /*24610*/  IMAD.X R43, RZ, RZ, RZ, P4 ;  /* 0x000000ffff2b7224 */ /* 0x000fe200020e06ff */
[----:B------:R-:W-:Y:S01]  /*24620*/  IADD3 RZ, P4, PT, R103, R108, RZ ;  /* 0x0000006c67ff7210 */ /* 0x000fe20007f9e0ff */
[----:B------:R-:W-:Y:S02]  /*24630*/  IMAD.MOV.U32 R42, RZ, RZ, R113 ;  /* 0x000000ffff2a7224 */ /* 0x000fe400078e0071 */
[C---:B------:R-:W-:Y:S02]  /*24640*/  IMAD R38, R31.reuse, R133, RZ ;  /* 0x000000851f267224 */ /* 0x040fe400078e02ff */
[----:B------:R-:W-:-:S04]  /*24650*/  IMAD.WIDE.U32.X R40, R31, R143, R42, P3 ;  /* 0x0000008f1f287225 */ /* 0x000fc800018e042a */
[----:B------:R-:W-:-:S04]  /*24660*/  IMAD.WIDE.U32 R102, R36, R72, RZ ;  /* 0x0000004824667225 */ /* 0x000fc800078e00ff */
[----:B------:R-:W-:Y:S01]  /*24670*/  IMAD.WIDE.U32 R106, P3, R36, R73, R106 ;  /* 0x00000049246a7225 */ /* 0x000fe2000786006a */
[----:B------:R-:W-:-:S03]  /*24680*/  ISETP.GT.U32.AND P0, PT, R102, R145, PT ;  /* 0x000000916600720c */ /* 0x000fc60003f04070 */
[C---:B------:R-:W-:Y:S01]  /*24690*/  IMAD R111, R30.reuse, R143, R38 ;  /* 0x0000008f1e6f7224 */ /* 0x040fe200078e0226 */
[----:B------:R-:W-:Y:S01]  /*246a0*/  LOP3.LUT R38, RZ, R147, RZ, 0x33, !PT ;  /* 0x00000093ff267212 */ /* 0x000fe200078e33ff */
[----:B------:R-:W-:-:S04]  /*246b0*/  IMAD.WIDE.U32 R112, R30, R133, R114 ;  /* 0x000000851e707225 */ /* 0x000fc800078e0072 */
[----:B------:R-:W-:Y:S01]  /*246c0*/  IMAD.X R43, RZ, RZ, RZ, P1 ;  /* 0x000000ffff2b7224 */ /* 0x000fe200008e06ff */
[----:B------:R-:W-:Y:S01]  /*246d0*/  IADD3 R105, P1, PT, R103, R106, RZ ;  /* 0x0000006a67697210 */ /* 0x000fe20007f3e0ff */
[----:B------:R-:W-:Y:S01]  /*246e0*/  IMAD.X R103, RZ, RZ, RZ, P3 ;  /* 0x000000ffff677224 */ /* 0x000fe200018e06ff */
[----:B------:R-:W-:Y:S01]  /*246f0*/  ISETP.GE.U32.AND P3, PT, R112, R114, PT ;  /* 0x000000727000720c */ /* 0x000fe20003f66070 */
[----:B------:R-:W-:Y:S01]  /*24700*/  IMAD.IADD R113, R113, 0x1, R111 ;  /* 0x0000000171717824 */ /* 0x000fe200078e026f */
[----:B------:R-:W-:Y:S01]  /*24710*/  ISETP.GT.U32.AND.EX P0, PT, R105, R38, PT, P0 ;  /* 0x000000266900720c */ /* 0x000fe20003f04100 */
[----:B------:R-:W-:Y:S02]  /*24720*/  IMAD.MOV.U32 R102, RZ, RZ, R107 ;  /* 0x000000ffff667224 */ /* 0x000fe400078e006b */
[----:B------:R-:W-:Y:S01]  /*24730*/  IMAD.MOV.U32 R42, RZ, RZ, R109 ;  /* 0x000000ffff2a7224 */ /* 0x000fe200078e006d */
[----:B------:R-:W-:Y:S01]  /*24740*/  ISETP.GE.U32.AND.EX P3, PT, R113, R115, PT, P3 ;  /* 0x000000737100720c */ /* 0x000fe20003f66130 */
[----:B------:R-:W-:Y:S01]  /*24750*/  IMAD.WIDE.U32.X R106, R127, R73, R102, P1 ;  /* 0x000000497f6a7225 */ /* 0x000fe200008e0466 */
[----:B------:R-:W-:-:S02]  /*24760*/  IADD3 R109, P1, PT, R129, R40, RZ ;  /* 0x00000028816d7210 */ /* 0x000fc40007f3e0ff */
[----:B------:R-:W-:Y:S01]  /*24770*/  SEL R108, RZ, 0x1, !P0 ;  /* 0x00000001ff6c7807 */ /* 0x000fe20004000000 */
[----:B------:R-:W-:Y:S01]  /*24780*/  IMAD.MOV.U32 R102, RZ, RZ, R39 ;  /* 0x000000ffff667224 */ /* 0x000fe200078e0027 */
[----:B------:R-:W-:Y:S01]  /*24790*/  SEL R38, RZ, 0x1, P3 ;  /* 0x00000001ff267807 */ /* 0x000fe20001800000 */
[----:B------:R-:W-:Y:S01]  /*247a0*/  IMAD.X R111, R139, 0x1, R41, P1 ;  /* 0x000000018b6f7824 */ /* 0x000fe200008e0629 */
[----:B------:R-:W-:Y:S01]  /*247b0*/  IADD3 R105, P0, PT, R104, R106, RZ ;  /* 0x0000006a68697210 */ /* 0x000fe20007f1e0ff */
[----:B------:R-:W-:Y:S01]  /*247c0*/  IMAD.X R103, RZ, RZ, RZ, P2 ;  /* 0x000000ffff677224 */ /* 0x000fe200010e06ff */
[----:B------:R-:W-:Y:S01]  /*247d0*/  IADD3 R38, P1, PT, R109, R38, RZ ;  /* 0x000000266d267210 */ /* 0x000fe20007f3e0ff */
[----:B------:R-:W-:Y:S01]  /*247e0*/  IMAD.WIDE.U32.X R42, R29, R143, R42, P4 ;  /* 0x0000008f1d2a7225 */ /* 0x000fe200020e042a */
[C---:B------:R-:W-:Y:S02]  /*247f0*/  IADD3 R40, P3, PT, R105.reuse, R108, RZ ;  /* 0x0000006c69287210 */ /* 0x040fe40007f7e0ff */
[----:B------:R-:W-:Y:S01]  /*24800*/  ISETP.LT.U32.AND P2, PT, R105, R104, PT ;  /* 0x000000686900720c */ /* 0x000fe20003f41070 */
[----:B------:R-:W-:Y:S01]  /*24810*/  IMAD.X R106, R137, 0x1, R107, P0 ;  /* 0x00000001896a7824 */ /* 0x000fe200000e066b */
[----:B------:R-:W-:Y:S01]  /*24820*/  ISETP.GE.U32.AND P0, PT, R109, R129, PT ;  /* 0x000000816d00720c */ /* 0x000fe20003f06070 */
[----:B------:R-:W-:Y:S01]  /*24830*/  IMAD.X R39, RZ, RZ, R111, P1 ;  /* 0x000000ffff277224 */ /* 0x000fe200008e066f */
[----:B------:R-:W-:Y:S01]  /*24840*/  ISETP.GE.U32.AND P1, PT, R40, R105, PT ;  /* 0x000000692800720c */ /* 0x000fe20003f26070 */
[----:B------:R-:W-:Y:S01]  /*24850*/  IMAD.X R41, RZ, RZ, R106, P3 ;  /* 0x000000ffff297224 */ /* 0x000fe200018e066a */
[----:B------:R-:W-:Y:S01]  /*24860*/  ISETP.GE.U32.AND P3, PT, R38, R109, PT ;  /* 0x0000006d2600720c */ /* 0x000fe20003f66070 */
[----:B------:R-:W-:-:S02]  /*24870*/  IMAD R104, R29, R133, RZ ;  /* 0x000000851d687224 */ /* 0x000fc400078e02ff */
[----:B------:R-:W-:Y:S01]  /*24880*/  IMAD R108, R26, R133, RZ ;  /* 0x000000851a6c7224 */ /* 0x000fe200078e02ff */
[----:B------:R-:W-:Y:S01]  /*24890*/  ISETP.GE.U32.AND.EX P3, PT, R39, R111, PT, P3 ;  /* 0x0000006f2700720c */ /* 0x000fe20003f66130 */
[----:B------:R-:W-:Y:S01]  /*248a0*/  IMAD R145, R28, R143, R104 ;  /* 0x0000008f1c917224 */ /* 0x000fe200078e0268 */
[----:B------:R-:W-:Y:S01]  /*248b0*/  ISETP.GE.U32.AND.EX P1, PT, R41, R106, PT, P1 ;  /* 0x0000006a2900720c */ /* 0x000fe20003f26110 */
[----:B------:R-:W-:Y:S01]  /*248c0*/  IMAD.WIDE.U32 R104, R127, R70, RZ ;  /* 0x000000467f687225 */ /* 0x000fe200078e00ff */
[----:B------:R-:W-:Y:S02]  /*248d0*/  ISETP.GE.U32.AND.EX P0, PT, R111, R139, P3, P0 ;  /* 0x0000008b6f00720c */ /* 0x000fe40001f06100 */
[----:B------:R-:W-:Y:S01]  /*248e0*/  ISETP.LT.U32.OR.EX P1, PT, R106, R137, !P1, P2 ;  /* 0x000000896a00720c */ /* 0x000fe20004f21520 */
[----:B------:R-:W-:Y:S02]  /*248f0*/  IMAD R129, R27, R143, R108 ;  /* 0x0000008f1b817224 */ /* 0x000fe400078e026c */
[----:B------:R-:W-:Y:S01]  /*24900*/  IMAD.WIDE.U32 R106, R28, R133, R38 ;  /* 0x000000851c6a7225 */ /* 0x000fe200078e0026 */
[----:B------:R-:W-:-:S03]  /*24910*/  SEL R137, RZ, 0x1, !P1 ;  /* 0x00000001ff897807 */ /* 0x000fc60004800000 */
[----:B------:R-:W-:Y:S01]  /*24920*/  IMAD.WIDE.U32 R108, R36, R70, R40 ;  /* 0x00000046246c7225 */ /* 0x000fe200078e0028 */
[----:B------:R-:W-:-:S03]  /*24930*/  ISETP.GE.U32.AND P2, PT, R106, R38, PT ;  /* 0x000000266a00720c */ /* 0x000fc60003f46070 */
[----:B------:R-:W-:-:S04]  /*24940*/  IMAD.WIDE.U32 R114, R36, R70, RZ ;  /* 0x0000004624727225 */ /* 0x000fc800078e00ff */
[----:B------:R-:W-:-:S04]  /*24950*/  IMAD.WIDE.U32 R104, P4, R36, R71, R104 ;  /* 0x0000004724687225 */ /* 0x000fc80007880068 */
[----:B------:R-:W-:Y:S01]  /*24960*/  IMAD.WIDE.U32.X R102, R26, R143, R102, P5 ;  /* 0x0000008f1a667225 */ /* 0x000fe200028e0466 */
[----:B------:R-:W-:Y:S02]  /*24970*/  IADD3 R137, P5, PT, R137, R108, RZ ;  /* 0x0000006c89897210 */ /* 0x000fe40007fbe0ff */
[----:B------:R-:W-:Y:S01]  /*24980*/  IADD3 RZ, P3, PT, R115, R104, RZ ;  /* 0x0000006873ff7210 */ /* 0x000fe20007f7e0ff */
[----:B------:R-:W-:Y:S01]  /*24990*/  IMAD.IADD R38, R104, 0x1, R109 ;  /* 0x0000000168267824 */ /* 0x000fe200078e026d */
[----:B------:R-:W-:Y:S01]  /*249a0*/  ISETP.GE.U32.AND P1, PT, R137, R108, PT ;  /* 0x0000006c8900720c */ /* 0x000fe20003f26070 */
[----:B------:R-:W-:Y:S02]  /*249b0*/  IMAD.IADD R107, R107, 0x1, R145 ;  /* 0x000000016b6b7824 */ /* 0x000fe400078e0291 */
[----:B------:R-:W-:Y:S01]  /*249c0*/  IMAD.X R115, RZ, RZ, RZ, P4 ;  /* 0x000000ffff737224 */ /* 0x000fe200020e06ff */
[----:B------:R-:W-:Y:S01]  /*249d0*/  @!P0 IADD3 R141, P4, PT, R141, 0x1, RZ ;  /* 0x000000018d8d8810 */ /* 0x000fe20007f9e0ff */
[----:B------:R-:W-:Y:S01]  /*249e0*/  IMAD.X R139, RZ, RZ, R38, P5 ;  /* 0x000000ffff8b7224 */ /* 0x000fe200028e0626 */
[----:B------:R-:W-:Y:S01]  /*249f0*/  ISETP.GE.U32.AND.EX P2, PT, R107, R39, PT, P2 ;  /* 0x000000276b00720c */ /* 0x000fe20003f46120 */
[----:B------:R-:W-:-:S02]  /*24a00*/  IMAD.MOV.U32 R114, RZ, RZ, R105 ;  /* 0x000000ffff727224 */ /* 0x000fc400078e0069 */
[----:B------:R-:W-:Y:S01]  /*24a10*/  @!P0 IMAD.X R135, RZ, RZ, R135, P4 ;  /* 0x000000ffff878224 */ /* 0x000fe200020e0687 */
[----:B------:R-:W-:Y:S01]  /*24a20*/  ISETP.LT.U32.AND P4, PT, R108, R40, PT ;  /* 0x000000286c00720c */ /* 0x000fe20003f81070 */
[----:B------:R-:W-:Y:S01]  /*24a30*/  IMAD.WIDE.U32.X R114, R127, R71, R114, P3 ;  /* 0x000000477f727225 */ /* 0x000fe200018e0472 */
[----:B------:R-:W-:Y:S02]  /*24a40*/  ISETP.GE.U32.AND.EX P1, PT, R139, R38, PT, P1 ;  /* 0x000000268b00720c */ /* 0x000fe40003f26110 */
[----:B------:R-:W-:Y:S01]  /*24a50*/  SEL R39, RZ, 0x1, P2 ;  /* 0x00000001ff277807 */ /* 0x000fe20001000000 */
[----:B------:R-:W-:Y:S01]  /*24a60*/  IMAD.WIDE.U32 R104, R116, R65, RZ ;  /* 0x0000004174687225 */ /* 0x000fe200078e00ff */
[----:B------:R-:W-:Y:S02]  /*24a70*/  IADD3 R108, P2, PT, R141, R42, RZ ;  /* 0x0000002a8d6c7210 */ /* 0x000fe40007f5e0ff */
[----:B------:R-:W-:Y:S01]  /*24a80*/  ISETP.LT.U32.OR.EX P4, PT, R38, R41, !P1, P4 ;  /* 0x000000292600720c */ /* 0x000fe20004f81540 */
[----:B------:R-:W-:Y:S01]  /*24a90*/  IMAD.WIDE.U32 R40, R117, R65, RZ ;  /* 0x0000004175287225 */ /* 0x000fe200078e00ff */
[----:B------:R-:W-:-:S02]  /*24aa0*/  IADD3 R38, P1, PT, R108, R39, RZ ;  /* 0x000000276c267210 */ /* 0x000fc40007f3e0ff */
[----:B------:R-:W-:Y:S01]  /*24ab0*/  IADD3 R143, P5, PT, R110, R114, RZ ;  /* 0x000000726e8f7210 */ /* 0x000fe20007fbe0ff */
[----:B------:R-:W-:Y:S01]  /*24ac0*/  IMAD.X R109, R135, 0x1, R43, P2 ;  /* 0x00000001876d7824 */ /* 0x000fe200010e062b */
[----:B------:R-:W-:Y:S01]  /*24ad0*/  ISETP.GE.U32.AND P2, PT, R38, R108, PT ;  /* 0x0000006c2600720c */ /* 0x000fe20003f46070 */
[----:B------:R-:W-:Y:S01]  /*24ae0*/  IMAD.WIDE.U32 R42, P3, R64, R117, R104 ;  /* 0x00000075402a7225 */ /* 0x000fe20007860068 */
[----:B------:R-:W-:-:S03]  /*24af0*/  SEL R40, RZ, 0x1, !P4 ;  /* 0x00000001ff287807 */ /* 0x000fc60006000000 */
[----:B------:R-:W-:Y:S01]  /*24b00*/  IMAD.X R39, RZ, RZ, R109, P1 ;  /* 0x000000ffff277224 */ /* 0x000fe200008e066d */
[----:B------:R-:W-:Y:S01]  /*24b10*/  ISETP.LT.U32.AND P1, PT, R108, R141, PT ;  /* 0x0000008d6c00720c */ /* 0x000fe20003f21070 */
[----:B------:R-:W-:Y:S01]  /*24b20*/  IMAD.X R114, R131, 0x1, R115, P5 ;  /* 0x0000000183727824 */ /* 0x000fe200028e0673 */
[----:B------:R-:W-:Y:S01]  /*24b30*/  IADD3 R40, P5, PT, R143, R40, RZ ;  /* 0x000000288f287210 */ /* 0x000fe20007fbe0ff */
[----:B------:R-:W-:Y:S01]  /*24b40*/  IMAD.X R111, RZ, RZ, RZ, P3 ;  /* 0x000000ffff6f7224 */ /* 0x000fe200018e06ff */
[----:B------:R-:W-:Y:S01]  /*24b50*/  ISETP.GE.U32.AND.EX P2, PT, R39, R109, PT, P2 ;  /* 0x0000006d2700720c */ /* 0x000fe20003f46120 */
[----:B------:R-:W-:Y:S01]  /*24b60*/  IMAD.WIDE.U32 R104, R36, R68, RZ ;  /* 0x0000004424687225 */ /* 0x000fe200078e00ff */
[----:B------:R-:W-:Y:S02]  /*24b70*/  IADD3 RZ, P4, PT, R41, R42, RZ ;  /* 0x0000002a29ff7210 */ /* 0x000fe40007f9e0ff */
[----:B------:R-:W-:Y:S01]  /*24b80*/  ISETP.LT.U32.OR.EX P1, PT, R109, R135, !P2, P1 ;  /* 0x000000876d00720c */ /* 0x000fe20005721510 */
[----:B------:R-:W-:Y:S01]  /*24b90*/  IMAD.X R41, RZ, RZ, R114, P5 ;  /* 0x000000ffff297224 */ /* 0x000fe200028e0672 */
[----:B------:R-:W-:Y:S01]  /*24ba0*/  @!P0 ISETP.NE.U32.AND P2, PT, R141, RZ, PT ;  /* 0x000000ff8d00820c */ /* 0x000fe20003f45070 */
[----:B------:R-:W-:Y:S01]  /*24bb0*/  IMAD.WIDE.U32 R108, R127, R68, RZ ;  /* 0x000000447f6c7225 */ /* 0x000fe200078e00ff */
[----:B------:R-:W-:-:S02]  /*24bc0*/  ISETP.GE.U32.AND P3, PT, R40, R143, PT ;  /* 0x0000008f2800720c */ /* 0x000fc40003f66070 */
[----:B------:R-:W-:Y:S02]  /*24bd0*/  @!P0 ISETP.NE.AND.EX P2, PT, R135, RZ, PT, P2 ;  /* 0x000000ff8700820c */ /* 0x000fe40003f45320 */
[----:B------:R-:W-:Y:S01]  /*24be0*/  ISETP.GE.U32.AND.EX P3, PT, R41, R114, PT, P3 ;  /* 0x000000722900720c */ /* 0x000fe20003f66130 */
[----:B------:R-:W-:Y:S01]  /*24bf0*/  IMAD.WIDE.U32 R108, P5, R36, R69, R108 ;  /* 0x00000045246c7225 */ /* 0x000fe200078a006c */
[----:B------:R-:W-:Y:S02]  /*24c00*/  @!P0 SEL R115, RZ, 0x1, P2 ;  /* 0x00000001ff738807 */ /* 0x000fe40001000000 */
[----:B------:R-:W-:Y:S01]  /*24c10*/  ISETP.LT.U32.AND P2, PT, R143, R110, PT ;  /* 0x0000006e8f00720c */ /* 0x000fe20003f41070 */
[----:B------:R-:W-:Y:S02]  /*24c20*/  IMAD.MOV.U32 R110, RZ, RZ, R43 ;  /* 0x000000ffff6e7224 */ /* 0x000fe400078e002b */
[----:B------:R-:W-:Y:S01]  /*24c30*/  IMAD.WIDE.U32 R42, R27, R133, R38 ;  /* 0x000000851b2a7225 */ /* 0x000fe200078e0026 */
[----:B------:R-:W-:-:S02]  /*24c40*/  ISETP.LT.U32.OR.EX P3, PT, R114, R131, !P3, P2 ;  /* 0x000000837200720c */ /* 0x000fc40005f61520 */
[----:B------:R-:W-:Y:S01]  /*24c50*/  @!P0 IADD3 R128, P2, PT, R115, R128, RZ ;  /* 0x0000008073808210 */ /* 0x000fe20007f5e0ff */
[----:B------:R-:W-:Y:S01]  /*24c60*/  IMAD.WIDE.U32 R114, R36, R68, R40 ;  /* 0x0000004424727225 */ /* 0x000fe200078e0028 */
[----:B------:R-:W-:Y:S02]  /*24c70*/  SEL R131, RZ, 0x1, !P1 ;  /* 0x00000001ff837807 */ /* 0x000fe40004800000 */
[----:B------:R-:W-:Y:S01]  /*24c80*/  ISETP.GE.U32.AND P1, PT, R42, R38, PT ;  /* 0x000000262a00720c */ /* 0x000fe20003f26070 */
[----:B------:R-:W-:Y:S01]  /*24c90*/  IMAD.WIDE.U32.X R110, R64, R116, R110, P4 ;  /* 0x00000074406e7225 */ /* 0x000fe200020e046e */
[----:B------:R-:W-:-:S03]  /*24ca0*/  IADD3 RZ, P4, PT, R105, R108, RZ ;  /* 0x0000006c69ff7210 */ /* 0x000fc60007f9e0ff */
[----:B------:R-:W-:Y:S02]  /*24cb0*/  IMAD.IADD R129, R43, 0x1, R129 ;  /* 0x000000012b817824 */ /* 0x000fe400078e0281 */
[----:B------:R-:W-:Y:S02]  /*24cc0*/  IMAD.X R105, RZ, RZ, RZ, P5 ;  /* 0x000000ffff697224 */ /* 0x000fe400028e06ff */
[----:B------:R-:W-:Y:S01]  /*24cd0*/  IMAD.IADD R43, R108, 0x1, R115 ;  /* 0x000000016c2b7824 */ /* 0x000fe200078e0273 */
[----:B------:R-:W-:Y:S01]  /*24ce0*/  IADD3 R108, P5, PT, R128, R131, RZ ;  /* 0x00000083806c7210 */ /* 0x000fe20007fbe0ff */
[----:B------:R-:W-:Y:S01]  /*24cf0*/  @!P0 IMAD.X R126, RZ, RZ, R126, P2 ;  /* 0x000000ffff7e8224 */ /* 0x000fe200010e067e */
[----:B------:R-:W-:Y:S01]  /*24d00*/  ISETP.GE.U32.AND.EX P1, PT, R129, R39, PT, P1 ;  /* 0x000000278100720c */ /* 0x000fe20003f26110 */
[----:B------:R-:W-:Y:S01]  /*24d10*/  IMAD R128, R139, R74, RZ ;  /* 0x0000004a8b807224 */ /* 0x000fe200078e02ff */
[----:B------:R-:W-:Y:S01]  /*24d20*/  LOP3.LUT R139, RZ, R139, RZ, 0x33, !PT ;  /* 0x0000008bff8b7212 */ /* 0x000fe200078e33ff */
[----:B------:R-:W-:-:S02]  /*24d30*/  IMAD R64, R64, R117, RZ ;  /* 0x0000007540407224 */ /* 0x000fc400078e02ff */
[----:B------:R-:W-:Y:S01]  /*24d40*/  IMAD.MOV.U32 R104, RZ, RZ, R109 ;  /* 0x000000ffff687224 */ /* 0x000fe200078e006d */
[----:B------:R-:W-:Y:S01]  /*24d50*/  IADD3 R109, P0, PT, R108, R102, RZ ;  /* 0x000000666c6d7210 */ /* 0x000fe20007f1e0ff */
[----:B------:R-:W-:Y:S01]  /*24d60*/  IMAD.X R130, RZ, RZ, R126, P5 ;  /* 0x000000ffff827224 */ /* 0x000fe200028e067e */
[----:B------:R-:W-:Y:S01]  /*24d70*/  SEL R126, RZ, 0x1, P1 ;  /* 0x00000001ff7e7807 */ /* 0x000fe20000800000 */
[----:B------:R-:W-:Y:S01]  /*24d80*/  IMAD.WIDE.U32 R38, R137, R74, RZ ;  /* 0x0000004a89267225 */ /* 0x000fe200078e00ff */
[----:B------:R-:W-:Y:S02]  /*24d90*/  IADD3 R131, P5, PT, R106, R110, RZ ;  /* 0x0000006e6a837210 */ /* 0x000fe40007fbe0ff */
[----:B------:R-:W-:Y:S01]  /*24da0*/  IADD3 R126, P1, PT, R109, R126, RZ ;  /* 0x0000007e6d7e7210 */ /* 0x000fe20007f3e0ff */
[----:B------:R-:W-:Y:S01]  /*24db0*/  IMAD R115, R137, R75, R128 ;  /* 0x0000004b89737224 */ /* 0x000fe200078e0280 */
[----:B------:R-:W-:Y:S01]  /*24dc0*/  LOP3.LUT R137, RZ, R137, RZ, 0x33, !PT ;  /* 0x00000089ff897212 */ /* 0x000fe200078e33ff */
[----:B------:R-:W-:-:S02]  /*24dd0*/  IMAD R133, R65, R116, R64 ;  /* 0x0000007441857224 */ /* 0x000fc400078e0240 */
[----:B------:R-:W-:-:S04]  /*24de0*/  IMAD.WIDE.U32 R64, R65, R117, R112 ;  /* 0x0000007541407225 */ /* 0x000fc800078e0070 */
[----:B------:R-:W-:Y:S01]  /*24df0*/  IMAD.IADD R115, R39, 0x1, R115 ;  /* 0x0000000127737824 */ /* 0x000fe200078e0273 */
[----:B------:R-:W-:Y:S01]  /*24e00*/  ISETP.GE.U32.AND P2, PT, R64, R112, PT ;  /* 0x000000704000720c */ /* 0x000fe20003f46070 */
[----:B------:R-:W-:Y:S01]  /*24e10*/  IMAD.X R135, R130, 0x1, R103, P0 ;  /* 0x0000000182877824 */ /* 0x000fe200000e0667 */
[----:B------:R-:W-:Y:S01]  /*24e20*/  ISETP.GE.U32.AND P0, PT, R126, R109, PT ;  /* 0x0000006d7e00720c */ /* 0x000fe20003f06070 */
[----:B------:R-:W-:Y:S01]  /*24e30*/  IMAD.X R112, R107, 0x1, R111, P5 ;  /* 0x000000016b707824 */ /* 0x000fe200028e066f */
[----:B------:R-:W-:Y:S01]  /*24e40*/  SEL R111, RZ, 0x1, !P3 ;  /* 0x00000001ff6f7807 */ /* 0x000fe20005800000 */
[----:B------:R-:W-:-:S03]  /*24e50*/  IMAD.WIDE.U32 R102, R115, R72, RZ ;  /* 0x0000004873667225 */ /* 0x000fc600078e00ff */
[----:B------:R-:W-:Y:S01]  /*24e60*/  IADD3 R141, P5, PT, R111, R114, RZ ;  /* 0x000000726f8d7210 */ /* 0x000fe20007fbe0ff */
[----:B------:R-:W-:Y:S01]  /*24e70*/  IMAD.X R128, RZ, RZ, R135, P1 ;  /* 0x000000ffff807224 */ /* 0x000fe200008e0687 */
[----:B------:R-:W-:Y:S01]  /*24e80*/  ISETP.LT.U32.AND P1, PT, R109, R108, PT ;  /* 0x0000006c6d00720c */ /* 0x000fe20003f21070 */
[----:B------:R-:W-:Y:S02]  /*24e90*/  IMAD.IADD R133, R65, 0x1, R133 ;  /* 0x0000000141857824 */ /* 0x000fe400078e0285 */
[----:B------:R-:W-:Y:S01]  /*24ea0*/  IMAD.WIDE.U32 R102, P3, R38, R73, R102 ;  /* 0x0000004926667225 */ /* 0x000fe20007860066 */
[----:B------:R-:W-:Y:S02]  /*24eb0*/  ISETP.GE.U32.AND.EX P0, PT, R128, R135, PT, P0 ;  /* 0x000000878000720c */ /* 0x000fe40003f06100 */
[----:B------:R-:W-:Y:S01]  /*24ec0*/  ISETP.GE.U32.AND.EX P2, PT, R133, R113, PT, P2 ;  /* 0x000000718500720c */ /* 0x000fe20003f46120 */
[----:B------:R-:W-:Y:S01]  /*24ed0*/  IMAD.X R111, RZ, RZ, RZ, P3 ;  /* 0x000000ffff6f7224 */ /* 0x000fe200018e06ff */
[----:B------:R-:W-:Y:S01]  /*24ee0*/  ISETP.LT.U32.OR.EX P1, PT, R135, R130, !P0, P1 ;  /* 0x000000828700720c */ /* 0x000fe20004721510 */
[----:B------:R-:W-:Y:S01]  /*24ef0*/  IMAD.X R135, RZ, RZ, R43, P5 ;  /* 0x000000ffff877224 */ /* 0x000fe200028e062b */
[----:B------:R-:W-:Y:S01]  /*24f00*/  ISETP.GE.U32.AND P3, PT, R141, R114, PT ;  /* 0x000000728d00720c */ /* 0x000fe20003f66070 */
[----:B------:R-:W-:Y:S01]  /*24f10*/  IMAD.WIDE.U32.X R104, R127, R69, R104, P4 ;  /* 0x000000457f687225 */ /* 0x000fe200020e0468 */
[----:B------:R-:W-:-:S02]  /*24f20*/  SEL R130, RZ, 0x1, P2 ;  /* 0x00000001ff827807 */ /* 0x000fc40001000000 */
[----:B------:R-:W-:Y:S01]  /*24f30*/  ISETP.LT.U32.AND P2, PT, R114, R40, PT ;  /* 0x000000287200720c */ /* 0x000fe20003f41070 */
[----:B------:R-:W-:Y:S01]  /*24f40*/  IMAD.WIDE.U32 R108, R38, R72, RZ ;  /* 0x00000048266c7225 */ /* 0x000fe200078e00ff */
[----:B------:R-:W-:Y:S02]  /*24f50*/  ISETP.GE.U32.AND.EX P3, PT, R135, R43, PT, P3 ;  /* 0x0000002b8700720c */ /* 0x000fe40003f66130 */
[----:B------:R-:W-:Y:S01]  /*24f60*/  IADD3 R40, P4, PT, R131, R130, RZ ;  /* 0x0000008283287210 */ /* 0x000fe20007f9e0ff */
[----:B------:R-:W-:Y:S01]  /*24f70*/  IMAD.MOV.U32 R110, RZ, RZ, R103 ;  /* 0x000000ffff6e7224 */ /* 0x000fe200078e0067 */
[----:B------:R-:W-:Y:S01]  /*24f80*/  ISETP.LT.U32.OR.EX P2, PT, R43, R41, !P3, P2 ;  /* 0x000000292b00720c */ /* 0x000fe20005f41520 */
[----:B------:R-:W-:Y:S01]  /*24f90*/  IMAD.MOV.U32 R114, RZ, RZ, R42 ;  /* 0x000000ffff727224 */ /* 0x000fe200078e002a */
[----:B------:R-:W-:Y:S01]  /*24fa0*/  ISETP.GE.U32.AND P3, PT, R131, R106, PT ;  /* 0x0000006a8300720c */ /* 0x000fe20003f66070 */
[----:B------:R-:W-:Y:S01]  /*24fb0*/  IMAD.X R41, RZ, RZ, R112, P4 ;  /* 0x000000ffff297224 */ /* 0x000fe200020e0670 */
[----:B------:R-:W-:Y:S01]  /*24fc0*/  ISETP.GE.U32.AND P4, PT, R40, R131, PT ;  /* 0x000000832800720c */ /* 0x000fe20003f86070 */
[----:B------:R-:W-:Y:S01]  /*24fd0*/  IMAD.MOV.U32 R130, RZ, RZ, RZ ;  /* 0x000000ffff827224 */ /* 0x000fe200078e00ff */
[----:B------:R-:W-:-:S02]  /*24fe0*/  ISETP.GT.U32.AND P0, PT, R108, R137, PT ;  /* 0x000000896c00720c */ /* 0x000fc40003f04070 */
[----:B------:R-:W-:Y:S01]  /*24ff0*/  IADD3 R108, P5, PT, R109, R102, RZ ;  /* 0x000000666d6c7210 */ /* 0x000fe20007fbe0ff */
[----:B------:R-:W-:Y:S01]  /*25000*/  IMAD.WIDE.U32 R102, R116, R30, RZ ;  /* 0x0000001e74667225 */ /* 0x000fe200078e00ff */
[----:B------:R-:W-:Y:S02]  /*25010*/  ISETP.GE.U32.AND.EX P3, PT, R112, R107, PT, P3 ;  /* 0x0000006b7000720c */ /* 0x000fe40003f66130 */
[----:B------:R-:W-:Y:S01]  /*25020*/  ISETP.GE.U32.AND.EX P4, PT, R41, R112, PT, P4 ;  /* 0x000000702900720c */ /* 0x000fe20003f86140 */
[----:B------:R-:W-:Y:S01]  /*25030*/  IMAD.WIDE.U32.X R110, R115, R73, R110, P5 ;  /* 0x00000049736e7225 */ /* 0x000fe200028e046e */
[----:B------:R-:W-:Y:S02]  /*25040*/  SEL R106, RZ, 0x1, !P1 ;  /* 0x00000001ff6a7807 */ /* 0x000fe40004800000 */
[----:B------:R-:W-:Y:S02]  /*25050*/  ISETP.GT.U32.AND.EX P0, PT, R108, R139, PT, P0 ;  /* 0x0000008b6c00720c */ /* 0x000fe40003f04100 */
[----:B------:R-:W-:Y:S01]  /*25060*/  IADD3 R43, P5, PT, R141, R110, RZ ;  /* 0x0000006e8d2b7210 */ /* 0x000fe20007fbe0ff */
[----:B------:R-:W-:Y:S01]  /*25070*/  IMAD.MOV.U32 R131, RZ, RZ, R106 ;  /* 0x000000ffff837224 */ /* 0x000fe200078e006a */
[----:B------:R-:W-:-:S03]  /*25080*/  SEL R42, RZ, 0x1, !P0 ;  /* 0x00000001ff2a7807 */ /* 0x000fc60004000000 */
[----:B------:R-:W-:Y:S02]  /*25090*/  IMAD.X R112, R135, 0x1, R111, P5 ;  /* 0x0000000187707824 */ /* 0x000fe400028e066f */
        /* <DEDUP_REMOVED lines=17> */
.L_x_154:
[----:B------:R-:W-:Y:S05]  /*251b0*/  BSYNC.RECONVERGENT B3 ;  /* 0x0000000000037941 */ /* 0x000fea0003800200 */
.L_x_153:
        /* <DEDUP_REMOVED lines=10> */
[----:B------:R-:W-:-:S02]  /*25260*/  IMAD.X R43, RZ, RZ, R112, P3 ;  /* 0x000000ffff2b7224 */ /* 0x000fc400018e0670 */
[----:B------:R-:W-:Y:S01]  /*25270*/  IMAD.X R105, RZ, RZ, R39, P4 ;  /* 0x000000ffff697224 */ /* 0x000fe200020e0627 */
[----:B------:R-:W-:Y:S01]  /*25280*/  ISETP.GE.U32.AND P4, PT, R104, R37, PT ;  /* 0x000000256800720c */ /* 0x000fe20003f86070 */
[----:B------:R-:W-:Y:S01]  /*25290*/  IMAD.X R113, RZ, RZ, RZ, P0 ;  /* 0x000000ffff717224 */ /* 0x000fe200000e06ff */
[----:B------:R-:W-:Y:S01]  /*252a0*/  ISETP.LT.U32.AND P0, PT, R37, R64, PT ;  /* 0x000000402500720c */ /* 0x000fe20003f01070 */
[----:B------:R-:W-:Y:S01]  /*252b0*/  IMAD.WIDE.U32 R64, R117, R28, RZ ;  /* 0x0000001c75407225 */ /* 0x000fe200078e00ff */
[----:B------:R-:W-:Y:S02]  /*252c0*/  ISETP.GE.U32.AND.EX P2, PT, R43, R112, PT, P2 ;  /* 0x000000702b00720c */ /* 0x000fe40003f46120 */
[----:B------:R-:W-:Y:S01]  /*252d0*/  ISETP.GE.U32.AND.EX P4, PT, R105, R39, PT, P4 ;  /* 0x000000276900720c */ /* 0x000fe20003f86140 */
[----:B------:R-:W-:Y:S01]  /*252e0*/  IMAD.WIDE.U32 R110, P5, R29, R117, R110 ;  /* 0x000000751d6e7225 */ /* 0x000fe200078a006e */
[----:B------:R-:W-:Y:S02]  /*252f0*/  ISETP.LT.U32.OR.EX P2, PT, R112, R135, !P2, P1 ;  /* 0x000000877000720c */ /* 0x000fe40005741510 */
[----:B------:R-:W-:Y:S01]  /*25300*/  ISETP.LT.U32.OR.EX P0, PT, R39, R133, !P4, P0 ;  /* 0x000000852700720c */ /* 0x000fe20006701500 */
[----:B------:R-:W-:Y:S01]  /*25310*/  IMAD.WIDE.U32 R106, R115, R70, RZ ;  /* 0x00000046736a7225 */ /* 0x000fe200078e00ff */
[----:B------:R-:W-:-:S02]  /*25320*/  IADD3 RZ, P4, PT, R65, R110, RZ ;  /* 0x0000006e41ff7210 */ /* 0x000fc40007f9e0ff */
        /* <DEDUP_REMOVED lines=21> */
[----:B------:R-:W-:Y:S01]  /*25480*/  IMAD.WIDE.U32 R102, P1, R36, R67, R102 ;  /* 0x0000004324667225 */ /* 0x000fe20007820066 */
[----:B------:R-:W-:-:S03]  /*25490*/  SEL R42, RZ, 0x1, !P0 ;  /* 0x00000001ff2a7807 */ /* 0x000fc60004000000 */
[----:B------:R-:W-:Y:S01]  /*254a0*/  IMAD.WIDE.U32.X R64, R115, R71, R64, P2 ;  /* 0x0000004773407225 */ /* 0x000fe200010e0440 */
[----:B------:R-:W-:-:S03]  /*254b0*/  IADD3 R137, P2, PT, R135, R108, RZ ;  /* 0x0000006c87897210 */ /* 0x000fc60007f5e0ff */
[----:B------:R-:W-:Y:S01]  /*254c0*/  IMAD.IADD R135, R102, 0x1, R109 ;  /* 0x0000000166877824 */ /* 0x000fe200078e026d */
[----:B------:R-:W-:Y:S01]  /*254d0*/  IADD3 R109, P0, PT, R137, R64, RZ ;  /* 0x00000040896d7210 */ /* 0x000fe20007f1e0ff */
[----:B------:R-:W-:-:S03]  /*254e0*/  IMAD.WIDE.U32 R106, R36, R66, RZ ;  /* 0x00000042246a7225 */ /* 0x000fc600078e00ff */
[----:B------:R-:W-:Y:S01]  /*254f0*/  IADD3 R64, P5, PT, R109, R42, RZ ;  /* 0x0000002a6d407210 */ /* 0x000fe20007fbe0ff */
[----:B------:R-:W-:Y:S01]  /*25500*/  IMAD.X R106, RZ, RZ, R135, P2 ;  /* 0x000000ffff6a7224 */ /* 0x000fe200010e0687 */
[----:B------:R-:W-:Y:S01]  /*25510*/  IADD3 RZ, P2, PT, R107, R102, RZ ;  /* 0x000000666bff7210 */ /* 0x000fe20007f5e0ff */
[----:B------:R-:W-:Y:S02]  /*25520*/  IMAD.MOV.U32 R36, RZ, RZ, R111 ;  /* 0x000000ffff247224 */ /* 0x000fe400078e006f */
[----:B------:R-:W-:Y:S01]  /*25530*/  IMAD.X R111, R106, 0x1, R65, P0 ;  /* 0x000000016a6f7824 */ /* 0x000fe200000e0641 */
[----:B------:R-:W-:Y:S01]  /*25540*/  ISETP.LT.U32.AND P0, PT, R109, R137, PT ;  /* 0x000000896d00720c */ /* 0x000fe20003f01070 */
[----:B------:R-:W-:Y:S01]  /*25550*/  IMAD.X R43, RZ, RZ, RZ, P1 ;  /* 0x000000ffff2b7224 */ /* 0x000fe200008e06ff */
[----:B------:R-:W-:Y:S01]  /*25560*/  ISETP.GE.U32.AND P1, PT, R64, R109, PT ;  /* 0x0000006d4000720c */ /* 0x000fe20003f26070 */
[----:B------:R-:W-:Y:S01]  /*25570*/  IMAD.X R65, RZ, RZ, R111, P5 ;  /* 0x000000ffff417224 */ /* 0x000fe200028e066f */
[----:B------:R-:W-:Y:S01]  /*25580*/  ISETP.GE.U32.AND P5, PT, R137, R108, PT ;  /* 0x0000006c8900720c */ /* 0x000fe20003fa6070 */
[----:B------:R-:W-:-:S02]  /*25590*/  IMAD.MOV.U32 R42, RZ, RZ, R103 ;  /* 0x000000ffff2a7224 */ /* 0x000fc400078e0067 */
[----:B------:R-:W-:Y:S01]  /*255a0*/  IMAD.WIDE.U32 R102, R115, R68, RZ ;  /* 0x0000004473667225 */ /* 0x000fe200078e00ff */
[----:B------:R-:W-:Y:S02]  /*255b0*/  ISETP.GE.U32.AND.EX P1, PT, R65, R111, PT, P1 ;  /* 0x0000006f4100720c */ /* 0x000fe40003f26110 */
[----:B------:R-:W-:Y:S01]  /*255c0*/  ISETP.GE.U32.AND.EX P5, PT, R106, R135, PT, P5 ;  /* 0x000000876a00720c */ /* 0x000fe20003fa6150 */
[----:B------:R-:W-:Y:S01]  /*255d0*/  IMAD.WIDE.U32.X R42, R127, R67, R42, P2 ;  /* 0x000000437f2a7225 */ /* 0x000fe200010e042a */
[----:B------:R-:W-:Y:S02]  /*255e0*/  ISETP.LT.U32.OR.EX P1, PT, R111, R106, !P1, P0 ;  /* 0x0000006a6f00720c */ /* 0x000fe40004f21500 */
[----:B------:R-:W-:Y:S01]  /*255f0*/  ISETP.LT.U32.AND P2, PT, R108, R104, PT ;  /* 0x000000686c00720c */ /* 0x000fe20003f41070 */
[C---:B------:R-:W-:Y:S01]  /*25600*/  IMAD.WIDE.U32 R108, P0, R38.reuse, R69, R102 ;  /* 0x00000045266c7225 */ /* 0x040fe20007800066 */
[----:B------:R-:W-:Y:S02]  /*25610*/  SEL R111, RZ, 0x1, !P1 ;  /* 0x00000001ff6f7807 */ /* 0x000fe40004800000 */
[----:B------:R-:W-:Y:S01]  /*25620*/  ISETP.LT.U32.OR.EX P2, PT, R135, R105, !P5, P2 ;  /* 0x000000698700720c */ /* 0x000fe20006f41520 */
[----:B------:R-:W-:-:S04]  /*25630*/  IMAD.WIDE.U32 R102, R38, R68, R64 ;  /* 0x0000004426667225 */ /* 0x000fc800078e0040 */
[----:B------:R-:W-:Y:S01]  /*25640*/  IMAD.WIDE.U32 R106, R38, R68, RZ ;  /* 0x00000044266a7225 */ /* 0x000fe200078e00ff */
[----:B------:R-:W-:-:S03]  /*25650*/  IADD3 R111, P1, PT, R111, R102, RZ ;  /* 0x000000666f6f7210 */ /* 0x000fc60007f3e0ff */
[----:B------:R-:W-:Y:S01]  /*25660*/  IMAD.IADD R106, R108, 0x1, R103 ;  /* 0x000000016c6a7824 */ /* 0x000fe200078e0267 */
[----:B------:R-:W-:Y:S01]  /*25670*/  IADD3 RZ, P5, PT, R107, R108, RZ ;  /* 0x0000006c6bff7210 */ /* 0x000fe20007fbe0ff */
[----:B------:R-:W-:Y:S01]  /*25680*/  IMAD.WIDE.U32.X R112, R31, R116, R112, P3 ;  /* 0x000000741f707225 */ /* 0x000fe200018e0470 */
[----:B------:R-:W-:-:S03]  /*25690*/  ISETP.GE.U32.AND P3, PT, R111, R102, PT ;  /* 0x000000666f00720c */ /* 0x000fc60003f66070 */
[----:B------:R-:W-:Y:S02]  /*256a0*/  IMAD R103, R31, R117, RZ ;  /* 0x000000751f677224 */ /* 0x000fe400078e02ff */
[----:B------:R-:W-:Y:S01]  /*256b0*/  IMAD.X R127, RZ, RZ, R106, P1 ;  /* 0x000000ffff7f7224 */ /* 0x000fe200008e066a */
[----:B------:R-:W-:Y:S01]  /*256c0*/  ISETP.LT.U32.AND P1, PT, R102, R64, PT ;  /* 0x000000406600720c */ /* 0x000fe20003f21070 */
[----:B------:R-:W-:Y:S02]  /*256d0*/  IMAD R135, R30, R116, R103 ;  /* 0x000000741e877224 */ /* 0x000fe400078e0267 */
[----:B------:R-:W-:Y:S01]  /*256e0*/  IMAD.WIDE.U32 R104, R115, R66, RZ ;  /* 0x0000004273687225 */ /* 0x000fe200078e00ff */
[----:B------:R-:W-:-:S03]  /*256f0*/  ISETP.GE.U32.AND.EX P3, PT, R127, R106, PT, P3 ;  /* 0x0000006a7f00720c */ /* 0x000fc60003f66130 */
[----:B------:R-:W-:Y:S01]  /*25700*/  IMAD.WIDE.U32 R102, R30, R117, R40 ;  /* 0x000000751e667225 */ /* 0x000fe200078e0028 */
[----:B------:R-:W-:-:S03]  /*25710*/  ISETP.LT.U32.OR.EX P1, PT, R106, R65, !P3, P1 ;  /* 0x000000416a00720c */ /* 0x000fc60005f21510 */
[----:B------:R-:W-:Y:S01]  /*25720*/  IMAD.IADD R103, R103, 0x1, R135 ;  /* 0x0000000167677824 */ /* 0x000fe200078e0287 */
[----:B------:R-:W-:Y:S01]  /*25730*/  ISETP.GE.U32.AND P3, PT, R102, R40, PT ;  /* 0x000000286600720c */ /* 0x000fe20003f66070 */
[----:B------:R-:W-:Y:S02]  /*25740*/  IMAD.X R31, RZ, RZ, RZ, P0 ;  /* 0x000000ffff1f7224 */ /* 0x000fe400000e06ff */
[----:B------:R-:W-:Y:S01]  /*25750*/  IMAD.WIDE.U32 R104, P0, R38, R67, R104 ;  /* 0x0000004326687225 */ /* 0x000fe20007800068 */
[----:B------:R-:W-:-:S03]  /*25760*/  ISETP.GE.U32.AND.EX P3, PT, R103, R41, PT, P3 ;  /* 0x000000296700720c */ /* 0x000fc60003f66130 */
[----:B------:R-:W-:-:S04]  /*25770*/  IMAD.WIDE.U32 R106, R38, R66, RZ ;  /* 0x00000042266a7225 */ /* 0x000fc800078e00ff */
[----:B------:R-:W-:Y:S01]  /*25780*/  IMAD R106, R133, R74, RZ ;  /* 0x0000004a856a7224 */ /* 0x000fe200078e02ff */
[----:B------:R-:W-:Y:S01]  /*25790*/  LOP3.LUT R133, RZ, R133, RZ, 0x33, !PT ;  /* 0x00000085ff857212 */ /* 0x000fe200078e33ff */
[----:B------:R-:W-:Y:S01]  /*257a0*/  IMAD.X R65, RZ, RZ, RZ, P0 ;  /* 0x000000ffff417224 */ /* 0x000fe200000e06ff */
[----:B------:R-:W-:Y:S01]  /*257b0*/  IADD3 RZ, P0, PT, R107, R104, RZ ;  /* 0x000000686bff7210 */ /* 0x000fe20007f1e0ff */
[----:B------:R-:W-:Y:S02]  /*257c0*/  IMAD.MOV.U32 R30, RZ, RZ, R109 ;  /* 0x000000ffff1e7224 */ /* 0x000fe400078e006d */
[----:B------:R-:W-:Y:S01]  /*257d0*/  IMAD R107, R39, R75, R106 ;  /* 0x0000004b276b7224 */ /* 0x000fe200078e026a */
[----:B------:R-:W-:Y:S01]  /*257e0*/  SEL R106, RZ, 0x1, P3 ;  /* 0x00000001ff6a7807 */ /* 0x000fe20001800000 */
[----:B------:R-:W-:Y:S01]  /*257f0*/  IMAD.MOV.U32 R64, RZ, RZ, R105 ;  /* 0x000000ffff407224 */ /* 0x000fe200078e0069 */
[----:B------:R-:W-:Y:S01]  /*25800*/  IADD3 R105, P3, PT, R114, R112, RZ ;  /* 0x0000007072697210 */ /* 0x000fe20007f7e0ff */
[----:B------:R-:W-:Y:S01]  /*25810*/  IMAD.WIDE.U32.X R30, R115, R69, R30, P5 ;  /* 0x00000045731e7225 */ /* 0x000fe200028e041e */
[----:B------:R-:W-:-:S02]  /*25820*/  IADD3 R135, P5, PT, R102, R42, RZ ;  /* 0x0000002a66877210 */ /* 0x000fc40007fbe0ff */
[----:B------:R-:W-:Y:S01]  /*25830*/  SEL R112, RZ, 0x1, !P2 ;  /* 0x00000001ff707807 */ /* 0x000fe20005000000 */
[----:B------:R-:W-:Y:S01]  /*25840*/  IMAD.WIDE.U32.X R64, R115, R67, R64, P0 ;  /* 0x0000004373407225 */ /* 0x000fe200000e0440 */
[----:B------:R-:W-:-:S03]  /*25850*/  IADD3 R42, P0, PT, R105, R106, RZ ;  /* 0x0000006a692a7210 */ /* 0x000fc60007f1e0ff */
[----:B------:R-:W-:Y:S01]  /*25860*/  IMAD.WIDE.U32 R40, R39, R74, RZ ;  /* 0x0000004a27287225 */ /* 0x000fe200078e00ff */
[----:B------:R-:W-:-:S03]  /*25870*/  LOP3.LUT R39, RZ, R39, RZ, 0x33, !PT ;  /* 0x00000027ff277212 */ /* 0x000fc600078e33ff */
[----:B------:R-:W-:Y:S01]  /*25880*/  IMAD.X R113, R129, 0x1, R113, P3 ;  /* 0x0000000181717824 */ /* 0x000fe200018e0671 */
[----:B------:R-:W-:Y:S01]  /*25890*/  ISETP.GE.U32.AND P3, PT, R105, R114, PT ;  /* 0x000000726900720c */ /* 0x000fe20003f66070 */
[----:B------:R-:W-:Y:S01]  /*258a0*/  IMAD.IADD R115, R41, 0x1, R107 ;  /* 0x0000000129737824 */ /* 0x000fe200078e026b */
[----:B------:R-:W-:Y:S01]  /*258b0*/  SEL R114, RZ, 0x1, !P1 ;  /* 0x00000001ff727807 */ /* 0x000fe20004800000 */
[----:B------:R-:W-:Y:S02]  /*258c0*/  IMAD.X R110, R103, 0x1, R43, P5 ;  /* 0x00000001676e7824 */ /* 0x000fe400028e062b */
[----:B------:R-:W-:Y:S01]  /*258d0*/  IMAD.WIDE.U32.X R36, R29, R116, R36, P4 ;  /* 0x000000741d247225 */ /* 0x000fe200020e0424 */
[----:B------:R-:W-:-:S03]  /*258e0*/  ISETP.GE.U32.AND P4, PT, R42, R105, PT ;  /* 0x000000692a00720c */ /* 0x000fc60003f86070 */
[----:B------:R-:W-:Y:S02]  /*258f0*/  IMAD.X R43, RZ, RZ, R113, P0 ;  /* 0x000000ffff2b7224 */ /* 0x000fe400000e0671 */
[----:B------:R-:W-:-:S03]  /*25900*/  IMAD.WIDE.U32 R106, R115, R72, RZ ;  /* 0x00000048736a7225 */ /* 0x000fc600078e00ff */
[----:B------:R-:W-:Y:S01]  /*25910*/  ISETP.GE.U32.AND.EX P4, PT, R43, R113, PT, P4 ;  /* 0x000000712b00720c */ /* 0x000fe20003f86140 */
[----:B------:R-:W-:-:S03]  /*25920*/  IMAD.WIDE.U32 R108, R40, R72, RZ ;  /* 0x00000048286c7225 */ /* 0x000fc600078e00ff */
[----:B------:R-:W-:Y:S01]  /*25930*/  ISETP.GE.U32.AND.EX P4, PT, R113, R129, P4, P3 ;  /* 0x000000817100720c */ /* 0x000fe20002786130 */
[----:B------:R-:W-:Y:S01]  /*25940*/  IMAD.WIDE.U32 R106, P5, R40, R73, R106 ;  /* 0x00000049286a7225 */ /* 0x000fe200078a006a */
[----:B------:R-:W-:Y:S02]  /*25950*/  IADD3 R112, P3, PT, R135, R112, RZ ;  /* 0x0000007087707210 */ /* 0x000fe40007f7e0ff */
[----:B------:R-:W-:Y:S01]  /*25960*/  ISETP.GT.U32.AND P0, PT, R108, R39, PT ;  /* 0x000000276c00720c */ /* 0x000fe20003f04070 */
[-C--:B------:R-:W-:Y:S01]  /*25970*/  IMAD R29, R29, R117.reuse, RZ ;  /* 0x000000751d1d7224 */ /* 0x080fe200078e02ff */
[----:B------:R-:W-:Y:S01]  /*25980*/  IADD3 R106, P2, PT, R109, R106, RZ ;  /* 0x0000006a6d6a7210 */ /* 0x000fe20007f5e0ff */
[----:B------:R-:W-:-:S03]  /*25990*/  IMAD.WIDE.U32 R108, R28, R117, R42 ;  /* 0x000000751c6c7225 */ /* 0x000fc600078e002a */
[----:B------:R-:W-:Y:S01]  /*259a0*/  ISETP.GT.U32.AND.EX P0, PT, R106, R133, PT, P0 ;  /* 0x000000856a00720c */ /* 0x000fe20003f04100 */
[----:B------:R-:W-:Y:S01]  /*259b0*/  IMAD.X R113, RZ, RZ, R110, P3 ;  /* 0x000000ffff717224 */ /* 0x000fe200018e066e */
[----:B------:R-:W-:Y:S01]  /*259c0*/  IADD3 R39, P3, PT, R112, R30, RZ ;  /* 0x0000001e70277210 */ /* 0x000fe20007f7e0ff */
[----:B------:R-:W-:Y:S01]  /*259d0*/  IMAD R105, R28, R116, R29 ;  /* 0x000000741c697224 */ /* 0x000fe200078e021d */
[----:B------:R-:W-:Y:S01]  /*259e0*/  ISETP.GE.U32.AND P1, PT, R108, R42, PT ;  /* 0x0000002a6c00720c */ /* 0x000fe20003f26070 */
[----:B------:R-:W-:Y:S01]  /*259f0*/  IMAD.X R29, RZ, RZ, RZ, P5 ;  /* 0x000000ffff1d7224 */ /* 0x000fe200028e06ff */
[----:B------:R-:W-:Y:S01]  /*25a00*/  IADD3 R30, P5, PT, R39, R114, RZ ;  /* 0x00000072271e7210 */ /* 0x000fe20007fbe0ff */
[----:B------:R-:W-:Y:S01]  /*25a10*/  IMAD.X R42, R113, 0x1, R31, P3 ;  /* 0x00000001712a7824 */ /* 0x000fe200018e061f */
[----:B------:R-:W-:Y:S01]  /*25a20*/  @!P4 IADD3 R126, P3, PT, R126, 0x1, RZ ;  /* 0x000000017e7ec810 */ /* 0x000fe20007f7e0ff */
[----:B------:R-:W-:Y:S02]  /*25a30*/  IMAD.IADD R109, R109, 0x1, R105 ;  /* 0x000000016d6d7824 */ /* 0x000fe400078e0269 */
[----:B------:R-:W-:-:S02]  /*25a40*/  IMAD.MOV.U32 R28, RZ, RZ, R107 ;  /* 0x000000ffff1c7224 */ /* 0x000fc400078e006b */
[----:B------:R-:W-:Y:S01]  /*25a50*/  IMAD.X R31, RZ, RZ, R42, P5 ;  /* 0x000000ffff1f7224 */ /* 0x000fe200028e062a */
[----:B------:R-:W-:Y:S01]  /*25a60*/  ISETP.GE.U32.AND.EX P1, PT, R109, R43, PT, P1 ;  /* 0x0000002b6d00720c */ /* 0x000fe20003f26110 */
[----:B------:R-:W-:Y:S01]  /*25a70*/  @!P4 IMAD.X R128, RZ, RZ, R128, P3 ;  /* 0x000000ffff80c224 */ /* 0x000fe200018e0680 */
[----:B------:R-:W-:Y:S01]  /*25a80*/  ISETP.GE.U32.AND P3, PT, R30, R39, PT ;  /* 0x000000271e00720c */ /* 0x000fe20003f66070 */
[----:B------:R-:W-:Y:S01]  /*25a90*/  IMAD.WIDE.U32.X R28, R115, R73, R28, P2 ;  /* 0x00000049731c7225 */ /* 0x000fe200010e041c */
[----:B------:R-:W-:Y:S02]  /*25aa0*/  SEL R132, RZ, 0x1, P1 ;  /* 0x00000001ff847807 */ /* 0x000fe40000800000 */
[----:B------:R-:W-:Y:S01]  /*25ab0*/  ISETP.LT.U32.AND P2, PT, R39, R112, PT ;  /* 0x000000702700720c */ /* 0x000fe20003f41070 */
[----:B------:R-:W-:Y:S01]  /*25ac0*/  IMAD.WIDE.U32 R38, R38, R66, R30 ;  /* 0x0000004226267225 */ /* 0x000fe200078e001e */
[----:B------:R-:W-:Y:S02]  /*25ad0*/  ISETP.GE.U32.AND.EX P1, PT, R31, R42, PT, P3 ;  /* 0x0000002a1f00720c */ /* 0x000fe40003f26130 */
[----:B------:R-:W-:-:S02]  /*25ae0*/  IADD3 R105, P3, PT, R126, R36, RZ ;  /* 0x000000247e697210 */ /* 0x000fc40007f7e0ff */
[----:B------:R-:W-:Y:S02]  /*25af0*/  IADD3 R43, P5, PT, R111, R28, RZ ;  /* 0x0000001c6f2b7210 */ /* 0x000fe40007fbe0ff */
[----:B------:R-:W-:Y:S01]  /*25b00*/  ISETP.LT.U32.OR.EX P1, PT, R42, R113, !P1, P2 ;  /* 0x000000712a00720c */ /* 0x000fe20004f21520 */
[----:B------:R-:W-:Y:S01]  /*25b10*/  IMAD.X R107, R128, 0x1, R37, P3 ;  /* 0x00000001806b7824 */ /* 0x000fe200018e0625 */
        /* <DEDUP_REMOVED lines=8> */
[----:B------:R-:W-:Y:S01]  /*25ba0*/  IMAD.IADD R132, R104, 0x1, R39 ;  /* 0x0000000168847824 */ /* 0x000fe200078e0227 */
[----:B------:R-:W-:Y:S01]  /*25bb0*/  SEL R105, RZ, 0x1, !P1 ;  /* 0x00000001ff697807 */ /* 0x000fe20004800000 */
[----:B------:R-:W-:Y:S01]  /*25bc0*/  IMAD.WIDE.U32 R36, P1, R26, R117, R36 ;  /* 0x000000751a247225 */ /* 0x000fe20007820024 */
[----:B------:R-:W-:-:S03]  /*25bd0*/  ISETP.GE.U32.AND.EX P3, PT, R29, R107, PT, P3 ;  /* 0x0000006b1d00720c */ /* 0x000fc60003f66130 */
[----:B------:R-:W-:Y:S01]  /*25be0*/  IMAD.X R39, RZ, RZ, RZ, P1 ;  /* 0x000000ffff277224 */ /* 0x000fe200008e06ff */
[----:B------:R-:W-:Y:S01]  /*25bf0*/  ISETP.LT.U32.OR.EX P2, PT, R107, R128, !P3, P2 ;  /* 0x000000806b00720c */ /* 0x000fe20005f41520 */
[----:B------:R-:W-:Y:S01]  /*25c00*/  IMAD.WIDE.U32 R106, R117, R27, RZ ;  /* 0x0000001b756a7225 */ /* 0x000fe200078e00ff */
[----:B------:R-:W-:Y:S02]  /*25c10*/  IADD3 R139, P3, PT, R105, R38, RZ ;  /* 0x00000026698b7210 */ /* 0x000fe40007f7e0ff */
        /* <DEDUP_REMOVED lines=18> */
[----:B------:R-:W-:Y:S01]  /*25d40*/  IMAD.X R37, RZ, RZ, RZ, P5 ;  /* 0x000000ffff257224 */ /* 0x000fe200028e06ff */
[----:B------:R-:W-:Y:S01]  /*25d50*/  IADD3 R137, P5, PT, R137, R30, RZ ;  /* 0x0000001e89897210 */ /* 0x000fe20007fbe0ff */
[----:B------:R-:W-:Y:S01]  /*25d60*/  IMAD.WIDE.U32.X R38, R26, R116, R38, P3 ;  /* 0x000000741a267225 */ /* 0x000fe200018e0426 */
[----:B------:R-:W-:-:S03]  /*25d70*/  @!P4 ISETP.NE.U32.AND P3, PT, R126, RZ, PT ;  /* 0x000000ff7e00c20c */ /* 0x000fc60003f65070 */
[----:B------:R-:W-:Y:S01]  /*25d80*/  IMAD.MOV.U32 R36, RZ, RZ, R105 ;  /* 0x000000ffff247224 */ /* 0x000fe200078e0069 */
[----:B------:R-:W-:Y:S01]  /*25d90*/  @!P4 ISETP.NE.AND.EX P3, PT, R128, RZ, PT, P3 ;  /* 0x000000ff8000c20c */ /* 0x000fe20003f65330 */
[----:B------:R-:W-:Y:S02]  /*25da0*/  IMAD.IADD R104, R104, 0x1, R31 ;  /* 0x0000000168687824 */ /* 0x000fe400078e021f */
[----:B------:R-:W-:Y:S01]  /*25db0*/  IMAD.WIDE.U32.X R36, R115, R71, R36, P1 ;  /* 0x0000004773247225 */ /* 0x000fe200008e0424 */
[----:B------:R-:W-:Y:S02]  /*25dc0*/  ISETP.GE.U32.AND P1, PT, R137, R30, PT ;  /* 0x0000001e8900720c */ /* 0x000fe40003f26070 */
[----:B------:R-:W-:Y:S01]  /*25dd0*/  @!P4 SEL R106, RZ, 0x1, P3 ;  /* 0x00000001ff6ac807 */ /* 0x000fe20001800000 */
[----:B------:R-:W-:Y:S01]  /*25de0*/  IMAD.X R133, RZ, RZ, R104, P5 ;  /* 0x000000ffff857224 */ /* 0x000fe200028e0668 */
[----:B------:R-:W-:Y:S01]  /*25df0*/  ISETP.LT.U32.AND P3, PT, R30, R42, PT ;  /* 0x0000002a1e00720c */ /* 0x000fe20003f61070 */
[-C--:B------:R-:W-:Y:S01]  /*25e00*/  IMAD R26, R26, R117.reuse, RZ ;  /* 0x000000751a1a7224 */ /* 0x080fe200078e02ff */
[----:B------:R-:W-:Y:S01]  /*25e10*/  IADD3 R105, P5, PT, R139, R36, RZ ;  /* 0x000000248b697210 */ /* 0x000fe20007fbe0ff */
[----:B------:R-:W-:Y:S01]  /*25e20*/  IMAD.WIDE.U32 R30, R27, R117, R28 ;  /* 0x000000751b1e7225 */ /* 0x000fe200078e001c */
[----:B------:R-:W-:-:S03]  /*25e30*/  ISETP.GE.U32.AND.EX P1, PT, R133, R104, PT, P1 ;  /* 0x000000688500720c */ /* 0x000fc60003f26110 */
[----:B------:R-:W-:Y:S01]  /*25e40*/  IMAD.X R36, R129, 0x1, R37, P5 ;  /* 0x0000000181247824 */ /* 0x000fe200028e0625 */
[----:B------:R-:W-:Y:S01]  /*25e50*/  ISETP.LT.U32.OR.EX P3, PT, R104, R43, !P1, P3 ;  /* 0x0000002b6800720c */ /* 0x000fe20004f61530 */
[----:B------:R-:W-:Y:S01]  /*25e60*/  IMAD R111, R27, R116, R26 ;  /* 0x000000741b6f7224 */ /* 0x000fe200078e021a */
[----:B------:R-:W-:Y:S01]  /*25e70*/  @!P4 IADD3 R131, P5, PT, R106, R131, RZ ;  /* 0x000000836a83c210 */ /* 0x000fe20007fbe0ff */
[----:B------:R-:W-:Y:S01]  /*25e80*/  IMAD R42, R133, R74, RZ ;  /* 0x0000004a852a7224 */ /* 0x000fe200078e02ff */
[----:B------:R-:W-:Y:S01]  /*25e90*/  SEL R26, RZ, 0x1, !P3 ;  /* 0x00000001ff1a7807 */ /* 0x000fe20005800000 */
[----:B------:R-:W-:Y:S01]  /*25ea0*/  IMAD.IADD R111, R31, 0x1, R111 ;  /* 0x000000011f6f7824 */ /* 0x000fe200078e026f */
[----:B------:R-:W-:Y:S01]  /*25eb0*/  ISETP.GE.U32.AND P1, PT, R135, R102, PT ;  /* 0x000000668700720c */ /* 0x000fe20003f26070 */
[----:B------:R-:W-:Y:S01]  /*25ec0*/  @!P4 IMAD.X R130, RZ, RZ, R130, P5 ;  /* 0x000000ffff82c224 */ /* 0x000fe200028e0682 */
[----:B------:R-:W-:Y:S01]  /*25ed0*/  IADD3 R26, P4, PT, R105, R26, RZ ;  /* 0x0000001a691a7210 */ /* 0x000fe20007f9e0ff */
[----:B------:R-:W-:Y:S01]  /*25ee0*/  IMAD R127, R137, R75, R42 ;  /* 0x0000004b897f7224 */ /* 0x000fe200078e022a */
[----:B------:R-:W-:Y:S01]  /*25ef0*/  ISETP.GE.U32.AND P5, PT, R30, R28, PT ;  /* 0x0000001c1e00720c */ /* 0x000fe20003fa6070 */
[----:B------:R-:W-:Y:S01]  /*25f00*/  IMAD.WIDE.U32 R106, R115, R68, RZ ;  /* 0x00000044736a7225 */ /* 0x000fe200078e00ff */
[----:B------:R-:W-:-:S02]  /*25f10*/  SEL R102, RZ, 0x1, !P2 ;  /* 0x00000001ff667807 */ /* 0x000fc40005000000 */
[----:B------:R-:W-:Y:S01]  /*25f20*/  ISETP.GE.U32.AND P2, PT, R26, R105, PT ;  /* 0x000000691a00720c */ /* 0x000fe20003f46070 */
[----:B------:R-:W-:Y:S01]  /*25f30*/  IMAD.X R27, RZ, RZ, R36, P4 ;  /* 0x000000ffff1b7224 */ /* 0x000fe200020e0624 */
[----:B------:R-:W-:Y:S01]  /*25f40*/  ISETP.GE.U32.AND.EX P4, PT, R111, R29, PT, P5 ;  /* 0x0000001d6f00720c */ /* 0x000fe20003f86150 */
[----:B------:R-:W-:Y:S01]  /*25f50*/  IMAD.WIDE.U32 R28, R137, R74, RZ ;  /* 0x0000004a891c7225 */ /* 0x000fe200078e00ff */
[----:B------:R-:W-:Y:S02]  /*25f60*/  ISETP.LT.U32.AND P3, PT, R105, R139, PT ;  /* 0x0000008b6900720c */ /* 0x000fe40003f61070 */
[----:B------:R-:W-:Y:S01]  /*25f70*/  ISETP.GE.U32.AND.EX P2, PT, R27, R36, PT, P2 ;  /* 0x000000241b00720c */ /* 0x000fe20003f46120 */
[----:B------:R-:W-:Y:S01]  /*25f80*/  IMAD.IADD R127, R29, 0x1, R127 ;  /* 0x000000011d7f7824 */ /* 0x000fe200078e027f */
[----:B------:R-:W-:Y:S01]  /*25f90*/  SEL R31, RZ, 0x1, P4 ;  /* 0x00000001ff1f7807 */ /* 0x000fe20002000000 */
[----:B------:R-:W-:Y:S01]  /*25fa0*/  IMAD.WIDE.U32 R42, R40, R68, R26 ;  /* 0x00000044282a7225 */ /* 0x000fe200078e001a */
[----:B------:R-:W-:-:S02]  /*25fb0*/  IADD3 R102, P4, P5, R38, R131, R102 ;  /* 0x0000008326667210 */ /* 0x000fc40007d9e066 */
[----:B------:R-:W-:Y:S01]  /*25fc0*/  ISETP.LT.U32.OR.EX P3, PT, R36, R129, !P2, P3 ;  /* 0x000000812400720c */ /* 0x000fe20005761530 */
[----:B------:R-:W-:Y:S01]  /*25fd0*/  IMAD.WIDE.U32 R36, R28, R72, RZ ;  /* 0x000000481c247225 */ /* 0x000fe200078e00ff */
[----:B------:R-:W-:Y:S02]  /*25fe0*/  ISETP.GE.U32.AND P2, PT, R112, R135, PT ;  /* 0x000000877000720c */ /* 0x000fe40003f46070 */
[----:B------:R-:W-:Y:S01]  /*25ff0*/  IADD3.X R112, PT, PT, R39, R130, RZ, P4, P5 ;  /* 0x0000008227707210 */ /* 0x000fe200027ea4ff */
[----:B------:R-:W-:Y:S01]  /*26000*/  IMAD.WIDE.U32 R38, R127, R72, RZ ;  /* 0x000000487f267225 */ /* 0x000fe200078e00ff */
[----:B------:R-:W-:Y:S02]  /*26010*/  IADD3 R102, P5, PT, R102, R31, RZ ;  /* 0x0000001f66667210 */ /* 0x000fe40007fbe0ff */
[----:B------:R-:W-:Y:S01]  /*26020*/  SEL R129, RZ, 0x1, !P3 ;  /* 0x00000001ff817807 */ /* 0x000fe20005800000 */
[----:B------:R-:W-:Y:S01]  /*26030*/  IMAD.WIDE.U32 R106, P4, R40, R69, R106 ;  /* 0x00000045286a7225 */ /* 0x000fe2000788006a */
[----:B------:R-:W-:-:S02]  /*26040*/  LOP3.LUT R31, RZ, R137, RZ, 0x33, !PT ;  /* 0x00000089ff1f7212 */ /* 0x000fc400078e33ff */
[----:B------:R-:W-:Y:S01]  /*26050*/  ISETP.GE.U32.AND.EX P1, PT, R110, R103, PT, P1 ;  /* 0x000000676e00720c */ /* 0x000fe20003f26110 */
[----:B------:R-:W-:Y:S01]  /*26060*/  IMAD.X R112, RZ, RZ, R112, P5 ;  /* 0x000000ffff707224 */ /* 0x000fe200028e0670 */
[----:B------:R-:W-:Y:S01]  /*26070*/  IADD3 R129, P5, PT, R129, R42, RZ ;  /* 0x0000002a81817210 */ /* 0x000fe20007fbe0ff */
[----:B------:R-:W-:Y:S01]  /*26080*/  IMAD.WIDE.U32 R38, P3, R28, R73, R38 ;  /* 0x000000491c267225 */ /* 0x000fe20007860026 */
[----:B------:R-:W-:Y:S02]  /*26090*/  ISETP.GE.U32.AND.EX P2, PT, R113, R110, PT, P2 ;  /* 0x0000006e7100720c */ /* 0x000fe40003f46120 */
[----:B------:R-:W-:Y:S01]  /*260a0*/  LOP3.LUT R133, RZ, R133, RZ, 0x33, !PT ;  /* 0x00000085ff857212 */ /* 0x000fe200078e33ff */
        /* <DEDUP_REMOVED lines=27> */
.L_x_156:
[----:B------:R-:W-:Y:S05]  /*26260*/  BSYNC.RECONVERGENT B3 ;  /* 0x0000000000037941 */ /* 0x000fea0003800200 */
.L_x_155:
        /* <DEDUP_REMOVED lines=15> */
[----:B------:R-:W-:Y:S01]  /*26360*/  IMAD.WIDE.U32 R42, R28, R70, RZ ;  /* 0x000000461c2a7225 */ /* 0x000fe200078e00ff */
[----:B------:R-:W-:-:S02]  /*26370*/  ISETP.GE.U32.AND P0, PT, R30, R29, PT ;  /* 0x0000001d1e00720c */ /* 0x000fc40003f06070 */
[----:B------:R-:W-:Y:S01]  /*26380*/  ISETP.LT.U32.OR.EX P5, PT, R131, R27, !P4, P5 ;  /* 0x0000001b8300720c */ /* 0x000fe200067a1550 */
[----:B------:R-:W-:Y:S01]  /*26390*/  IMAD.X R117, RZ, RZ, R106, P2 ;  /* 0x000000ffff757224 */ /* 0x000fe200010e066a */
[----:B------:R-:W-:Y:S01]  /*263a0*/  ISETP.LT.U32.AND P1, PT, R29, R129, PT ;  /* 0x000000811d00720c */ /* 0x000fe20003f21070 */
[----:B------:R-:W-:Y:S01]  /*263b0*/  IMAD.WIDE.U32 R36, P3, R28, R71, R36 ;  /* 0x000000471c247225 */ /* 0x000fe20007860024 */
[----:B------:R-:W-:Y:S02]  /*263c0*/  ISETP.GE.U32.AND.EX P0, PT, R31, R39, PT, P0 ;  /* 0x000000271f00720c */ /* 0x000fe40003f06100 */
[----:B------:R-:W-:Y:S01]  /*263d0*/  IADD3 R29, P2, PT, R110, R104, RZ ;  /* 0x000000686e1d7210 */ /* 0x000fe20007f5e0ff */
[----:B------:R-:W-:Y:S01]  /*263e0*/  IMAD.X R65, RZ, RZ, RZ, P3 ;  /* 0x000000ffff417224 */ /* 0x000fe200018e06ff */
[----:B------:R-:W-:Y:S01]  /*263f0*/  SEL R26, RZ, 0x1, !P5 ;  /* 0x00000001ff1a7807 */ /* 0x000fe20006800000 */
[----:B------:R-:W-:Y:S01]  /*26400*/  IMAD.MOV.U32 R64, RZ, RZ, R37 ;  /* 0x000000ffff407224 */ /* 0x000fe200078e0025 */
[----:B------:R-:W-:Y:S01]  /*26410*/  ISETP.LT.U32.OR.EX P0, PT, R39, R114, !P0, P1 ;  /* 0x000000722700720c */ /* 0x000fe20004701510 */
[----:B------:R-:W-:Y:S01]  /*26420*/  IMAD.X R105, R117, 0x1, R105, P2 ;  /* 0x0000000175697824 */ /* 0x000fe200010e0669 */
[----:B------:R-:W-:Y:S01]  /*26430*/  IADD3 R26, P1, PT, R29, R26, RZ ;  /* 0x0000001a1d1a7210 */ /* 0x000fe20007f3e0ff */
[----:B------:R-:W-:Y:S01]  /*26440*/  IMAD.WIDE.U32 R38, R28, R70, R30 ;  /* 0x000000461c267225 */ /* 0x000fe200078e001e */
[----:B------:R-:W-:-:S02]  /*26450*/  IADD3 RZ, P4, PT, R43, R36, RZ ;  /* 0x000000242bff7210 */ /* 0x000fc40007f9e0ff */
[----:B------:R-:W-:Y:S01]  /*26460*/  ISETP.GE.U32.AND P2, PT, R26, R29, PT ;  /* 0x0000001d1a00720c */ /* 0x000fe20003f46070 */
[----:B------:R-:W-:Y:S01]  /*26470*/  IMAD.X R27, RZ, RZ, R105, P1 ;  /* 0x000000ffff1b7224 */ /* 0x000fe200008e0669 */
[----:B------:R-:W-:Y:S01]  /*26480*/  ISETP.LT.U32.AND P1, PT, R29, R110, PT ;  /* 0x0000006e1d00720c */ /* 0x000fe20003f21070 */
[----:B------:R-:W-:Y:S01]  /*26490*/  IMAD.WIDE.U32 R42, R115, R66, RZ ;  /* 0x00000042732a7225 */ /* 0x000fe200078e00ff */
[----:B------:R-:W-:Y:S02]  /*264a0*/  SEL R29, RZ, 0x1, !P0 ;  /* 0x00000001ff1d7807 */ /* 0x000fe40004000000 */
[----:B------:R-:W-:Y:S01]  /*264b0*/  ISETP.GE.U32.AND.EX P2, PT, R27, R105, PT, P2 ;  /* 0x000000691b00720c */ /* 0x000fe20003f46120 */
[----:B------:R-:W-:Y:S01]  /*264c0*/  IMAD.WIDE.U32.X R64, R127, R71, R64, P4 ;  /* 0x000000477f407225 */ /* 0x000fe200020e0440 */
[-C--:B------:R-:W-:Y:S02]  /*264d0*/  IADD3 R29, P5, PT, R29, R38.reuse, RZ ;  /* 0x000000261d1d7210 */ /* 0x080fe40007fbe0ff */
[----:B------:R-:W-:Y:S01]  /*264e0*/  ISETP.LT.U32.OR.EX P1, PT, R105, R117, !P2, P1 ;  /* 0x000000756900720c */ /* 0x000fe20005721510 */
[----:B------:R-:W-:Y:S01]  /*264f0*/  IMAD.IADD R105, R36, 0x1, R39 ;  /* 0x0000000124697824 */ /* 0x000fe200078e0227 */
[----:B------:R-:W-:-:S02]  /*26500*/  ISETP.GE.U32.AND P2, PT, R29, R38, PT ;  /* 0x000000261d00720c */ /* 0x000fc40003f46070 */
[----:B------:R-:W-:Y:S01]  /*26510*/  ISETP.LT.U32.AND P0, PT, R38, R30, PT ;  /* 0x0000001e2600720c */ /* 0x000fe20003f01070 */
[----:B------:R-:W-:Y:S01]  /*26520*/  IMAD.X R104, RZ, RZ, R105, P5 ;  /* 0x000000ffff687224 */ /* 0x000fe200028e0669 */
[----:B------:R-:W-:Y:S01]  /*26530*/  SEL R113, RZ, 0x1, !P1 ;  /* 0x00000001ff717807 */ /* 0x000fe20004800000 */
[----:B------:R-:W-:-:S03]  /*26540*/  IMAD.WIDE.U32 R38, R40, R66, RZ ;  /* 0x0000004228267225 */ /* 0x000fc600078e00ff */
[----:B------:R-:W-:Y:S01]  /*26550*/  ISETP.GE.U32.AND.EX P2, PT, R104, R105, PT, P2 ;  /* 0x000000696800720c */ /* 0x000fe20003f46120 */
[----:B------:R-:W-:-:S03]  /*26560*/  IMAD.WIDE.U32 R42, P5, R40, R67, R42 ;  /* 0x00000043282a7225 */ /* 0x000fc600078a002a */
[----:B------:R-:W-:Y:S01]  /*26570*/  ISETP.LT.U32.OR.EX P1, PT, R105, R31, !P2, P0 ;  /* 0x0000001f6900720c */ /* 0x000fe20005721500 */
[----:B------:R-:W-:Y:S01]  /*26580*/  IMAD.WIDE.U32 R40, R40, R66, R26 ;  /* 0x0000004228287225 */ /* 0x000fe200078e001a */
[----:B------:R-:W-:Y:S02]  /*26590*/  IADD3 RZ, P3, PT, R39, R42, RZ ;  /* 0x0000002a27ff7210 */ /* 0x000fe40007f7e0ff */
[----:B------:R-:W-:Y:S01]  /*265a0*/  SEL R36, RZ, 0x1, !P1 ;  /* 0x00000001ff247807 */ /* 0x000fe20004800000 */
[----:B------:R-:W-:Y:S01]  /*265b0*/  IMAD.X R31, RZ, RZ, RZ, P5 ;  /* 0x000000ffff1f7224 */ /* 0x000fe200028e06ff */
[----:B------:R-:W-:Y:S01]  /*265c0*/  IADD3 R105, P2, PT, R113, R40, RZ ;  /* 0x0000002871697210 */ /* 0x000fe20007f5e0ff */
[----:B------:R-:W-:Y:S01]  /*265d0*/  IMAD.IADD R113, R42, 0x1, R41 ;  /* 0x000000012a717824 */ /* 0x000fe200078e0229 */
[----:B------:R-:W-:Y:S01]  /*265e0*/  ISETP.GE.U32.AND P0, PT, R110, R107, PT ;  /* 0x0000006b6e00720c */ /* 0x000fe20003f06070 */
[----:B------:R-:W-:Y:S01]  /*265f0*/  IMAD.MOV.U32 R30, RZ, RZ, R43 ;  /* 0x000000ffff1e7224 */ /* 0x000fe200078e002b */
[----:B------:R-:W-:Y:S01]  /*26600*/  IADD3 R39, P1, PT, R105, R64, RZ ;  /* 0x0000004069277210 */ /* 0x000fe20007f3e0ff */
[----:B------:R-:W-:Y:S01]  /*26610*/  IMAD.X R64, RZ, RZ, R113, P2 ;  /* 0x000000ffff407224 */ /* 0x000fe200010e0671 */
[----:B------:R-:W-:Y:S01]  /*26620*/  ISETP.GE.U32.AND P2, PT, R107, R108, PT ;  /* 0x0000006c6b00720c */ /* 0x000fe20003f46070 */
[----:B------:R-:W-:Y:S01]  /*26630*/  IMAD.WIDE.U32.X R30, R115, R67, R30, P3 ;  /* 0x00000043731e7225 */ /* 0x000fe200018e041e */
[----:B------:R-:W-:-:S02]  /*26640*/  IADD3 R36, P4, PT, R39, R36, RZ ;  /* 0x0000002427247210 */ /* 0x000fc40007f9e0ff */
[----:B------:R-:W-:Y:S01]  /*26650*/  ISETP.GE.U32.AND.EX P0, PT, R117, R106, PT, P0 ;  /* 0x0000006a7500720c */ /* 0x000fe20003f06100 */
[----:B------:R-:W-:Y:S01]  /*26660*/  IMAD.X R65, R64, 0x1, R65, P1 ;  /* 0x0000000140417824 */ /* 0x000fe200008e0641 */
[----:B------:R-:W-:Y:S02]  /*26670*/  ISETP.GE.U32.AND P1, PT, R36, R39, PT ;  /* 0x000000272400720c */ /* 0x000fe40003f26070 */
[----:B------:R-:W-:Y:S01]  /*26680*/  ISETP.GE.U32.AND.EX P0, PT, R106, R109, P0, P2 ;  /* 0x0000006d6a00720c */ /* 0x000fe20000706120 */
[----:B------:R-:W-:Y:S01]  /*26690*/  IMAD.X R37, RZ, RZ, R65, P4 ;  /* 0x000000ffff257224 */ /* 0x000fe200020e0641 */
[----:B------:R-:W-:Y:S01]  /*266a0*/  ISETP.LT.U32.AND P2, PT, R39, R105, PT ;  /* 0x000000692700720c */ /* 0x000fe20003f41070 */
[----:B------:R-:W-:Y:S01]  /*266b0*/  IMAD.WIDE.U32 R38, R127, R68, RZ ;  /* 0x000000447f267225 */ /* 0x000fe200078e00ff */
[----:B------:R-:W-:Y:S02]  /*266c0*/  ISETP.GE.U32.AND P3, PT, R105, R40, PT ;  /* 0x000000286900720c */ /* 0x000fe40003f66070 */
[----:B------:R-:W-:Y:S01]  /*266d0*/  ISETP.GE.U32.AND.EX P4, PT, R37, R65, PT, P1 ;  /* 0x000000412500720c */ /* 0x000fe20003f86110 */
[----:B------:R-:W-:Y:S01]  /*266e0*/  IMAD.WIDE.U32 R42, R28, R68, R36 ;  /* 0x000000441c2a7225 */ /* 0x000fe200078e0024 */
[----:B------:R-:W-:-:S02]  /*266f0*/  ISETP.LT.U32.AND P1, PT, R40, R26, PT ;  /* 0x0000001a2800720c */ /* 0x000fc40003f21070 */
[----:B------:R-:W-:Y:S01]  /*26700*/  ISETP.LT.U32.OR.EX P2, PT, R65, R64, !P4, P2 ;  /* 0x000000404100720c */ /* 0x000fe20006741520 */
[----:B------:R-:W-:Y:S01]  /*26710*/  IMAD.WIDE.U32 R40, R28, R68, RZ ;  /* 0x000000441c287225 */ /* 0x000fe200078e00ff */
[----:B------:R-:W-:Y:S02]  /*26720*/  ISETP.GE.U32.AND.EX P3, PT, R64, R113, PT, P3 ;  /* 0x000000714000720c */ /* 0x000fe40003f66130 */
[----:B------:R-:W-:Y:S01]  /*26730*/  SEL R65, RZ, 0x1, !P2 ;  /* 0x00000001ff417807 */ /* 0x000fe20005000000 */
[----:B------:R-:W-:Y:S01]  /*26740*/  IMAD.WIDE.U32 R38, P5, R28, R69, R38 ;  /* 0x000000451c267225 */ /* 0x000fe200078a0026 */
[----:B------:R-:W-:Y:S02]  /*26750*/  ISETP.LT.U32.OR.EX P2, PT, R113, R27, !P3, P1 ;  /* 0x0000001b7100720c */ /* 0x000fe40005f41510 */
[----:B------:R-:W-:Y:S01]  /*26760*/  @!P0 IADD3 R103, P3, PT, R103, 0x1, RZ ;  /* 0x0000000167678810 */ /* 0x000fe20007f7e0ff */
[----:B------:R-:W-:Y:S01]  /*26770*/  IMAD.X R27, RZ, RZ, RZ, P5 ;  /* 0x000000ffff1b7224 */ /* 0x000fe200028e06ff */
[----:B------:R-:W-:Y:S01]  /*26780*/  IADD3 RZ, P4, PT, R41, R38, RZ ;  /* 0x0000002629ff7210 */ /* 0x000fe20007f9e0ff */
[----:B------:R-:W-:Y:S01]  /*26790*/  IMAD.IADD R41, R38, 0x1, R43 ;  /* 0x0000000126297824 */ /* 0x000fe200078e022b */
[-C--:B------:R-:W-:Y:S01]  /*267a0*/  IADD3 R65, P1, PT, R65, R42.reuse, RZ ;  /* 0x0000002a41417210 */ /* 0x080fe20007f3e0ff */
[----:B------:R-:W-:Y:S01]  /*267b0*/  @!P0 IMAD.X R111, RZ, RZ, R111, P3 ;  /* 0x000000ffff6f8224 */ /* 0x000fe200018e066f */
[----:B------:R-:W-:Y:S01]  /*267c0*/  SEL R43, RZ, 0x1, !P2 ;  /* 0x00000001ff2b7807 */ /* 0x000fe20005000000 */
[----:B------:R-:W-:Y:S01]  /*267d0*/  IMAD.MOV.U32 R26, RZ, RZ, R39 ;  /* 0x000000ffff1a7224 */ /* 0x000fe200078e0027 */
[----:B------:R-:W-:Y:S01]  /*267e0*/  ISETP.GE.U32.AND P3, PT, R65, R42, PT ;  /* 0x0000002a4100720c */ /* 0x000fe20003f66070 */
[----:B------:R-:W-:Y:S01]  /*267f0*/  IMAD.X R64, RZ, RZ, R41, P1 ;  /* 0x000000ffff407224 */ /* 0x000fe200008e0629 */
[----:B------:R-:W-:Y:S01]  /*26800*/  IADD3 R40, P2, PT, R103, R30, RZ ;  /* 0x0000001e67287210 */ /* 0x000fe20007f5e0ff */
[----:B------:R-:W-:Y:S01]  /*26810*/  IMAD.WIDE.U32.X R26, R127, R69, R26, P4 ;  /* 0x000000457f1a7225 */ /* 0x000fe200020e041a */
[----:B------:R-:W-:-:S02]  /*26820*/  ISETP.LT.U32.AND P1, PT, R42, R36, PT ;  /* 0x000000242a00720c */ /* 0x000fc40003f21070 */
[----:B------:R-:W-:Y:S02]  /*26830*/  ISETP.GE.U32.AND.EX P3, PT, R64, R41, PT, P3 ;  /* 0x000000294000720c */ /* 0x000fe40003f66130 */
[----:B------:R-:W-:Y:S02]  /*26840*/  IADD3 R30, P4, PT, R40, R43, RZ ;  /* 0x0000002b281e7210 */ /* 0x000fe40007f9e0ff */
[----:B------:R-:W-:Y:S01]  /*26850*/  ISETP.LT.U32.OR.EX P1, PT, R41, R37, !P3, P1 ;  /* 0x000000252900720c */ /* 0x000fe20005f21510 */
[----:B------:R-:W-:Y:S01]  /*26860*/  IMAD.X R41, R111, 0x1, R31, P2 ;  /* 0x000000016f297824 */ /* 0x000fe200010e061f */
[C---:B------:R-:W-:Y:S01]  /*26870*/  IADD3 R31, P2, PT, R30.reuse, R26, RZ ;  /* 0x0000001a1e1f7210 */ /* 0x040fe20007f5e0ff */
[----:B------:R-:W-:Y:S01]  /*26880*/  IMAD.WIDE.U32 R36, R127, R66, RZ ;  /* 0x000000427f247225 */ /* 0x000fe200078e00ff */
[----:B------:R-:W-:Y:S02]  /*26890*/  SEL R26, RZ, 0x1, !P1 ;  /* 0x00000001ff1a7807 */ /* 0x000fe40004800000 */
[----:B------:R-:W-:Y:S01]  /*268a0*/  ISETP.GE.U32.AND P5, PT, R30, R40, PT ;  /* 0x000000281e00720c */ /* 0x000fe20003fa6070 */
[----:B------:R-:W-:Y:S01]  /*268b0*/  IMAD.X R38, RZ, RZ, R41, P4 ;  /* 0x000000ffff267224 */ /* 0x000fe200020e0629 */
[----:B------:R-:W-:-:S02]  /*268c0*/  IADD3 R26, P1, PT, R31, R26, RZ ;  /* 0x0000001a1f1a7210 */ /* 0x000fc40007f3e0ff */
[----:B------:R-:W-:Y:S01]  /*268d0*/  ISETP.LT.U32.AND P4, PT, R40, R103, PT ;  /* 0x000000672800720c */ /* 0x000fe20003f81070 */
[----:B------:R-:W-:Y:S01]  /*268e0*/  IMAD.X R39, R38, 0x1, R27, P2 ;  /* 0x0000000126277824 */ /* 0x000fe200010e061b */
        /* <DEDUP_REMOVED lines=68> */
.L_x_159:
[----:B------:R-:W-:Y:S05]  /*26d30*/  BSYNC.RELIABLE B4 ;  /* 0x0000000000047941 */ /* 0x000fea0003800100 */
.L_x_158:
        /* <DEDUP_REMOVED lines=21> */
.L_x_160:
[----:B------:R-:W-:Y:S05]  /*26e90*/  BSYNC.RECONVERGENT B3 ;  /* 0x0000000000037941 */ /* 0x000fea0003800200 */
.L_x_157:
[----:B------:R-:W-:Y:S01]  /*26ea0*/  SHF.L.W.U32.HI R111, R28, 0x1, R41 ;  /* 0x000000011c6f7819 */ /* 0x000fe20000010e29 */
[----:B------:R-:W-:Y:S01]  /*26eb0*/  BSSY.RECONVERGENT B3, `(.L_x_161) ;  /* 0x0000045000037945 */ /* 0x000fe20003800200 */
[----:B------:R-:W-:-:S03]  /*26ec0*/  SHF.L.W.U32.HI R110, R41, 0x1, R110 ;  /* 0x00000001296e7819 */ /* 0x000fc60000010e6e */
[----:B------:R-:W-:Y:S01]  /*26ed0*/  BSSY.RELIABLE B4, `(.L_x_162) ;  /* 0x000002d000047945 */ /* 0x000fe20003800100 */
[----:B------:R-:W-:Y:S01]  /*26ee0*/  ISETP.GT.U32.AND P0, PT, R111, R66, PT ;  /* 0x000000426f00720c */ /* 0x000fe20003f04070 */
[----:B------:R-:W-:Y:S01]  /*26ef0*/  IMAD.SHL.U32 R27, R29, 0x2, RZ ;  /* 0x000000021d1b7824 */ /* 0x000fe200078e00ff */
[----:B------:R-:W-:Y:S02]  /*26f00*/  SHF.L.W.U32.HI R36, R37, 0x1, R26 ;  /* 0x0000000125247819 */ /* 0x000fe40000010e1a */
[----:B------:R-:W-:Y:S02]  /*26f10*/  ISETP.GT.U32.AND.EX P0, PT, R110, R67, PT, P0 ;  /* 0x000000436e00720c */ /* 0x000fe40003f04100 */
[----:B------:R-:W-:Y:S02]  /*26f20*/  SHF.L.W.U32.HI R38, R39, 0x1, R28 ;  /* 0x0000000127267819 */ /* 0x000fe40000010e1c */
[----:B------:R-:W-:Y:S02]  /*26f30*/  SHF.L.W.U32.HI R37, R104, 0x1, R37 ;  /* 0x0000000168257819 */ /* 0x000fe40000010e25 */
[----:B------:R-:W-:-:S02]  /*26f40*/  SHF.L.W.U32.HI R39, R26, 0x1, R39 ;  /* 0x000000011a277819 */ /* 0x000fc40000010e27 */
[----:B------:R-:W-:-:S05]  /*26f50*/  SHF.L.U64.HI R104, R29, 0x1, R104 ;  /* 0x000000011d687819 */ /* 0x000fca0000010268 */
        /* <DEDUP_REMOVED lines=36> */
.L_x_163:
[----:B------:R-:W-:Y:S05]  /*271a0*/  BSYNC.RELIABLE B4 ;  /* 0x0000000000047941 */ /* 0x000fea0003800100 */
.L_x_162:
        /* <DEDUP_REMOVED lines=21> */
.L_x_164:
[----:B------:R-:W-:Y:S05]  /*27300*/  BSYNC.RECONVERGENT B3 ;  /* 0x0000000000037941 */ /* 0x000fea0003800200 */
.L_x_161:
        /* <DEDUP_REMOVED lines=25> */
[----:B------:R-:W-:-:S04]  /*274a0*/  IMAD.WIDE.U32 R36, P2, R63, R122, R36 ;  /* 0x0000007a3f247225 */ /* 0x000fc80007840024 */
[----:B------:R-:W-:Y:S01]  /*274b0*/  IMAD.WIDE.U32 R64, R62, R121, RZ ;  /* 0x000000793e407225 */ /* 0x000fe200078e00ff */
[----:B------:R-:W-:-:S03]  /*274c0*/  IADD3 RZ, P5, PT, R43, R36, RZ ;  /* 0x000000242bff7210 */ /* 0x000fc60007fbe0ff */
[----:B------:R-:W-:Y:S01]  /*274d0*/  IMAD.X R43, RZ, RZ, R103, P0 ;  /* 0x000000ffff2b7224 */ /* 0x000fe200000e0667 */
[----:B------:R-:W-:Y:S01]  /*274e0*/  ISETP.GE.U32.AND P0, PT, R42, R102, PT ;  /* 0x000000662a00720c */ /* 0x000fe20003f06070 */
[----:B------:R-:W-:Y:S02]  /*274f0*/  IMAD R36, R122, R63, RZ ;  /* 0x0000003f7a247224 */ /* 0x000fe400078e02ff */
[----:B------:R-:W-:Y:S01]  /*27500*/  IMAD.WIDE.U32 R40, R63, R121, RZ ;  /* 0x000000793f287225 */ /* 0x000fe200078e00ff */
[----:B------:R-:W-:-:S03]  /*27510*/  ISETP.GE.U32.AND.EX P0, PT, R43, R103, PT, P0 ;  /* 0x000000672b00720c */ /* 0x000fc60003f06100 */
[----:B------:R-:W-:-:S04]  /*27520*/  IMAD.WIDE.U32 R64, P3, R63, R120, R64 ;  /* 0x000000783f407225 */ /* 0x000fc80007860040 */
[----:B------:R-:W-:Y:S01]  /*27530*/  IMAD.WIDE.U32 R104, R63, R123, R42 ;  /* 0x0000007b3f687225 */ /* 0x000fe200078e002a */
[----:B------:R-:W-:-:S03]  /*27540*/  IADD3 RZ, P4, PT, R41, R64, RZ ;  /* 0x0000004029ff7210 */ /* 0x000fc60007f9e0ff */
[----:B------:R-:W-:Y:S01]  /*27550*/  IMAD R109, R62, R123, R36 ;  /* 0x0000007b3e6d7224 */ /* 0x000fe200078e0224 */
[----:B------:R-:W-:Y:S01]  /*27560*/  ISETP.GE.U32.AND P1, PT, R104, R42, PT ;  /* 0x0000002a6800720c */ /* 0x000fe20003f26070 */
[----:B------:R-:W-:Y:S02]  /*27570*/  IMAD.X R107, RZ, RZ, RZ, P2 ;  /* 0x000000ffff6b7224 */ /* 0x000fe400010e06ff */
[----:B------:R-:W-:Y:S02]  /*27580*/  IMAD.MOV.U32 R106, RZ, RZ, R37 ;  /* 0x000000ffff6a7224 */ /* 0x000fe400078e0025 */
[----:B------:R-:W-:-:S04]  /*27590*/  IMAD.WIDE.U32 R40, R61, R119, RZ ;  /* 0x000000773d287225 */ /* 0x000fc800078e00ff */
[----:B------:R-:W-:Y:S01]  /*275a0*/  IMAD.IADD R109, R105, 0x1, R109 ;  /* 0x00000001696d7824 */ /* 0x000fe200078e026d */
[----:B------:R-:W-:Y:S01]  /*275b0*/  SEL R105, RZ, 0x1, P0 ;  /* 0x00000001ff697807 */ /* 0x000fe20000000000 */
[----:B------:R-:W-:-:S03]  /*275c0*/  IMAD.WIDE.U32.X R106, R62, R122, R106, P5 ;  /* 0x0000007a3e6a7225 */ /* 0x000fc600028e046a */
[----:B------:R-:W-:Y:S01]  /*275d0*/  ISETP.GE.U32.AND.EX P1, PT, R109, R43, PT, P1 ;  /* 0x0000002b6d00720c */ /* 0x000fe20003f26110 */
[C---:B------:R-:W-:Y:S01]  /*275e0*/  IMAD.WIDE.U32 R36, R60.reuse, R119, RZ ;  /* 0x000000773c247225 */ /* 0x040fe200078e00ff */
[----:B------:R-:W-:Y:S02]  /*275f0*/  IADD3 R105, P0, PT, R105, R106, RZ ;  /* 0x0000006a69697210 */ /* 0x000fe40007f1e0ff */
[----:B------:R-:W-:Y:S01]  /*27600*/  SEL R64, RZ, 0x1, P1 ;  /* 0x00000001ff407807 */ /* 0x000fe20000800000 */
[----:B------:R-:W-:-:S04]  /*27610*/  IMAD.WIDE.U32 R40, P2, R60, R118, R40 ;  /* 0x000000763c287225 */ /* 0x000fc80007840028 */
[----:B------:R-:W-:Y:S01]  /*27620*/  IMAD.X R115, RZ, RZ, R107, P0 ;  /* 0x000000ffff737224 */ /* 0x000fe200000e066b */
[----:B------:R-:W-:Y:S01]  /*27630*/  IADD3 RZ, P5, PT, R37, R40, RZ ;  /* 0x0000002825ff7210 */ /* 0x000fe20007fbe0ff */
[----:B------:R-:W-:Y:S01]  /*27640*/  IMAD.WIDE.U32 R36, R60, R119, R38 ;  /* 0x000000773c247225 */ /* 0x000fe200078e0026 */
[----:B------:R-:W-:-:S03]  /*27650*/  IADD3 R64, P0, PT, R105, R64, RZ ;  /* 0x0000004069407210 */ /* 0x000fc60007f1e0ff */
[----:B------:R-:W-:Y:S01]  /*27660*/  IMAD R40, R118, R60, RZ ;  /* 0x0000003c76287224 */ /* 0x000fe200078e02ff */
[----:B------:R-:W-:Y:S01]  /*27670*/  ISETP.GE.U32.AND P1, PT, R64, R105, PT ;  /* 0x000000694000720c */ /* 0x000fe20003f26070 */
[----:B------:R-:W-:Y:S01]  /*27680*/  IMAD.X R43, RZ, RZ, RZ, P3 ;  /* 0x000000ffff2b7224 */ /* 0x000fe200018e06ff */
[----:B------:R-:W-:Y:S01]  /*27690*/  ISETP.GE.U32.AND P3, PT, R36, R38, PT ;  /* 0x000000262400720c */ /* 0x000fe20003f66070 */
[----:B------:R-:W-:Y:S02]  /*276a0*/  IMAD.MOV.U32 R42, RZ, RZ, R65 ;  /* 0x000000ffff2a7224 */ /* 0x000fe400078e0041 */
[----:B------:R-:W-:Y:S01]  /*276b0*/  IMAD.X R65, RZ, RZ, R115, P0 ;  /* 0x000000ffff417224 */ /* 0x000fe200000e0673 */
[----:B------:R-:W-:Y:S01]  /*276c0*/  ISETP.LT.U32.AND P0, PT, R105, R106, PT ;  /* 0x0000006a6900720c */ /* 0x000fe20003f01070 */
[----:B------:R-:W-:Y:S02]  /*276d0*/  IMAD R38, R120, R63, RZ ;  /* 0x0000003f78267224 */ /* 0x000fe400078e02ff */
[----:B------:R-:W-:Y:S01]  /*276e0*/  IMAD R117, R61, R119, R40 ;  /* 0x000000773d757224 */ /* 0x000fe200078e0228 */
[----:B------:R-:W-:Y:S01]  /*276f0*/  ISETP.GE.U32.AND.EX P1, PT, R65, R115, PT, P1 ;  /* 0x000000734100720c */ /* 0x000fe20003f26110 */
[----:B------:R-:W-:-:S02]  /*27700*/  IMAD.MOV.U32 R102, RZ, RZ, R41 ;  /* 0x000000ffff667224 */ /* 0x000fc400078e0029 */
[----:B------:R-:W-:Y:S01]  /*27710*/  IMAD.WIDE.U32 R40, R63, R121, R64 ;  /* 0x000000793f287225 */ /* 0x000fe200078e0040 */
[----:B------:R-:W-:-:S03]  /*27720*/  ISETP.LT.U32.OR.EX P0, PT, R115, R107, !P1, P0 ;  /* 0x0000006b7300720c */ /* 0x000fc60004f01500 */
[----:B------:R-:W-:Y:S01]  /*27730*/  IMAD R113, R62, R121, R38 ;  /* 0x000000793e717224 */ /* 0x000fe200078e0226 */
[----:B------:R-:W-:Y:S01]  /*27740*/  SEL R105, RZ, 0x1, !P0 ;  /* 0x00000001ff697807 */ /* 0x000fe20004000000 */
[----:B------:R-:W-:Y:S02]  /*27750*/  IMAD.IADD R117, R37, 0x1, R117 ;  /* 0x0000000125757824 */ /* 0x000fe400078e0275 */
[----:B------:R-:W-:Y:S01]  /*27760*/  IMAD.X R103, RZ, RZ, RZ, P2 ;  /* 0x000000ffff677224 */ /* 0x000fe200010e06ff */
[----:B------:R-:W-:Y:S01]  /*27770*/  ISETP.GE.U32.AND P2, PT, R40, R64, PT ;  /* 0x000000402800720c */ /* 0x000fe20003f46070 */
[----:B------:R-:W-:Y:S01]  /*27780*/  IMAD.IADD R113, R41, 0x1, R113 ;  /* 0x0000000129717824 */ /* 0x000fe200078e0271 */
[----:B------:R-:W-:Y:S01]  /*27790*/  ISETP.GE.U32.AND.EX P3, PT, R117, R39, PT, P3 ;  /* 0x000000277500720c */ /* 0x000fe20003f66130 */
[----:B------:R-:W-:-:S03]  /*277a0*/  IMAD.WIDE.U32 R38, R61, R125, RZ ;  /* 0x0000007d3d267225 */ /* 0x000fc600078e00ff */
[----:B------:R-:W-:Y:S01]  /*277b0*/  ISETP.GE.U32.AND.EX P2, PT, R113, R65, PT, P2 ;  /* 0x000000417100720c */ /* 0x000fe20003f46120 */
[----:B------:R-:W-:-:S03]  /*277c0*/  IMAD.WIDE.U32.X R102, R61, R118, R102, P5 ;  /* 0x000000763d667225 */ /* 0x000fc600028e0466 */
[----:B------:R-:W-:Y:S01]  /*277d0*/  SEL R106, RZ, 0x1, P2 ;  /* 0x00000001ff6a7807 */ /* 0x000fe20001000000 */
[----:B------:R-:W-:Y:S01]  /*277e0*/  IMAD.WIDE.U32.X R42, R62, R120, R42, P4 ;  /* 0x000000783e2a7225 */ /* 0x000fe200020e042a */
[----:B------:R-:W-:-:S03]  /*277f0*/  IADD3 R41, P1, PT, R104, R102, RZ ;  /* 0x0000006668297210 */ /* 0x000fc60007f3e0ff */
[C---:B------:R-:W-:Y:S01]  /*27800*/  IMAD.WIDE.U32 R64, R60.reuse, R125, RZ ;  /* 0x0000007d3c407225 */ /* 0x040fe200078e00ff */
[----:B------:R-:W-:Y:S02]  /*27810*/  SEL R64, RZ, 0x1, P3 ;  /* 0x00000001ff407807 */ /* 0x000fe40001800000 */
[----:B------:R-:W-:Y:S01]  /*27820*/  IADD3 R105, P0, PT, R105, R42, RZ ;  /* 0x0000002a69697210 */ /* 0x000fe20007f1e0ff */
[----:B------:R-:W-:Y:S01]  /*27830*/  IMAD.WIDE.U32 R38, P5, R60, R124, R38 ;  /* 0x0000007c3c267225 */ /* 0x000fe200078a0026 */
[C---:B------:R-:W-:Y:S02]  /*27840*/  IADD3 R64, P3, PT, R41.reuse, R64, RZ ;  /* 0x0000004029407210 */ /* 0x040fe40007f7e0ff */
[----:B------:R-:W-:Y:S01]  /*27850*/  ISETP.GE.U32.AND P2, PT, R41, R104, PT ;  /* 0x000000682900720c */ /* 0x000fe20003f46070 */
[----:B------:R-:W-:Y:S01]  /*27860*/  IMAD.X R102, R109, 0x1, R103, P1 ;  /* 0x000000016d667824 */ /* 0x000fe200008e0667 */
[----:B------:R-:W-:Y:S01]  /*27870*/  IADD3 RZ, P4, PT, R65, R38, RZ ;  /* 0x0000002641ff7210 */ /* 0x000fe20007f9e0ff */
[----:B------:R-:W-:Y:S01]  /*27880*/  IMAD.X R38, RZ, RZ, R43, P0 ;  /* 0x000000ffff267224 */ /* 0x000fe200000e062b */
[----:B------:R-:W-:Y:S01]  /*27890*/  IADD3 R133, P1, PT, R105, R106, RZ ;  /* 0x0000006a69857210 */ /* 0x000fe20007f3e0ff */
[----:B------:R-:W-:Y:S01]  /*278a0*/  IMAD.X R65, RZ, RZ, R102, P3 ;  /* 0x000000ffff417224 */ /* 0x000fe200018e0666 */
[----:B------:R-:W-:Y:S01]  /*278b0*/  ISETP.GE.U32.AND P0, PT, R64, R41, PT ;  /* 0x000000294000720c */ /* 0x000fe20003f06070 */
[----:B------:R-:W-:Y:S01]  /*278c0*/  IMAD.MOV.U32 R114, RZ, RZ, RZ ;  /* 0x000000ffff727224 */ /* 0x000fe200078e00ff */
        /* <DEDUP_REMOVED lines=37> */
.L_x_166:
[----:B------:R-:W-:Y:S05]  /*27b20*/  BSYNC.RECONVERGENT B3 ;  /* 0x0000000000037941 */ /* 0x000fea0003800200 */
.L_x_165:
        /* <DEDUP_REMOVED lines=10> */
[----:B------:R-:W-:Y:S02]  /*27bd0*/  IMAD R62, R122, R60, RZ ;  /* 0x0000003c7a3e7224 */ /* 0x000fe400078e02ff */
[----:B------:R-:W-:Y:S01]  /*27be0*/  IMAD.WIDE.U32 R108, P3, R60, R122, R108 ;  /* 0x0000007a3c6c7225 */ /* 0x000fe2000786006c */
[----:B------:R-:W-:-:S03]  /*27bf0*/  ISETP.GE.U32.AND.EX P0, PT, R41, R38, PT, P0 ;  /* 0x000000262900720c */ /* 0x000fc60003f06100 */
[----:B------:R-:W-:Y:S01]  /*27c00*/  IMAD.WIDE.U32 R42, R60, R123, R40 ;  /* 0x0000007b3c2a7225 */ /* 0x000fe200078e0028 */
[----:B------:R-:W-:-:S03]  /*27c10*/  ISETP.GE.U32.AND.EX P0, PT, R38, R113, P0, P1 ;  /* 0x000000712600720c */ /* 0x000fc60000706110 */
[----:B------:R-:W-:Y:S01]  /*27c20*/  IMAD.WIDE.U32 R112, R60, R123, RZ ;  /* 0x0000007b3c707225 */ /* 0x000fe200078e00ff */
[----:B------:R-:W-:-:S03]  /*27c30*/  ISETP.GE.U32.AND P1, PT, R42, R40, PT ;  /* 0x000000282a00720c */ /* 0x000fc60003f26070 */
[----:B------:R-:W-:-:S04]  /*27c40*/  IMAD.WIDE.U32 R38, R61, R121, RZ ;  /* 0x000000793d267225 */ /* 0x000fc800078e00ff */
[----:B------:R-:W-:Y:S02]  /*27c50*/  IMAD R131, R61, R123, R62 ;  /* 0x0000007b3d837224 */ /* 0x000fe400078e023e */
[----:B------:R-:W-:Y:S01]  /*27c60*/  IMAD.X R107, RZ, RZ, RZ, P3 ;  /* 0x000000ffff6b7224 */ /* 0x000fe200018e06ff */
[----:B------:R-:W-:Y:S01]  /*27c70*/  IADD3 RZ, P3, PT, R113, R108, RZ ;  /* 0x0000006c71ff7210 */ /* 0x000fe20007f7e0ff */
[----:B------:R-:W-:Y:S02]  /*27c80*/  IMAD.IADD R131, R43, 0x1, R131 ;  /* 0x000000012b837824 */ /* 0x000fe400078e0283 */
[----:B------:R-:W-:Y:S02]  /*27c90*/  IMAD.MOV.U32 R106, RZ, RZ, R109 ;  /* 0x000000ffff6a7224 */ /* 0x000fe400078e006d */
[----:B------:R-:W-:Y:S01]  /*27ca0*/  IMAD.WIDE.U32 R64, R35, R119, RZ ;  /* 0x0000007723407225 */ /* 0x000fe200078e00ff */
[----:B------:R-:W-:-:S03]  /*27cb0*/  ISETP.GE.U32.AND.EX P1, PT, R131, R41, PT, P1 ;  /* 0x000000298300720c */ /* 0x000fc60003f26110 */
[----:B------:R-:W-:Y:S01]  /*27cc0*/  IMAD.WIDE.U32 R102, R60, R121, RZ ;  /* 0x000000793c667225 */ /* 0x000fe200078e00ff */
[----:B------:R-:W-:-:S03]  /*27cd0*/  SEL R43, RZ, 0x1, P1 ;  /* 0x00000001ff2b7807 */ /* 0x000fc60000800000 */
[----:B------:R-:W-:-:S04]  /*27ce0*/  IMAD.WIDE.U32 R38, P2, R60, R120, R38 ;  /* 0x000000783c267225 */ /* 0x000fc80007840026 */
[----:B------:R-:W-:Y:S01]  /*27cf0*/  IMAD.WIDE.U32.X R108, R61, R122, R106, P3 ;  /* 0x0000007a3d6c7225 */ /* 0x000fe200018e046a */
[----:B------:R-:W-:Y:S02]  /*27d00*/  @!P0 IADD3 R133, P3, PT, R133, 0x1, RZ ;  /* 0x0000000185858810 */ /* 0x000fe40007f7e0ff */
[----:B------:R-:W-:Y:S01]  /*27d10*/  IADD3 RZ, P5, PT, R103, R38, RZ ;  /* 0x0000002667ff7210 */ /* 0x000fe20007fbe0ff */
[----:B------:R-:W-:-:S04]  /*27d20*/  IMAD.WIDE.U32 R64, P4, R34, R118, R64 ;  /* 0x0000007622407225 */ /* 0x000fc80007880040 */
[----:B------:R-:W-:-:S04]  /*27d30*/  IMAD.WIDE.U32 R106, R34, R119, RZ ;  /* 0x00000077226a7225 */ /* 0x000fc800078e00ff */
[----:B------:R-:W-:Y:S01]  /*27d40*/  IMAD.X R103, RZ, RZ, RZ, P2 ;  /* 0x000000ffff677224 */ /* 0x000fe200010e06ff */
[----:B------:R-:W-:Y:S01]  /*27d50*/  IADD3 R38, P2, PT, R133, R108, RZ ;  /* 0x0000006c85267210 */ /* 0x000fe20007f5e0ff */
[----:B------:R-:W-:Y:S01]  /*27d60*/  @!P0 IMAD.X R129, RZ, RZ, R129, P3 ;  /* 0x000000ffff818224 */ /* 0x000fe200018e0681 */
[----:B------:R-:W-:Y:S01]  /*27d70*/  IADD3 RZ, P3, PT, R107, R64, RZ ;  /* 0x000000406bff7210 */ /* 0x000fe20007f7e0ff */
[----:B------:R-:W-:Y:S01]  /*27d80*/  IMAD.MOV.U32 R40, RZ, RZ, R65 ;  /* 0x000000ffff287224 */ /* 0x000fe200078e0041 */
[C---:B------:R-:W-:Y:S01]  /*27d90*/  IADD3 R64, P1, PT, R38.reuse, R43, RZ ;  /* 0x0000002b26407210 */ /* 0x040fe20007f3e0ff */
        /* <DEDUP_REMOVED lines=11> */
[----:B------:R-:W-:Y:S01]  /*27e50*/  IMAD R62, R118, R34, RZ ;  /* 0x00000022763e7224 */ /* 0x000fe200078e02ff */
[----:B------:R-:W-:Y:S01]  /*27e60*/  ISETP.LT.U32.OR.EX P2, PT, R108, R129, !P4, P2 ;  /* 0x000000816c00720c */ /* 0x000fe20006741520 */
[----:B------:R-:W-:Y:S01]  /*27e70*/  IMAD.MOV.U32 R38, RZ, RZ, R104 ;  /* 0x000000ffff267224 */ /* 0x000fe200078e0068 */
[----:B------:R-:W-:Y:S01]  /*27e80*/  @!P0 SEL R43, RZ, 0x1, P1 ;  /* 0x00000001ff2b8807 */ /* 0x000fe20000800000 */
[----:B------:R-:W-:Y:S01]  /*27e90*/  IMAD.MOV.U32 R39, RZ, RZ, R115 ;  /* 0x000000ffff277224 */ /* 0x000fe200078e0073 */
[----:B------:R-:W-:Y:S01]  /*27ea0*/  SEL R109, RZ, 0x1, !P2 ;  /* 0x00000001ff6d7807 */ /* 0x000fe20005000000 */
[----:B------:R-:W-:Y:S01]  /*27eb0*/  IMAD.WIDE.U32.X R102, R61, R120, R102, P5 ;  /* 0x000000783d667225 */ /* 0x000fe200028e0466 */
[----:B------:R-:W-:-:S03]  /*27ec0*/  @!P0 IADD3 R116, P4, PT, R43, R116, RZ ;  /* 0x000000742b748210 */ /* 0x000fc60007f9e0ff */
[----:B------:R-:W-:Y:S01]  /*27ed0*/  IMAD.WIDE.U32 R60, R60, R121, R64 ;  /* 0x000000793c3c7225 */ /* 0x000fe200078e0040 */
[----:B------:R-:W-:-:S03]  /*27ee0*/  IADD3 R109, P5, PT, R116, R109, RZ ;  /* 0x0000006d746d7210 */ /* 0x000fc60007fbe0ff */
[----:B------:R-:W-:Y:S01]  /*27ef0*/  IMAD.WIDE.U32 R38, R34, R119, R38 ;  /* 0x0000007722267225 */ /* 0x000fe200078e0026 */
[----:B------:R-:W-:-:S03]  /*27f00*/  ISETP.GE.U32.AND P2, PT, R60, R64, PT ;  /* 0x000000403c00720c */ /* 0x000fc60003f46070 */
[----:B------:R-:W-:Y:S01]  /*27f10*/  IMAD R107, R35, R119, R62 ;  /* 0x00000077236b7224 */ /* 0x000fe200078e023e */
[----:B------:R-:W-:Y:S01]  /*27f20*/  ISETP.GE.U32.AND P1, PT, R38, R104, PT ;  /* 0x000000682600720c */ /* 0x000fe20003f26070 */
[----:B------:R-:W-:Y:S02]  /*27f30*/  IMAD.IADD R129, R61, 0x1, R105 ;  /* 0x000000013d817824 */ /* 0x000fe400078e0269 */
[----:B------:R-:W-:Y:S02]  /*27f40*/  IMAD.IADD R112, R39, 0x1, R107 ;  /* 0x0000000127707824 */ /* 0x000fe400078e026b */
[----:B------:R-:W-:Y:S01]  /*27f50*/  IMAD.WIDE.U32 R104, R35, R125, RZ ;  /* 0x0000007d23687225 */ /* 0x000fe200078e00ff */
[----:B------:R-:W-:Y:S02]  /*27f60*/  ISETP.GE.U32.AND.EX P2, PT, R129, R65, PT, P2 ;  /* 0x000000418100720c */ /* 0x000fe40003f46120 */
[----:B------:R-:W-:Y:S01]  /*27f70*/  ISETP.GE.U32.AND.EX P1, PT, R112, R115, PT, P1 ;  /* 0x000000737000720c */ /* 0x000fe20003f26110 */
[----:B------:R-:W-:Y:S01]  /*27f80*/  IMAD.WIDE.U32.X R40, R35, R118, R40, P3 ;  /* 0x0000007623287225 */ /* 0x000fe200018e0428 */
[----:B------:R-:W-:-:S02]  /*27f90*/  SEL R115, RZ, 0x1, P2 ;  /* 0x00000001ff737807 */ /* 0x000fc40001000000 */
[----:B------:R-:W-:Y:S01]  /*27fa0*/  SEL R62, RZ, 0x1, P1 ;  /* 0x00000001ff3e7807 */ /* 0x000fe20000800000 */
[----:B------:R-:W-:Y:S01]  /*27fb0*/  @!P0 IMAD.X R114, RZ, RZ, R114, P4 ;  /* 0x000000ffff728224 */ /* 0x000fe200020e0672 */
[----:B------:R-:W-:Y:S01]  /*27fc0*/  IADD3 R102, P0, PT, R109, R102, RZ ;  /* 0x000000666d667210 */ /* 0x000fe20007f1e0ff */
[----:B------:R-:W-:Y:S01]  /*27fd0*/  IMAD.WIDE.U32 R64, P4, R34, R124, R104 ;  /* 0x0000007c22407225 */ /* 0x000fe20007880068 */
[----:B------:R-:W-:-:S03]  /*27fe0*/  IADD3 R43, P2, PT, R42, R40, RZ ;  /* 0x000000282a2b7210 */ /* 0x000fc60007f5e0ff */
[----:B------:R-:W-:Y:S01]  /*27ff0*/  IMAD.X R105, RZ, RZ, R114, P5 ;  /* 0x000000ffff697224 */ /* 0x000fe200028e0672 */
[----:B------:R-:W-:Y:S01]  /*28000*/  IADD3 R115, P5, PT, R102, R115, RZ ;  /* 0x0000007366737210 */ /* 0x000fe20007fbe0ff */
[----:B------:R-:W-:Y:S01]  /*28010*/  IMAD.X R61, R131, 0x1, R41, P2 ;  /* 0x00000001833d7824 */ /* 0x000fe200010e0629 */
[----:B------:R-:W-:Y:S01]  /*28020*/  IADD3 R40, P1, PT, R43, R62, RZ ;  /* 0x0000003e2b287210 */ /* 0x000fe20007f3e0ff */
[----:B------:R-:W-:Y:S01]  /*28030*/  IMAD.X R104, R105, 0x1, R103, P0 ;  /* 0x0000000169687824 */ /* 0x000fe200000e0667 */
[----:B------:R-:W-:Y:S01]  /*28040*/  ISETP.GE.U32.AND P0, PT, R43, R42, PT ;  /* 0x0000002a2b00720c */ /* 0x000fe20003f06070 */
[----:B------:R-:W-:Y:S01]  /*28050*/  IMAD.WIDE.U32 R106, R34, R125, RZ ;  /* 0x0000007d226a7225 */ /* 0x000fe200078e00ff */
[----:B------:R-:W-:Y:S02]  /*28060*/  ISETP.GE.U32.AND P2, PT, R115, R102, PT ;  /* 0x000000667300720c */ /* 0x000fe40003f46070 */
[----:B------:R-:W-:Y:S01]  /*28070*/  ISETP.GE.U32.AND.EX P0, PT, R61, R131, PT, P0 ;  /* 0x000000833d00720c */ /* 0x000fe20003f06100 */
[----:B------:R-:W-:Y:S01]  /*28080*/  IMAD.X R113, RZ, RZ, R104, P5 ;  /* 0x000000ffff717224 */ /* 0x000fe200028e0668 */
[----:B------:R-:W-:Y:S01]  /*28090*/  ISETP.GE.U32.AND P5, PT, R40, R43, PT ;  /* 0x0000002b2800720c */ /* 0x000fe20003fa6070 */
[----:B------:R-:W-:Y:S01]  /*280a0*/  IMAD.X R41, RZ, RZ, R61, P1 ;  /* 0x000000ffff297224 */ /* 0x000fe200008e063d */
[----:B------:R-:W-:Y:S01]  /*280b0*/  ISETP.LT.U32.AND P1, PT, R102, R109, PT ;  /* 0x0000006d6600720c */ /* 0x000fe20003f21070 */
[----:B------:R-:W-:Y:S01]  /*280c0*/  IMAD.WIDE.U32 R42, R119, R63, RZ ;  /* 0x0000003f772a7225 */ /* 0x000fe200078e00ff */
[----:B------:R-:W-:-:S02]  /*280d0*/  ISETP.GE.U32.AND.EX P2, PT, R113, R104, PT, P2 ;  /* 0x000000687100720c */ /* 0x000fc40003f46120 */
[----:B------:R-:W-:Y:S01]  /*280e0*/  ISETP.GE.U32.AND.EX P5, PT, R41, R61, PT, P5 ;  /* 0x0000003d2900720c */ /* 0x000fe20003fa6150 */
[----:B------:R-:W-:Y:S01]  /*280f0*/  IMAD.IADD R133, R43, 0x1, R127 ;  /* 0x000000012b857824 */ /* 0x000fe200078e027f */
[----:B------:R-:W-:Y:S01]  /*28100*/  ISETP.LT.U32.OR.EX P1, PT, R104, R105, !P2, P1 ;  /* 0x000000696800720c */ /* 0x000fe20005721510 */
[----:B------:R-:W-:Y:S01]  /*28110*/  IMAD.MOV.U32 R127, RZ, RZ, R60 ;  /* 0x000000ffff7f7224 */ /* 0x000fe200078e003c */
[----:B------:R-:W-:Y:S01]  /*28120*/  IADD3 RZ, P3, PT, R107, R64, RZ ;  /* 0x000000406bff7210 */ /* 0x000fe20007f7e0ff */
[----:B------:R-:W-:Y:S01]  /*28130*/  IMAD R43, R133, R74, RZ ;  /* 0x0000004a852b7224 */ /* 0x000fe200078e02ff */
[----:B------:R-:W-:Y:S01]  /*28140*/  SEL R102, RZ, 0x1, !P1 ;  /* 0x00000001ff667807 */ /* 0x000fe20004800000 */
[----:B------:R-:W-:Y:S01]  /*28150*/  IMAD.MOV.U32 R114, RZ, RZ, RZ ;  /* 0x000000ffff727224 */ /* 0x000fe200078e00ff */
[----:B------:R-:W-:Y:S01]  /*28160*/  LOP3.LUT R131, RZ, R42, RZ, 0x33, !PT ;  /* 0x0000002aff837212 */ /* 0x000fe200078e33ff */
[----:B------:R-:W-:Y:S02]  /*28170*/  IMAD R107, R42, R75, R43 ;  /* 0x0000004b2a6b7224 */ /* 0x000fe400078e022b */
        /* <DEDUP_REMOVED lines=21> */
.L_x_168:
[----:B------:R-:W-:Y:S05]  /*282d0*/  BSYNC.RECONVERGENT B3 ;  /* 0x0000000000037941 */ /* 0x000fea0003800200 */
.L_x_167:
[C---:B------:R-:W-:Y:S01]  /*282e0*/  IMAD.WIDE.U32 R102, R34.reuse, R123, RZ ;  /* 0x0000007b22667225 */ /* 0x040fe200078e00ff */
[----:B------:R-:W-:Y:S01]  /*282f0*/  LOP3.LUT R37, RZ, R133, RZ, 0x33, !PT ;  /* 0x00000085ff257212 */ /* 0x000fe200078e33ff */
[----:B------:R-:W-:Y:S02]  /*28300*/  BSSY.RECONVERGENT B3, `(.L_x_169) ;  /* 0x00000bf000037945 */ /* 0x000fe40003800200 */
[----:B------:R-:W-:-:S04]  /*28310*/  IMAD.WIDE.U32 R60, P1, R34, R122, R60 ;  /* 0x0000007a223c7225 */ /* 0x000fc8000782003c */
[----:B------:R-:W-:Y:S02]  /*28320*/  IMAD.IADD R39, R43, 0x1, R107 ;  /* 0x000000012b277824 */ /* 0x000fe400078e026b */
[----:B------:R-:W-:Y:S01]  /*28330*/  IMAD.X R107, RZ, RZ, RZ, P4 ;  /* 0x000000ffff6b7224 */ /* 0x000fe200020e06ff */
[----:B------:R-:W-:Y:S01]  /*28340*/  IADD3 RZ, P4, PT, R103, R60, RZ ;  /* 0x0000003c67ff7210 */ /* 0x000fe20007f9e0ff */
[----:B------:R-:W-:-:S04]  /*28350*/  IMAD.WIDE.U32 R102, R39, R72, RZ ;  /* 0x0000004827667225 */ /* 0x000fc800078e00ff */
[----:B------:R-:W-:Y:S02]  /*28360*/  IMAD.MOV.U32 R106, RZ, RZ, R65 ;  /* 0x000000ffff6a7224 */ /* 0x000fe400078e0041 */
[----:B------:R-:W-:-:S04]  /*28370*/  IMAD.WIDE.U32 R108, R42, R72, RZ ;  /* 0x000000482a6c7225 */ /* 0x000fc800078e00ff */
[----:B------:R-:W-:Y:S01]  /*28380*/  IMAD.WIDE.U32.X R64, R35, R124, R106, P3 ;  /* 0x0000007c23407225 */ /* 0x000fe200018e046a */
[----:B------:R-:W-:-:S03]  /*28390*/  ISETP.GT.U32.AND P0, PT, R108, R131, PT ;  /* 0x000000836c00720c */ /* 0x000fc60003f04070 */
[----:B------:R-:W-:-:S04]  /*283a0*/  IMAD.WIDE.U32 R104, R34, R121, RZ ;  /* 0x0000007922687225 */ /* 0x000fc800078e00ff */
[----:B------:R-:W-:-:S04]  /*283b0*/  IMAD.WIDE.U32 R62, P2, R34, R120, R62 ;  /* 0x00000078223e7225 */ /* 0x000fc8000784003e */
[----:B------:R-:W-:Y:S01]  /*283c0*/  IMAD.WIDE.U32 R102, P3, R42, R73, R102 ;  /* 0x000000492a667225 */ /* 0x000fe20007860066 */
[----:B------:R-:W-:-:S03]  /*283d0*/  IADD3 RZ, P5, PT, R105, R62, RZ ;  /* 0x0000003e69ff7210 */ /* 0x000fc60007fbe0ff */
[----:B------:R-:W-:Y:S02]  /*283e0*/  IMAD R60, R124, R34, RZ ;  /* 0x000000227c3c7224 */ /* 0x000fe400078e02ff */
[----:B------:R-:W-:Y:S01]  /*283f0*/  IMAD.X R107, RZ, RZ, RZ, P1 ;  /* 0x000000ffff6b7224 */ /* 0x000fe200008e06ff */
[----:B------:R-:W-:Y:S01]  /*28400*/  IADD3 R108, P1, PT, R109, R102, RZ ;  /* 0x000000666d6c7210 */ /* 0x000fe20007f3e0ff */
[-C--:B------:R-:W-:Y:S02]  /*28410*/  IMAD R131, R35, R125.reuse, R60 ;  /* 0x0000007d23837224 */ /* 0x080fe400078e023c */
[----:B------:R-:W-:Y:S01]  /*28420*/  IMAD.WIDE.U32 R104, R34, R125, R40 ;  /* 0x0000007d22687225 */ /* 0x000fe200078e0028 */
[----:B------:R-:W-:-:S03]  /*28430*/  ISETP.GT.U32.AND.EX P0, PT, R108, R37, PT, P0 ;  /* 0x000000256c00720c */ /* 0x000fc60003f04100 */
[----:B------:R-:W-:Y:S01]  /*28440*/  IMAD.X R109, RZ, RZ, RZ, P3 ;  /* 0x000000ffff6d7224 */ /* 0x000fe200018e06ff */
[----:B------:R-:W-:Y:S01]  /*28450*/  ISETP.GE.U32.AND P3, PT, R104, R40, PT ;  /* 0x000000286800720c */ /* 0x000fe20003f66070 */
[----:B------:R-:W-:Y:S01]  /*28460*/  IMAD.IADD R105, R105, 0x1, R131 ;  /* 0x0000000169697824 */ /* 0x000fe200078e0283 */
[----:B------:R-:W-:Y:S01]  /*28470*/  SEL R60, RZ, 0x1, !P0 ;  /* 0x00000001ff3c7807 */ /* 0x000fe20004000000 */
[----:B------:R-:W-:Y:S02]  /*28480*/  IMAD.MOV.U32 R108, RZ, RZ, R103 ;  /* 0x000000ffff6c7224 */ /* 0x000fe400078e0067 */
[----:B------:R-:W-:Y:S01]  /*28490*/  IMAD.MOV.U32 R106, RZ, RZ, R61 ;  /* 0x000000ffff6a7224 */ /* 0x000fe200078e003d */
[----:B------:R-:W-:Y:S01]  /*284a0*/  ISETP.GE.U32.AND.EX P3, PT, R105, R41, PT, P3 ;  /* 0x000000296900720c */ /* 0x000fe20003f66130 */
[----:B------:R-:W-:Y:S01]  /*284b0*/  IMAD.WIDE.U32.X R108, R39, R73, R108, P1 ;  /* 0x00000049276c7225 */ /* 0x000fe200008e046c */
[----:B------:R-:W-:Y:S02]  /*284c0*/  IADD3 R64, P1, PT, R127, R64, RZ ;  /* 0x000000407f407210 */ /* 0x000fe40007f3e0ff */
[----:B------:R-:W-:Y:S01]  /*284d0*/  SEL R61, RZ, 0x1, P3 ;  /* 0x00000001ff3d7807 */ /* 0x000fe20001800000 */
[----:B------:R-:W-:Y:S01]  /*284e0*/  IMAD.MOV.U32 R40, RZ, RZ, R63 ;  /* 0x000000ffff287224 */ /* 0x000fe200078e003f */
[----:B------:R-:W-:Y:S01]  /*284f0*/  IADD3 R37, P0, PT, R36, R108, RZ ;  /* 0x0000006c24257210 */ /* 0x000fe20007f1e0ff */
[----:B------:R-:W-:Y:S01]  /*28500*/  IMAD.X R65, R129, 0x1, R65, P1 ;  /* 0x0000000181417824 */ /* 0x000fe200008e0641 */
[----:B------:R-:W-:Y:S01]  /*28510*/  IADD3 R62, P1, PT, R64, R61, RZ ;  /* 0x0000003d403e7210 */ /* 0x000fe20007f3e0ff */
[----:B------:R-:W-:Y:S01]  /*28520*/  IMAD.X R41, RZ, RZ, RZ, P2 ;  /* 0x000000ffff297224 */ /* 0x000fe200010e06ff */
[----:B------:R-:W-:Y:S01]  /*28530*/  IADD3 R60, P3, PT, R37, R60, RZ ;  /* 0x0000003c253c7210 */ /* 0x000fe20007f7e0ff */
[----:B------:R-:W-:Y:S01]  /*28540*/  IMAD.X R108, R117, 0x1, R109, P0 ;  /* 0x00000001756c7824 */ /* 0x000fe200000e066d */
[----:B------:R-:W-:Y:S01]  /*28550*/  ISETP.LT.U32.AND P2, PT, R37, R36, PT ;  /* 0x000000242500720c */ /* 0x000fe20003f41070 */
[----:B------:R-:W-:Y:S01]  /*28560*/  IMAD.X R63, RZ, RZ, R65, P1 ;  /* 0x000000ffff3f7224 */ /* 0x000fe200008e0641 */
[----:B------:R-:W-:Y:S01]  /*28570*/  ISETP.GE.U32.AND P1, PT, R60, R37, PT ;  /* 0x000000253c00720c */ /* 0x000fe20003f26070 */
[----:B------:R-:W-:Y:S01]  /*28580*/  IMAD.X R61, RZ, RZ, R108, P3 ;  /* 0x000000ffff3d7224 */ /* 0x000fe200018e066c */
[----:B------:R-:W-:Y:S01]  /*28590*/  ISETP.GE.U32.AND P3, PT, R62, R64, PT ;  /* 0x000000403e00720c */ /* 0x000fe20003f66070 */
[-C--:B------:R-:W-:Y:S01]  /*285a0*/  IMAD R36, R122, R34.reuse, RZ ;  /* 0x000000227a247224 */ /* 0x080fe200078e02ff */
[----:B------:R-:W-:Y:S01]  /*285b0*/  ISETP.GE.U32.AND P0, PT, R64, R127, PT ;  /* 0x0000007f4000720c */ /* 0x000fe20003f06070 */
[----:B------:R-:W-:Y:S01]  /*285c0*/  IMAD R102, R120, R34, RZ ;  /* 0x0000002278667224 */ /* 0x000fe200078e02ff */
[----:B------:R-:W-:Y:S01]  /*285d0*/  ISETP.GE.U32.AND.EX P3, PT, R63, R65, PT, P3 ;  /* 0x000000413f00720c */ /* 0x000fe20003f66130 */
[----:B------:R-:W-:Y:S01]  /*285e0*/  IMAD R131, R35, R123, R36 ;  /* 0x0000007b23837224 */ /* 0x000fe200078e0224 */
[----:B------:R-:W-:Y:S01]  /*285f0*/  ISETP.GE.U32.AND.EX P1, PT, R61, R108, PT, P1 ;  /* 0x0000006c3d00720c */ /* 0x000fe20003f26110 */
[----:B------:R-:W-:Y:S01]  /*28600*/  IMAD.WIDE.U32 R36, R39, R70, RZ ;  /* 0x0000004627247225 */ /* 0x000fe200078e00ff */
[----:B------:R-:W-:-:S02]  /*28610*/  ISETP.GE.U32.AND.EX P0, PT, R65, R129, P3, P0 ;  /* 0x000000814100720c */ /* 0x000fc40001f06100 */
[----:B------:R-:W-:Y:S01]  /*28620*/  ISETP.LT.U32.OR.EX P1, PT, R108, R117, !P1, P2 ;  /* 0x000000756c00720c */ /* 0x000fe20004f21520 */
[C---:B------:R-:W-:Y:S02]  /*28630*/  IMAD R127, R35.reuse, R121, R102 ;  /* 0x00000079237f7224 */ /* 0x040fe400078e0266 */
[----:B------:R-:W-:Y:S01]  /*28640*/  IMAD.WIDE.U32.X R106, R35, R122, R106, P4 ;  /* 0x0000007a236a7225 */ /* 0x000fe200020e046a */
[----:B------:R-:W-:-:S03]  /*28650*/  SEL R129, RZ, 0x1, !P1 ;  /* 0x00000001ff817807 */ /* 0x000fc60004800000 */
[----:B------:R-:W-:-:S04]  /*28660*/  IMAD.WIDE.U32 R108, R42, R70, R60 ;  /* 0x000000462a6c7225 */ /* 0x000fc800078e003c */
[----:B------:R-:W-:-:S04]  /*28670*/  IMAD.WIDE.U32 R102, P4, R42, R71, R36 ;  /* 0x000000472a667225 */ /* 0x000fc80007880024 */
[----:B------:R-:W-:-:S04]  /*28680*/  IMAD.WIDE.U32 R64, R42, R70, RZ ;  /* 0x000000462a407225 */ /* 0x000fc800078e00ff */
[----:B------:R-:W-:Y:S01]  /*28690*/  IMAD.WIDE.U32 R36, R34, R123, R62 ;  /* 0x0000007b22247225 */ /* 0x000fe200078e003e */
[----:B------:R-:W-:-:S03]  /*286a0*/  IADD3 RZ, P3, PT, R65, R102, RZ ;  /* 0x0000006641ff7210 */ /* 0x000fc60007f7e0ff */
[----:B------:R-:W-:Y:S01]  /*286b0*/  IMAD.WIDE.U32.X R40, R35, R120, R40, P5 ;  /* 0x0000007823287225 */ /* 0x000fe200028e0428 */
[----:B------:R-:W-:Y:S02]  /*286c0*/  IADD3 R129, P5, PT, R129, R108, RZ ;  /* 0x0000006c81817210 */ /* 0x000fe40007fbe0ff */
[----:B------:R-:W-:Y:S01]  /*286d0*/  ISETP.GE.U32.AND P2, PT, R36, R62, PT ;  /* 0x0000003e2400720c */ /* 0x000fe20003f46070 */
        /* <DEDUP_REMOVED lines=12> */
[----:B------:R-:W-:Y:S02]  /*287a0*/  SEL R63, RZ, 0x1, P2 ;  /* 0x00000001ff3f7807 */ /* 0x000fe40001000000 */
[----:B------:R-:W-:Y:S02]  /*287b0*/  IADD3 R106, P2, PT, R115, R106, RZ ;  /* 0x0000006a736a7210 */ /* 0x000fe40007f5e0ff */
[----:B------:R-:W-:Y:S01]  /*287c0*/  ISETP.LT.U32.OR.EX P4, PT, R35, R61, !P1, P4 ;  /* 0x0000003d2300720c */ /* 0x000fe20004f81540 */
[----:B------:R-:W-:Y:S01]  /*287d0*/  IMAD.WIDE.U32 R60, R32, R119, RZ ;  /* 0x00000077203c7225 */ /* 0x000fe200078e00ff */
[----:B------:R-:W-:-:S02]  /*287e0*/  IADD3 R102, P1, PT, R106, R63, RZ ;  /* 0x0000003f6a667210 */ /* 0x000fc40007f3e0ff */
[----:B------:R-:W-:Y:S01]  /*287f0*/  IADD3 R35, P5, PT, R38, R64, RZ ;  /* 0x0000004026237210 */ /* 0x000fe20007fbe0ff */
[----:B------:R-:W-:Y:S01]  /*28800*/  IMAD.X R107, R113, 0x1, R107, P2 ;  /* 0x00000001716b7824 */ /* 0x000fe200010e066b */
[----:B------:R-:W-:Y:S01]  /*28810*/  ISETP.GE.U32.AND P2, PT, R102, R106, PT ;  /* 0x0000006a6600720c */ /* 0x000fe20003f46070 */
[----:B------:R-:W-:Y:S01]  /*28820*/  IMAD.WIDE.U32 R62, R33, R119, RZ ;  /* 0x00000077213e7225 */ /* 0x000fe200078e00ff */
[----:B------:R-:W-:-:S03]  /*28830*/  SEL R62, RZ, 0x1, !P4 ;  /* 0x00000001ff3e7807 */ /* 0x000fc60006000000 */
[----:B------:R-:W-:Y:S01]  /*28840*/  IMAD.X R103, RZ, RZ, R107, P1 ;  /* 0x000000ffff677224 */ /* 0x000fe200008e066b */
[----:B------:R-:W-:Y:S01]  /*28850*/  ISETP.LT.U32.AND P1, PT, R106, R115, PT ;  /* 0x000000736a00720c */ /* 0x000fe20003f21070 */
[----:B------:R-:W-:-:S03]  /*28860*/  IMAD.WIDE.U32 R60, P3, R33, R118, R60 ;  /* 0x00000076213c7225 */ /* 0x000fc6000786003c */
[----:B------:R-:W-:Y:S01]  /*28870*/  ISETP.GE.U32.AND.EX P2, PT, R103, R107, PT, P2 ;  /* 0x0000006b6700720c */ /* 0x000fe20003f46120 */
[----:B------:R-:W-:Y:S01]  /*28880*/  IMAD.X R131, R112, 0x1, R65, P5 ;  /* 0x0000000170837824 */ /* 0x000fe200028e0641 */
[----:B------:R-:W-:Y:S01]  /*28890*/  IADD3 R62, P5, PT, R35, R62, RZ ;  /* 0x0000003e233e7210 */ /* 0x000fe20007fbe0ff */
[----:B------:R-:W-:Y:S01]  /*288a0*/  IMAD.WIDE.U32 R64, R39, R68, RZ ;  /* 0x0000004427407225 */ /* 0x000fe200078e00ff */
[----:B------:R-:W-:Y:S02]  /*288b0*/  ISETP.LT.U32.OR.EX P1, PT, R107, R113, !P2, P1 ;  /* 0x000000716b00720c */ /* 0x000fe40005721510 */
[----:B------:R-:W-:Y:S01]  /*288c0*/  @!P0 ISETP.NE.U32.AND P2, PT, R115, RZ, PT ;  /* 0x000000ff7300820c */ /* 0x000fe20003f45070 */
[----:B------:R-:W-:Y:S01]  /*288d0*/  IMAD.X R109, RZ, RZ, RZ, P3 ;  /* 0x000000ffff6d7224 */ /* 0x000fe200018e06ff */
[----:B------:R-:W-:Y:S01]  /*288e0*/  IADD3 RZ, P4, PT, R63, R60, RZ ;  /* 0x0000003c3fff7210 */ /* 0x000fe20007f9e0ff */
[----:B------:R-:W-:Y:S01]  /*288f0*/  IMAD.X R63, RZ, RZ, R131, P5 ;  /* 0x000000ffff3f7224 */ /* 0x000fe200028e0683 */
[----:B------:R-:W-:Y:S01]  /*28900*/  @!P0 ISETP.NE.AND.EX P2, PT, R113, RZ, PT, P2 ;  /* 0x000000ff7100820c */ /* 0x000fe20003f45320 */
[----:B------:R-:W-:Y:S01]  /*28910*/  IMAD.WIDE.U32 R106, R42, R68, RZ ;  /* 0x000000442a6a7225 */ /* 0x000fe200078e00ff */
[----:B------:R-:W-:-:S02]  /*28920*/  ISETP.GE.U32.AND P3, PT, R62, R35, PT ;  /* 0x000000233e00720c */ /* 0x000fc40003f66070 */
[----:B------:R-:W-:Y:S01]  /*28930*/  @!P0 SEL R113, RZ, 0x1, P2 ;  /* 0x00000001ff718807 */ /* 0x000fe20001000000 */
[----:B------:R-:W-:Y:S01]  /*28940*/  IMAD.WIDE.U32 R64, P5, R42, R69, R64 ;  /* 0x000000452a407225 */ /* 0x000fe200078a0040 */
[----:B------:R-:W-:Y:S02]  /*28950*/  ISETP.LT.U32.AND P2, PT, R35, R38, PT ;  /* 0x000000262300720c */ /* 0x000fe40003f41070 */
[----:B------:R-:W-:Y:S01]  /*28960*/  ISETP.GE.U32.AND.EX P3, PT, R63, R131, PT, P3 ;  /* 0x000000833f00720c */ /* 0x000fe20003f66130 */
[----:B------:R-:W-:Y:S02]  /*28970*/  IMAD.MOV.U32 R108, RZ, RZ, R61 ;  /* 0x000000ffff6c7224 */ /* 0x000fe400078e003d */
[----:B------:R-:W-:Y:S01]  /*28980*/  IMAD.X R61, RZ, RZ, RZ, P5 ;  /* 0x000000ffff3d7224 */ /* 0x000fe200028e06ff */
[----:B------:R-:W-:Y:S01]  /*28990*/  ISETP.LT.U32.OR.EX P3, PT, R131, R112, !P3, P2 ;  /* 0x000000708300720c */ /* 0x000fe20005f61520 */
[----:B------:R-:W-:Y:S01]  /*289a0*/  IMAD.WIDE.U32.X R108, R32, R118, R108, P4 ;  /* 0x00000076206c7225 */ /* 0x000fe200020e046c */
[----:B------:R-:W-:-:S02]  /*289b0*/  IADD3 RZ, P4, PT, R107, R64, RZ ;  /* 0x000000406bff7210 */ /* 0x000fc40007f9e0ff */
[----:B------:R-:W-:Y:S01]  /*289c0*/  @!P0 IADD3 R116, P2, PT, R113, R116, RZ ;  /* 0x0000007471748210 */ /* 0x000fe20007f5e0ff */
[----:B------:R-:W-:Y:S01]  /*289d0*/  IMAD.WIDE.U32 R106, R34, R121, R102 ;  /* 0x00000079226a7225 */ /* 0x000fe200078e0066 */
[----:B------:R-:W-:-:S03]  /*289e0*/  SEL R113, RZ, 0x1, !P1 ;  /* 0x00000001ff717807 */ /* 0x000fc60004800000 */
[----:B------:R-:W-:Y:S01]  /*289f0*/  IMAD.IADD R127, R107, 0x1, R127 ;  /* 0x000000016b7f7824 */ /* 0x000fe200078e027f */
[----:B------:R-:W-:Y:S01]  /*28a00*/  ISETP.GE.U32.AND P1, PT, R106, R102, PT ;  /* 0x000000666a00720c */ /* 0x000fe20003f26070 */
[----:B------:R-:W-:Y:S01]  /*28a10*/  IMAD.WIDE.U32 R34, R42, R68, R62 ;  /* 0x000000442a227225 */ /* 0x000fe200078e003e */
[----:B------:R-:W-:Y:S02]  /*28a20*/  IADD3 R116, P5, PT, R116, R113, RZ ;  /* 0x0000007174747210 */ /* 0x000fe40007fbe0ff */
[----:B------:R-:W-:Y:S01]  /*28a30*/  ISETP.GE.U32.AND.EX P1, PT, R127, R103, PT, P1 ;  /* 0x000000677f00720c */ /* 0x000fe20003f26110 */
[----:B------:R-:W-:Y:S01]  /*28a40*/  IMAD R38, R117, R74, RZ ;  /* 0x0000004a75267224 */ /* 0x000fe200078e02ff */
[----:B------:R-:W-:Y:S01]  /*28a50*/  LOP3.LUT R117, RZ, R117, RZ, 0x33, !PT ;  /* 0x00000075ff757212 */ /* 0x000fe200078e33ff */
[----:B------:R-:W-:Y:S02]  /*28a60*/  IMAD R118, R118, R33, RZ ;  /* 0x0000002176767224 */ /* 0x000fe400078e02ff */
[----:B------:R-:W-:-:S02]  /*28a70*/  @!P0 IMAD.X R114, RZ, RZ, R114, P2 ;  /* 0x000000ffff728224 */ /* 0x000fc400010e0672 */
[----:B------:R-:W-:Y:S01]  /*28a80*/  IMAD.IADD R107, R64, 0x1, R35 ;  /* 0x00000001406b7824 */ /* 0x000fe200078e0223 */
[----:B------:R-:W-:Y:S01]  /*28a90*/  IADD3 R35, P0, PT, R116, R40, RZ ;  /* 0x0000002874237210 */ /* 0x000fe20007f1e0ff */
[----:B------:R-:W-:Y:S01]  /*28aa0*/  IMAD R115, R129, R75, R38 ;  /* 0x0000004b81737224 */ /* 0x000fe200078e0226 */
[----:B------:R-:W-:Y:S01]  /*28ab0*/  SEL R38, RZ, 0x1, P1 ;  /* 0x00000001ff267807 */ /* 0x000fe20000800000 */
[----:B------:R-:W-:Y:S02]  /*28ac0*/  IMAD R113, R32, R119, R118 ;  /* 0x0000007720717224 */ /* 0x000fe400078e0276 */
[----:B------:R-:W-:Y:S01]  /*28ad0*/  IMAD.MOV.U32 R60, RZ, RZ, R65 ;  /* 0x000000ffff3c7224 */ /* 0x000fe200078e0041 */
[----:B------:R-:W-:Y:S01]  /*28ae0*/  IADD3 R38, P1, PT, R35, R38, RZ ;  /* 0x0000002623267210 */ /* 0x000fe20007f3e0ff */
[----:B------:R-:W-:Y:S01]  /*28af0*/  IMAD.X R118, RZ, RZ, R114, P5 ;  /* 0x000000ffff767224 */ /* 0x000fe200028e0672 */
[----:B------:R-:W-:Y:S01]  /*28b00*/  IADD3 R131, P5, PT, R36, R108, RZ ;  /* 0x0000006c24837210 */ /* 0x000fe20007fbe0ff */
[----:B------:R-:W-:Y:S01]  /*28b10*/  IMAD.WIDE.U32 R64, R129, R74, RZ ;  /* 0x0000004a81407225 */ /* 0x000fe200078e00ff */
[----:B------:R-:W-:-:S03]  /*28b20*/  LOP3.LUT R129, RZ, R129, RZ, 0x33, !PT ;  /* 0x00000081ff817212 */ /* 0x000fc600078e33ff */
[----:B------:R-:W-:-:S04]  /*28b30*/  IMAD.WIDE.U32 R102, R33, R119, R104 ;  /* 0x0000007721667225 */ /* 0x000fc800078e0068 */
[----:B------:R-:W-:Y:S01]  /*28b40*/  IMAD.X R119, R118, 0x1, R41, P0 ;  /* 0x0000000176777824 */ /* 0x000fe200000e0629 */
[----:B------:R-:W-:Y:S01]  /*28b50*/  ISETP.GE.U32.AND P0, PT, R38, R35, PT ;  /* 0x000000232600720c */ /* 0x000fe20003f06070 */
[----:B------:R-:W-:Y:S01]  /*28b60*/  IMAD.IADD R115, R65, 0x1, R115 ;  /* 0x0000000141737824 */ /* 0x000fe200078e0273 */
[----:B------:R-:W-:Y:S01]  /*28b70*/  ISETP.GE.U32.AND P2, PT, R102, R104, PT ;  /* 0x000000686600720c */ /* 0x000fe20003f46070 */
[----:B------:R-:W-:Y:S02]  /*28b80*/  IMAD.X R112, R37, 0x1, R109, P5 ;  /* 0x0000000125707824 */ /* 0x000fe400028e066d */
[----:B------:R-:W-:Y:S01]  /*28b90*/  IMAD.X R114, RZ, RZ, R119, P1 ;  /* 0x000000ffff727224 */ /* 0x000fe200008e0677 */
[----:B------:R-:W-:Y:S01]  /*28ba0*/  ISETP.LT.U32.AND P1, PT, R35, R116, PT ;  /* 0x000000742300720c */ /* 0x000fe20003f21070 */
[----:B------:R-:W-:Y:S01]  /*28bb0*/  IMAD.WIDE.U32 R108, R115, R72, RZ ;  /* 0x00000048736c7225 */ /* 0x000fe200078e00ff */
[----:B------:R-:W-:Y:S02]  /*28bc0*/  SEL R35, RZ, 0x1, !P3 ;  /* 0x00000001ff237807 */ /* 0x000fe40005800000 */
[----:B------:R-:W-:Y:S01]  /*28bd0*/  ISETP.GE.U32.AND.EX P0, PT, R114, R119, PT, P0 ;  /* 0x000000777200720c */ /* 0x000fe20003f06100 */
[----:B------:R-:W-:Y:S01]  /*28be0*/  IMAD.IADD R113, R103, 0x1, R113 ;  /* 0x0000000167717824 */ /* 0x000fe200078e0271 */
[----:B------:R-:W-:Y:S01]  /*28bf0*/  IADD3 R133, P5, PT, R35, R34, RZ ;  /* 0x0000002223857210 */ /* 0x000fe20007fbe0ff */
[----:B------:R-:W-:Y:S01]  /*28c00*/  IMAD.WIDE.U32 R40, R64, R72, RZ ;  /* 0x0000004840287225 */ /* 0x000fe200078e00ff */
[----:B------:R-:W-:-:S02]  /*28c10*/  ISETP.LT.U32.OR.EX P1, PT, R119, R118, !P0, P1 ;  /* 0x000000767700720c */ /* 0x000fc40004721510 */
[----:B------:R-:W-:Y:S01]  /*28c20*/  ISETP.GE.U32.AND.EX P2, PT, R113, R105, PT, P2 ;  /* 0x000000697100720c */ /* 0x000fe20003f46120 */
[----:B------:R-:W-:Y:S01]  /*28c30*/  IMAD.WIDE.U32 R108, P3, R64, R73, R108 ;  /* 0x00000049406c7225 */ /* 0x000fe2000786006c */
[----:B------:R-:W-:Y:S02]  /*28c40*/  ISETP.GT.U32.AND P0, PT, R40, R129, PT ;  /* 0x000000812800720c */ /* 0x000fe40003f04070 */
[----:B------:R-:W-:Y:S01]  /*28c50*/  SEL R40, RZ, 0x1, P2 ;  /* 0x00000001ff287807 */ /* 0x000fe20001000000 */
[----:B------:R-:W-:Y:S01]  /*28c60*/  IMAD.X R35, RZ, RZ, RZ, P3 ;  /* 0x000000ffff237224 */ /* 0x000fe200018e06ff */
[----:B------:R-:W-:Y:S01]  /*28c70*/  ISETP.GE.U32.AND P3, PT, R133, R34, PT ;  /* 0x000000228500720c */ /* 0x000fe20003f66070 */
[----:B------:R-:W-:Y:S01]  /*28c80*/  IMAD.X R119, RZ, RZ, R107, P5 ;  /* 0x000000ffff777224 */ /* 0x000fe200028e066b */
[----:B------:R-:W-:Y:S01]  /*28c90*/  ISETP.LT.U32.AND P2, PT, R34, R62, PT ;  /* 0x0000003e2200720c */ /* 0x000fe20003f41070 */
[----:B------:R-:W-:Y:S01]  /*28ca0*/  IMAD.WIDE.U32.X R60, R39, R69, R60, P4 ;  /* 0x00000045273c7225 */ /* 0x000fe200020e043c */
[----:B------:R-:W-:-:S02]  /*28cb0*/  IADD3 R40, P4, PT, R131, R40, RZ ;  /* 0x0000002883287210 */ /* 0x000fc40007f9e0ff */
[----:B------:R-:W-:Y:S01]  /*28cc0*/  ISETP.GE.U32.AND.EX P3, PT, R119, R107, PT, P3 ;  /* 0x0000006b7700720c */ /* 0x000fe20003f66130 */
[----:B------:R-:W-:Y:S01]  /*28cd0*/  IMAD.MOV.U32 R34, RZ, RZ, R109 ;  /* 0x000000ffff227224 */ /* 0x000fe200078e006d */
[----:B------:R-:W-:Y:S01]  /*28ce0*/  IADD3 R104, P5, PT, R41, R108, RZ ;  /* 0x0000006c29687210 */ /* 0x000fe20007fbe0ff */
[----:B------:R-:W-:Y:S01]  /*28cf0*/  IMAD.X R41, RZ, RZ, R112, P4 ;  /* 0x000000ffff297224 */ /* 0x000fe200020e0670 */
[----:B------:R-:W-:Y:S01]  /*28d00*/  ISETP.LT.U32.OR.EX P2, PT, R107, R63, !P3, P2 ;  /* 0x0000003f6b00720c */ /* 0x000fe20005f41520 */
[----:B------:R-:W-:Y:S01]  /*28d10*/  IMAD.MOV.U32 R116, RZ, RZ, RZ ;  /* 0x000000ffff747224 */ /* 0x000fe200078e00ff */
[----:B------:R-:W-:Y:S01]  /*28d20*/  ISETP.GE.U32.AND P3, PT, R131, R36, PT ;  /* 0x000000248300720c */ /* 0x000fe20003f66070 */
[----:B------:R-:W-:Y:S01]  /*28d30*/  IMAD.WIDE.U32.X R34, R115, R73, R34, P5 ;  /* 0x0000004973227225 */ /* 0x000fe200028e0422 */
[----:B------:R-:W-:Y:S02]  /*28d40*/  ISETP.GE.U32.AND P4, PT, R40, R131, PT ;  /* 0x000000832800720c */ /* 0x000fe40003f86070 */
[----:B------:R-:W-:Y:S01]  /*28d50*/  ISETP.GE.U32.AND.EX P3, PT, R112, R37, PT, P3 ;  /* 0x000000257000720c */ /* 0x000fe20003f66130 */
[----:B------:R-:W-:Y:S01]  /*28d60*/  IMAD.WIDE.U32 R36, R32, R125, RZ ;  /* 0x0000007d20247225 */ /* 0x000fe200078e00ff */
[----:B------:R-:W-:-:S02]  /*28d70*/  ISETP.GE.U32.AND.EX P4, PT, R41, R112, PT, P4 ;  /* 0x000000702900720c */ /* 0x000fc40003f86140 */
[----:B------:R-:W-:Y:S02]  /*28d80*/  IADD3 R63, P5, PT, R133, R34, RZ ;  /* 0x00000022853f7210 */ /* 0x000fe40007fbe0ff */
[----:B------:R-:W-:Y:S01]  /*28d90*/  ISETP.GT.U32.AND.EX P0, PT, R104, R117, PT, P0 ;  /* 0x000000756800720c */ /* 0x000fe20003f04100 */
[----:B------:R-:W-:Y:S02]  /*28da0*/  IMAD.MOV.U32 R117, RZ, RZ, R106 ;  /* 0x000000ffff757224 */ /* 0x000fe400078e006a */
        /* <DEDUP_REMOVED lines=20> */
.L_x_170:
[----:B------:R-:W-:Y:S05]  /*28ef0*/  BSYNC.RECONVERGENT B3 ;  /* 0x0000000000037941 */ /* 0x000fea0003800200 */
.L_x_169:
        /* <DEDUP_REMOVED lines=15> */
[----:B------:R-:W-:Y:S01]  /*28ff0*/  IMAD.WIDE.U32 R108, R33, R125, RZ ;  /* 0x0000007d216c7225 */ /* 0x000fe200078e00ff */
[----:B------:R-:W-:Y:S02]  /*29000*/  ISETP.GE.U32.AND.EX P4, PT, R61, R43, PT, P4 ;  /* 0x0000002b3d00720c */ /* 0x000fe40003f86140 */
[----:B------:R-:W-:Y:S01]  /*29010*/  ISETP.GE.U32.AND.EX P2, PT, R35, R62, PT, P2 ;  /* 0x0000003e2300720c */ /* 0x000fe20003f46120 */
[----:B------:R-:W-:Y:S01]  /*29020*/  IMAD.WIDE.U32 R102, R115, R70, RZ ;  /* 0x0000004673667225 */ /* 0x000fe200078e00ff */
[----:B------:R-:W-:Y:S02]  /*29030*/  IADD3 RZ, P3, PT, R109, R36, RZ ;  /* 0x000000246dff7210 */ /* 0x000fe40007f7e0ff */
[----:B------:R-:W-:Y:S01]  /*29040*/  ISETP.LT.U32.OR.EX P2, PT, R62, R119, !P2, P1 ;  /* 0x000000773e00720c */ /* 0x000fe20005741510 */
[----:B------:R-:W-:Y:S01]  /*29050*/  IMAD.WIDE.U32 R104, R33, R123, RZ ;  /* 0x0000007b21687225 */ /* 0x000fe200078e00ff */
[----:B------:R-:W-:Y:S02]  /*29060*/  ISETP.LT.U32.OR.EX P0, PT, R43, R113, !P4, P0 ;  /* 0x000000712b00720c */ /* 0x000fe40006701500 */
[----:B------:R-:W-:Y:S01]  /*29070*/  SEL R65, RZ, 0x1, !P2 ;  /* 0x00000001ff417807 */ /* 0x000fe20005000000 */
[----:B------:R-:W-:Y:S01]  /*29080*/  IMAD.WIDE.U32 R106, P5, R33, R122, R106 ;  /* 0x0000007a216a7225 */ /* 0x000fe200078a006a */
[----:B------:R-:W-:-:S03]  /*29090*/  SEL R43, RZ, 0x1, !P0 ;  /* 0x00000001ff2b7807 */ /* 0x000fc60004000000 */
[----:B------:R-:W-:Y:S01]  /*290a0*/  IMAD.WIDE.U32 R108, R64, R70, R34 ;  /* 0x00000046406c7225 */ /* 0x000fe200078e0022 */
[----:B------:R-:W-:-:S03]  /*290b0*/  IADD3 RZ, P4, PT, R105, R106, RZ ;  /* 0x0000006a69ff7210 */ /* 0x000fc60007f9e0ff */
[----:B------:R-:W-:Y:S01]  /*290c0*/  IMAD.WIDE.U32 R102, P1, R64, R71, R102 ;  /* 0x0000004740667225 */ /* 0x000fe20007820066 */
[----:B------:R-:W-:-:S03]  /*290d0*/  ISETP.LT.U32.AND P0, PT, R108, R34, PT ;  /* 0x000000226c00720c */ /* 0x000fc60003f01070 */
[----:B------:R-:W-:Y:S02]  /*290e0*/  IMAD.MOV.U32 R62, RZ, RZ, R37 ;  /* 0x000000ffff3e7224 */ /* 0x000fe400078e0025 */
[----:B------:R-:W-:Y:S01]  /*290f0*/  IMAD.X R37, RZ, RZ, RZ, P5 ;  /* 0x000000ffff257224 */ /* 0x000fe200028e06ff */
[----:B------:R-:W-:Y:S01]  /*29100*/  IADD3 R65, P5, PT, R65, R108, RZ ;  /* 0x0000006c41417210 */ /* 0x000fe20007fbe0ff */
[----:B------:R-:W-:-:S04]  /*29110*/  IMAD.WIDE.U32 R104, R64, R70, RZ ;  /* 0x0000004640687225 */ /* 0x000fc800078e00ff */
[----:B------:R-:W-:Y:S01]  /*29120*/  IMAD.IADD R36, R102, 0x1, R109 ;  /* 0x0000000166247824 */ /* 0x000fe200078e026d */
        /* <DEDUP_REMOVED lines=28> */
[----:B------:R-:W-:Y:S01]  /*292f0*/  IMAD.MOV.U32 R36, RZ, RZ, R107 ;  /* 0x000000ffff247224 */ /* 0x000fe200078e006b */
        /* <DEDUP_REMOVED lines=8> */
[----:B------:R-:W-:Y:S01]  /*29380*/  IMAD.IADD R109, R106, 0x1, R103 ;  /* 0x000000016a6d7824 */ /* 0x000fe200078e0267 */
[----:B------:R-:W-:Y:S01]  /*29390*/  IADD3 R39, P1, PT, R39, R102, RZ ;  /* 0x0000006627277210 */ /* 0x000fe20007f3e0ff */
[----:B------:R-:W-:-:S04]  /*293a0*/  IMAD.WIDE.U32 R104, R64, R68, RZ ;  /* 0x0000004440687225 */ /* 0x000fc800078e00ff */
[----:B------:R-:W-:Y:S01]  /*293b0*/  IMAD.WIDE.U32.X R62, R32, R124, R62, P3 ;  /* 0x0000007c203e7225 */ /* 0x000fe200018e043e */
[----:B------:R-:W-:Y:S02]  /*293c0*/  ISETP.GE.U32.AND P3, PT, R39, R102, PT ;  /* 0x000000662700720c */ /* 0x000fe40003f66070 */
[----:B------:R-:W-:Y:S01]  /*293d0*/  IADD3 RZ, P5, PT, R105, R106, RZ ;  /* 0x0000006a69ff7210 */ /* 0x000fe20007fbe0ff */
[----:B------:R-:W-:Y:S01]  /*293e0*/  IMAD.X R112, RZ, RZ, R109, P1 ;  /* 0x000000ffff707224 */ /* 0x000fe200008e066d */
[----:B------:R-:W-:Y:S01]  /*293f0*/  ISETP.LT.U32.AND P1, PT, R102, R42, PT ;  /* 0x0000002a6600720c */ /* 0x000fe20003f21070 */
[----:B------:R-:W-:Y:S02]  /*29400*/  IMAD R124, R124, R33, RZ ;  /* 0x000000217c7c7224 */ /* 0x000fe400078e02ff */
[----:B------:R-:W-:Y:S01]  /*29410*/  IMAD.WIDE.U32 R60, R115, R66, RZ ;  /* 0x00000042733c7225 */ /* 0x000fe200078e00ff */
[----:B------:R-:W-:-:S03]  /*29420*/  ISETP.GE.U32.AND.EX P3, PT, R112, R109, PT, P3 ;  /* 0x0000006d7000720c */ /* 0x000fc60003f66130 */
[----:B------:R-:W-:Y:S01]  /*29430*/  IMAD R113, R32, R125, R124 ;  /* 0x0000007d20717224 */ /* 0x000fe200078e027c */
[----:B------:R-:W-:Y:S01]  /*29440*/  ISETP.LT.U32.OR.EX P1, PT, R109, R43, !P3, P1 ;  /* 0x0000002b6d00720c */ /* 0x000fe20005f21510 */
[----:B------:R-:W-:-:S03]  /*29450*/  IMAD.WIDE.U32 R104, R33, R125, R40 ;  /* 0x0000007d21687225 */ /* 0x000fc600078e0028 */
[----:B------:R-:W-:Y:S01]  /*29460*/  SEL R126, RZ, 0x1, !P1 ;  /* 0x00000001ff7e7807 */ /* 0x000fe20004800000 */
        /* <DEDUP_REMOVED lines=15> */
[----:B------:R-:W-:Y:S01]  /*29560*/  IMAD.WIDE.U32.X R102, R115, R69, R102, P5 ;  /* 0x0000004573667225 */ /* 0x000fe200028e0466 */
[----:B------:R-:W-:-:S03]  /*29570*/  IADD3 R113, P5, PT, R104, R34, RZ ;  /* 0x0000002268717210 */ /* 0x000fc60007fbe0ff */
[----:B------:R-:W-:Y:S01]  /*29580*/  IMAD.WIDE.U32.X R42, R115, R67, R42, P0 ;  /* 0x00000043732a7225 */ /* 0x000fe200000e042a */
[----:B------:R-:W-:-:S03]  /*29590*/  IADD3 R34, P0, PT, R61, R106, RZ ;  /* 0x0000006a3d227210 */ /* 0x000fc60007f1e0ff */
[----:B------:R-:W-:Y:S01]  /*295a0*/  IMAD.WIDE.U32 R40, R65, R74, RZ ;  /* 0x0000004a41287225 */ /* 0x000fe200078e00ff */
[----:B------:R-:W-:-:S03]  /*295b0*/  LOP3.LUT R65, RZ, R65, RZ, 0x33, !PT ;  /* 0x00000041ff417212 */ /* 0x000fc600078e33ff */
[----:B------:R-:W-:Y:S01]  /*295c0*/  IMAD.X R108, R127, 0x1, R63, P3 ;  /* 0x000000017f6c7824 */ /* 0x000fe200018e063f */
[----:B------:R-:W-:Y:S01]  /*295d0*/  ISETP.GE.U32.AND P3, PT, R61, R117, PT ;  /* 0x000000753d00720c */ /* 0x000fe20003f66070 */
[----:B------:R-:W-:Y:S02]  /*295e0*/  IMAD.X R124, R105, 0x1, R35, P5 ;  /* 0x00000001697c7824 */ /* 0x000fe400028e0623 */
[----:B------:R-:W-:Y:S02]  /*295f0*/  IMAD.IADD R115, R41, 0x1, R107 ;  /* 0x0000000129737824 */ /* 0x000fe400078e026b */
[----:B------:R-:W-:Y:S01]  /*29600*/  IMAD.WIDE.U32.X R36, R32, R122, R36, P4 ;  /* 0x0000007a20247225 */ /* 0x000fe200020e0424 */
[----:B------:R-:W-:-:S03]  /*29610*/  ISETP.GE.U32.AND P4, PT, R34, R61, PT ;  /* 0x0000003d2200720c */ /* 0x000fc60003f86070 */
[----:B------:R-:W-:Y:S02]  /*29620*/  IMAD.X R35, RZ, RZ, R108, P0 ;  /* 0x000000ffff237224 */ /* 0x000fe400000e066c */
[----:B------:R-:W-:-:S03]  /*29630*/  IMAD.WIDE.U32 R62, R115, R72, RZ ;  /* 0x00000048733e7225 */ /* 0x000fc600078e00ff */
[----:B------:R-:W-:Y:S01]  /*29640*/  ISETP.GE.U32.AND.EX P4, PT, R35, R108, PT, P4 ;  /* 0x0000006c2300720c */ /* 0x000fe20003f86140 */
[----:B------:R-:W-:Y:S01]  /*29650*/  IMAD R61, R122, R33, RZ ;  /* 0x000000217a3d7224 */ /* 0x000fe200078e02ff */
[----:B------:R-:W-:Y:S01]  /*29660*/  SEL R122, RZ, 0x1, !P2 ;  /* 0x00000001ff7a7807 */ /* 0x000fe20005000000 */
[----:B------:R-:W-:Y:S01]  /*29670*/  IMAD.WIDE.U32 R106, R40, R72, RZ ;  /* 0x00000048286a7225 */ /* 0x000fe200078e00ff */
[----:B------:R-:W-:Y:S02]  /*29680*/  ISETP.GE.U32.AND.EX P4, PT, R108, R127, P4, P3 ;  /* 0x0000007f6c00720c */ /* 0x000fe40002786130 */
[----:B------:R-:W-:Y:S01]  /*29690*/  IADD3 R122, P3, PT, R113, R122, RZ ;  /* 0x0000007a717a7210 */ /* 0x000fe20007f7e0ff */
[----:B------:R-:W-:Y:S01]  /*296a0*/  IMAD.WIDE.U32 R62, P5, R40, R73, R62 ;  /* 0x00000049283e7225 */ /* 0x000fe200078a003e */
[----:B------:R-:W-:-:S03]  /*296b0*/  ISETP.GT.U32.AND P0, PT, R106, R65, PT ;  /* 0x000000416a00720c */ /* 0x000fc60003f04070 */
        /* <DEDUP_REMOVED lines=14> */
[----:B------:R-:W-:Y:S02]  /*297a0*/  IMAD.X R35, RZ, RZ, R102, P5 ;  /* 0x000000ffff237224 */ /* 0x000fe400028e0666 */
[----:B------:R-:W-:Y:S01]  /*297b0*/  IMAD.WIDE.U32.X R108, R115, R73, R108, P2 ;  /* 0x00000049736c7225 */ /* 0x000fe200010e046c */
[----:B------:R-:W-:-:S02]  /*297c0*/  ISETP.LT.U32.AND P2, PT, R61, R122, PT ;  /* 0x0000007a3d00720c */ /* 0x000fc40003f41070 */
[----:B------:R-:W-:Y:S01]  /*297d0*/  SEL R126, RZ, 0x1, P1 ;  /* 0x00000001ff7e7807 */ /* 0x000fe20000800000 */
[----:B------:R-:W-:Y:S01]  /*297e0*/  @!P4 IMAD.X R114, RZ, RZ, R114, P3 ;  /* 0x000000ffff72c224 */ /* 0x000fe200018e0672 */
[----:B------:R-:W-:Y:S01]  /*297f0*/  ISETP.GE.U32.AND P3, PT, R34, R61, PT ;  /* 0x0000003d2200720c */ /* 0x000fe20003f66070 */
[----:B------:R-:W-:Y:S01]  /*29800*/  IMAD.WIDE.U32 R62, R32, R121, RZ ;  /* 0x00000079203e7225 */ /* 0x000fe200078e00ff */
[----:B------:R-:W-:Y:S02]  /*29810*/  IADD3 R61, P5, PT, R39, R108, RZ ;  /* 0x0000006c273d7210 */ /* 0x000fe40007fbe0ff */
[----:B------:R-:W-:Y:S01]  /*29820*/  ISETP.GE.U32.AND.EX P1, PT, R35, R102, PT, P3 ;  /* 0x000000662300720c */ /* 0x000fe20003f26130 */
[----:B------:R-:W-:Y:S01]  /*29830*/  IMAD.WIDE.U32 R64, R64, R66, R34 ;  /* 0x0000004240407225 */ /* 0x000fe200078e0022 */
[----:B------:R-:W-:Y:S02]  /*29840*/  IADD3 R103, P3, PT, R38, R36, RZ ;  /* 0x0000002426677210 */ /* 0x000fe40007f7e0ff */
[----:B------:R-:W-:Y:S01]  /*29850*/  ISETP.LT.U32.OR.EX P1, PT, R102, R117, !P1, P2 ;  /* 0x000000756600720c */ /* 0x000fe20004f21520 */
[----:B------:R-:W-:Y:S01]  /*29860*/  IMAD.X R119, R112, 0x1, R109, P5 ;  /* 0x0000000170777824 */ /* 0x000fe200028e066d */
[C---:B------:R-:W-:Y:S01]  /*29870*/  IADD3 R36, P2, PT, R103.reuse, R126, RZ ;  /* 0x0000007e67247210 */ /* 0x040fe20007f5e0ff */
[----:B------:R-:W-:Y:S01]  /*29880*/  IMAD.X R109, R114, 0x1, R37, P3 ;  /* 0x00000001726d7824 */ /* 0x000fe200018e0625 */
[----:B------:R-:W-:Y:S01]  /*29890*/  SEL R102, RZ, 0x1, !P0 ;  /* 0x00000001ff667807 */ /* 0x000fe20004000000 */
[----:B------:R-:W-:Y:S01]  /*298a0*/  IMAD.IADD R123, R60, 0x1, R65 ;  /* 0x000000013c7b7824 */ /* 0x000fe200078e0241 */
[----:B------:R-:W-:Y:S01]  /*298b0*/  ISETP.GE.U32.AND P3, PT, R36, R103, PT ;  /* 0x000000672400720c */ /* 0x000fe20003f66070 */
[----:B------:R-:W-:Y:S01]  /*298c0*/  IMAD.X R37, RZ, RZ, R109, P2 ;  /* 0x000000ffff257224 */ /* 0x000fe200010e066d */
[----:B------:R-:W-:-:S02]  /*298d0*/  ISETP.LT.U32.AND P2, PT, R103, R38, PT ;  /* 0x000000266700720c */ /* 0x000fc40003f41070 */
[----:B------:R-:W-:Y:S01]  /*298e0*/  SEL R103, RZ, 0x1, !P1 ;  /* 0x00000001ff677807 */ /* 0x000fe20004800000 */
[----:B------:R-:W-:Y:S01]  /*298f0*/  IMAD.WIDE.U32 R62, P1, R33, R120, R62 ;  /* 0x00000078213e7225 */ /* 0x000fe2000782003e */
[----:B------:R-:W-:Y:S02]  /*29900*/  ISETP.GE.U32.AND.EX P3, PT, R37, R109, PT, P3 ;  /* 0x0000006d2500720c */ /* 0x000fe40003f66130 */
[----:B------:R-:W-:Y:S01]  /*29910*/  IADD3 R60, P0, PT, R61, R102, RZ ;  /* 0x000000663d3c7210 */ /* 0x000fe20007f1e0ff */
        /* <DEDUP_REMOVED lines=36> */
[C---:B------:R-:W-:Y:S01]  /*29b60*/  IMAD R60, R125.reuse, R74, RZ ;  /* 0x0000004a7d3c7224 */ /* 0x040fe200078e02ff */
        /* <DEDUP_REMOVED lines=11> */
[----:B------:R-:W-:Y:S01]  /*29c20*/  ISETP.GE.U32.AND P5, PT, R34, R36, PT ;  /* 0x000000242200720c */ /* 0x000fe20003fa6070 */
[----:B------:R-:W-:Y:S01]  /*29c30*/  IMAD R119, R103, R75, R60 ;  /* 0x0000004b67777224 */ /* 0x000fe200078e023c */
[----:B------:R-:W-:Y:S01]  /*29c40*/  ISETP.GE.U32.AND P2, PT, R32, R63, PT ;  /* 0x0000003f2000720c */ /* 0x000fe20003f46070 */
[----:B------:R-:W-:Y:S01]  /*29c50*/  IMAD.X R33, RZ, RZ, R38, P4 ;  /* 0x000000ffff217224 */ /* 0x000fe200020e0626 */
[----:B------:R-:W-:Y:S01]  /*29c60*/  ISETP.GE.U32.AND.EX P4, PT, R35, R37, PT, P5 ;  /* 0x000000252300720c */ /* 0x000fe20003f86150 */
[----:B------:R-:W-:Y:S01]  /*29c70*/  IMAD.WIDE.U32 R36, R103, R74, RZ ;  /* 0x0000004a67247225 */ /* 0x000fe200078e00ff */
[----:B------:R-:W-:-:S02]  /*29c80*/  ISETP.LT.U32.AND P3, PT, R63, R127, PT ;  /* 0x0000007f3f00720c */ /* 0x000fc40003f61070 */
[----:B------:R-:W-:Y:S01]  /*29c90*/  ISETP.GE.U32.AND.EX P2, PT, R33, R38, PT, P2 ;  /* 0x000000262100720c */ /* 0x000fe20003f46120 */
[----:B------:R-:W-:Y:S01]  /*29ca0*/  IMAD.WIDE.U32 R62, R115, R68, RZ ;  /* 0x00000044733e7225 */ /* 0x000fe200078e00ff */
[----:B------:R-:W-:Y:S02]  /*29cb0*/  ISETP.GE.U32.AND P1, PT, R113, R104, PT ;  /* 0x000000687100720c */ /* 0x000fe40003f26070 */
[----:B------:R-:W-:Y:S02]  /*29cc0*/  SEL R61, RZ, 0x1, P4 ;  /* 0x00000001ff3d7807 */ /* 0x000fe40002000000 */
[----:B------:R-:W-:Y:S01]  /*29cd0*/  IADD3 R104, P4, P5, R64, R118, R109 ;  /* 0x0000007640687210 */ /* 0x000fe20007d9e06d */
[----:B------:R-:W-:Y:S01]  /*29ce0*/  IMAD.WIDE.U32 R108, R36, R72, RZ ;  /* 0x00000048246c7225 */ /* 0x000fe200078e00ff */
        /* <DEDUP_REMOVED lines=8> */
[----:B------:R-:W-:Y:S02]  /*29d70*/  ISETP.GE.U32.AND.EX P1, PT, R124, R105, PT, P1 ;  /* 0x000000697c00720c */ /* 0x000fe40003f26110 */
[----:B------:R-:W-:Y:S01]  /*29d80*/  ISETP.GE.U32.AND.EX P2, PT, R117, R124, PT, P2 ;  /* 0x0000007c7500720c */ /* 0x000fe20003f46120 */
[----:B------:R-:W-:Y:S01]  /*29d90*/  IMAD.WIDE.U32 R62, P4, R40, R69, R62 ;  /* 0x00000045283e7225 */ /* 0x000fe2000788003e */
[----:B------:R-:W-:Y:S02]  /*29da0*/  LOP3.LUT R103, RZ, R103, RZ, 0x33, !PT ;  /* 0x00000067ff677212 */ /* 0x000fe400078e33ff */
[----:B------:R-:W-:Y:S01]  /*29db0*/  LOP3.LUT R60, RZ, R125, RZ, 0x33, !PT ;  /* 0x0000007dff3c7212 */ /* 0x000fe200078e33ff */
[----:B------:R-:W-:Y:S01]  /*29dc0*/  IMAD.X R112, RZ, RZ, R112, P5 ;  /* 0x000000ffff707224 */ /* 0x000fe200028e0670 */
[----:B------:R-:W-:Y:S01]  /*29dd0*/  IADD3 R121, P5, PT, R121, R38, RZ ;  /* 0x0000002679797210 */ /* 0x000fe20007fbe0ff */
        /* <DEDUP_REMOVED lines=30> */
.L_x_172:
[----:B------:R-:W-:Y:S05]  /*29fc0*/  BSYNC.RECONVERGENT B3 ;  /* 0x0000000000037941 */ /* 0x000fea0003800200 */
.L_x_171:
        /* <DEDUP_REMOVED lines=17> */
[----:B------:R-:W-:Y:S02]  /*2a0e0*/  ISETP.LT.U32.OR.EX P5, PT, R123, R33, !P4, P5 ;  /* 0x000000217b00720c */ /* 0x000fe400067a1550 */
[----:B------:R-:W-:Y:S01]  /*2a0f0*/  ISETP.LT.U32.AND P1, PT, R37, R121, PT ;  /* 0x000000792500720c */ /* 0x000fe20003f21070 */
[----:B------:R-:W-:Y:S01]  /*2a100*/  IMAD.X R121, RZ, RZ, R114, P2 ;  /* 0x000000ffff797224 */ /* 0x000fe200010e0672 */
[----:B------:R-:W-:Y:S01]  /*2a110*/  ISETP.GE.U32.AND.EX P0, PT, R39, R109, PT, P0 ;  /* 0x0000006d2700720c */ /* 0x000fe20003f06100 */
[C---:B------:R-:W-:Y:S01]  /*2a120*/  IMAD.WIDE.U32 R42, P3, R36.reuse, R71, R42 ;  /* 0x00000047242a7225 */ /* 0x040fe2000786002a */
[----:B------:R-:W-:Y:S02]  /*2a130*/  IADD3 R37, P2, PT, R119, R60, RZ ;  /* 0x0000003c77257210 */ /* 0x000fe40007f5e0ff */
[----:B------:R-:W-:Y:S01]  /*2a140*/  SEL R32, RZ, 0x1, !P5 ;  /* 0x00000001ff207807 */ /* 0x000fe20006800000 */
[----:B------:R-:W-:Y:S01]  /*2a150*/  IMAD.X R103, RZ, RZ, RZ, P3 ;  /* 0x000000ffff677224 */ /* 0x000fe200018e06ff */
        /* <DEDUP_REMOVED lines=8> */
[----:B------:R-:W-:Y:S01]  /*2a1e0*/  IMAD.IADD R105, R42, 0x1, R61 ;  /* 0x000000012a697824 */ /* 0x000fe200078e023d */
[----:B------:R-:W-:Y:S01]  /*2a1f0*/  SEL R37, RZ, 0x1, !P0 ;  /* 0x00000001ff257807 */ /* 0x000fe20004000000 */
[----:B------:R-:W-:Y:S01]  /*2a200*/  IMAD.WIDE.U32 R108, R115, R66, RZ ;  /* 0x00000042736c7225 */ /* 0x000fe200078e00ff */
[----:B------:R-:W-:Y:S02]  /*2a210*/  ISETP.GE.U32.AND.EX P2, PT, R33, R41, PT, P2 ;  /* 0x000000292100720c */ /* 0x000fe40003f46120 */
[----:B------:R-:W-:Y:S01]  /*2a220*/  IADD3 R37, P5, PT, R37, R60, RZ ;  /* 0x0000003c25257210 */ /* 0x000fe20007fbe0ff */
        /* <DEDUP_REMOVED lines=8> */
[----:B------:R-:W-:Y:S01]  /*2a2b0*/  IMAD.WIDE.U32 R40, R40, R66, R32 ;  /* 0x0000004228287225 */ /* 0x000fe200078e0020 */
[----:B------:R-:W-:Y:S02]  /*2a2c0*/  IADD3 RZ, P3, PT, R65, R60, RZ ;  /* 0x0000003c41ff7210 */ /* 0x000fe40007f7e0ff */
[----:B------:R-:W-:Y:S01]  /*2a2d0*/  ISETP.LT.U32.OR.EX P1, PT, R105, R39, !P2, P0 ;  /* 0x000000276900720c */ /* 0x000fe20005721500 */
        /* <DEDUP_REMOVED lines=10> */
[----:B------:R-:W-:Y:S01]  /*2a380*/  IMAD.WIDE.U32 R64, R113, R68, RZ ;  /* 0x0000004471407225 */ /* 0x000fe200078e00ff */
[----:B------:R-:W-:Y:S02]  /*2a390*/  IADD3 R38, P4, PT, R41, R42, RZ ;  /* 0x0000002a29267210 */ /* 0x000fe40007f9e0ff */
[----:B------:R-:W-:Y:S01]  /*2a3a0*/  ISETP.GE.U32.AND.EX P0, PT, R121, R114, PT, P0 ;  /* 0x000000727900720c */ /* 0x000fe20003f06100 */
[----:B------:R-:W-:Y:S01]  /*2a3b0*/  IMAD.X R103, R62, 0x1, R39, P1 ;  /* 0x000000013e677824 */ /* 0x000fe200008e0627 */
[----:B------:R-:W-:Y:S01]  /*2a3c0*/  ISETP.GE.U32.AND P1, PT, R38, R41, PT ;  /* 0x000000292600720c */ /* 0x000fe20003f26070 */
[----:B------:R-:W-:Y:S01]  /*2a3d0*/  IMAD.MOV.U32 R42, RZ, RZ, R61 ;  /* 0x000000ffff2a7224 */ /* 0x000fe200078e003d */
[----:B------:R-:W-:Y:S01]  /*2a3e0*/  ISETP.GE.U32.AND.EX P0, PT, R114, R107, P0, P2 ;  /* 0x0000006b7200720c */ /* 0x000fe20000706120 */
[----:B------:R-:W-:Y:S01]  /*2a3f0*/  IMAD.X R39, RZ, RZ, R103, P4 ;  /* 0x000000ffff277224 */ /* 0x000fe200020e0667 */
[----:B------:R-:W-:Y:S01]  /*2a400*/  ISETP.LT.U32.AND P2, PT, R41, R105, PT ;  /* 0x000000692900720c */ /* 0x000fe20003f41070 */
[----:B------:R-:W-:Y:S01]  /*2a410*/  IMAD.WIDE.U32.X R42, R115, R67, R42, P3 ;  /* 0x00000043732a7225 */ /* 0x000fe200018e042a */
[----:B------:R-:W-:-:S02]  /*2a420*/  ISETP.GE.U32.AND P3, PT, R105, R40, PT ;  /* 0x000000286900720c */ /* 0x000fc40003f66070 */
[----:B------:R-:W-:Y:S01]  /*2a430*/  ISETP.GE.U32.AND.EX P4, PT, R39, R103, PT, P1 ;  /* 0x000000672700720c */ /* 0x000fe20003f86110 */
[----:B------:R-:W-:Y:S01]  /*2a440*/  IMAD.WIDE.U32 R60, R36, R68, RZ ;  /* 0x00000044243c7225 */ /* 0x000fe200078e00ff */
[----:B------:R-:W-:Y:S02]  /*2a450*/  ISETP.LT.U32.AND P1, PT, R40, R32, PT ;  /* 0x000000202800720c */ /* 0x000fe40003f21070 */
[----:B------:R-:W-:Y:S01]  /*2a460*/  ISETP.LT.U32.OR.EX P2, PT, R103, R62, !P4, P2 ;  /* 0x0000003e6700720c */ /* 0x000fe20006741520 */
[----:B------:R-:W-:Y:S01]  /*2a470*/  IMAD.WIDE.U32 R40, P5, R36, R69, R64 ;  /* 0x0000004524287225 */ /* 0x000fe200078a0040 */
[----:B------:R-:W-:Y:S02]  /*2a480*/  ISETP.GE.U32.AND.EX P3, PT, R62, R109, PT, P3 ;  /* 0x0000006d3e00720c */ /* 0x000fe40003f66130 */
[----:B------:R-:W-:Y:S01]  /*2a490*/  SEL R103, RZ, 0x1, !P2 ;  /* 0x00000001ff677807 */ /* 0x000fe20005000000 */
[----:B------:R-:W-:Y:S01]  /*2a4a0*/  IMAD.WIDE.U32 R64, R36, R68, R38 ;  /* 0x0000004424407225 */ /* 0x000fe200078e0026 */
[----:B------:R-:W-:-:S02]  /*2a4b0*/  ISETP.LT.U32.OR.EX P2, PT, R109, R33, !P3, P1 ;  /* 0x000000216d00720c */ /* 0x000fc40005f41510 */
[----:B------:R-:W-:Y:S01]  /*2a4c0*/  IADD3 RZ, P4, PT, R61, R40, RZ ;  /* 0x000000283dff7210 */ /* 0x000fe20007f9e0ff */
[----:B------:R-:W-:Y:S01]  /*2a4d0*/  IMAD.IADD R61, R40, 0x1, R65 ;  /* 0x00000001283d7824 */ /* 0x000fe200078e0241 */
[----:B------:R-:W-:Y:S01]  /*2a4e0*/  @!P0 IADD3 R63, P3, PT, R63, 0x1, RZ ;  /* 0x000000013f3f8810 */ /* 0x000fe20007f7e0ff */
[----:B------:R-:W-:Y:S01]  /*2a4f0*/  IMAD.X R33, RZ, RZ, RZ, P5 ;  /* 0x000000ffff217224 */ /* 0x000fe200028e06ff */
[-C--:B------:R-:W-:Y:S01]  /*2a500*/  IADD3 R103, P1, PT, R103, R64.reuse, RZ ;  /* 0x0000004067677210 */ /* 0x080fe20007f3e0ff */
[----:B------:R-:W-:Y:S01]  /*2a510*/  IMAD.MOV.U32 R32, RZ, RZ, R41 ;  /* 0x000000ffff207224 */ /* 0x000fe200078e0029 */
[----:B------:R-:W-:Y:S01]  /*2a520*/  SEL R65, RZ, 0x1, !P2 ;  /* 0x00000001ff417807 */ /* 0x000fe20005000000 */
[----:B------:R-:W-:Y:S01]  /*2a530*/  @!P0 IMAD.X R35, RZ, RZ, R35, P3 ;  /* 0x000000ffff238224 */ /* 0x000fe200018e0623 */
[----:B------:R-:W-:Y:S01]  /*2a540*/  ISETP.GE.U32.AND P3, PT, R103, R64, PT ;  /* 0x000000406700720c */ /* 0x000fe20003f66070 */
[----:B------:R-:W-:Y:S01]  /*2a550*/  IMAD.X R102, RZ, RZ, R61, P1 ;  /* 0x000000ffff667224 */ /* 0x000fe200008e063d */
[----:B------:R-:W-:Y:S01]  /*2a560*/  IADD3 R42, P2, PT, R63, R42, RZ ;  /* 0x0000002a3f2a7210 */ /* 0x000fe20007f5e0ff */
[----:B------:R-:W-:Y:S01]  /*2a570*/  IMAD.WIDE.U32.X R32, R113, R69, R32, P4 ;  /* 0x0000004571207225 */ /* 0x000fe200020e0420 */
[----:B------:R-:W-:-:S02]  /*2a580*/  ISETP.LT.U32.AND P1, PT, R64, R38, PT ;  /* 0x000000264000720c */ /* 0x000fc40003f21070 */
[----:B------:R-:W-:Y:S01]  /*2a590*/  ISETP.GE.U32.AND.EX P3, PT, R102, R61, PT, P3 ;  /* 0x0000003d6600720c */ /* 0x000fe20003f66130 */
[----:B------:R-:W-:Y:S01]  /*2a5a0*/  IMAD.X R43, R35, 0x1, R43, P2 ;  /* 0x00000001232b7824 */ /* 0x000fe200010e062b */
[----:B------:R-:W-:Y:S02]  /*2a5b0*/  IADD3 R38, P4, PT, R42, R65, RZ ;  /* 0x000000412a267210 */ /* 0x000fe40007f9e0ff */
[----:B------:R-:W-:Y:S02]  /*2a5c0*/  ISETP.LT.U32.OR.EX P1, PT, R61, R39, !P3, P1 ;  /* 0x000000273d00720c */ /* 0x000fe40005f21510 */
[C---:B------:R-:W-:Y:S01]  /*2a5d0*/  IADD3 R39, P2, PT, R38.reuse, R32, RZ ;  /* 0x0000002026277210 */ /* 0x040fe20007f5e0ff */
[----:B------:R-:W-:Y:S01]  /*2a5e0*/  IMAD.X R40, RZ, RZ, R43, P4 ;  /* 0x000000ffff287224 */ /* 0x000fe200020e062b */
[----:B------:R-:W-:Y:S02]  /*2a5f0*/  SEL R32, RZ, 0x1, !P1 ;  /* 0x00000001ff207807 */ /* 0x000fe40004800000 */
[----:B------:R-:W-:Y:S01]  /*2a600*/  ISETP.GE.U32.AND P5, PT, R38, R42, PT ;  /* 0x0000002a2600720c */ /* 0x000fe20003fa6070 */
[----:B------:R-:W-:Y:S01]  /*2a610*/  IMAD.X R41, R40, 0x1, R33, P2 ;  /* 0x0000000128297824 */ /* 0x000fe200010e0621 */
[----:B------:R-:W-:-:S02]  /*2a620*/  IADD3 R32, P1, PT, R39, R32, RZ ;  /* 0x0000002027207210 */ /* 0x000fc40007f3e0ff */
[----:B------:R-:W-:Y:S02]  /*2a630*/  ISETP.LT.U32.AND P2, PT, R39, R38, PT ;  /* 0x000000262700720c */ /* 0x000fe40003f41070 */
[----:B------:R-:W-:Y:S01]  /*2a640*/  ISETP.GE.U32.AND P3, PT, R32, R39, PT ;  /* 0x000000272000720c */ /* 0x000fe20003f66070 */
[----:B------:R-:W-:Y:S01]  /*2a650*/  IMAD.X R33, RZ, RZ, R41, P1 ;  /* 0x000000ffff217224 */ /* 0x000fe200008e0629 */
[----:B------:R-:W-:Y:S01]  /*2a660*/  ISETP.LT.U32.AND P4, PT, R42, R63, PT ;  /* 0x0000003f2a00720c */ /* 0x000fe20003f81070 */
[-C--:B------:R-:W-:Y:S01]  /*2a670*/  IMAD.WIDE.U32 R38, R113, R66.reuse, RZ ;  /* 0x0000004271267225 */ /* 0x080fe200078e00ff */
[----:B------:R-:W-:Y:S02]  /*2a680*/  ISETP.GE.U32.AND.EX P5, PT, R40, R43, PT, P5 ;  /* 0x0000002b2800720c */ /* 0x000fe40003fa6150 */
[----:B------:R-:W-:Y:S01]  /*2a690*/  ISETP.GE.U32.AND.EX P3, PT, R33, R41, PT, P3 ;  /* 0x000000292100720c */ /* 0x000fe20003f66130 */
[----:B------:R-:W-:Y:S01]  /*2a6a0*/  IMAD.WIDE.U32 R60, R36, R66, R32 ;  /* 0x00000042243c7225 */ /* 0x000fe200078e0020 */
[----:B------:R-:W-:-:S02]  /*2a6b0*/  @!P0 ISETP.NE.U32.AND P1, PT, R63, RZ, PT ;  /* 0x000000ff3f00820c */ /* 0x000fc40003f25070 */
[----:B------:R-:W-:Y:S01]  /*2a6c0*/  ISETP.LT.U32.OR.EX P3, PT, R41, R40, !P3, P2 ;  /* 0x000000282900720c */ /* 0x000fe20005f61520 */
[C---:B------:R-:W-:Y:S01]  /*2a6d0*/  IMAD.WIDE.U32 R40, P2, R36.reuse, R67, R38 ;  /* 0x0000004324287225 */ /* 0x040fe20007840026 */
[----:B------:R-:W-:Y:S02]  /*2a6e0*/  ISETP.LT.U32.OR.EX P4, PT, R43, R35, !P5, P4 ;  /* 0x000000232b00720c */ /* 0x000fe40006f81540 */
[----:B------:R-:W-:Y:S01]  /*2a6f0*/  SEL R63, RZ, 0x1, !P3 ;  /* 0x00000001ff3f7807 */ /* 0x000fe20005800000 */
[----:B------:R-:W-:Y:S01]  /*2a700*/  IMAD.X R43, RZ, RZ, RZ, P2 ;  /* 0x000000ffff2b7224 */ /* 0x000fe200010e06ff */
[----:B------:R-:W-:Y:S01]  /*2a710*/  @!P0 ISETP.NE.AND.EX P5, PT, R35, RZ, PT, P1 ;  /* 0x000000ff2300820c */ /* 0x000fe20003fa5310 */
[----:B------:R-:W-:Y:S01]  /*2a720*/  IMAD.WIDE.U32 R38, R36, R66, RZ ;  /* 0x0000004224267225 */ /* 0x000fe200078e00ff */
[----:B------:R-:W-:Y:S02]  /*2a730*/  IADD3 R63, P2, PT, R63, R60, RZ ;  /* 0x0000003c3f3f7210 */ /* 0x000fe40007f5e0ff */
[----:B------:R-:W-:Y:S01]  /*2a740*/  @!P0 SEL R35, RZ, 0x1, P5 ;  /* 0x00000001ff238807 */ /* 0x000fe20002800000 */
[----:B------:R-:W-:Y:S01]  /*2a750*/  IMAD.IADD R61, R40, 0x1, R61 ;  /* 0x00000001283d7824 */ /* 0x000fe200078e023d */
[----:B------:R-:W-:Y:S01]  /*2a760*/  IADD3 RZ, P3, PT, R39, R40, RZ ;  /* 0x0000002827ff7210 */ /* 0x000fe20007f7e0ff */
[----:B------:R-:W-:Y:S01]  /*2a770*/  IMAD.MOV.U32 R42, RZ, RZ, R41 ;  /* 0x000000ffff2a7224 */ /* 0x000fe200078e0029 */
[----:B------:R-:W-:Y:S01]  /*2a780*/  ISETP.GE.U32.AND P1, PT, R63, R60, PT ;  /* 0x0000003c3f00720c */ /* 0x000fe20003f26070 */
        /* <DEDUP_REMOVED lines=51> */
.L_x_175:
[----:B------:R-:W-:Y:S05]  /*2aac0*/  BSYNC.RELIABLE B4 ;  /* 0x0000000000047941 */ /* 0x000fea0003800100 */
.L_x_174:
        /* <DEDUP_REMOVED lines=21> */
.L_x_176:
[----:B------:R-:W-:Y:S05]  /*2ac20*/  BSYNC.RECONVERGENT B3 ;  /* 0x0000000000037941 */ /* 0x000fea0003800200 */
.L_x_173:
[----:B------:R-:W-:Y:S01]  /*2ac30*/  ISETP.GE.U32.AND P0, PT, R37, R27, PT ;  /* 0x0000001b2500720c */ /* 0x000fe20003f06070 */
[----:B------:R-:W-:Y:S01]  /*2ac40*/  BSSY.RECONVERGENT B3, `(.L_x_177) ;  /* 0x000003d000037945 */ /* 0x000fe20003800200 */
[----:B------:R-:W-:Y:S02]  /*2ac50*/  SHF.L.W.U32.HI R42, R53, 0x1, R54 ;  /* 0x00000001352a7819 */ /* 0x000fe40000010e36 */
[----:B------:R-:W-:Y:S02]  /*2ac60*/  ISETP.GE.U32.AND.EX P0, PT, R39, R26, PT, P0 ;  /* 0x0000001a2700720c */ /* 0x000fe40003f06100 */
[----:B------:R-:W-:Y:S02]  /*2ac70*/  SHF.L.W.U32.HI R54, R54, 0x1, R55 ;  /* 0x0000000136367819 */ /* 0x000fe40000010e37 */
[----:B------:R-:W-:Y:S02]  /*2ac80*/  SEL R32, RZ, 0x1, P0 ;  /* 0x00000001ff207807 */ /* 0x000fe40000000000 */
[C---:B------:R-:W-:Y:S01]  /*2ac90*/  SHF.L.U64.HI R64, R56.reuse, 0x1, R57 ;  /* 0x0000000138407819 */ /* 0x040fe20000010239 */
[----:B------:R-:W-:Y:S01]  /*2aca0*/  IMAD.SHL.U32 R56, R56, 0x2, RZ ;  /* 0x0000000238387824 */ /* 0x000fe200078e00ff */
[----:B------:R-:W-:-:S02]  /*2acb0*/  IADD3 R29, P0, PT, R29, R32, RZ ;  /* 0x000000201d1d7210 */ /* 0x000fc40007f1e0ff */
[----:B------:R-:W-:Y:S02]  /*2acc0*/  SHF.L.W.U32.HI R57, R57, 0x1, R58 ;  /* 0x0000000139397819 */ /* 0x000fe40000010e3a */
[----:B------:R-:W-:Y:S01]  /*2acd0*/  SHF.L.W.U32.HI R53, R52, 0x1, R53 ;  /* 0x0000000134357819 */ /* 0x000fe20000010e35 */
[----:B------:R-:W-:Y:S01]  /*2ace0*/  IMAD.X R36, RZ, RZ, R28, P0 ;  /* 0x000000ffff247224 */ /* 0x000fe200000e061c */
[----:B------:R-:W-:-:S04]  /*2acf0*/  ISETP.GE.U32.AND P0, PT, R40, R29, PT ;  /* 0x0000001d2800720c */ /* 0x000fc80003f06070 */
[----:B------:R-:W-:-:S04]  /*2ad00*/  ISETP.GE.U32.AND.EX P0, PT, R41, R36, PT, P0 ;  /* 0x000000242900720c */ /* 0x000fc80003f06100 */
[----:B------:R-:W-:-:S04]  /*2ad10*/  SEL R28, RZ, 0x1, P0 ;  /* 0x00000001ff1c7807 */ /* 0x000fc80000000000 */
[----:B------:R-:W-:Y:S02]  /*2ad20*/  IADD3 R31, P0, PT, R31, R28, RZ ;  /* 0x0000001c1f1f7210 */ /* 0x000fe40007f1e0ff */
[----:B------:R-:W-:Y:S02]  /*2ad30*/  IADD3 R28, P2, PT, -R27, R37, RZ ;  /* 0x000000251b1c7210 */ /* 0x000fe40007f5e1ff */
[CC--:B------:R-:W-:Y:S01]  /*2ad40*/  IADD3 R32, P4, PT, R60.reuse, -R31.reuse, RZ ;  /* 0x8000001f3c207210 */ /* 0x0c0fe20007f9e0ff */
[----:B------:R-:W-:Y:S01]  /*2ad50*/  IMAD.X R33, RZ, RZ, R30, P0 ;  /* 0x000000ffff217224 */ /* 0x000fe200000e061e */
[----:B------:R-:W-:Y:S02]  /*2ad60*/  ISETP.GE.U32.AND P0, PT, R60, R31, PT ;  /* 0x0000001f3c00720c */ /* 0x000fe40003f06070 */
[----:B------:R-:W-:Y:S01]  /*2ad70*/  IADD3 R30, P3, PT, R40, -R29, RZ ;  /* 0x8000001d281e7210 */ /* 0x000fe20007f7e0ff */
[----:B------:R-:W-:Y:S01]  /*2ad80*/  IMAD.X R29, R39, 0x1, ~R26, P2 ;  /* 0x00000001271d7824 */ /* 0x000fe200010e0e1a */
[C---:B------:R-:W-:Y:S01]  /*2ad90*/  ISETP.GE.U32.AND.EX P0, PT, R38.reuse, R33, PT, P0 ;  /* 0x000000212600720c */ /* 0x040fe20003f06100 */
[----:B------:R-:W-:Y:S01]  /*2ada0*/  IMAD.X R33, R38, 0x1, ~R33, P4 ;  /* 0x0000000126217824 */ /* 0x000fe200020e0e21 */
[----:B------:R-:W-:Y:S01]  /*2adb0*/  SHF.L.W.U32.HI R37, R59, 0x1, R52 ;  /* 0x000000013b257819 */ /* 0x000fe20000010e34 */
[----:B------:R-:W-:Y:S01]  /*2adc0*/  IMAD.X R31, R41, 0x1, ~R36, P3 ;  /* 0x00000001291f7824 */ /* 0x000fe200018e0e24 */
[----:B------:R-:W-:-:S02]  /*2add0*/  SEL R34, RZ, 0x1, P0 ;  /* 0x00000001ff227807 */ /* 0x000fc40000000000 */
[----:B------:R-:W-:Y:S02]  /*2ade0*/  SHF.L.W.U32.HI R59, R58, 0x1, R59 ;  /* 0x000000013a3b7819 */ /* 0x000fe40000010e3b */
        /* <DEDUP_REMOVED lines=12> */
[----:B------:R-:W-:-:S04]  /*2aeb0*/  ISETP.GE.U32.AND P1, PT, R28, R72, PT ;  /* 0x000000481c00720c */ /* 0x000fc80003f26070 */
[----:B------:R-:W-:-:S04]  /*2aec0*/  ISETP.GE.U32.AND.EX P1, PT, R29, R73, PT, P1 ;  /* 0x000000491d00720c */ /* 0x000fc80003f26110 */
[----:B------:R-:W-:-:S04]  /*2aed0*/  SEL R26, RZ, 0x1, P1 ;  /* 0x00000001ff1a7807 */ /* 0x000fc80000800000 */
[----:B------:R-:W-:Y:S01]  /*2aee0*/  IADD3 R30, P3, PT, R27, R26, RZ ;  /* 0x0000001a1b1e7210 */ /* 0x000fe20007f7e0ff */
        /* <DEDUP_REMOVED lines=18> */
.L_x_178:
[----:B------:R-:W-:Y:S05]  /*2b010*/  BSYNC.RECONVERGENT B3 ;  /* 0x0000000000037941 */ /* 0x000fea0003800200 */
.L_x_177:
[----:B------:R-:W-:Y:S04]  /*2b020*/  BSSY.RECONVERGENT B3, `(.L_x_179) ;  /* 0x000003c000037945 */ /* 0x000fe80003800200 */
[----:B------:R-:W-:Y:S04]  /*2b030*/  BSSY.RELIABLE B4, `(.L_x_180) ;  /* 0x0000025000047945 */ /* 0x000fe80003800100 */
        /* <DEDUP_REMOVED lines=36> */
.L_x_181:
[----:B------:R-:W-:Y:S05]  /*2b280*/  BSYNC.RELIABLE B4 ;  /* 0x0000000000047941 */ /* 0x000fea0003800100 */
.L_x_180:
        /* <DEDUP_REMOVED lines=21> */
.L_x_182:
[----:B------:R-:W-:Y:S05]  /*2b3e0*/  BSYNC.RECONVERGENT B3 ;  /* 0x0000000000037941 */ /* 0x000fea0003800200 */
.L_x_179:
        /* <DEDUP_REMOVED lines=48> */
[----:B------:R-:W-:Y:S01]  /*2b6f0*/  IMAD.WIDE.U32 R36, R9, R38, R40 ;  /* 0x0000002609247225 */ /* 0x000fe200078e0028 */
[----:B------:R-:W-:Y:S02]  /*2b700*/  IADD3 RZ, P5, PT, R105, R108, RZ ;  /* 0x0000006c69ff7210 */ /* 0x000fe40007fbe0ff */
[----:B------:R-:W-:Y:S01]  /*2b710*/  SEL R108, RZ, 0x1, P1 ;  /* 0x00000001ff6c7807 */ /* 0x000fe20000800000 */
[----:B------:R-:W-:Y:S02]  /*2b720*/  IMAD.X R39, RZ, RZ, R107, P0 ;  /* 0x000000ffff277224 */ /* 0x000fe400000e066b */
[----:B------:R-:W-:Y:S01]  /*2b730*/  IMAD.X R105, RZ, RZ, RZ, P3 ;  /* 0x000000ffff697224 */ /* 0x000fe200018e06ff */
[C---:B------:R-:W-:Y:S01]  /*2b740*/  IADD3 R108, P0, PT, R27.reuse, R108, RZ ;  /* 0x0000006c1b6c7210 */ /* 0x040fe20007f1e0ff */
[----:B------:R-:W-:Y:S01]  /*2b750*/  IMAD.MOV.U32 R102, RZ, RZ, R109 ;  /* 0x000000ffff667224 */ /* 0x000fe200078e006d */
[----:B------:R-:W-:Y:S01]  /*2b760*/  ISETP.GE.U32.AND P3, PT, R36, R40, PT ;  /* 0x000000282400720c */ /* 0x000fe20003f66070 */
[----:B------:R-:W-:Y:S01]  /*2b770*/  IMAD R43, R4, R38, RZ ;  /* 0x00000026042b7224 */ /* 0x000fe200078e02ff */
[----:B------:R-:W-:Y:S01]  /*2b780*/  ISETP.GE.U32.AND P1, PT, R108, R27, PT ;  /* 0x0000001b6c00720c */ /* 0x000fe20003f26070 */
[----:B------:R-:W-:Y:S01]  /*2b790*/  IMAD.X R109, RZ, RZ, R39, P0 ;  /* 0x000000ffff6d7224 */ /* 0x000fe200000e0627 */
[----:B------:R-:W-:Y:S01]  /*2b7a0*/  ISETP.LT.U32.AND P0, PT, R27, R106, PT ;  /* 0x0000006a1b00720c */ /* 0x000fe20003f01070 */
[----:B------:R-:W-:-:S02]  /*2b7b0*/  IMAD R40, R10, R56, RZ ;  /* 0x000000380a287224 */ /* 0x000fc400078e02ff */
[----:B------:R-:W-:Y:S01]  /*2b7c0*/  IMAD.MOV.U32 R104, RZ, RZ, R65 ;  /* 0x000000ffff687224 */ /* 0x000fe200078e0041 */
[----:B------:R-:W-:Y:S01]  /*2b7d0*/  ISETP.GE.U32.AND.EX P1, PT, R109, R39, PT, P1 ;  /* 0x000000276d00720c */ /* 0x000fe20003f26110 */
[----:B------:R-:W-:Y:S02]  /*2b7e0*/  IMAD R43, R9, R58, R43 ;  /* 0x0000003a092b7224 */ /* 0x000fe400078e022b */
        /* <DEDUP_REMOVED lines=8> */
[----:B------:R-:W-:Y:S01]  /*2b870*/  IMAD.WIDE.U32 R110, R58, R15, RZ ;  /* 0x0000000f3a6e7225 */ /* 0x000fe200078e00ff */
[----:B------:R-:W-:Y:S02]  /*2b880*/  ISETP.GE.U32.AND.EX P3, PT, R40, R41, PT, P3 ;  /* 0x000000292800720c */ /* 0x000fe40003f66130 */
[----:B------:R-:W-:Y:S01]  /*2b890*/  ISETP.GE.U32.AND.EX P2, PT, R57, R109, PT, P2 ;  /* 0x0000006d3900720c */ /* 0x000fe20003f46120 */
[----:B------:R-:W-:-:S04]  /*2b8a0*/  IMAD.WIDE.U32.X R106, R4, R58, R102, P5 ;  /* 0x0000003a046a7225 */ /* 0x000fc800028e0466 */
[----:B------:R-:W-:Y:S01]  /*2b8b0*/  IMAD.WIDE.U32.X R104, R10, R52, R104, P4 ;  /* 0x000000340a687225 */ /* 0x000fe200020e0468 */
[----:B------:R-:W-:-:S03]  /*2b8c0*/  IADD3 R43, P1, PT, R26, R106, RZ ;  /* 0x0000006a1a2b7210 */ /* 0x000fc60007f3e0ff */
[----:B------:R-:W-:Y:S01]  /*2b8d0*/  IMAD.WIDE.U32 R108, R38, R15, RZ ;  /* 0x0000000f266c7225 */ /* 0x000fe200078e00ff */
[----:B------:R-:W-:Y:S02]  /*2b8e0*/  SEL R108, RZ, 0x1, P3 ;  /* 0x00000001ff6c7807 */ /* 0x000fe40001800000 */
[----:B------:R-:W-:Y:S01]  /*2b8f0*/  IADD3 R27, P0, PT, R27, R104, RZ ;  /* 0x000000681b1b7210 */ /* 0x000fe20007f1e0ff */
[----:B------:R-:W-:Y:S01]  /*2b900*/  IMAD.WIDE.U32 R102, P5, R12, R38, R110 ;  /* 0x000000260c667225 */ /* 0x000fe200078a006e */
[----:B------:R-:W-:Y:S02]  /*2b910*/  SEL R110, RZ, 0x1, P2 ;  /* 0x00000001ff6e7807 */ /* 0x000fe40001000000 */
[----:B------:R-:W-:Y:S01]  /*2b920*/  IADD3 R106, P3, PT, R43, R108, RZ ;  /* 0x0000006c2b6a7210 */ /* 0x000fe20007f7e0ff */
[----:B------:R-:W-:Y:S01]  /*2b930*/  IMAD.X R53, R59, 0x1, R107, P1 ;  /* 0x000000013b357824 */ /* 0x000fe200008e066b */
[----:B------:R-:W-:Y:S01]  /*2b940*/  IADD3 R41, P1, PT, R27, R110, RZ ;  /* 0x0000006e1b297210 */ /* 0x000fe20007f3e0ff */
[----:B------:R-:W-:Y:S01]  /*2b950*/  IMAD.X R55, RZ, RZ, R105, P0 ;  /* 0x000000ffff377224 */ /* 0x000fe200000e0669 */
[----:B------:R-:W-:Y:S01]  /*2b960*/  ISETP.GE.U32.AND P2, PT, R43, R26, PT ;  /* 0x0000001a2b00720c */ /* 0x000fe20003f46070 */
        /* <DEDUP_REMOVED lines=8> */
[----:B------:R-:W-:Y:S01]  /*2b9f0*/  IMAD R61, R15, R58, R61 ;  /* 0x0000003a0f3d7224 */ /* 0x000fe200078e023d */
[----:B------:R-:W-:Y:S01]  /*2ba00*/  ISETP.LT.U32.AND P1, PT, R27, R104, PT ;  /* 0x000000681b00720c */ /* 0x000fe20003f21070 */
[----:B------:R-:W-:Y:S01]  /*2ba10*/  IMAD.WIDE.U32 R26, R15, R38, R106 ;  /* 0x000000260f1a7225 */ /* 0x000fe200078e006a */
[----:B------:R-:W-:-:S02]  /*2ba20*/  ISETP.GE.U32.AND.EX P3, PT, R39, R55, PT, P3 ;  /* 0x000000372700720c */ /* 0x000fc40003f66130 */
[----:B------:R-:W-:Y:S01]  /*2ba30*/  IADD3 RZ, P4, PT, R109, R102, RZ ;  /* 0x000000666dff7210 */ /* 0x000fe20007f9e0ff */
        /* <DEDUP_REMOVED lines=28> */
.L_x_184:
[----:B------:R-:W-:Y:S05]  /*2bc00*/  BSYNC.RECONVERGENT B3 ;  /* 0x0000000000037941 */ /* 0x000fea0003800200 */
.L_x_183:
[----:B------:R-:W-:Y:S01]  /*2bc10*/  IADD3 R27, P0, PT, R53, R64, RZ ;  /* 0x00000040351b7210 */ /* 0x000fe20007f1e0ff */
[C---:B------:R-:W-:Y:S01]  /*2bc20*/  IMAD.WIDE.U32 R108, R58.reuse, R13, RZ ;  /* 0x0000000d3a6c7225 */ /* 0x040fe200078e00ff */
[----:B------:R-:W-:Y:S02]  /*2bc30*/  BSSY.RECONVERGENT B3, `(.L_x_185) ;  /* 0x0000079000037945 */ /* 0x000fe40003800200 */
[----:B------:R-:W-:Y:S01]  /*2bc40*/  IADD3 R102, P1, PT, R27, R102, RZ ;  /* 0x000000661b667210 */ /* 0x000fe20007f3e0ff */
[----:B------:R-:W-:Y:S02]  /*2bc50*/  IMAD.X R65, R57, 0x1, R65, P0 ;  /* 0x0000000139417824 */ /* 0x000fe400000e0641 */
[----:B------:R-:W-:Y:S01]  /*2bc60*/  IMAD.WIDE.U32 R104, R58, R11, RZ ;  /* 0x0000000b3a687225 */ /* 0x000fe200078e00ff */
[----:B------:R-:W-:-:S03]  /*2bc70*/  ISETP.GE.U32.AND P0, PT, R102, R27, PT ;  /* 0x0000001b6600720c */ /* 0x000fc60003f06070 */
[----:B------:R-:W-:Y:S01]  /*2bc80*/  IMAD.X R103, RZ, RZ, R65, P1 ;  /* 0x000000ffff677224 */ /* 0x000fe200008e0641 */
[----:B------:R-:W-:Y:S01]  /*2bc90*/  ISETP.GE.U32.AND P1, PT, R27, R53, PT ;  /* 0x000000351b00720c */ /* 0x000fe20003f26070 */
[----:B------:R-:W-:Y:S02]  /*2bca0*/  IMAD R27, R4, R56, RZ ;  /* 0x00000038041b7224 */ /* 0x000fe400078e02ff */
[----:B------:R-:W-:Y:S01]  /*2bcb0*/  IMAD.WIDE.U32 R108, P2, R5, R38, R108 ;  /* 0x00000026056c7225 */ /* 0x000fe2000784006c */
[----:B------:R-:W-:-:S03]  /*2bcc0*/  ISETP.GE.U32.AND.EX P0, PT, R103, R65, PT, P0 ;  /* 0x000000416700720c */ /* 0x000fc60003f06100 */
[----:B------:R-:W-:Y:S01]  /*2bcd0*/  IMAD R117, R9, R52, R27 ;  /* 0x0000003409757224 */ /* 0x000fe200078e021b */
[----:B------:R-:W-:Y:S01]  /*2bce0*/  ISETP.GE.U32.AND.EX P0, PT, R65, R57, P0, P1 ;  /* 0x000000394100720c */ /* 0x000fe20000706110 */
[----:B------:R-:W-:-:S04]  /*2bcf0*/  IMAD.WIDE.U32 R64, R38, R13, RZ ;  /* 0x0000000d26407225 */ /* 0x000fc800078e00ff */
[----:B------:R-:W-:Y:S01]  /*2bd00*/  IMAD R27, R5, R38, RZ ;  /* 0x00000026051b7224 */ /* 0x000fe200078e02ff */
[----:B------:R-:W-:Y:S01]  /*2bd10*/  IADD3 RZ, P4, PT, R65, R108, RZ ;  /* 0x0000006c41ff7210 */ /* 0x000fe20007f9e0ff */
[----:B------:R-:W-:-:S04]  /*2bd20*/  IMAD.WIDE.U32 R110, R38, R11, RZ ;  /* 0x0000000b266e7225 */ /* 0x000fc800078e00ff */
[----:B------:R-:W-:-:S04]  /*2bd30*/  IMAD.WIDE.U32 R104, P1, R10, R38, R104 ;  /* 0x000000260a687225 */ /* 0x000fc80007820068 */
[----:B------:R-:W-:-:S04]  /*2bd40*/  IMAD.WIDE.U32 R106, R60, R9, RZ ;  /* 0x000000093c6a7225 */ /* 0x000fc800078e00ff */
[----:B------:R-:W-:-:S04]  /*2bd50*/  IMAD.WIDE.U32 R64, R13, R38, R102 ;  /* 0x000000260d407225 */ /* 0x000fc800078e0066 */
[----:B------:R-:W-:Y:S02]  /*2bd60*/  IMAD R27, R13, R58, R27 ;  /* 0x0000003a0d1b7224 */ /* 0x000fe400078e021b */
[----:B------:R-:W-:Y:S01]  /*2bd70*/  IMAD.X R53, RZ, RZ, RZ, P2 ;  /* 0x000000ffff357224 */ /* 0x000fe200010e06ff */
[----:B------:R-:W-:Y:S01]  /*2bd80*/  IADD3 RZ, P2, PT, R111, R104, RZ ;  /* 0x000000686fff7210 */ /* 0x000fe20007f5e0ff */
[----:B------:R-:W-:Y:S02]  /*2bd90*/  IMAD.MOV.U32 R52, RZ, RZ, R109 ;  /* 0x000000ffff347224 */ /* 0x000fe400078e006d */
[----:B------:R-:W-:Y:S01]  /*2bda0*/  IMAD.X R111, RZ, RZ, RZ, P1 ;  /* 0x000000ffff6f7224 */ /* 0x000fe200008e06ff */
[----:B------:R-:W-:Y:S01]  /*2bdb0*/  ISETP.GE.U32.AND P1, PT, R64, R102, PT ;  /* 0x000000664000720c */ /* 0x000fe20003f26070 */
[----:B------:R-:W-:Y:S02]  /*2bdc0*/  IMAD.IADD R115, R65, 0x1, R27 ;  /* 0x0000000141737824 */ /* 0x000fe400078e021b */
[----:B------:R-:W-:-:S03]  /*2bdd0*/  IMAD.WIDE.U32 R106, P3, R4, R62, R106 ;  /* 0x0000003e046a7225 */ /* 0x000fc6000786006a */
[----:B------:R-:W-:Y:S01]  /*2bde0*/  ISETP.GE.U32.AND.EX P1, PT, R115, R103, PT, P1 ;  /* 0x000000677300720c */ /* 0x000fe20003f26110 */
[----:B------:R-:W-:Y:S01]  /*2bdf0*/  IMAD.WIDE.U32.X R52, R5, R58, R52, P4 ;  /* 0x0000003a05347225 */ /* 0x000fe200020e0434 */
[----:B------:R-:W-:Y:S02]  /*2be00*/  @!P0 IADD3 R41, P4, PT, R41, 0x1, RZ ;  /* 0x0000000129298810 */ /* 0x000fe40007f9e0ff */
[----:B------:R-:W-:Y:S01]  /*2be10*/  SEL R104, RZ, 0x1, P1 ;  /* 0x00000001ff687807 */ /* 0x000fe20000800000 */
[----:B------:R-:W-:Y:S01]  /*2be20*/  IMAD.X R109, RZ, RZ, RZ, P3 ;  /* 0x000000ffff6d7224 */ /* 0x000fe200018e06ff */
[C---:B------:R-:W-:Y:S01]  /*2be30*/  IADD3 R57, P3, PT, R41.reuse, R52, RZ ;  /* 0x0000003429397210 */ /* 0x040fe20007f7e0ff */
[----:B------:R-:W-:Y:S01]  /*2be40*/  @!P0 IMAD.X R39, RZ, RZ, R39, P4 ;  /* 0x000000ffff278224 */ /* 0x000fe200020e0627 */
[----:B------:R-:W-:Y:S01]  /*2be50*/  @!P0 ISETP.NE.U32.AND P4, PT, R41, RZ, PT ;  /* 0x000000ff2900820c */ /* 0x000fe20003f85070 */
[----:B------:R-:W-:Y:S02]  /*2be60*/  IMAD.MOV.U32 R27, RZ, RZ, R55 ;  /* 0x000000ffff1b7224 */ /* 0x000fe400078e0037 */
[----:B------:R-:W-:Y:S01]  /*2be70*/  IMAD.X R65, R39, 0x1, R53, P3 ;  /* 0x0000000127417824 */ /* 0x000fe200018e0635 */
[----:B------:R-:W-:Y:S01]  /*2be80*/  IADD3 R104, P3, PT, R57, R104, RZ ;  /* 0x0000006839687210 */ /* 0x000fe20007f7e0ff */
[----:B------:R-:W-:Y:S01]  /*2be90*/  IMAD R59, R10, R38, RZ ;  /* 0x000000260a3b7224 */ /* 0x000fe200078e02ff */
[----:B------:R-:W-:Y:S01]  /*2bea0*/  @!P0 ISETP.NE.AND.EX P4, PT, R39, RZ, PT, P4 ;  /* 0x000000ff2700820c */ /* 0x000fe20003f85340 */
[----:B------:R-:W-:-:S02]  /*2beb0*/  IMAD.MOV.U32 R110, RZ, RZ, R105 ;  /* 0x000000ffff6e7224 */ /* 0x000fc400078e0069 */
[----:B------:R-:W-:-:S04]  /*2bec0*/  IMAD.WIDE.U32 R52, R9, R62, R26 ;  /* 0x0000003e09347225 */ /* 0x000fc800078e001a */
[----:B------:R-:W-:Y:S01]  /*2bed0*/  IMAD R27, R11, R58, R59 ;  /* 0x0000003a0b1b7224 */ /* 0x000fe200078e023b */
[----:B------:R-:W-:Y:S01]  /*2bee0*/  ISETP.GE.U32.AND P1, PT, R52, R26, PT ;  /* 0x0000001a3400720c */ /* 0x000fe20003f26070 */
[----:B------:R-:W-:Y:S01]  /*2bef0*/  IMAD.WIDE.U32.X R58, R10, R58, R110, P2 ;  /* 0x0000003a0a3a7225 */ /* 0x000fe200010e046e */
[----:B------:R-:W-:-:S03]  /*2bf00*/  ISETP.GE.U32.AND P2, PT, R104, R57, PT ;  /* 0x000000396800720c */ /* 0x000fc60003f46070 */
[----:B------:R-:W-:Y:S01]  /*2bf10*/  IMAD.X R105, RZ, RZ, R65, P3 ;  /* 0x000000ffff697224 */ /* 0x000fe200018e0641 */
[----:B------:R-:W-:Y:S01]  /*2bf20*/  ISETP.LT.U32.AND P3, PT, R57, R41, PT ;  /* 0x000000293900720c */ /* 0x000fe20003f61070 */
[----:B------:R-:W-:-:S03]  /*2bf30*/  IMAD.WIDE.U32 R112, R62, R9, RZ ;  /* 0x000000093e707225 */ /* 0x000fc600078e00ff */
[----:B------:R-:W-:Y:S01]  /*2bf40*/  ISETP.GE.U32.AND.EX P2, PT, R105, R65, PT, P2 ;  /* 0x000000416900720c */ /* 0x000fe20003f46120 */
[----:B------:R-:W-:Y:S01]  /*2bf50*/  IMAD R61, R4, R62, RZ ;  /* 0x0000003e043d7224 */ /* 0x000fe200078e02ff */
[----:B------:R-:W-:Y:S01]  /*2bf60*/  IADD3 RZ, P5, PT, R113, R106, RZ ;  /* 0x0000006a71ff7210 */ /* 0x000fe20007fbe0ff */
[----:B------:R-:W-:Y:S01]  /*2bf70*/  IMAD.WIDE.U32 R56, R9, R56, RZ ;  /* 0x0000003809387225 */ /* 0x000fe200078e00ff */
[----:B------:R-:W-:-:S03]  /*2bf80*/  ISETP.LT.U32.OR.EX P3, PT, R65, R39, !P2, P3 ;  /* 0x000000274100720c */ /* 0x000fc60005761530 */
[----:B------:R-:W-:Y:S01]  /*2bf90*/  IMAD R61, R9, R60, R61 ;  /* 0x0000003c093d7224 */ /* 0x000fe200078e023d */
[----:B------:R-:W-:Y:S01]  /*2bfa0*/  SEL R26, RZ, 0x1, !P3 ;  /* 0x00000001ff1a7807 */ /* 0x000fe20005800000 */
[----:B------:R-:W-:Y:S01]  /*2bfb0*/  IMAD.WIDE.U32 R102, R11, R38, R104 ;  /* 0x000000260b667225 */ /* 0x000fe200078e0068 */
[----:B------:R-:W-:Y:S02]  /*2bfc0*/  @!P0 SEL R38, RZ, 0x1, P4 ;  /* 0x00000001ff268807 */ /* 0x000fe40002000000 */
[----:B------:R-:W-:Y:S01]  /*2bfd0*/  LOP3.LUT R111, RZ, R56, RZ, 0x33, !PT ;  /* 0x00000038ff6f7212 */ /* 0x000fe200078e33ff */
[----:B------:R-:W-:Y:S01]  /*2bfe0*/  IMAD.MOV.U32 R108, RZ, RZ, R107 ;  /* 0x000000ffff6c7224 */ /* 0x000fe200078e006b */
[----:B------:R-:W-:Y:S01]  /*2bff0*/  @!P0 IADD3 R63, P4, PT, R38, R63, RZ ;  /* 0x0000003f263f8210 */ /* 0x000fe20007f9e0ff */
[----:B------:R-:W-:Y:S01]  /*2c000*/  IMAD.IADD R61, R53, 0x1, R61 ;  /* 0x00000001353d7824 */ /* 0x000fe200078e023d */
[----:B------:R-:W-:Y:S01]  /*2c010*/  ISETP.GE.U32.AND P3, PT, R102, R104, PT ;  /* 0x000000686600720c */ /* 0x000fe20003f66070 */
[----:B------:R-:W-:-:S02]  /*2c020*/  IMAD.IADD R113, R57, 0x1, R117 ;  /* 0x0000000139717824 */ /* 0x000fc400078e0275 */
[----:B------:R-:W-:Y:S01]  /*2c030*/  IMAD.WIDE.U32.X R106, R4, R60, R108, P5 ;  /* 0x0000003c046a7225 */ /* 0x000fe200028e046c */
[----:B------:R-:W-:-:S03]  /*2c040*/  ISETP.GE.U32.AND.EX P1, PT, R61, R55, PT, P1 ;  /* 0x000000373d00720c */ /* 0x000fc60003f26110 */
[----:B------:R-:W-:Y:S01]  /*2c050*/  IMAD.IADD R41, R103, 0x1, R27 ;  /* 0x0000000167297824 */ /* 0x000fe200078e021b */
[----:B------:R-:W-:Y:S01]  /*2c060*/  IADD3 R39, P5, PT, R64, R106, RZ ;  /* 0x0000006a40277210 */ /* 0x000fe20007fbe0ff */
[----:B------:R-:W-:Y:S02]  /*2c070*/  IMAD R38, R113, R74, RZ ;  /* 0x0000004a71267224 */ /* 0x000fe400078e02ff */
[----:B------:R-:W-:Y:S01]  /*2c080*/  @!P0 IMAD.X R43, RZ, RZ, R43, P4 ;  /* 0x000000ffff2b8224 */ /* 0x000fe200020e062b */
[----:B------:R-:W-:Y:S01]  /*2c090*/  IADD3 R63, P0, PT, R63, R26, RZ ;  /* 0x0000001a3f3f7210 */ /* 0x000fe20007f1e0ff */
[C---:B------:R-:W-:Y:S01]  /*2c0a0*/  IMAD R57, R56.reuse, R75, R38 ;  /* 0x0000004b38397224 */ /* 0x040fe200078e0226 */
[----:B------:R-:W-:Y:S01]  /*2c0b0*/  ISETP.GE.U32.AND.EX P3, PT, R41, R105, PT, P3 ;  /* 0x000000692900720c */ /* 0x000fe20003f66130 */
[----:B------:R-:W-:Y:S01]  /*2c0c0*/  IMAD.X R107, R115, 0x1, R107, P5 ;  /* 0x00000001736b7824 */ /* 0x000fe200028e066b */
[----:B------:R-:W-:Y:S01]  /*2c0d0*/  SEL R38, RZ, 0x1, P1 ;  /* 0x00000001ff267807 */ /* 0x000fe20000800000 */
[----:B------:R-:W-:Y:S01]  /*2c0e0*/  IMAD.X R55, RZ, RZ, R43, P0 ;  /* 0x000000ffff377224 */ /* 0x000fe200000e062b */
[----:B------:R-:W-:Y:S01]  /*2c0f0*/  ISETP.GE.U32.AND P2, PT, R39, R64, PT ;  /* 0x000000402700720c */ /* 0x000fe20003f46070 */
[----:B------:R-:W-:Y:S01]  /*2c100*/  IMAD.WIDE.U32 R26, R56, R74, RZ ;  /* 0x0000004a381a7225 */ /* 0x000fe200078e00ff */
[----:B------:R-:W-:-:S02]  /*2c110*/  IADD3 R64, P1, PT, R63, R58, RZ ;  /* 0x0000003a3f407210 */ /* 0x000fc40007f3e0ff */
[----:B------:R-:W-:Y:S01]  /*2c120*/  SEL R103, RZ, 0x1, P3 ;  /* 0x00000001ff677807 */ /* 0x000fe20001800000 */
[----:B------:R-:W-:Y:S01]  /*2c130*/  IMAD.IADD R43, R27, 0x1, R57 ;  /* 0x000000011b2b7824 */ /* 0x000fe200078e0239 */
[----:B------:R-:W-:Y:S01]  /*2c140*/  IADD3 R58, P0, PT, R39, R38, RZ ;  /* 0x00000026273a7210 */ /* 0x000fe20007f1e0ff */
[----:B------:R-:W-:Y:S01]  /*2c150*/  IMAD.X R104, R55, 0x1, R59, P1 ;  /* 0x0000000137687824 */ /* 0x000fe200008e063b */
[----:B------:R-:W-:Y:S01]  /*2c160*/  IADD3 R103, P3, PT, R64, R103, RZ ;  /* 0x0000006740677210 */ /* 0x000fe20007f7e0ff */
[----:B------:R-:W-:Y:S01]  /*2c170*/  IMAD.MOV.U32 R110, RZ, RZ, R102 ;  /* 0x000000ffff6e7224 */ /* 0x000fe200078e0066 */
[----:B------:R-:W-:Y:S01]  /*2c180*/  ISETP.GE.U32.AND P4, PT, R58, R39, PT ;  /* 0x000000273a00720c */ /* 0x000fe20003f86070 */
[----:B------:R-:W-:Y:S01]  /*2c190*/  IMAD.X R59, RZ, RZ, R107, P0 ;  /* 0x000000ffff3b7224 */ /* 0x000fe200000e066b */
[----:B------:R-:W-:Y:S01]  /*2c1a0*/  ISETP.LT.U32.AND P1, PT, R64, R63, PT ;  /* 0x0000003f4000720c */ /* 0x000fe20003f21070 */
[----:B------:R-:W-:Y:S01]  /*2c1b0*/  IMAD.X R63, RZ, RZ, R104, P3 ;  /* 0x000000ffff3f7224 */ /* 0x000fe200018e0668 */
[----:B------:R-:W-:Y:S01]  /*2c1c0*/  ISETP.GE.U32.AND P3, PT, R103, R64, PT ;  /* 0x000000406700720c */ /* 0x000fe20003f66070 */
[----:B------:R-:W-:Y:S01]  /*2c1d0*/  IMAD.WIDE.U32 R38, R60, R15, RZ ;  /* 0x0000000f3c267225 */ /* 0x000fe200078e00ff */
[----:B------:R-:W-:-:S02]  /*2c1e0*/  ISETP.GE.U32.AND.EX P0, PT, R107, R115, PT, P2 ;  /* 0x000000736b00720c */ /* 0x000fc40003f06120 */
[----:B------:R-:W-:Y:S01]  /*2c1f0*/  ISETP.GE.U32.AND.EX P4, PT, R59, R107, PT, P4 ;  /* 0x0000006b3b00720c */ /* 0x000fe20003f86140 */
[----:B------:R-:W-:Y:S01]  /*2c200*/  IMAD.WIDE.U32 R64, R43, R72, RZ ;  /* 0x000000482b407225 */ /* 0x000fe200078e00ff */
[----:B------:R-:W-:-:S03]  /*2c210*/  ISETP.GE.U32.AND.EX P3, PT, R63, R104, PT, P3 ;  /* 0x000000683f00720c */ /* 0x000fc60003f66130 */
[----:B------:R-:W-:Y:S01]  /*2c220*/  IMAD.WIDE.U32 R56, P2, R12, R62, R38 ;  /* 0x0000003e0c387225 */ /* 0x000fe20007840026 */
[----:B------:R-:W-:-:S03]  /*2c230*/  ISETP.LT.U32.OR.EX P1, PT, R104, R55, !P3, P1 ;  /* 0x000000376800720c */ /* 0x000fc60005f21510 */
[----:B------:R-:W-:Y:S01]  /*2c240*/  IMAD.WIDE.U32 R38, P3, R26, R73, R64 ;  /* 0x000000491a267225 */ /* 0x000fe20007860040 */
[----:B------:R-:W-:-:S03]  /*2c250*/  SEL R108, RZ, 0x1, !P1 ;  /* 0x00000001ff6c7807 */ /* 0x000fc60004800000 */
        /* <DEDUP_REMOVED lines=22> */
.L_x_186:
[----:B------:R-:W-:Y:S05]  /*2c3c0*/  BSYNC.RECONVERGENT B3 ;  /* 0x0000000000037941 */ /* 0x000fea0003800200 */
.L_x_185:
[----:B------:R-:W-:Y:S01]  /*2c3d0*/  IMAD.X R109, RZ, RZ, RZ, P3 ;  /* 0x000000ffff6d7224 */ /* 0x000fe200018e06ff */
[----:B------:R-:W-:Y:S01]  /*2c3e0*/  IADD3 R38, P3, PT, R107, R38, RZ ;  /* 0x000000266b267210 */ /* 0x000fe20007f7e0ff */
[----:B------:R-:W-:Y:S01]  /*2c3f0*/  IMAD.MOV.U32 R108, RZ, RZ, R39 ;  /* 0x000000ffff6c7224 */ /* 0x000fe200078e0027 */
[----:B------:R-:W-:Y:S01]  /*2c400*/  IADD3 RZ, P1, PT, R105, R56, RZ ;  /* 0x0000003869ff7210 */ /* 0x000fe20007f3e0ff */
[----:B------:R-:W-:Y:S01]  /*2c410*/  IMAD.WIDE.U32 R104, R62, R13, RZ ;  /* 0x0000000d3e687225 */ /* 0x000fe200078e00ff */
[----:B------:R-:W-:Y:S01]  /*2c420*/  ISETP.GT.U32.AND P0, PT, R106, R111, PT ;  /* 0x0000006f6a00720c */ /* 0x000fe20003f04070 */
[----:B------:R-:W-:Y:S01]  /*2c430*/  BSSY.RECONVERGENT B3, `(.L_x_187) ;  /* 0x00000ee000037945 */ /* 0x000fe20003800200 */
[----:B------:R-:W-:Y:S01]  /*2c440*/  LOP3.LUT R27, RZ, R113, RZ, 0x33, !PT ;  /* 0x00000071ff1b7212 */ /* 0x000fe200078e33ff */
[----:B------:R-:W-:-:S03]  /*2c450*/  IMAD.WIDE.U32 R64, P4, R5, R62, R64 ;  /* 0x0000003e05407225 */ /* 0x000fc60007880040 */
[----:B------:R-:W-:Y:S01]  /*2c460*/  ISETP.GT.U32.AND.EX P0, PT, R38, R27, PT, P0 ;  /* 0x0000001b2600720c */ /* 0x000fe20003f04100 */
[----:B------:R-:W-:Y:S01]  /*2c470*/  IMAD.WIDE.U32.X R106, R43, R73, R108, P3 ;  /* 0x000000492b6a7225 */ /* 0x000fe200018e046c */
[----:B------:R-:W-:Y:S02]  /*2c480*/  IADD3 RZ, P3, PT, R105, R64, RZ ;  /* 0x0000004069ff7210 */ /* 0x000fe40007f7e0ff */
[----:B------:R-:W-:Y:S01]  /*2c490*/  SEL R56, RZ, 0x1, !P0 ;  /* 0x00000001ff387807 */ /* 0x000fe20004000000 */
[----:B------:R-:W-:Y:S02]  /*2c4a0*/  IMAD R37, R12, R62, RZ ;  /* 0x0000003e0c257224 */ /* 0x000fe400078e02ff */
[----:B------:R-:W-:Y:S01]  /*2c4b0*/  IMAD.X R105, RZ, RZ, RZ, P2 ;  /* 0x000000ffff697224 */ /* 0x000fe200010e06ff */
[----:B------:R-:W-:Y:S01]  /*2c4c0*/  IADD3 R27, P2, PT, R36, R106, RZ ;  /* 0x0000006a241b7210 */ /* 0x000fe20007f5e0ff */
[----:B------:R-:W-:-:S03]  /*2c4d0*/  IMAD.WIDE.U32 R38, R15, R62, R58 ;  /* 0x0000003e0f267225 */ /* 0x000fc600078e003a */
[----:B------:R-:W-:Y:S01]  /*2c4e0*/  IADD3 R56, P5, PT, R27, R56, RZ ;  /* 0x000000381b387210 */ /* 0x000fe20007fbe0ff */
[----:B------:R-:W-:Y:S01]  /*2c4f0*/  IMAD R37, R15, R60, R37 ;  /* 0x0000003c0f257224 */ /* 0x000fe200078e0225 */
[----:B------:R-:W-:Y:S01]  /*2c500*/  ISETP.GE.U32.AND P0, PT, R38, R58, PT ;  /* 0x0000003a2600720c */ /* 0x000fe20003f06070 */
[----:B------:R-:W-:Y:S02]  /*2c510*/  IMAD.MOV.U32 R104, RZ, RZ, R57 ;  /* 0x000000ffff687224 */ /* 0x000fe400078e0039 */
[----:B------:R-:W-:Y:S01]  /*2c520*/  IMAD.X R107, R40, 0x1, R107, P2 ;  /* 0x00000001286b7824 */ /* 0x000fe200010e066b */
[----:B------:R-:W-:Y:S01]  /*2c530*/  ISETP.GE.U32.AND P2, PT, R56, R27, PT ;  /* 0x0000001b3800720c */ /* 0x000fe20003f46070 */
[----:B------:R-:W-:Y:S02]  /*2c540*/  IMAD.IADD R39, R39, 0x1, R37 ;  /* 0x0000000127277824 */ /* 0x000fe400078e0225 */
[----:B------:R-:W-:Y:S01]  /*2c550*/  IMAD.WIDE.U32.X R104, R12, R60, R104, P1 ;  /* 0x0000003c0c687225 */ /* 0x000fe200008e0468 */
[----:B------:R-:W-:-:S02]  /*2c560*/  ISETP.LT.U32.AND P1, PT, R27, R36, PT ;  /* 0x000000241b00720c */ /* 0x000fc40003f21070 */
[----:B------:R-:W-:Y:S01]  /*2c570*/  ISETP.GE.U32.AND.EX P0, PT, R39, R59, PT, P0 ;  /* 0x0000003b2700720c */ /* 0x000fe20003f06100 */
[----:B------:R-:W-:Y:S02]  /*2c580*/  IMAD.X R57, RZ, RZ, R107, P5 ;  /* 0x000000ffff397224 */ /* 0x000fe400028e066b */
[----:B------:R-:W-:Y:S01]  /*2c590*/  IMAD.X R37, RZ, RZ, RZ, P4 ;  /* 0x000000ffff257224 */ /* 0x000fe200020e06ff */
[----:B------:R-:W-:Y:S01]  /*2c5a0*/  IADD3 R53, P4, PT, R110, R104, RZ ;  /* 0x000000686e357210 */ /* 0x000fe20007f9e0ff */
[----:B------:R-:W-:Y:S01]  /*2c5b0*/  IMAD.WIDE.U32 R108, R43, R70, RZ ;  /* 0x000000462b6c7225 */ /* 0x000fe200078e00ff */
[----:B------:R-:W-:Y:S02]  /*2c5c0*/  ISETP.GE.U32.AND.EX P2, PT, R57, R107, PT, P2 ;  /* 0x0000006b3900720c */ /* 0x000fe40003f46120 */
[----:B------:R-:W-:Y:S01]  /*2c5d0*/  SEL R58, RZ, 0x1, P0 ;  /* 0x00000001ff3a7807 */ /* 0x000fe20000000000 */
[----:B------:R-:W-:Y:S01]  /*2c5e0*/  IMAD.MOV.U32 R36, RZ, RZ, R65 ;  /* 0x000000ffff247224 */ /* 0x000fe200078e0041 */
[----:B------:R-:W-:Y:S01]  /*2c5f0*/  ISETP.LT.U32.OR.EX P1, PT, R107, R40, !P2, P1 ;  /* 0x000000286b00720c */ /* 0x000fe20005721510 */
[----:B------:R-:W-:Y:S01]  /*2c600*/  IMAD.X R40, R41, 0x1, R105, P4 ;  /* 0x0000000129287824 */ /* 0x000fe200020e0669 */
[----:B------:R-:W-:Y:S01]  /*2c610*/  IADD3 R58, P0, PT, R53, R58, RZ ;  /* 0x0000003a353a7210 */ /* 0x000fe20007f1e0ff */
[----:B------:R-:W-:Y:S01]  /*2c620*/  IMAD.WIDE.U32 R104, R26, R70, R56 ;  /* 0x000000461a687225 */ /* 0x000fe200078e0038 */
[----:B------:R-:W-:-:S02]  /*2c630*/  SEL R27, RZ, 0x1, !P1 ;  /* 0x00000001ff1b7807 */ /* 0x000fc40004800000 */
[----:B------:R-:W-:Y:S01]  /*2c640*/  ISETP.GE.U32.AND P4, PT, R58, R53, PT ;  /* 0x000000353a00720c */ /* 0x000fe20003f86070 */
[----:B------:R-:W-:Y:S01]  /*2c650*/  IMAD.X R59, RZ, RZ, R40, P0 ;  /* 0x000000ffff3b7224 */ /* 0x000fe200000e0628 */
[----:B------:R-:W-:Y:S01]  /*2c660*/  ISETP.GE.U32.AND P0, PT, R53, R110, PT ;  /* 0x0000006e3500720c */ /* 0x000fe20003f06070 */
[C---:B------:R-:W-:Y:S01]  /*2c670*/  IMAD.WIDE.U32 R64, P2, R26.reuse, R71, R108 ;  /* 0x000000471a407225 */ /* 0x040fe2000784006c */
[----:B------:R-:W-:Y:S02]  /*2c680*/  IADD3 R108, P5, PT, R27, R104, RZ ;  /* 0x000000681b6c7210 */ /* 0x000fe40007fbe0ff */
[----:B------:R-:W-:Y:S01]  /*2c690*/  ISETP.GE.U32.AND.EX P1, PT, R59, R40, PT, P4 ;  /* 0x000000283b00720c */ /* 0x000fe20003f26140 */
[----:B------:R-:W-:-:S03]  /*2c6a0*/  IMAD.WIDE.U32 R106, R26, R70, RZ ;  /* 0x000000461a6a7225 */ /* 0x000fc600078e00ff */
[----:B------:R-:W-:Y:S01]  /*2c6b0*/  ISETP.GE.U32.AND.EX P0, PT, R40, R41, P1, P0 ;  /* 0x000000292800720c */ /* 0x000fe20000f06100 */
[----:B------:R-:W-:Y:S01]  /*2c6c0*/  IMAD.IADD R53, R64, 0x1, R105 ;  /* 0x0000000140357824 */ /* 0x000fe200078e0269 */
[----:B------:R-:W-:Y:S01]  /*2c6d0*/  IADD3 RZ, P4, PT, R107, R64, RZ ;  /* 0x000000406bff7210 */ /* 0x000fe20007f9e0ff */
[----:B------:R-:W-:Y:S01]  /*2c6e0*/  IMAD R27, R5, R62, RZ ;  /* 0x0000003e051b7224 */ /* 0x000fe200078e02ff */
[----:B------:R-:W-:Y:S01]  /*2c6f0*/  ISETP.GE.U32.AND P1, PT, R108, R104, PT ;  /* 0x000000686c00720c */ /* 0x000fe20003f26070 */
[----:B------:R-:W-:Y:S02]  /*2c700*/  IMAD.X R107, RZ, RZ, R53, P5 ;  /* 0x000000ffff6b7224 */ /* 0x000fe400028e0635 */
[----:B------:R-:W-:-:S03]  /*2c710*/  IMAD.WIDE.U32 R40, R13, R62, R58 ;  /* 0x0000003e0d287225 */ /* 0x000fc600078e003a */
[----:B------:R-:W-:Y:S01]  /*2c720*/  ISETP.GE.U32.AND.EX P5, PT, R107, R53, PT, P1 ;  /* 0x000000356b00720c */ /* 0x000fe20003fa6110 */
[----:B------:R-:W-:Y:S01]  /*2c730*/  IMAD R27, R13, R60, R27 ;  /* 0x0000003c0d1b7224 */ /* 0x000fe200078e021b */
[----:B------:R-:W-:Y:S01]  /*2c740*/  ISETP.GE.U32.AND P1, PT, R40, R58, PT ;  /* 0x0000003a2800720c */ /* 0x000fe20003f26070 */
[----:B------:R-:W-:Y:S01]  /*2c750*/  IMAD.X R105, RZ, RZ, RZ, P2 ;  /* 0x000000ffff697224 */ /* 0x000fe200010e06ff */
[----:B------:R-:W-:Y:S01]  /*2c760*/  ISETP.LT.U32.AND P2, PT, R104, R56, PT ;  /* 0x000000386800720c */ /* 0x000fe20003f41070 */
[----:B------:R-:W-:Y:S02]  /*2c770*/  IMAD.MOV.U32 R104, RZ, RZ, R65 ;  /* 0x000000ffff687224 */ /* 0x000fe400078e0041 */
[----:B------:R-:W-:Y:S01]  /*2c780*/  IMAD.WIDE.U32 R64, R60, R11, RZ ;  /* 0x0000000b3c407225 */ /* 0x000fe200078e00ff */
[----:B------:R-:W-:-:S03]  /*2c790*/  ISETP.LT.U32.OR.EX P2, PT, R53, R57, !P5, P2 ;  /* 0x000000393500720c */ /* 0x000fc60006f41520 */
[----:B------:R-:W-:Y:S02]  /*2c7a0*/  IMAD.IADD R27, R41, 0x1, R27 ;  /* 0x00000001291b7824 */ /* 0x000fe400078e021b */
[----:B------:R-:W-:Y:S01]  /*2c7b0*/  IMAD.WIDE.U32.X R104, R43, R71, R104, P4 ;  /* 0x000000472b687225 */ /* 0x000fe200020e0468 */
[----:B------:R-:W-:Y:S02]  /*2c7c0*/  @!P0 IADD3 R103, P4, PT, R103, 0x1, RZ ;  /* 0x0000000167678810 */ /* 0x000fe40007f9e0ff */
[----:B------:R-:W-:Y:S01]  /*2c7d0*/  ISETP.GE.U32.AND.EX P1, PT, R27, R59, PT, P1 ;  /* 0x0000003b1b00720c */ /* 0x000fe20003f26110 */
[----:B------:R-:W-:-:S04]  /*2c7e0*/  IMAD.WIDE.U32.X R56, R5, R60, R36, P3 ;  /* 0x0000003c05387225 */ /* 0x000fc800018e0424 */
[----:B------:R-:W-:Y:S01]  /*2c7f0*/  IMAD.WIDE.U32 R36, P3, R10, R62, R64 ;  /* 0x0000003e0a247225 */ /* 0x000fe20007860040 */
[----:B------:R-:W-:Y:S02]  /*2c800*/  SEL R64, RZ, 0x1, !P2 ;  /* 0x00000001ff407807 */ /* 0x000fe40005000000 */
[----:B------:R-:W-:Y:S01]  /*2c810*/  IADD3 R41, P2, PT, R52, R104, RZ ;  /* 0x0000006834297210 */ /* 0x000fe20007f5e0ff */
[----:B------:R-:W-:Y:S01]  /*2c820*/  IMAD.WIDE.U32 R58, R62, R11, RZ ;  /* 0x0000000b3e3a7225 */ /* 0x000fe200078e00ff */
[----:B------:R-:W-:Y:S02]  /*2c830*/  IADD3 R53, P5, PT, R103, R56, RZ ;  /* 0x0000003867357210 */ /* 0x000fe40007fbe0ff */
[----:B------:R-:W-:Y:S01]  /*2c840*/  SEL R56, RZ, 0x1, P1 ;  /* 0x00000001ff387807 */ /* 0x000fe20000800000 */
[----:B------:R-:W-:Y:S01]  /*2c850*/  @!P0 IMAD.X R63, RZ, RZ, R63, P4 ;  /* 0x000000ffff3f8224 */ /* 0x000fe200020e063f */
[----:B------:R-:W-:Y:S01]  /*2c860*/  IADD3 RZ, P4, PT, R59, R36, RZ ;  /* 0x000000243bff7210 */ /* 0x000fe20007f9e0ff */
[----:B------:R-:W-:Y:S01]  /*2c870*/  IMAD.X R36, R61, 0x1, R105, P2 ;  /* 0x000000013d247824 */ /* 0x000fe200010e0669 */
[----:B------:R-:W-:Y:S01]  /*2c880*/  IADD3 R64, P1, PT, R41, R64, RZ ;  /* 0x0000004029407210 */ /* 0x000fe20007f3e0ff */
[----:B------:R-:W-:Y:S01]  /*2c890*/  IMAD.X R106, R63, 0x1, R57, P5 ;  /* 0x000000013f6a7824 */ /* 0x000fe200028e0639 */
[----:B------:R-:W-:Y:S01]  /*2c8a0*/  IADD3 R56, P2, PT, R53, R56, RZ ;  /* 0x0000003835387210 */ /* 0x000fe20007f5e0ff */
[----:B------:R-:W-:Y:S01]  /*2c8b0*/  IMAD.X R59, RZ, RZ, RZ, P3 ;  /* 0x000000ffff3b7224 */ /* 0x000fe200018e06ff */
[----:B------:R-:W-:Y:S01]  /*2c8c0*/  ISETP.GE.U32.AND P5, PT, R64, R41, PT ;  /* 0x000000294000720c */ /* 0x000fe20003fa6070 */
[----:B------:R-:W-:Y:S01]  /*2c8d0*/  IMAD.X R65, RZ, RZ, R36, P1 ;  /* 0x000000ffff417224 */ /* 0x000fe200008e0624 */
[----:B------:R-:W-:Y:S01]  /*2c8e0*/  ISETP.LT.U32.AND P3, PT, R41, R52, PT ;  /* 0x000000342900720c */ /* 0x000fe20003f61070 */
[----:B------:R-:W-:Y:S01]  /*2c8f0*/  IMAD.X R57, RZ, RZ, R106, P2 ;  /* 0x000000ffff397224 */ /* 0x000fe200010e066a */
[----:B------:R-:W-:Y:S01]  /*2c900*/  ISETP.GE.U32.AND P2, PT, R56, R53, PT ;  /* 0x000000353800720c */ /* 0x000fe20003f46070 */
[----:B------:R-:W-:Y:S01]  /*2c910*/  IMAD.MOV.U32 R58, RZ, RZ, R37 ;  /* 0x000000ffff3a7224 */ /* 0x000fe200078e0025 */
[----:B------:R-:W-:Y:S01]  /*2c920*/  ISETP.GE.U32.AND.EX P5, PT, R65, R36, PT, P5 ;  /* 0x000000244100720c */ /* 0x000fe20003fa6150 */
[----:B------:R-:W-:Y:S01]  /*2c930*/  IMAD.WIDE.U32 R112, R26, R68, R64 ;  /* 0x000000441a707225 */ /* 0x000fe200078e0040 */
[----:B------:R-:W-:-:S02]  /*2c940*/  ISETP.LT.U32.AND P1, PT, R53, R103, PT ;  /* 0x000000673500720c */ /* 0x000fc40003f21070 */
[----:B------:R-:W-:Y:S01]  /*2c950*/  ISETP.LT.U32.OR.EX P3, PT, R36, R61, !P5, P3 ;  /* 0x0000003d2400720c */ /* 0x000fe20006f61530 */
[----:B------:R-:W-:Y:S01]  /*2c960*/  IMAD.WIDE.U32 R52, R43, R68, RZ ;  /* 0x000000442b347225 */ /* 0x000fe200078e00ff */
[----:B------:R-:W-:Y:S02]  /*2c970*/  ISETP.GE.U32.AND.EX P2, PT, R57, R106, PT, P2 ;  /* 0x0000006a3900720c */ /* 0x000fe40003f46120 */
[----:B------:R-:W-:Y:S01]  /*2c980*/  SEL R41, RZ, 0x1, !P3 ;  /* 0x00000001ff297807 */ /* 0x000fe20005800000 */
[----:B------:R-:W-:Y:S01]  /*2c990*/  IMAD.WIDE.U32.X R58, R10, R60, R58, P4 ;  /* 0x0000003c0a3a7225 */ /* 0x000fe200020e043a */
[----:B------:R-:W-:Y:S02]  /*2c9a0*/  ISETP.LT.U32.OR.EX P1, PT, R106, R63, !P2, P1 ;  /* 0x0000003f6a00720c */ /* 0x000fe40005721510 */
[----:B------:R-:W-:Y:S01]  /*2c9b0*/  IADD3 R117, P5, PT, R41, R112, RZ ;  /* 0x0000007029757210 */ /* 0x000fe20007fbe0ff */
[----:B------:R-:W-:-:S04]  /*2c9c0*/  IMAD.WIDE.U32 R52, P4, R26, R69, R52 ;  /* 0x000000451a347225 */ /* 0x000fc80007880034 */
[----:B------:R-:W-:-:S04]  /*2c9d0*/  IMAD.WIDE.U32 R104, R54, R9, RZ ;  /* 0x0000000936687225 */ /* 0x000fc800078e00ff */
[----:B------:R-:W-:Y:S01]  /*2c9e0*/  IMAD R61, R107, R74, RZ ;  /* 0x0000004a6b3d7224 */ /* 0x000fe200078e02ff */
[----:B------:R-:W-:Y:S01]  /*2c9f0*/  LOP3.LUT R107, RZ, R107, RZ, 0x33, !PT ;  /* 0x0000006bff6b7212 */ /* 0x000fe200078e33ff */
[----:B------:R-:W-:Y:S01]  /*2ca00*/  IMAD.IADD R109, R52, 0x1, R113 ;  /* 0x00000001346d7824 */ /* 0x000fe200078e0271 */
[----:B------:R-:W-:Y:S01]  /*2ca10*/  LOP3.LUT R113, RZ, R108, RZ, 0x33, !PT ;  /* 0x0000006cff717212 */ /* 0x000fe200078e33ff */
[----:B------:R-:W-:-:S04]  /*2ca20*/  IMAD.WIDE.U32 R36, R108, R74, RZ ;  /* 0x0000004a6c247225 */ /* 0x000fc800078e00ff */
[----:B------:R-:W-:Y:S02]  /*2ca30*/  IMAD R115, R108, R75, R61 ;  /* 0x0000004b6c737224 */ /* 0x000fe400078e023d */
[----:B------:R-:W-:-:S04]  /*2ca40*/  IMAD.WIDE.U32 R110, R42, R9, RZ ;  /* 0x000000092a6e7225 */ /* 0x000fc800078e00ff */
[----:B------:R-:W-:-:S04]  /*2ca50*/  IMAD.WIDE.U32 R104, P2, R4, R42, R104 ;  /* 0x0000002a04687225 */ /* 0x000fc80007840068 */
[----:B------:R-:W-:Y:S01]  /*2ca60*/  IMAD.X R106, RZ, RZ, R109, P5 ;  /* 0x000000ffff6a7224 */ /* 0x000fe200028e066d */
[----:B------:R-:W-:Y:S01]  /*2ca70*/  ISETP.LT.U32.AND P5, PT, R112, R64, PT ;  /* 0x000000407000720c */ /* 0x000fe20003fa1070 */
[----:B------:R-:W-:Y:S01]  /*2ca80*/  IMAD.IADD R41, R37, 0x1, R115 ;  /* 0x0000000125297824 */ /* 0x000fe200078e0273 */
[----:B------:R-:W-:Y:S01]  /*2ca90*/  IADD3 RZ, P3, PT, R111, R104, RZ ;  /* 0x000000686fff7210 */ /* 0x000fe20007f7e0ff */
[----:B------:R-:W-:Y:S02]  /*2caa0*/  IMAD R64, R10, R62, RZ ;  /* 0x0000003e0a407224 */ /* 0x000fe400078e02ff */
[----:B------:R-:W-:-:S04]  /*2cab0*/  IMAD.WIDE.U32 R110, R41, R72, RZ ;  /* 0x00000048296e7225 */ /* 0x000fc800078e00ff */
[----:B------:R-:W-:Y:S02]  /*2cac0*/  IMAD R115, R11, R60, R64 ;  /* 0x0000003c0b737224 */ /* 0x000fe400078e0240 */
[----:B------:R-:W-:Y:S01]  /*2cad0*/  IMAD.X R61, RZ, RZ, RZ, P2 ;  /* 0x000000ffff3d7224 */ /* 0x000fe200010e06ff */
[----:B------:R-:W-:Y:S01]  /*2cae0*/  ISETP.GE.U32.AND P2, PT, R117, R112, PT ;  /* 0x000000707500720c */ /* 0x000fe20003f46070 */
[----:B------:R-:W-:Y:S02]  /*2caf0*/  IMAD.MOV.U32 R60, RZ, RZ, R105 ;  /* 0x000000ffff3c7224 */ /* 0x000fe400078e0069 */
[----:B------:R-:W-:Y:S01]  /*2cb00*/  IMAD.MOV.U32 R64, RZ, RZ, R53 ;  /* 0x000000ffff407224 */ /* 0x000fe200078e0035 */
[----:B------:R-:W-:Y:S01]  /*2cb10*/  ISETP.GE.U32.AND.EX P2, PT, R106, R109, PT, P2 ;  /* 0x0000006d6a00720c */ /* 0x000fe20003f46120 */
[----:B------:R-:W-:-:S03]  /*2cb20*/  IMAD.WIDE.U32.X R60, R4, R54, R60, P3 ;  /* 0x00000036043c7225 */ /* 0x000fc600018e043c */
[----:B------:R-:W-:Y:S01]  /*2cb30*/  ISETP.LT.U32.OR.EX P2, PT, R109, R65, !P2, P5 ;  /* 0x000000416d00720c */ /* 0x000fe20005741550 */
[----:B------:R-:W-:-:S04]  /*2cb40*/  IMAD.WIDE.U32 R104, P3, R36, R73, R110 ;  /* 0x0000004924687225 */ /* 0x000fc8000786006e */
[----:B------:R-:W-:-:S04]  /*2cb50*/  IMAD.WIDE.U32 R110, R36, R72, RZ ;  /* 0x00000048246e7225 */ /* 0x000fc800078e00ff */
[----:B------:R-:W-:Y:S01]  /*2cb60*/  IMAD.X R109, RZ, RZ, RZ, P3 ;  /* 0x000000ffff6d7224 */ /* 0x000fe200018e06ff */
[----:B------:R-:W-:Y:S01]  /*2cb70*/  IADD3 R104, P5, PT, R111, R104, RZ ;  /* 0x000000686f687210 */ /* 0x000fe20007fbe0ff */
[----:B------:R-:W-:Y:S01]  /*2cb80*/  IMAD.MOV.U32 R108, RZ, RZ, R105 ;  /* 0x000000ffff6c7224 */ /* 0x000fe200078e0069 */
[----:B------:R-:W-:Y:S01]  /*2cb90*/  ISETP.GT.U32.AND P3, PT, R110, R113, PT ;  /* 0x000000716e00720c */ /* 0x000fe20003f64070 */
[----:B------:R-:W-:Y:S01]  /*2cba0*/  IMAD.X R65, RZ, RZ, RZ, P4 ;  /* 0x000000ffff417224 */ /* 0x000fe200020e06ff */
[----:B------:R-:W-:Y:S01]  /*2cbb0*/  @!P0 ISETP.NE.U32.AND P4, PT, R103, RZ, PT ;  /* 0x000000ff6700820c */ /* 0x000fe20003f85070 */
[----:B------:R-:W-:Y:S01]  /*2cbc0*/  IMAD.WIDE.U32.X R108, R41, R73, R108, P5 ;  /* 0x00000049296c7225 */ /* 0x000fe200028e046c */
[----:B------:R-:W-:Y:S02]  /*2cbd0*/  ISETP.GT.U32.AND.EX P3, PT, R104, R107, PT, P3 ;  /* 0x0000006b6800720c */ /* 0x000fe40003f64130 */
[----:B------:R-:W-:Y:S01]  /*2cbe0*/  @!P0 ISETP.NE.AND.EX P4, PT, R63, RZ, PT, P4 ;  /* 0x000000ff3f00820c */ /* 0x000fe20003f85340 */
[----:B------:R-:W-:Y:S01]  /*2cbf0*/  IMAD.WIDE.U32 R110, R26, R68, RZ ;  /* 0x000000441a6e7225 */ /* 0x000fe200078e00ff */
[----:B------:R-:W-:-:S02]  /*2cc00*/  IADD3 R105, P5, PT, R117, R108, RZ ;  /* 0x0000006c75697210 */ /* 0x000fc40007fbe0ff */
[----:B------:R-:W-:Y:S02]  /*2cc10*/  @!P0 SEL R110, RZ, 0x1, P4 ;  /* 0x00000001ff6e8807 */ /* 0x000fe40002000000 */
[----:B------:R-:W-:Y:S01]  /*2cc20*/  IADD3 RZ, P4, PT, R111, R52, RZ ;  /* 0x000000346fff7210 */ /* 0x000fe20007f9e0ff */
[----:B------:R-:W-:-:S04]  /*2cc30*/  IMAD.WIDE.U32 R52, R11, R62, R56 ;  /* 0x0000003e0b347225 */ /* 0x000fc800078e0038 */
[----:B------:R-:W-:Y:S01]  /*2cc40*/  IMAD.X R107, R106, 0x1, R109, P5 ;  /* 0x000000016a6b7824 */ /* 0x000fe200028e066d */
        /* <DEDUP_REMOVED lines=8> */
[----:B------:R-:W-:Y:S01]  /*2ccd0*/  ISETP.GE.U32.AND.EX P1, PT, R103, R57, PT, P1 ;  /* 0x000000396700720c */ /* 0x000fe20003f26110 */
[----:B------:R-:W-:-:S03]  /*2cce0*/  IMAD.WIDE.U32 R62, R9, R42, R38 ;  /* 0x0000002a093e7225 */ /* 0x000fc600078e0026 */
[----:B------:R-:W-:Y:S01]  /*2ccf0*/  SEL R9, RZ, 0x1, P1 ;  /* 0x00000001ff097807 */ /* 0x000fe20000800000 */
[----:B------:R-:W-:Y:S01]  /*2cd00*/  IMAD.X R57, RZ, RZ, R102, P0 ;  /* 0x000000ffff397224 */ /* 0x000fe200000e0666 */
[----:B------:R-:W-:Y:S01]  /*2cd10*/  IADD3 R4, P0, PT, R53, R58, RZ ;  /* 0x0000003a35047210 */ /* 0x000fe20007f1e0ff */
[----:B------:R-:W-:Y:S01]  /*2cd20*/  IMAD.WIDE.U32.X R64, R43, R69, R64, P4 ;  /* 0x000000452b407225 */ /* 0x000fe200020e0440 */
[----:B------:R-:W-:Y:S02]  /*2cd30*/  SEL R58, RZ, 0x1, !P2 ;  /* 0x00000001ff3a7807 */ /* 0x000fe40005000000 */
[----:B------:R-:W-:Y:S01]  /*2cd40*/  IADD3 R9, P4, PT, R4, R9, RZ ;  /* 0x0000000904097210 */ /* 0x000fe20007f9e0ff */
[----:B------:R-:W-:Y:S01]  /*2cd50*/  IMAD.X R56, R57, 0x1, R59, P0 ;  /* 0x0000000139387824 */ /* 0x000fe200000e063b */
[----:B------:R-:W-:Y:S01]  /*2cd60*/  IADD3 R55, P5, PT, R62, R64, RZ ;  /* 0x000000403e377210 */ /* 0x000fe20007fbe0ff */
[----:B------:R-:W-:Y:S01]  /*2cd70*/  IMAD.IADD R115, R63, 0x1, R109 ;  /* 0x000000013f737824 */ /* 0x000fe200078e026d */
[----:B------:R-:W-:Y:S01]  /*2cd80*/  ISETP.LT.U32.AND P0, PT, R4, R53, PT ;  /* 0x000000350400720c */ /* 0x000fe20003f01070 */
[----:B------:R-:W-:Y:S01]  /*2cd90*/  IMAD.X R53, RZ, RZ, R56, P4 ;  /* 0x000000ffff357224 */ /* 0x000fe200020e0638 */
[----:B------:R-:W-:Y:S01]  /*2cda0*/  ISETP.GE.U32.AND P4, PT, R9, R4, PT ;  /* 0x000000040900720c */ /* 0x000fe20003f86070 */
[----:B------:R-:W-:Y:S01]  /*2cdb0*/  IMAD.X R63, R115, 0x1, R65, P5 ;  /* 0x00000001733f7824 */ /* 0x000fe200028e0641 */
[----:B------:R-:W-:Y:S01]  /*2cdc0*/  SEL R4, RZ, 0x1, !P3 ;  /* 0x00000001ff047807 */ /* 0x000fe20005800000 */
[----:B------:R-:W-:Y:S01]  /*2cdd0*/  IMAD.WIDE.U32 R64, R54, R15, RZ ;  /* 0x0000000f36407225 */ /* 0x000fe200078e00ff */
[----:B------:R-:W-:-:S02]  /*2cde0*/  IADD3 R113, P3, PT, R40, R60, RZ ;  /* 0x0000003c28717210 */ /* 0x000fc40007f7e0ff */
[----:B------:R-:W-:Y:S01]  /*2cdf0*/  ISETP.GE.U32.AND.EX P2, PT, R53, R56, PT, P4 ;  /* 0x000000383500720c */ /* 0x000fe20003f46140 */
[----:B------:R-:W-:Y:S01]  /*2ce00*/  IMAD.WIDE.U32 R108, R42, R15, RZ ;  /* 0x0000000f2a6c7225 */ /* 0x000fe200078e00ff */
[----:B------:R-:W-:Y:S02]  /*2ce10*/  ISETP.LT.U32.AND P1, PT, R105, R117, PT ;  /* 0x000000756900720c */ /* 0x000fe40003f21070 */
[----:B------:R-:W-:Y:S01]  /*2ce20*/  ISETP.LT.U32.OR.EX P2, PT, R56, R57, !P2, P0 ;  /* 0x000000393800720c */ /* 0x000fe20005741500 */
[----:B------:R-:W-:Y:S01]  /*2ce30*/  IMAD.WIDE.U32 R64, P4, R12, R42, R64 ;  /* 0x0000002a0c407225 */ /* 0x000fe20007880040 */
[----:B------:R-:W-:-:S03]  /*2ce40*/  IADD3 R58, P0, PT, R55, R58, RZ ;  /* 0x0000003a373a7210 */ /* 0x000fc60007f1e0ff */
[----:B------:R-:W-:Y:S01]  /*2ce50*/  IMAD.X R102, R27, 0x1, R61, P3 ;  /* 0x000000011b667824 */ /* 0x000fe200018e063d */
[----:B------:R-:W-:Y:S01]  /*2ce60*/  IADD3 R60, P3, PT, R105, R4, RZ ;  /* 0x00000004693c7210 */ /* 0x000fe20007f7e0ff */
[----:B------:R-:W-:Y:S01]  /*2ce70*/  IMAD.X R57, RZ, RZ, RZ, P4 ;  /* 0x000000ffff397224 */ /* 0x000fe200020e06ff */
[----:B------:R-:W-:Y:S01]  /*2ce80*/  ISETP.GE.U32.AND P5, PT, R58, R55, PT ;  /* 0x000000373a00720c */ /* 0x000fe20003fa6070 */
[----:B------:R-:W-:Y:S01]  /*2ce90*/  IMAD.X R59, RZ, RZ, R63, P0 ;  /* 0x000000ffff3b7224 */ /* 0x000fe200000e063f */
[----:B------:R-:W-:Y:S01]  /*2cea0*/  ISETP.GE.U32.AND P4, PT, R60, R105, PT ;  /* 0x000000693c00720c */ /* 0x000fe20003f86070 */
[----:B------:R-:W-:Y:S01]  /*2ceb0*/  IMAD.WIDE.U32 R104, R41, R70, RZ ;  /* 0x0000004629687225 */ /* 0x000fe200078e00ff */
[----:B------:R-:W-:Y:S02]  /*2cec0*/  ISETP.LT.U32.AND P0, PT, R55, R62, PT ;  /* 0x0000003e3700720c */ /* 0x000fe40003f01070 */
[----:B------:R-:W-:Y:S01]  /*2ced0*/  ISETP.GE.U32.AND.EX P5, PT, R59, R63, PT, P5 ;  /* 0x0000003f3b00720c */ /* 0x000fe20003fa6150 */
[----:B------:R-:W-:-:S02]  /*2cee0*/  IMAD.X R61, RZ, RZ, R107, P3 ;  /* 0x000000ffff3d7224 */ /* 0x000fc400018e066b */
[C---:B------:R-:W-:Y:S01]  /*2cef0*/  IMAD.WIDE.U32 R104, P3, R36.reuse, R71, R104 ;  /* 0x0000004724687225 */ /* 0x040fe20007860068 */
[----:B------:R-:W-:Y:S02]  /*2cf00*/  ISETP.LT.U32.OR.EX P0, PT, R63, R115, !P5, P0 ;  /* 0x000000733f00720c */ /* 0x000fe40006f01500 */
[----:B------:R-:W-:Y:S01]  /*2cf10*/  ISETP.GE.U32.AND.EX P4, PT, R61, R107, PT, P4 ;  /* 0x0000006b3d00720c */ /* 0x000fe20003f86140 */
[----:B------:R-:W-:Y:S01]  /*2cf20*/  IMAD.WIDE.U32 R110, R36, R70, RZ ;  /* 0x00000046246e7225 */ /* 0x000fe200078e00ff */
[----:B------:R-:W-:Y:S02]  /*2cf30*/  IADD3 RZ, P5, PT, R109, R64, RZ ;  /* 0x000000406dff7210 */ /* 0x000fe40007fbe0ff */
[----:B------:R-:W-:Y:S01]  /*2cf40*/  ISETP.LT.U32.OR.EX P1, PT, R107, R106, !P4, P1 ;  /* 0x0000006a6b00720c */ /* 0x000fe20006721510 */
[----:B------:R-:W-:Y:S01]  /*2cf50*/  IMAD.X R109, RZ, RZ, RZ, P3 ;  /* 0x000000ffff6d7224 */ /* 0x000fe200018e06ff */
[----:B------:R-:W-:Y:S01]  /*2cf60*/  ISETP.GE.U32.AND P3, PT, R62, R38, PT ;  /* 0x000000263e00720c */ /* 0x000fe20003f66070 */
[----:B------:R-:W-:Y:S01]  /*2cf70*/  IMAD.WIDE.U32 R106, R43, R66, RZ ;  /* 0x000000422b6a7225 */ /* 0x000fe200078e00ff */
[----:B------:R-:W-:-:S02]  /*2cf80*/  IADD3 RZ, P4, PT, R111, R104, RZ ;  /* 0x000000686fff7210 */ /* 0x000fc40007f9e0ff */
[----:B------:R-:W-:Y:S01]  /*2cf90*/  ISETP.GE.U32.AND.EX P3, PT, R115, R39, PT, P3 ;  /* 0x000000277300720c */ /* 0x000fe20003f66130 */
[----:B------:R-:W-:Y:S01]  /*2cfa0*/  IMAD.WIDE.U32 R110, R36, R70, R60 ;  /* 0x00000046246e7225 */ /* 0x000fe200078e003c */
[----:B------:R-:W-:Y:S02]  /*2cfb0*/  SEL R39, RZ, 0x1, !P1 ;  /* 0x00000001ff277807 */ /* 0x000fe40004800000 */
[----:B------:R-:W-:Y:S01]  /*2cfc0*/  SEL R62, RZ, 0x1, P3 ;  /* 0x00000001ff3e7807 */ /* 0x000fe20001800000 */
[----:B------:R-:W-:Y:S01]  /*2cfd0*/  IMAD.MOV.U32 R56, RZ, RZ, R65 ;  /* 0x000000ffff387224 */ /* 0x000fe200078e0041 */
[----:B------:R-:W-:Y:S01]  /*2cfe0*/  IADD3 R4, P3, PT, R39, R110, RZ ;  /* 0x0000006e27047210 */ /* 0x000fe20007f7e0ff */
[----:B------:R-:W-:Y:S01]  /*2cff0*/  IMAD.IADD R104, R104, 0x1, R111 ;  /* 0x0000000168687824 */ /* 0x000fe200078e026f */
[----:B------:R-:W-:Y:S01]  /*2d000*/  SEL R39, RZ, 0x1, !P0 ;  /* 0x00000001ff277807 */ /* 0x000fe20004000000 */
[----:B------:R-:W-:Y:S01]  /*2d010*/  IMAD.WIDE.U32 R64, R26, R66, R58 ;  /* 0x000000421a407225 */ /* 0x000fe200078e003a */
[----:B------:R-:W-:-:S02]  /*2d020*/  IADD3 R62, P0, PT, R113, R62, RZ ;  /* 0x0000003e713e7210 */ /* 0x000fc40007f1e0ff */
[----:B------:R-:W-:Y:S01]  /*2d030*/  ISETP.LT.U32.AND P1, PT, R110, R60, PT ;  /* 0x0000003c6e00720c */ /* 0x000fe20003f21070 */
[----:B------:R-:W-:-:S04]  /*2d040*/  IMAD.WIDE.U32.X R56, R12, R54, R56, P5 ;  /* 0x000000360c387225 */ /* 0x000fc800028e0438 */
[----:B------:R-:W-:-:S04]  /*2d050*/  IMAD.WIDE.U32 R106, P5, R26, R67, R106 ;  /* 0x000000431a6a7225 */ /* 0x000fc800078a006a */
[----:B------:R-:W-:Y:S01]  /*2d060*/  IMAD.X R55, RZ, RZ, R104, P3 ;  /* 0x000000ffff377224 */ /* 0x000fe200018e0668 */
[----:B------:R-:W-:Y:S01]  /*2d070*/  IADD3 R115, P3, PT, R39, R64, RZ ;  /* 0x0000004027737210 */ /* 0x000fe20007f7e0ff */
[----:B------:R-:W-:Y:S02]  /*2d080*/  IMAD.IADD R111, R106, 0x1, R65 ;  /* 0x000000016a6f7824 */ /* 0x000fe400078e0241 */
[----:B------:R-:W-:Y:S02]  /*2d090*/  IMAD.MOV.U32 R108, RZ, RZ, R105 ;  /* 0x000000ffff6c7224 */ /* 0x000fe400078e0069 */
[----:B------:R-:W-:Y:S01]  /*2d0a0*/  IMAD.X R105, RZ, RZ, RZ, P5 ;  /* 0x000000ffff697224 */ /* 0x000fe200028e06ff */
[----:B------:R-:W-:Y:S01]  /*2d0b0*/  ISETP.GE.U32.AND P5, PT, R4, R110, PT ;  /* 0x0000006e0400720c */ /* 0x000fe20003fa6070 */
[----:B------:R-:W-:Y:S01]  /*2d0c0*/  IMAD.X R63, RZ, RZ, R102, P0 ;  /* 0x000000ffff3f7224 */ /* 0x000fe200000e0666 */
[----:B------:R-:W-:Y:S01]  /*2d0d0*/  ISETP.GE.U32.AND P0, PT, R113, R40, PT ;  /* 0x000000287100720c */ /* 0x000fe20003f06070 */
[----:B------:R-:W-:Y:S01]  /*2d0e0*/  IMAD.X R110, RZ, RZ, R111, P3 ;  /* 0x000000ffff6e7224 */ /* 0x000fe200018e066f */
[----:B------:R-:W-:Y:S01]  /*2d0f0*/  ISETP.GE.U32.AND P3, PT, R62, R113, PT ;  /* 0x000000713e00720c */ /* 0x000fe20003f66070 */
[----:B------:R-:W-:Y:S01]  /*2d100*/  IMAD.WIDE.U32.X R108, R41, R71, R108, P4 ;  /* 0x00000047296c7225 */ /* 0x000fe200020e046c */
[----:B------:R-:W-:-:S02]  /*2d110*/  ISETP.GE.U32.AND.EX P0, PT, R102, R27, PT, P0 ;  /* 0x0000001b6600720c */ /* 0x000fc40003f06100 */
[----:B------:R-:W-:Y:S01]  /*2d120*/  ISETP.GE.U32.AND.EX P3, PT, R63, R102, PT, P3 ;  /* 0x000000663f00720c */ /* 0x000fe20003f66130 */
[----:B------:R-:W-:Y:S01]  /*2d130*/  IMAD.WIDE.U32 R38, R26, R66, RZ ;  /* 0x000000421a267225 */ /* 0x000fe200078e00ff */
[----:B------:R-:W-:Y:S02]  /*2d140*/  ISETP.GE.U32.AND.EX P5, PT, R55, R104, PT, P5 ;  /* 0x000000683700720c */ /* 0x000fe40003fa6150 */
[----:B------:R-:W-:Y:S01]  /*2d150*/  SEL R38, RZ, 0x1, !P2 ;  /* 0x00000001ff267807 */ /* 0x000fe20005000000 */
[----:B------:R-:W-:Y:S01]  /*2d160*/  IMAD.MOV.U32 R102, RZ, RZ, R52 ;  /* 0x000000ffff667224 */ /* 0x000fe200078e0034 */
[----:B------:R-:W-:Y:S01]  /*2d170*/  ISETP.LT.U32.OR.EX P1, PT, R104, R61, !P5, P1 ;  /* 0x0000003d6800720c */ /* 0x000fe20006f21510 */
[----:B------:R-:W-:Y:S01]  /*2d180*/  IMAD.MOV.U32 R104, RZ, RZ, R107 ;  /* 0x000000ffff687224 */ /* 0x000fe200078e006b */
[----:B------:R-:W-:Y:S01]  /*2d190*/  IADD3 R27, P5, PT, R115, R108, RZ ;  /* 0x0000006c731b7210 */ /* 0x000fe20007fbe0ff */
[----:B------:R-:W-:Y:S01]  /*2d1a0*/  IMAD R12, R12, R42, RZ ;  /* 0x0000002a0c0c7224 */ /* 0x000fe200078e02ff */
[----:B------:R-:W-:Y:S01]  /*2d1b0*/  SEL R26, RZ, 0x1, !P1 ;  /* 0x00000001ff1a7807 */ /* 0x000fe20004800000 */
[----:B------:R-:W-:Y:S01]  /*2d1c0*/  IMAD.MOV.U32 R40, RZ, RZ, RZ ;  /* 0x000000ffff287224 */ /* 0x000fe200078e00ff */
[----:B------:R-:W-:Y:S01]  /*2d1d0*/  IADD3 RZ, P4, PT, R39, R106, RZ ;  /* 0x0000006a27ff7210 */ /* 0x000fe20007f9e0ff */
[----:B------:R-:W-:Y:S01]  /*2d1e0*/  IMAD.X R109, R110, 0x1, R109, P5 ;  /* 0x000000016e6d7824 */ /* 0x000fe200028e066d */
[----:B------:R-:W-:Y:S01]  /*2d1f0*/  ISETP.LT.U32.AND P1, PT, R64, R58, PT ;  /* 0x0000003a4000720c */ /* 0x000fe20003f21070 */
[----:B------:R-:W-:Y:S01]  /*2d200*/  IMAD.MOV.U32 R52, RZ, RZ, R38 ;  /* 0x000000ffff347224 */ /* 0x000fe200078e0026 */
[----:B------:R-:W-:Y:S11]  /*2d210*/  @P3 BRA P0, `(.L_x_188) ;  /* 0x00000000003c3947 */ /* 0x000ff60000000000 */
        /* <DEDUP_REMOVED lines=15> */
.L_x_188:
[----:B------:R-:W-:Y:S05]  /*2d310*/  BSYNC.RECONVERGENT B3 ;  /* 0x0000000000037941 */ /* 0x000fea0003800200 */
.L_x_187:
[----:B------:R-:W-:Y:S01]  /*2d320*/  IADD3 R26, P0, PT, R27, R26, RZ ;  /* 0x0000001a1b1a7210 */ /* 0x000fe20007f1e0ff */
[----:B------:R-:W-:Y:S01]  /*2d330*/  IMAD R37, R15, R54, R12 ;  /* 0x000000360f257224 */ /* 0x000fe200078e020c */
[----:B------:R-:W-:Y:S01]  /*2d340*/  ISETP.LT.U32.AND P3, PT, R27, R115, PT ;  /* 0x000000731b00720c */ /* 0x000fe20003f61070 */
[----:B------:R-:W-:Y:S01]  /*2d350*/  IMAD.WIDE.U32 R38, R15, R42, R62 ;  /* 0x0000002a0f267225 */ /* 0x000fe200078e003e */
[----:B------:R-:W-:Y:S01]  /*2d360*/  ISETP.GE.U32.AND P2, PT, R26, R27, PT ;  /* 0x0000001b1a00720c */ /* 0x000fe20003f46070 */
[----:B------:R-:W-:Y:S01]  /*2d370*/  BSSY.RECONVERGENT B3, `(.L_x_189) ;  /* 0x00000d1000037945 */ /* 0x000fe20003800200 */
[----:B------:R-:W-:Y:S01]  /*2d380*/  ISETP.GE.U32.AND P5, PT, R115, R64, PT ;  /* 0x000000407300720c */ /* 0x000fe20003fa6070 */
[----:B------:R-:W-:Y:S01]  /*2d390*/  IMAD.X R27, RZ, RZ, R109, P0 ;  /* 0x000000ffff1b7224 */ /* 0x000fe200000e066d */
[----:B------:R-:W-:Y:S01]  /*2d3a0*/  ISETP.GE.U32.AND P0, PT, R38, R62, PT ;  /* 0x0000003e2600720c */ /* 0x000fe20003f06070 */
[----:B------:R-:W-:Y:S01]  /*2d3b0*/  IMAD.WIDE.U32 R60, R41, R68, RZ ;  /* 0x00000044293c7225 */ /* 0x000fe200078e00ff */
[----:B------:R-:W-:-:S02]  /*2d3c0*/  ISETP.GE.U32.AND.EX P5, PT, R110, R111, PT, P5 ;  /* 0x0000006f6e00720c */ /* 0x000fc40003fa6150 */
[----:B------:R-:W-:Y:S01]  /*2d3d0*/  ISETP.GE.U32.AND.EX P2, PT, R27, R109, PT, P2 ;  /* 0x0000006d1b00720c */ /* 0x000fe20003f46120 */
[----:B------:R-:W-:Y:S01]  /*2d3e0*/  IMAD.IADD R15, R39, 0x1, R37 ;  /* 0x00000001270f7824 */ /* 0x000fe200078e0225 */
[----:B------:R-:W-:Y:S01]  /*2d3f0*/  ISETP.LT.U32.OR.EX P1, PT, R111, R59, !P5, P1 ;  /* 0x0000003b6f00720c */ /* 0x000fe20006f21510 */
[----:B------:R-:W-:Y:S01]  /*2d400*/  IMAD.WIDE.U32.X R104, R43, R67, R104, P4 ;  /* 0x000000432b687225 */ /* 0x000fe200020e0468 */
[----:B------:R-:W-:Y:S02]  /*2d410*/  ISETP.LT.U32.OR.EX P2, PT, R109, R110, !P2, P3 ;  /* 0x0000006e6d00720c */ /* 0x000fe40005741530 */
[----:B------:R-:W-:Y:S01]  /*2d420*/  ISETP.GE.U32.AND.EX P3, PT, R15, R63, PT, P0 ;  /* 0x0000003f0f00720c */ /* 0x000fe20003f66100 */
[----:B------:R-:W-:Y:S01]  /*2d430*/  IMAD.WIDE.U32 R108, R36, R68, R26 ;  /* 0x00000044246c7225 */ /* 0x000fe200078e001a */
[----:B------:R-:W-:Y:S02]  /*2d440*/  SEL R59, RZ, 0x1, !P2 ;  /* 0x00000001ff3b7807 */ /* 0x000fe40005000000 */
[----:B------:R-:W-:Y:S01]  /*2d450*/  IADD3 R43, P0, PT, R102, R56, RZ ;  /* 0x00000038662b7210 */ /* 0x000fe20007f1e0ff */
[----:B------:R-:W-:Y:S01]  /*2d460*/  IMAD.WIDE.U32 R62, P5, R36, R69, R60 ;  /* 0x00000045243e7225 */ /* 0x000fe200078a003c */
[----:B------:R-:W-:-:S02]  /*2d470*/  IADD3 R59, P2, PT, R59, R108, RZ ;  /* 0x0000006c3b3b7210 */ /* 0x000fc40007f5e0ff */
[----:B------:R-:W-:Y:S01]  /*2d480*/  IADD3 R37, P4, PT, R38, R104, RZ ;  /* 0x0000006826257210 */ /* 0x000fe20007f9e0ff */
[----:B------:R-:W-:Y:S02]  /*2d490*/  IMAD.IADD R39, R62, 0x1, R109 ;  /* 0x000000013e277824 */ /* 0x000fe400078e026d */
[----:B------:R-:W-:Y:S01]  /*2d4a0*/  IMAD.X R107, R103, 0x1, R57, P0 ;  /* 0x00000001676b7824 */ /* 0x000fe200000e0639 */
[----:B------:R-:W-:Y:S01]  /*2d4b0*/  ISETP.GE.U32.AND P0, PT, R59, R108, PT ;  /* 0x0000006c3b00720c */ /* 0x000fe20003f06070 */
[----:B------:R-:W-:Y:S01]  /*2d4c0*/  IMAD.X R106, RZ, RZ, R39, P2 ;  /* 0x000000ffff6a7224 */ /* 0x000fe200010e0627 */
[----:B------:R-:W-:Y:S01]  /*2d4d0*/  ISETP.LT.U32.AND P2, PT, R108, R26, PT ;  /* 0x0000001a6c00720c */ /* 0x000fe20003f41070 */
[----:B------:R-:W-:-:S03]  /*2d4e0*/  IMAD.WIDE.U32 R60, R54, R13, RZ ;  /* 0x0000000d363c7225 */ /* 0x000fc600078e00ff */
[----:B------:R-:W-:Y:S01]  /*2d4f0*/  ISETP.GE.U32.AND.EX P0, PT, R106, R39, PT, P0 ;  /* 0x000000276a00720c */ /* 0x000fe20003f06100 */
[----:B------:R-:W-:Y:S01]  /*2d500*/  IMAD.WIDE.U32 R56, R42, R13, RZ ;  /* 0x0000000d2a387225 */ /* 0x000fe200078e00ff */
[----:B------:R-:W-:Y:S02]  /*2d510*/  SEL R56, RZ, 0x1, P3 ;  /* 0x00000001ff387807 */ /* 0x000fe40001800000 */
[----:B------:R-:W-:Y:S01]  /*2d520*/  ISETP.LT.U32.OR.EX P0, PT, R39, R27, !P0, P2 ;  /* 0x0000001b2700720c */ /* 0x000fe20004701520 */
[----:B------:R-:W-:Y:S01]  /*2d530*/  IMAD.WIDE.U32 R64, R36, R68, RZ ;  /* 0x0000004424407225 */ /* 0x000fe200078e00ff */
[----:B------:R-:W-:Y:S02]  /*2d540*/  ISETP.GE.U32.AND P2, PT, R43, R102, PT ;  /* 0x000000662b00720c */ /* 0x000fe40003f46070 */
[----:B------:R-:W-:Y:S01]  /*2d550*/  SEL R102, RZ, 0x1, !P1 ;  /* 0x00000001ff667807 */ /* 0x000fe20004800000 */
[----:B------:R-:W-:Y:S01]  /*2d560*/  IMAD.X R58, R15, 0x1, R105, P4 ;  /* 0x000000010f3a7824 */ /* 0x000fe200020e0669 */
[----:B------:R-:W-:Y:S01]  /*2d570*/  IADD3 R56, P1, PT, R43, R56, RZ ;  /* 0x000000382b387210 */ /* 0x000fe20007f3e0ff */
[----:B------:R-:W-:-:S04]  /*2d580*/  IMAD.WIDE.U32 R60, P4, R5, R42, R60 ;  /* 0x0000002a053c7225 */ /* 0x000fc8000788003c */
[----:B------:R-:W-:Y:S01]  /*2d590*/  IMAD.X R105, RZ, RZ, RZ, P5 ;  /* 0x000000ffff697224 */ /* 0x000fe200028e06ff */
[----:B------:R-:W-:Y:S01]  /*2d5a0*/  IADD3 RZ, P5, PT, R65, R62, RZ ;  /* 0x0000003e41ff7210 */ /* 0x000fe20007fbe0ff */
[----:B------:R-:W-:Y:S01]  /*2d5b0*/  IMAD.MOV.U32 R104, RZ, RZ, R63 ;  /* 0x000000ffff687224 */ /* 0x000fe200078e003f */
[----:B------:R-:W-:Y:S01]  /*2d5c0*/  IADD3 RZ, P3, PT, R57, R60, RZ ;  /* 0x0000003c39ff7210 */ /* 0x000fe20007f7e0ff */
[----:B------:R-:W-:Y:S01]  /*2d5d0*/  IMAD.X R63, RZ, RZ, RZ, P4 ;  /* 0x000000ffff3f7224 */ /* 0x000fe200020e06ff */
[----:B------:R-:W-:Y:S01]  /*2d5e0*/  IADD3 R102, P4, PT, R37, R102, RZ ;  /* 0x0000006625667210 */ /* 0x000fe20007f9e0ff */
[----:B------:R-:W-:Y:S01]  /*2d5f0*/  IMAD.X R57, RZ, RZ, R107, P1 ;  /* 0x000000ffff397224 */ /* 0x000fe200008e066b */
[----:B------:R-:W-:Y:S01]  /*2d600*/  ISETP.GE.U32.AND P1, PT, R56, R43, PT ;  /* 0x0000002b3800720c */ /* 0x000fe20003f26070 */
[----:B------:R-:W-:Y:S01]  /*2d610*/  IMAD.WIDE.U32.X R64, R41, R69, R104, P5 ;  /* 0x0000004529407225 */ /* 0x000fe200028e0468 */
[----:B------:R-:W-:Y:S02]  /*2d620*/  SEL R60, RZ, 0x1, !P0 ;  /* 0x00000001ff3c7807 */ /* 0x000fe40004000000 */
[----:B------:R-:W-:Y:S01]  /*2d630*/  ISETP.GE.U32.AND.EX P1, PT, R57, R107, PT, P1 ;  /* 0x0000006b3900720c */ /* 0x000fe20003f26110 */
[----:B------:R-:W-:Y:S01]  /*2d640*/  IMAD.X R43, RZ, RZ, R58, P4 ;  /* 0x000000ffff2b7224 */ /* 0x000fe200020e063a */
[----:B------:R-:W-:Y:S01]  /*2d650*/  IADD3 R105, P4, PT, R102, R64, RZ ;  /* 0x0000004066697210 */ /* 0x000fe20007f9e0ff */
[----:B------:R-:W-:Y:S01]  /*2d660*/  IMAD R12, R55, R74, RZ ;  /* 0x0000004a370c7224 */ /* 0x000fe200078e02ff */
[----:B------:R-:W-:Y:S01]  /*2d670*/  ISETP.GE.U32.AND.EX P1, PT, R107, R103, P1, P2 ;  /* 0x000000676b00720c */ /* 0x000fe20000f26120 */
[----:B------:R-:W-:Y:S01]  /*2d680*/  IMAD.MOV.U32 R62, RZ, RZ, R61 ;  /* 0x000000ffff3e7224 */ /* 0x000fe200078e003d */
[C---:B------:R-:W-:Y:S01]  /*2d690*/  IADD3 R60, P2, PT, R105.reuse, R60, RZ ;  /* 0x0000003c693c7210 */ /* 0x040fe20007f5e0ff */
[----:B------:R-:W-:Y:S01]  /*2d6a0*/  IMAD R39, R4, R75, R12 ;  /* 0x0000004b04277224 */ /* 0x000fe200078e020c */
[----:B------:R-:W-:Y:S01]  /*2d6b0*/  ISETP.LT.U32.AND P0, PT, R105, R102, PT ;  /* 0x000000666900720c */ /* 0x000fe20003f01070 */
[----:B------:R-:W-:Y:S01]  /*2d6c0*/  IMAD.X R12, R43, 0x1, R65, P4 ;  /* 0x000000012b0c7824 */ /* 0x000fe200020e0641 */
[----:B------:R-:W-:Y:S01]  /*2d6d0*/  ISETP.GE.U32.AND P5, PT, R60, R105, PT ;  /* 0x000000693c00720c */ /* 0x000fe20003fa6070 */
[----:B------:R-:W-:Y:S01]  /*2d6e0*/  IMAD.WIDE.U32 R26, R4, R74, RZ ;  /* 0x0000004a041a7225 */ /* 0x000fe200078e00ff */
[----:B------:R-:W-:-:S02]  /*2d6f0*/  LOP3.LUT R103, RZ, R4, RZ, 0x33, !PT ;  /* 0x00000004ff677212 */ /* 0x000fc400078e33ff */
[----:B------:R-:W-:Y:S01]  /*2d700*/  LOP3.LUT R55, RZ, R55, RZ, 0x33, !PT ;  /* 0x00000037ff377212 */ /* 0x000fe200078e33ff */
[----:B------:R-:W-:Y:S02]  /*2d710*/  IMAD.X R61, RZ, RZ, R12, P2 ;  /* 0x000000ffff3d7224 */ /* 0x000fe400010e060c */
[----:B------:R-:W-:-:S03]  /*2d720*/  IMAD.WIDE.U32 R64, R41, R66, RZ ;  /* 0x0000004229407225 */ /* 0x000fc600078e00ff */
[----:B------:R-:W-:Y:S01]  /*2d730*/  ISETP.GE.U32.AND.EX P5, PT, R61, R12, PT, P5 ;  /* 0x0000000c3d00720c */ /* 0x000fe20003fa6150 */
[----:B------:R-:W-:Y:S02]  /*2d740*/  IMAD.IADD R39, R27, 0x1, R39 ;  /* 0x000000011b277824 */ /* 0x000fe400078e0227 */
[----:B------:R-:W-:Y:S01]  /*2d750*/  IMAD.WIDE.U32 R108, R36, R66, RZ ;  /* 0x00000042246c7225 */ /* 0x000fe200078e00ff */
[----:B------:R-:W-:-:S03]  /*2d760*/  ISETP.LT.U32.OR.EX P0, PT, R12, R43, !P5, P0 ;  /* 0x0000002b0c00720c */ /* 0x000fc60006f01500 */
[----:B------:R-:W-:-:S04]  /*2d770*/  IMAD.WIDE.U32 R64, P2, R36, R67, R64 ;  /* 0x0000004324407225 */ /* 0x000fc80007840040 */
[----:B------:R-:W-:Y:S01]  /*2d780*/  IMAD.WIDE.U32 R110, R26, R72, RZ ;  /* 0x000000481a6e7225 */ /* 0x000fe200078e00ff */
[----:B------:R-:W-:-:S03]  /*2d790*/  IADD3 RZ, P4, PT, R109, R64, RZ ;  /* 0x000000406dff7210 */ /* 0x000fc60007f9e0ff */
[----:B------:R-:W-:Y:S01]  /*2d7a0*/  IMAD.WIDE.U32 R104, R39, R72, RZ ;  /* 0x0000004827687225 */ /* 0x000fe200078e00ff */
[----:B------:R-:W-:-:S03]  /*2d7b0*/  ISETP.GT.U32.AND P5, PT, R110, R103, PT ;  /* 0x000000676e00720c */ /* 0x000fc60003fa4070 */
[C---:B------:R-:W-:Y:S02]  /*2d7c0*/  IMAD R12, R5.reuse, R42, RZ ;  /* 0x0000002a050c7224 */ /* 0x040fe400078e02ff */
[----:B------:R-:W-:-:S04]  /*2d7d0*/  IMAD.WIDE.U32.X R62, R5, R54, R62, P3 ;  /* 0x00000036053e7225 */ /* 0x000fc800018e043e */
[----:B------:R-:W-:Y:S02]  /*2d7e0*/  IMAD.X R109, RZ, RZ, RZ, P2 ;  /* 0x000000ffff6d7224 */ /* 0x000fe400010e06ff */
[----:B------:R-:W-:-:S04]  /*2d7f0*/  IMAD.WIDE.U32 R4, R13, R42, R56 ;  /* 0x0000002a0d047225 */ /* 0x000fc800078e0038 */
[----:B------:R-:W-:Y:S02]  /*2d800*/  IMAD R103, R13, R54, R12 ;  /* 0x000000360d677224 */ /* 0x000fe400078e020c */
[----:B------:R-:W-:Y:S02]  /*2d810*/  IMAD.MOV.U32 R108, RZ, RZ, R65 ;  /* 0x000000ffff6c7224 */ /* 0x000fe400078e0041 */
[----:B------:R-:W-:-:S04]  /*2d820*/  IMAD.WIDE.U32 R104, P3, R26, R73, R104 ;  /* 0x000000491a687225 */ /* 0x000fc80007860068 */
[----:B------:R-:W-:Y:S01]  /*2d830*/  IMAD.WIDE.U32.X R12, R41, R67, R108, P4 ;  /* 0x00000043290c7225 */ /* 0x000fe200020e046c */
[----:B------:R-:W-:Y:S02]  /*2d840*/  ISETP.GE.U32.AND P4, PT, R4, R56, PT ;  /* 0x000000380400720c */ /* 0x000fe40003f86070 */
[----:B------:R-:W-:Y:S01]  /*2d850*/  SEL R41, RZ, 0x1, !P0 ;  /* 0x00000001ff297807 */ /* 0x000fe20004000000 */
[----:B------:R-:W-:Y:S01]  /*2d860*/  IMAD.IADD R5, R5, 0x1, R103 ;  /* 0x0000000105057824 */ /* 0x000fe200078e0267 */
[----:B------:R-:W-:Y:S01]  /*2d870*/  IADD3 R110, P2, PT, R111, R104, RZ ;  /* 0x000000686f6e7210 */ /* 0x000fe20007f5e0ff */
[----:B------:R-:W-:Y:S01]  /*2d880*/  IMAD.X R109, RZ, RZ, RZ, P3 ;  /* 0x000000ffff6d7224 */ /* 0x000fe200018e06ff */
[----:B------:R-:W-:Y:S01]  /*2d890*/  @!P1 IADD3 R9, P0, PT, R9, 0x1, RZ ;  /* 0x0000000109099810 */ /* 0x000fe20007f1e0ff */
[----:B------:R-:W-:Y:S01]  /*2d8a0*/  IMAD.MOV.U32 R108, RZ, RZ, R105 ;  /* 0x000000ffff6c7224 */ /* 0x000fe200078e0069 */
[----:B------:R-:W-:Y:S02]  /*2d8b0*/  ISETP.GE.U32.AND.EX P4, PT, R5, R57, PT, P4 ;  /* 0x000000390500720c */ /* 0x000fe40003f86140 */
[----:B------:R-:W-:Y:S01]  /*2d8c0*/  ISETP.GT.U32.AND.EX P5, PT, R110, R55, PT, P5 ;  /* 0x000000376e00720c */ /* 0x000fe20003fa4150 */
[----:B------:R-:W-:Y:S01]  /*2d8d0*/  IMAD.WIDE.U32 R110, R36, R66, R60 ;  /* 0x00000042246e7225 */ /* 0x000fe200078e003c */
[----:B------:R-:W-:-:S02]  /*2d8e0*/  SEL R57, RZ, 0x1, P4 ;  /* 0x00000001ff397807 */ /* 0x000fc40002000000 */
[----:B------:R-:W-:Y:S01]  /*2d8f0*/  SEL R55, RZ, 0x1, !P5 ;  /* 0x00000001ff377807 */ /* 0x000fe20006800000 */
[----:B------:R-:W-:Y:S01]  /*2d900*/  @!P1 IMAD.X R53, RZ, RZ, R53, P0 ;  /* 0x000000ffff359224 */ /* 0x000fe200000e0635 */
[----:B------:R-:W-:Y:S01]  /*2d910*/  IADD3 R36, P0, PT, R9, R62, RZ ;  /* 0x0000003e09247210 */ /* 0x000fe20007f1e0ff */
[----:B------:R-:W-:Y:S01]  /*2d920*/  IMAD.IADD R65, R64, 0x1, R111 ;  /* 0x0000000140417824 */ /* 0x000fe200078e026f */
[----:B------:R-:W-:Y:S01]  /*2d930*/  IADD3 R103, P4, PT, R41, R110, RZ ;  /* 0x0000006e29677210 */ /* 0x000fe20007f9e0ff */
[----:B------:R-:W-:Y:S01]  /*2d940*/  IMAD.WIDE.U32.X R108, R39, R73, R108, P2 ;  /* 0x00000049276c7225 */ /* 0x000fe200010e046c */
[C---:B------:R-:W-:Y:S02]  /*2d950*/  IADD3 R56, P3, PT, R36.reuse, R57, RZ ;  /* 0x0000003924387210 */ /* 0x040fe40007f7e0ff */
[----:B------:R-:W-:Y:S01]  /*2d960*/  ISETP.LT.U32.AND P2, PT, R36, R9, PT ;  /* 0x000000092400720c */ /* 0x000fe20003f41070 */
[----:B------:R-:W-:Y:S01]  /*2d970*/  IMAD.X R64, R53, 0x1, R63, P0 ;  /* 0x0000000135407824 */ /* 0x000fe200000e063f */
[----:B------:R-:W-:Y:S01]  /*2d980*/  ISETP.LT.U32.AND P0, PT, R110, R60, PT ;  /* 0x0000003c6e00720c */ /* 0x000fe20003f01070 */
[----:B------:R-:W-:Y:S01]  /*2d990*/  IMAD.X R112, RZ, RZ, R65, P4 ;  /* 0x000000ffff707224 */ /* 0x000fe200020e0641 */
[----:B------:R-:W-:Y:S01]  /*2d9a0*/  ISETP.GE.U32.AND P4, PT, R103, R110, PT ;  /* 0x0000006e6700720c */ /* 0x000fe20003f86070 */
[----:B------:R-:W-:Y:S01]  /*2d9b0*/  IMAD.X R57, RZ, RZ, R64, P3 ;  /* 0x000000ffff397224 */ /* 0x000fe200018e0640 */
[----:B------:R-:W-:Y:S01]  /*2d9c0*/  ISETP.GE.U32.AND P3, PT, R56, R36, PT ;  /* 0x000000243800720c */ /* 0x000fe20003f66070 */
[----:B------:R-:W-:Y:S01]  /*2d9d0*/  IMAD.WIDE.U32 R62, R54, R11, RZ ;  /* 0x0000000b363e7225 */ /* 0x000fe200078e00ff */
[----:B------:R-:W-:-:S02]  /*2d9e0*/  IADD3 R36, P5, PT, R59, R108, RZ ;  /* 0x0000006c3b247210 */ /* 0x000fc40007fbe0ff */
[----:B------:R-:W-:Y:S02]  /*2d9f0*/  ISETP.GE.U32.AND.EX P4, PT, R112, R65, PT, P4 ;  /* 0x000000417000720c */ /* 0x000fe40003f86140 */
[----:B------:R-:W-:Y:S01]  /*2da00*/  ISETP.GE.U32.AND.EX P3, PT, R57, R64, PT, P3 ;  /* 0x000000403900720c */ /* 0x000fe20003f66130 */
[----:B------:R-:W-:Y:S01]  /*2da10*/  IMAD.X R41, R106, 0x1, R109, P5 ;  /* 0x000000016a297824 */ /* 0x000fe200028e066d */
[----:B------:R-:W-:Y:S01]  /*2da20*/  IADD3 R60, P5, PT, R36, R55, RZ ;  /* 0x00000037243c7210 */ /* 0x000fe20007fbe0ff */
[----:B------:R-:W-:Y:S01]  /*2da30*/  IMAD.WIDE.U32 R108, R39, R70, RZ ;  /* 0x00000046276c7225 */ /* 0x000fe200078e00ff */
[----:B------:R-:W-:Y:S02]  /*2da40*/  ISETP.LT.U32.OR.EX P0, PT, R65, R61, !P4, P0 ;  /* 0x0000003d4100720c */ /* 0x000fe40006701500 */
[----:B------:R-:W-:Y:S01]  /*2da50*/  ISETP.LT.U32.OR.EX P4, PT, R64, R53, !P3, P2 ;  /* 0x000000354000720c */ /* 0x000fe20005f81520 */
[----:B------:R-:W-:Y:S01]  /*2da60*/  IMAD.WIDE.U32 R64, P2, R10, R42, R62 ;  /* 0x0000002a0a407225 */ /* 0x000fe2000784003e */
[----:B------:R-:W-:-:S03]  /*2da70*/  ISETP.GE.U32.AND P3, PT, R60, R36, PT ;  /* 0x000000243c00720c */ /* 0x000fc60003f66070 */
[----:B------:R-:W-:Y:S02]  /*2da80*/  IMAD.X R61, RZ, RZ, R41, P5 ;  /* 0x000000ffff3d7224 */ /* 0x000fe400028e0629 */
[----:B------:R-:W-:-:S03]  /*2da90*/  IMAD.WIDE.U32 R62, R42, R11, RZ ;  /* 0x0000000b2a3e7225 */ /* 0x000fc600078e00ff */
[----:B------:R-:W-:Y:S01]  /*2daa0*/  ISETP.GE.U32.AND.EX P3, PT, R61, R41, PT, P3 ;  /* 0x000000293d00720c */ /* 0x000fe20003f66130 */
[----:B------:R-:W-:Y:S01]  /*2dab0*/  IMAD.X R105, RZ, RZ, RZ, P2 ;  /* 0x000000ffff697224 */ /* 0x000fe200010e06ff */
[----:B------:R-:W-:Y:S01]  /*2dac0*/  ISETP.LT.U32.AND P2, PT, R36, R59, PT ;  /* 0x0000003b2400720c */ /* 0x000fe20003f41070 */
[----:B------:R-:W-:Y:S01]  /*2dad0*/  IMAD.MOV.U32 R104, RZ, RZ, R65 ;  /* 0x000000ffff687224 */ /* 0x000fe200078e0041 */
[----:B------:R-:W-:Y:S01]  /*2dae0*/  IADD3 RZ, P5, PT, R63, R64, RZ ;  /* 0x000000403fff7210 */ /* 0x000fe20007fbe0ff */
[----:B------:R-:W-:Y:S01]  /*2daf0*/  IMAD.WIDE.U32 R64, R26, R70, RZ ;  /* 0x000000461a407225 */ /* 0x000fe200078e00ff */
[----:B------:R-:W-:-:S03]  /*2db00*/  ISETP.LT.U32.OR.EX P3, PT, R41, R106, !P3, P2 ;  /* 0x0000006a2900720c */ /* 0x000fc60005f61520 */
[----:B------:R-:W-:Y:S01]  /*2db10*/  IMAD.WIDE.U32.X R62, R10, R54, R104, P5 ;  /* 0x000000360a3e7225 */ /* 0x000fe200028e0468 */
[----:B------:R-:W-:Y:S02]  /*2db20*/  @!P1 ISETP.NE.U32.AND P5, PT, R9, RZ, PT ;  /* 0x000000ff0900920c */ /* 0x000fe40003fa5070 */
[----:B------:R-:W-:Y:S01]  /*2db30*/  SEL R59, RZ, 0x1, !P3 ;  /* 0x00000001ff3b7807 */ /* 0x000fe20005800000 */
[----:B------:R-:W-:Y:S01]  /*2db40*/  IMAD.WIDE.U32 R104, R26, R70, R60 ;  /* 0x000000461a687225 */ /* 0x000fe200078e003c */
[----:B------:R-:W-:-:S03]  /*2db50*/  @!P1 ISETP.NE.AND.EX P3, PT, R53, RZ, PT, P5 ;  /* 0x000000ff3500920c */ /* 0x000fc60003f65350 */
[----:B------:R-:W-:Y:S01]  /*2db60*/  IMAD.WIDE.U32 R108, P2, R26, R71, R108 ;  /* 0x000000471a6c7225 */ /* 0x000fe2000784006c */
[----:B------:R-:W-:Y:S02]  /*2db70*/  IADD3 R59, P5, PT, R59, R104, RZ ;  /* 0x000000683b3b7210 */ /* 0x000fe40007fbe0ff */
[----:B------:R-:W-:Y:S01]  /*2db80*/  @!P1 SEL R41, RZ, 0x1, P3 ;  /* 0x00000001ff299807 */ /* 0x000fe20001800000 */
[----:B------:R-:W-:Y:S01]  /*2db90*/  IMAD.IADD R9, R108, 0x1, R105 ;  /* 0x000000016c097824 */ /* 0x000fe200078e0269 */
[----:B------:R-:W-:Y:S01]  /*2dba0*/  ISETP.LT.U32.AND P3, PT, R104, R60, PT ;  /* 0x0000003c6800720c */ /* 0x000fe20003f61070 */
[----:B------:R-:W-:Y:S01]  /*2dbb0*/  IMAD.X R55, RZ, RZ, RZ, P2 ;  /* 0x000000ffff377224 */ /* 0x000fe200010e06ff */
[----:B------:R-:W-:Y:S01]  /*2dbc0*/  ISETP.GE.U32.AND P2, PT, R59, R104, PT ;  /* 0x000000683b00720c */ /* 0x000fe20003f46070 */
[----:B------:R-:W-:Y:S01]  /*2dbd0*/  IMAD.X R107, RZ, RZ, R9, P5 ;  /* 0x000000ffff6b7224 */ /* 0x000fe200028e0609 */
[----:B------:R-:W-:Y:S01]  /*2dbe0*/  IADD3 RZ, P5, PT, R65, R108, RZ ;  /* 0x0000006c41ff7210 */ /* 0x000fe20007fbe0ff */
[----:B------:R-:W-:-:S02]  /*2dbf0*/  IMAD R10, R10, R42, RZ ;  /* 0x0000002a0a0a7224 */ /* 0x000fc400078e02ff */
[C---:B------:R-:W-:Y:S01]  /*2dc00*/  IMAD R36, R107.reuse, R74, RZ ;  /* 0x0000004a6b247224 */ /* 0x040fe200078e02ff */
[----:B------:R-:W-:Y:S01]  /*2dc10*/  ISETP.GE.U32.AND.EX P2, PT, R107, R9, PT, P2 ;  /* 0x000000096b00720c */ /* 0x000fe20003f46120 */
[----:B------:R-:W-:Y:S02]  /*2dc20*/  IMAD R53, R11, R54, R10 ;  /* 0x000000360b357224 */ /* 0x000fe400078e020a */
[----:B------:R-:W-:Y:S01]  /*2dc30*/  IMAD.MOV.U32 R54, RZ, RZ, R109 ;  /* 0x000000ffff367224 */ /* 0x000fe200078e006d */
[----:B------:R-:W-:Y:S01]  /*2dc40*/  ISETP.LT.U32.OR.EX P3, PT, R9, R61, !P2, P3 ;  /* 0x0000003d0900720c */ /* 0x000fe20005761530 */
[----:B------:R-:W-:Y:S01]  /*2dc50*/  IMAD.WIDE.U32 R60, R11, R42, R56 ;  /* 0x0000002a0b3c7225 */ /* 0x000fe200078e0038 */
[----:B------:R-:W-:Y:S02]  /*2dc60*/  ISETP.GE.U32.AND P2, PT, R37, R38, PT ;  /* 0x000000262500720c */ /* 0x000fe40003f46070 */
[----:B------:R-:W-:Y:S01]  /*2dc70*/  SEL R10, RZ, 0x1, !P3 ;  /* 0x00000001ff0a7807 */ /* 0x000fe20005800000 */
[----:B------:R-:W-:Y:S01]  /*2dc80*/  IMAD.WIDE.U32.X R54, R39, R71, R54, P5 ;  /* 0x0000004727367225 */ /* 0x000fe200028e0436 */
[----:B------:R-:W-:-:S02]  /*2dc90*/  @!P1 IADD3 R52, P5, PT, R41, R52, RZ ;  /* 0x0000003429349210 */ /* 0x000fc40007fbe0ff */
[----:B------:R-:W-:Y:S01]  /*2dca0*/  ISETP.GE.U32.AND.EX P2, PT, R58, R15, PT, P2 ;  /* 0x0000000f3a00720c */ /* 0x000fe20003f46120 */
[----:B------:R-:W-:Y:S01]  /*2dcb0*/  IMAD.IADD R9, R61, 0x1, R53 ;  /* 0x000000013d097824 */ /* 0x000fe200078e0235 */
[----:B------:R-:W-:Y:S01]  /*2dcc0*/  IADD3 R11, P3, PT, R103, R54, RZ ;  /* 0x00000036670b7210 */ /* 0x000fe20007f7e0ff */
[----:B------:R-:W-:Y:S01]  /*2dcd0*/  @!P1 IMAD.X R40, RZ, RZ, R40, P5 ;  /* 0x000000ffff289224 */ /* 0x000fe200028e0628 */
[----:B------:R-:W-:Y:S01]  /*2dce0*/  ISETP.GE.U32.AND P1, PT, R60, R56, PT ;  /* 0x000000383c00720c */ /* 0x000fe20003f26070 */
[----:B------:R-:W-:Y:S01]  /*2dcf0*/  IMAD R61, R59, R75, R36 ;  /* 0x0000004b3b3d7224 */ /* 0x000fe200078e0224 */
[----:B------:R-:W-:Y:S01]  /*2dd00*/  IADD3 R54, P5, PT, R11, R10, RZ ;  /* 0x0000000a0b367210 */ /* 0x000fe20007fbe0ff */
[----:B------:R-:W-:Y:S01]  /*2dd10*/  IMAD.X R41, R112, 0x1, R55, P3 ;  /* 0x0000000170297824 */ /* 0x000fe200018e0637 */
[----:B------:R-:W-:Y:S01]  /*2dd20*/  ISETP.GE.U32.AND.EX P3, PT, R9, R57, PT, P1 ;  /* 0x000000390900720c */ /* 0x000fe20003f66110 */
[----:B------:R-:W-:Y:S01]  /*2dd30*/  IMAD.WIDE.U32 R74, R59, R74, RZ ;  /* 0x0000004a3b4a7225 */ /* 0x000fe200078e00ff */
[----:B------:R-:W-:-:S02]  /*2dd40*/  SEL R53, RZ, 0x1, !P4 ;  /* 0x00000001ff357807 */ /* 0x000fc40006000000 */
[----:B------:R-:W-:Y:S01]  /*2dd50*/  ISETP.GE.U32.AND P1, PT, R54, R11, PT ;  /* 0x0000000b3600720c */ /* 0x000fe20003f26070 */
[----:B------:R-:W-:Y:S01]  /*2dd60*/  IMAD.X R55, RZ, RZ, R41, P5 ;  /* 0x000000ffff377224 */ /* 0x000fe200028e0629 */
[----:B------:R-:W-:Y:S01]  /*2dd70*/  ISETP.LT.U32.AND P4, PT, R11, R103, PT ;  /* 0x000000670b00720c */ /* 0x000fe20003f81070 */
[----:B------:R-:W-:Y:S01]  /*2dd80*/  IMAD.IADD R10, R75, 0x1, R61 ;  /* 0x000000014b0a7824 */ /* 0x000fe200078e023d */
[----:B------:R-:W-:Y:S01]  /*2dd90*/  SEL R38, RZ, 0x1, P3 ;  /* 0x00000001ff267807 */ /* 0x000fe20001800000 */
[----:B------:R-:W-:Y:S01]  /*2dda0*/  IMAD.WIDE.U32 R64, R74, R72, RZ ;  /* 0x000000484a407225 */ /* 0x000fe200078e00ff */
[----:B------:R-:W-:Y:S02]  /*2ddb0*/  IADD3 R11, P3, P5, R62, R52, R53 ;  /* 0x000000343e0b7210 */ /* 0x000fe40007d7e035 */
[----:B------:R-:W-:Y:S01]  /*2ddc0*/  ISETP.GE.U32.AND.EX P1, PT, R55, R41, PT, P1 ;  /* 0x000000293700720c */ /* 0x000fe20003f26110 */
[----:B------:R-:W-:Y:S01]  /*2ddd0*/  IMAD.WIDE.U32 R52, R39, R68, RZ ;  /* 0x0000004427347225 */ /* 0x000fe200078e00ff */
[----:B------:R-:W-:-:S02]  /*2dde0*/  IADD3.X R36, PT, PT, R63, R40, RZ, P3, P5 ;  /* 0x000000283f247210 */ /* 0x000fc40001fea4ff */
[----:B------:R-:W-:Y:S01]  /*2ddf0*/  ISETP.LT.U32.OR.EX P4, PT, R41, R112, !P1, P4 ;  /* 0x000000702900720c */ /* 0x000fe20004f81540 */
[----:B------:R-:W-:Y:S01]  /*2de00*/  IMAD.WIDE.U32 R40, R10, R72, RZ ;  /* 0x000000480a287225 */ /* 0x000fe200078e00ff */
[----:B------:R-:W-:Y:S02]  /*2de10*/  ISETP.GE.U32.AND P1, PT, R102, R37, PT ;  /* 0x000000256600720c */ /* 0x000fe40003f26070 */
[----:B------:R-:W-:Y:S01]  /*2de20*/  IADD3 R11, P5, PT, R11, R38, RZ ;  /* 0x000000260b0b7210 */ /* 0x000fe20007fbe0ff */
[C---:B------:R-:W-:Y:S01]  /*2de30*/  IMAD.WIDE.U32 R62, P3, R26.reuse, R69, R52 ;  /* 0x000000451a3e7225 */ /* 0x040fe20007860034 */
[----:B------:R-:W-:Y:S02]  /*2de40*/  SEL R61, RZ, 0x1, !P4 ;  /* 0x00000001ff3d7807 */ /* 0x000fe40006000000 */
[----:B------:R-:W-:Y:S01]  /*2de50*/  ISETP.GE.U32.AND.EX P1, PT, R43, R58, PT, P1 ;  /* 0x0000003a2b00720c */ /* 0x000fe20003f26110 */
        /* <DEDUP_REMOVED lines=10> */
[----:B------:R-:W-:Y:S01]  /*2df00*/  IMAD.WIDE.U32 R56, R26, R68, RZ ;  /* 0x000000441a387225 */ /* 0x000fe200078e00ff */
[----:B------:R-:W-:-:S03]  /*2df10*/  LOP3.LUT R37, RZ, R107, RZ, 0x33, !PT ;  /* 0x0000006bff257212 */ /* 0x000fc600078e33ff */
[----:B------:R-:W-:Y:S01]  /*2df20*/  IMAD.X R59, RZ, RZ, RZ, P4 ;  /* 0x000000ffff3b7224 */ /* 0x000fe200020e06ff */
[----:B------:R-:W-:Y:S01]  /*2df30*/  IADD3 RZ, P4, PT, R57, R62, RZ ;  /* 0x0000003e39ff7210 */ /* 0x000fe20007f9e0ff */
[----:B------:R-:W-:Y:S01]  /*2df40*/  IMAD.MOV.U32 R58, RZ, RZ, R103 ;  /* 0x000000ffff3a7224 */ /* 0x000fe200078e0067 */
[----:B------:R-:W-:Y:S01]  /*2df50*/  ISETP.GT.U32.AND.EX P3, PT, R64, R37, PT, P3 ;  /* 0x000000254000720c */ /* 0x000fe20003f64130 */
        /* <DEDUP_REMOVED lines=18> */
.L_x_190:
[----:B------:R-:W-:Y:S05]  /*2e080*/  BSYNC.RECONVERGENT B3 ;  /* 0x0000000000037941 */ /* 0x000fea0003800200 */
.L_x_189:
        /* <DEDUP_REMOVED lines=8> */
[C---:B------:R-:W-:Y:S01]  /*2e110*/  IADD3 R42, P2, PT, R15.reuse, R42, RZ ;  /* 0x0000002a0f2a7210 */ /* 0x040fe20007f5e0ff */
[----:B------:R-:W-:Y:S01]  /*2e120*/  IMAD.WIDE.U32 R52, R10, R70, RZ ;  /* 0x000000460a347225 */ /* 0x000fe200078e00ff */
[----:B------:R-:W-:Y:S01]  /*2e130*/  SEL R13, RZ, 0x1, !P0 ;  /* 0x00000001ff0d7807 */ /* 0x000fe20004000000 */
[----:B------:R-:W-:Y:S01]  /*2e140*/  BSSY.RELIABLE B4, `(.L_x_192) ;  /* 0x000009e000047945 */ /* 0x000fe20003800100 */
[----:B------:R-:W-:Y:S01]  /*2e150*/  ISETP.LT.U32.AND P1, PT, R15, R61, PT ;  /* 0x0000003d0f00720c */ /* 0x000fe20003f21070 */
[----:B------:R-:W-:Y:S01]  /*2e160*/  IMAD.X R43, RZ, RZ, R27, P2 ;  /* 0x000000ffff2b7224 */ /* 0x000fe200010e061b */
[----:B------:R-:W-:-:S02]  /*2e170*/  ISETP.GE.U32.AND.EX P3, PT, R38, R105, PT, P3 ;  /* 0x000000692600720c */ /* 0x000fc40003f66130 */
[----:B------:R-:W-:Y:S01]  /*2e180*/  IADD3 R61, P2, PT, R62, R13, RZ ;  /* 0x0000000d3e3d7210 */ /* 0x000fe20007f5e0ff */
[----:B------:R-:W-:Y:S01]  /*2e190*/  IMAD.WIDE.U32 R12, R74, R70, RZ ;  /* 0x000000464a0c7225 */ /* 0x000fe200078e00ff */
[----:B------:R-:W-:Y:S02]  /*2e1a0*/  ISETP.GE.U32.AND P0, PT, R42, R15, PT ;  /* 0x0000000f2a00720c */ /* 0x000fe40003f06070 */
[----:B------:R-:W-:Y:S01]  /*2e1b0*/  ISETP.LT.U32.OR.EX P5, PT, R105, R55, !P3, P5 ;  /* 0x000000376900720c */ /* 0x000fe20005fa1550 */
[----:B------:R-:W-:Y:S01]  /*2e1c0*/  IMAD.X R65, RZ, RZ, R64, P2 ;  /* 0x000000ffff417224 */ /* 0x000fe200010e0640 */
[----:B------:R-:W-:Y:S01]  /*2e1d0*/  ISETP.GE.U32.AND.EX P0, PT, R43, R27, PT, P0 ;  /* 0x0000001b2b00720c */ /* 0x000fe20003f06100 */
[C---:B------:R-:W-:Y:S01]  /*2e1e0*/  IMAD.WIDE.U32 R58, P3, R74.reuse, R71, R52 ;  /* 0x000000474a3a7225 */ /* 0x040fe20007860034 */
[----:B------:R-:W-:Y:S02]  /*2e1f0*/  IADD3 R15, P2, PT, R61, R40, RZ ;  /* 0x000000283d0f7210 */ /* 0x000fe40007f5e0ff */
[----:B------:R-:W-:Y:S01]  /*2e200*/  SEL R40, RZ, 0x1, !P5 ;  /* 0x00000001ff287807 */ /* 0x000fe20006800000 */
[----:B------:R-:W-:Y:S01]  /*2e210*/  IMAD.WIDE.U32 R52, R74, R70, R42 ;  /* 0x000000464a347225 */ /* 0x000fe200078e002a */
[----:B------:R-:W-:-:S02]  /*2e220*/  ISETP.LT.U32.OR.EX P0, PT, R27, R38, !P0, P1 ;  /* 0x000000261b00720c */ /* 0x000fc40004701510 */
[----:B------:R-:W-:Y:S01]  /*2e230*/  IADD3 R40, P1, PT, R15, R40, RZ ;  /* 0x000000280f287210 */ /* 0x000fe20007f3e0ff */
[----:B------:R-:W-:Y:S01]  /*2e240*/  IMAD.X R27, R65, 0x1, R41, P2 ;  /* 0x00000001411b7824 */ /* 0x000fe200010e0629 */
[----:B------:R-:W-:Y:S01]  /*2e250*/  IADD3 RZ, P4, PT, R13, R58, RZ ;  /* 0x0000003a0dff7210 */ /* 0x000fe20007f9e0ff */
[----:B------:R-:W-:Y:S01]  /*2e260*/  IMAD.WIDE.U32 R54, R39, R66, RZ ;  /* 0x0000004227367225 */ /* 0x000fe200078e00ff */
[----:B------:R-:W-:-:S03]  /*2e270*/  ISETP.GE.U32.AND P2, PT, R40, R15, PT ;  /* 0x0000000f2800720c */ /* 0x000fc60003f46070 */
[----:B------:R-:W-:Y:S01]  /*2e280*/  IMAD.X R41, RZ, RZ, R27, P1 ;  /* 0x000000ffff297224 */ /* 0x000fe200008e061b */
[----:B------:R-:W-:Y:S02]  /*2e290*/  ISETP.LT.U32.AND P1, PT, R15, R61, PT ;  /* 0x0000003d0f00720c */ /* 0x000fe40003f21070 */
[----:B------:R-:W-:Y:S01]  /*2e2a0*/  SEL R15, RZ, 0x1, !P0 ;  /* 0x00000001ff0f7807 */ /* 0x000fe20004000000 */
[----:B------:R-:W-:Y:S01]  /*2e2b0*/  IMAD.WIDE.U32 R56, R26, R66, R40 ;  /* 0x000000421a387225 */ /* 0x000fe200078e0028 */
[----:B------:R-:W-:Y:S02]  /*2e2c0*/  ISETP.GE.U32.AND.EX P2, PT, R41, R27, PT, P2 ;  /* 0x0000001b2900720c */ /* 0x000fe40003f46120 */
[-C--:B------:R-:W-:Y:S01]  /*2e2d0*/  IADD3 R13, P5, PT, R15, R52.reuse, RZ ;  /* 0x000000340f0d7210 */ /* 0x080fe20007fbe0ff */
[----:B------:R-:W-:Y:S01]  /*2e2e0*/  IMAD.IADD R15, R58, 0x1, R53 ;  /* 0x000000013a0f7824 */ /* 0x000fe200078e0235 */
[----:B------:R-:W-:Y:S01]  /*2e2f0*/  ISETP.LT.U32.OR.EX P1, PT, R27, R65, !P2, P1 ;  /* 0x000000411b00720c */ /* 0x000fe20005721510 */
[----:B------:R-:W-:Y:S01]  /*2e300*/  IMAD.X R27, RZ, RZ, RZ, P3 ;  /* 0x000000ffff1b7224 */ /* 0x000fe200018e06ff */
[----:B------:R-:W-:Y:S01]  /*2e310*/  ISETP.GE.U32.AND P2, PT, R13, R52, PT ;  /* 0x000000340d00720c */ /* 0x000fe20003f46070 */
[----:B------:R-:W-:Y:S01]  /*2e320*/  IMAD.X R4, RZ, RZ, R15, P5 ;  /* 0x000000ffff047224 */ /* 0x000fe200028e060f */
[----:B------:R-:W-:Y:S01]  /*2e330*/  ISETP.LT.U32.AND P0, PT, R52, R42, PT ;  /* 0x0000002a3400720c */ /* 0x000fe20003f01070 */
[----:B------:R-:W-:Y:S01]  /*2e340*/  IMAD.WIDE.U32 R52, R26, R66, RZ ;  /* 0x000000421a347225 */ /* 0x000fe200078e00ff */
[----:B------:R-:W-:-:S02]  /*2e350*/  SEL R37, RZ, 0x1, !P1 ;  /* 0x00000001ff257807 */ /* 0x000fc40004800000 */
        /* <DEDUP_REMOVED lines=67> */
[C---:B------:R-:W-:Y:S01]  /*2e790*/  IMAD.WIDE.U32 R26, P2, R74.reuse, R67, R26 ;  /* 0x000000434a1a7225 */ /* 0x040fe2000784001a */
[----:B------:R-:W-:Y:S02]  /*2e7a0*/  ISETP.LT.U32.OR.EX P4, PT, R37, R9, !P5, P4 ;  /* 0x000000092500720c */ /* 0x000fe40006f81540 */
[----:B------:R-:W-:Y:S01]  /*2e7b0*/  SEL R5, RZ, 0x1, !P3 ;  /* 0x00000001ff057807 */ /* 0x000fe20005800000 */
[----:B------:R-:W-:Y:S01]  /*2e7c0*/  IMAD.X R39, RZ, RZ, RZ, P2 ;  /* 0x000000ffff277224 */ /* 0x000fe200010e06ff */
[----:B------:R-:W-:Y:S01]  /*2e7d0*/  @!P0 ISETP.NE.AND.EX P5, PT, R9, RZ, PT, P1 ;  /* 0x000000ff0900820c */ /* 0x000fe20003fa5310 */
[----:B------:R-:W-:Y:S01]  /*2e7e0*/  IMAD.WIDE.U32 R74, R74, R66, RZ ;  /* 0x000000424a4a7225 */ /* 0x000fe200078e00ff */
[----:B------:R-:W-:-:S02]  /*2e7f0*/  IADD3 R37, P2, PT, R5, R40, RZ ;  /* 0x0000002805257210 */ /* 0x000fc40007f5e0ff */
        /* <DEDUP_REMOVED lines=25> */
[----:B------:R-:W-:-:S12]  /*2e990*/  IMAD.MOV.U32 R10, RZ, RZ, R56 ;  /* 0x000000ffff0a7224 */ /* 0x000fd800078e0038 */
        /* <DEDUP_REMOVED lines=20> */
[----:B------:R-:W-:-:S03]  /*2eae0*/  IMAD.MOV.U32 R10, RZ, RZ, R56 ;  /* 0x000000ffff0a7224 */ /* 0x000fc600078e0038 */
[----:B------:R-:W-:-:S13]  /*2eaf0*/  ISETP.LT.U32.OR.EX P0, PT, R56, R71, !P0, P1 ;  /* 0x000000473800720c */ /* 0x000fda0004701510 */
[----:B------:R-:W-:Y:S05]  /*2eb00*/  @P0 BREAK.RELIABLE B4 ;  /* 0x0000000000040942 */ /* 0x000fea0003800100 */
[----:B------:R-:W-:Y:S05]  /*2eb10*/  @P0 BRA `(.L_x_194) ;  /* 0x0000000000580947 */ /* 0x000fea0003800000 */
.L_x_193:
[----:B------:R-:W-:Y:S05]  /*2eb20*/  BSYNC.RELIABLE B4 ;  /* 0x0000000000047941 */ /* 0x000fea0003800100 */
.L_x_192:
[----:B------:R-:W-:-:S04]  /*2eb30*/  ISETP.GE.U32.AND P0, PT, R13, R72, PT ;  /* 0x000000480d00720c */ /* 0x000fc80003f06070 */
[----:B------:R-:W-:-:S04]  /*2eb40*/  ISETP.GE.U32.AND.EX P0, PT, R4, R73, PT, P0 ;  /* 0x000000490400720c */ /* 0x000fc80003f06100 */
[----:B------:R-:W-:-:S04]  /*2eb50*/  SEL R5, RZ, 0x1, P0 ;  /* 0x00000001ff057807 */ /* 0x000fc80000000000 */
[----:B------:R-:W-:-:S04]  /*2eb60*/  IADD3 R70, P0, PT, R5, R70, RZ ;  /* 0x0000004605467210 */ /* 0x000fc80007f1e0ff */
[----:B------:R-:W-:Y:S01]  /*2eb70*/  IADD3 R9, P1, PT, -R70, R57, RZ ;  /* 0x0000003946097210 */ /* 0x000fe20007f3e1ff */
[----:B------:R-:W-:Y:S01]  /*2eb80*/  IMAD.X R71, RZ, RZ, R71, P0 ;  /* 0x000000ffff477224 */ /* 0x000fe200000e0647 */
[----:B------:R-:W-:-:S03]  /*2eb90*/  ISETP.GE.U32.AND P0, PT, R57, R70, PT ;  /* 0x000000463900720c */ /* 0x000fc60003f06070 */
[C---:B------:R-:W-:Y:S01]  /*2eba0*/  IMAD.X R10, R56.reuse, 0x1, ~R71, P1 ;  /* 0x00000001380a7824 */ /* 0x040fe200008e0e47 */
[----:B------:R-:W-:-:S04]  /*2ebb0*/  ISETP.GE.U32.AND.EX P0, PT, R56, R71, PT, P0 ;  /* 0x000000473800720c */ /* 0x000fc80003f06100 */
[----:B------:R-:W-:-:S04]  /*2ebc0*/  SEL R5, RZ, 0x1, P0 ;  /* 0x00000001ff057807 */ /* 0x000fc80000000000 */
[----:B------:R-:W-:-:S04]  /*2ebd0*/  IADD3 R68, P0, PT, R5, R68, RZ ;  /* 0x0000004405447210 */ /* 0x000fc80007f1e0ff */
[----:B------:R-:W-:Y:S01]  /*2ebe0*/  IADD3 R11, P2, PT, -R68, R37, RZ ;  /* 0x00000025440b7210 */ /* 0x000fe20007f5e1ff */
[----:B------:R-:W-:Y:S01]  /*2ebf0*/  IMAD.X R69, RZ, RZ, R69, P0 ;  /* 0x000000ffff457224 */ /* 0x000fe200000e0645 */
[----:B------:R-:W-:-:S04]  /*2ec00*/  ISETP.GE.U32.AND P0, PT, R37, R68, PT ;  /* 0x000000442500720c */ /* 0x000fc80003f06070 */
[C---:B------:R-:W-:Y:S01]  /*2ec10*/  ISETP.GE.U32.AND.EX P0, PT, R12.reuse, R69, PT, P0 ;  /* 0x000000450c00720c */ /* 0x040fe20003f06100 */
[----:B------:R-:W-:-:S03]  /*2ec20*/  IMAD.X R12, R12, 0x1, ~R69, P2 ;  /* 0x000000010c0c7824 */ /* 0x000fc600010e0e45 */
[----:B------:R-:W-:Y:S02]  /*2ec30*/  SEL R5, RZ, 0x1, P0 ;  /* 0x00000001ff057807 */ /* 0x000fe40000000000 */
[----:B------:R-:W-:Y:S02]  /*2ec40*/  IADD3 R13, P0, PT, R13, -R72, RZ ;  /* 0x800000480d0d7210 */ /* 0x000fe40007f1e0ff */
[----:B------:R-:W-:-:S03]  /*2ec50*/  IADD3 R15, P3, P4, R15, -R66, -R5 ;  /* 0x800000420f0f7210 */ /* 0x000fc60007c7e805 */
[----:B------:R-:W-:Y:S01]  /*2ec60*/  IMAD.X R4, R4, 0x1, ~R73, P0 ;  /* 0x0000000104047824 */ /* 0x000fe200000e0e49 */
[----:B------:R-:W-:-:S09]  /*2ec70*/  IADD3.X R26, PT, PT, R26, -0x1, ~R67, P3, P4 ;  /* 0xffffffff1a1a7810 */ /* 0x000fd20001fe8c43 */
.L_x_194:
[----:B------:R-:W-:Y:S05]  /*2ec80*/  BSYNC.RECONVERGENT B3 ;  /* 0x0000000000037941 */ /* 0x000fea0003800200 */
.L_x_191:
[----:B------:R1:W-:Y:S04]  /*2ec90*/  STL.128 [R20+-0x30], R28 ;  /* 0xffffd01c14007387 */ /* 0x0003e80000100c00 */
[----:B------:R-:W-:Y:S01]  /*2eca0*/  STL.128 [R20+-0x20], R32 ;  /* 0xffffe02014007387 */ /* 0x000fe20000100c00 */
[----:B-1----:R-:W-:Y:S02]  /*2ecb0*/  IMAD.MOV.U32 R28, RZ, RZ, R45 ;  /* 0x000000ffff1c7224 */ /* 0x002fe400078e002d */
[----:B------:R-:W-:Y:S02]  /*2ecc0*/  IMAD.MOV.U32 R29, RZ, RZ, R48 ;  /* 0x000000ffff1d7224 */ /* 0x000fe400078e0030 */
[----:B------:R-:W-:Y:S02]  /*2ecd0*/  IMAD.MOV.U32 R30, RZ, RZ, R44 ;  /* 0x000000ffff1e7224 */ /* 0x000fe400078e002c */
[----:B------:R-:W-:-:S02]  /*2ece0*/  IMAD.MOV.U32 R31, RZ, RZ, R49 ;  /* 0x000000ffff1f7224 */ /* 0x000fc400078e0031 */
[----:B------:R-:W-:Y:S02]  /*2ecf0*/  IMAD.MOV.U32 R49, RZ, RZ, R51 ;  /* 0x000000ffff317224 */ /* 0x000fe400078e0033 */
[----:B------:R-:W-:Y:S01]  /*2ed00*/  IMAD.MOV.U32 R51, RZ, RZ, R50 ;  /* 0x000000ffff337224 */ /* 0x000fe200078e0032 */
[----:B------:R1:W-:Y:S01]  /*2ed10*/  STL.128 [R20+-0x50], R28 ;  /* 0xffffb01c14007387 */ /* 0x0003e20000100c00 */
[----:B------:R-:W-:Y:S02]  /*2ed20*/  IMAD.MOV.U32 R48, RZ, RZ, R46 ;  /* 0x000000ffff307224 */ /* 0x000fe400078e002e */
[----:B------:R-:W-:-:S05]  /*2ed30*/  IMAD.MOV.U32 R50, RZ, RZ, R47 ;  /* 0x000000ffff327224 */ /* 0x000fca00078e002f */
[----:B------:R-:W-:Y:S01]  /*2ed40*/  STL.128 [R20+-0x40], R48 ;  /* 0xffffc03014007387 */ /* 0x000fe20000100c00 */
[----:B-1----:R-:W-:Y:S02]  /*2ed50*/  IMAD.MOV.U32 R30, RZ, RZ, R9 ;  /* 0x000000ffff1e7224 */ /* 0x002fe400078e0009 */
[----:B------:R-:W-:Y:S02]  /*2ed60*/  IMAD.MOV.U32 R31, RZ, RZ, R10 ;  /* 0x000000ffff1f7224 */ /* 0x000fe400078e000a */
[----:B------:R-:W-:Y:S02]  /*2ed70*/  IMAD.MOV.U32 R28, RZ, RZ, R13 ;  /* 0x000000ffff1c7224 */ /* 0x000fe400078e000d */
[----:B------:R-:W-:-:S05]  /*2ed80*/  IMAD.MOV.U32 R29, RZ, RZ, R4 ;  /* 0x000000ffff1d7224 */ /* 0x000fca00078e0004 */
[----:B------:R1:W-:Y:S02]  /*2ed90*/  STL.128 [R20+-0x10], R28 ;  /* 0xfffff01c14007387 */ /* 0x0003e40000100c00 */
[----:B-1----:R-:W-:Y:S02]  /*2eda0*/  IMAD.MOV.U32 R30, RZ, RZ, R15 ;  /* 0x000000ffff1e7224 */ /* 0x002fe400078e000f */
[----:B------:R-:W-:Y:S02]  /*2edb0*/  IMAD.MOV.U32 R31, RZ, RZ, R26 ;  /* 0x000000ffff1f7224 */ /* 0x000fe400078e001a */
[----:B------:R-:W-:Y:S02]  /*2edc0*/  IMAD.MOV.U32 R28, RZ, RZ, R11 ;  /* 0x000000ffff1c7224 */ /* 0x000fe400078e000b */
[----:B------:R-:W-:-:S05]  /*2edd0*/  IMAD.MOV.U32 R29, RZ, RZ, R12 ;  /* 0x000000ffff1d7224 */ /* 0x000fca00078e000c */
[----:B------:R2:W-:Y:S01]  /*2ede0*/  STL.128 [R20], R28 ;  /* 0x0000001c14007387 */ /* 0x0005e20000100c00 */
[----:B------:R-:W-:Y:S05]  /*2edf0*/  BRA `(.L_x_19) ;  /* 0x000001bc00f47947 */ /* 0x000fea0003800000 */
.L_x_106:
[----:B------:R-:W-:Y:S02]  /*2ee00*/  LOP3.LUT R4, R60, R111, R63, 0xfe, !PT ;  /* 0x0000006f3c047212 */ /* 0x000fe400078efe3f */
[----:B------:R-:W-:Y:S02]  /*2ee10*/  LOP3.LUT R5, R35, R62, R102, 0xfe, !PT ;  /* 0x0000003e23057212 */ /* 0x000fe400078efe66 */
[----:B------:R-:W-:-:S04]  /*2ee20*/  LOP3.LUT P0, RZ, R4, R109, RZ, 0xfc, !PT ;  /* 0x0000006d04ff7212 */ /* 0x000fc8000780fcff */
[----:B------:R-:W-:-:S13]  /*2ee30*/  LOP3.LUT P0, RZ, R5, R34, RZ, 0xfc, P0 ;  /* 0x0000002205ff7212 */ /* 0x000fda000000fcff */
[----:B------:R-:W-:Y:S05]  /*2ee40*/  @P0 BRA `(.L_x_195) ;  /* 0x000001bc00c80947 */ /* 0x000fea0003800000 */
[----:B------:R-:W-:Y:S02]  /*2ee50*/  LOP3.LUT R5, R36, R42, R40, 0xfe, !PT ;  /* 0x0000002a24057212 */ /* 0x000fe400078efe28 */
[----:B------:R-:W-:Y:S02]  /*2ee60*/  LOP3.LUT R9, R37, R43, R41, 0xfe, !PT ;  /* 0x0000002b25097212 */ /* 0x000fe400078efe29 */
[----:B------:R-:W-:-:S04]  /*2ee70*/  LOP3.LUT P0, RZ, R5, R38, RZ, 0xfc, !PT ;  /* 0x0000002605ff7212 */ /* 0x000fc8000780fcff */
[----:B------:R-:W-:-:S13]  /*2ee80*/  LOP3.LUT P0, RZ, R9, R39, RZ, 0xfc, P0 ;  /* 0x0000002709ff7212 */ /* 0x000fda000000fcff */
[----:B------:R4:W-:Y:S04]  /*2ee90*/  @!P0 STL.128 [R20+-0x50], RZ ;  /* 0xffffb0ff14008387 */ /* 0x0009e80000100c00 */
[----:B------:R4:W-:Y:S04]  /*2eea0*/  @!P0 STL.128 [R20+-0x40], RZ ;  /* 0xffffc0ff14008387 */ /* 0x0009e80000100c00 */
[----:B------:R4:W-:Y:S04]  /*2eeb0*/  @!P0 STL.128 [R20+-0x30], RZ ;  /* 0xffffd0ff14008387 */ /* 0x0009e80000100c00 */
[----:B------:R4:W-:Y:S04]  /*2eec0*/  @!P0 STL.128 [R20+-0x20], RZ ;  /* 0xffffe0ff14008387 */ /* 0x0009e80000100c00 */
[----:B------:R4:W-:Y:S04]  /*2eed0*/  @!P0 STL.128 [R20+-0x10], RZ ;  /* 0xfffff0ff14008387 */ /* 0x0009e80000100c00 */
[----:B------:R4:W-:Y:S01]  /*2eee0*/  @!P0 STL.128 [R20], RZ ;  /* 0x000000ff14008387 */ /* 0x0009e20000100c00 */
[----:B------:R-:W-:Y:S05]  /*2eef0*/  @!P0 BRA `(.L_x_19) ;  /* 0x000001bc00b48947 */ /* 0x000fea0003800000 */
        /* <DEDUP_REMOVED lines=40> */
[C---:B------:R-:W-:Y:S01]  /*2f180*/  IMAD.WIDE.U32.X R12, R49.reuse, R45, R52, P2 ;  /* 0x0000002d310c7225 */ /* 0x040fe200010e0434 */
[----:B------:R-:W-:Y:S02]  /*2f190*/  SEL R58, RZ, 0x1, P0 ;  /* 0x00000001ff3a7807 */ /* 0x000fe40000000000 */
[----:B------:R-:W-:Y:S01]  /*2f1a0*/  IADD3 RZ, P4, PT, R32, R27, RZ ;  /* 0x0000001b20ff7210 */ /* 0x000fe20007f9e0ff */
[----:B------:R-:W-:Y:S01]  /*2f1b0*/  IMAD.WIDE.U32 R34, R49, R46, RZ ;  /* 0x0000002e31227225 */ /* 0x000fe200078e00ff */
[----:B------:R-:W-:-:S03]  /*2f1c0*/  IADD3 R5, P1, PT, R5, R12, RZ ;  /* 0x0000000c05057210 */ /* 0x000fc60007f3e0ff */
[----:B------:R-:W-:Y:S01]  /*2f1d0*/  IMAD.WIDE.U32 R26, R48, R46, RZ ;  /* 0x0000002e301a7225 */ /* 0x000fe200078e00ff */
[----:B------:R-:W-:-:S03]  /*2f1e0*/  IADD3 R58, P0, PT, R5, R58, RZ ;  /* 0x0000003a053a7210 */ /* 0x000fc60007f1e0ff */
[----:B------:R-:W-:Y:S01]  /*2f1f0*/  IMAD.X R15, RZ, RZ, R13, P1 ;  /* 0x000000ffff0f7224 */ /* 0x000fe200008e060d */
[----:B------:R-:W-:Y:S01]  /*2f200*/  ISETP.GE.U32.AND P2, PT, R58, R5, PT ;  /* 0x000000053a00720c */ /* 0x000fe20003f46070 */
[----:B------:R-:W-:-:S04]  /*2f210*/  IMAD.WIDE.U32 R34, P1, R48, R47, R34 ;  /* 0x0000002f30227225 */ /* 0x000fc80007820022 */
[----:B------:R-:W-:Y:S01]  /*2f220*/  IMAD.X R59, RZ, RZ, R15, P0 ;  /* 0x000000ffff3b7224 */ /* 0x000fe200000e060f */
[----:B------:R-:W-:Y:S01]  /*2f230*/  ISETP.LT.U32.AND P0, PT, R5, R12, PT ;  /* 0x0000000c0500720c */ /* 0x000fe20003f01070 */
[----:B------:R-:W-:-:S03]  /*2f240*/  IMAD.WIDE.U32 R56, R47, R48, RZ ;  /* 0x000000302f387225 */ /* 0x000fc600078e00ff */
[----:B------:R-:W-:Y:S01]  /*2f250*/  ISETP.GE.U32.AND.EX P2, PT, R59, R15, PT, P2 ;  /* 0x0000000f3b00720c */ /* 0x000fe20003f46120 */
[----:B------:R-:W-:Y:S01]  /*2f260*/  IMAD.X R61, RZ, RZ, RZ, P5 ;  /* 0x000000ffff3d7224 */ /* 0x000fe200028e06ff */
[----:B------:R-:W-:Y:S01]  /*2f270*/  IADD3 RZ, P5, PT, R27, R34, RZ ;  /* 0x000000221bff7210 */ /* 0x000fe20007fbe0ff */
[----:B------:R-:W-:Y:S01]  /*2f280*/  IMAD.WIDE.U32 R54, R48, R46, R58 ;  /* 0x0000002e30367225 */ /* 0x000fe200078e003a */
[----:B------:R-:W-:-:S03]  /*2f290*/  ISETP.LT.U32.OR.EX P0, PT, R15, R13, !P2, P0 ;  /* 0x0000000d0f00720c */ /* 0x000fc60005701500 */
[----:B------:R-:W-:Y:S01]  /*2f2a0*/  IMAD.WIDE.U32 R26, P2, R49, R46, R56 ;  /* 0x0000002e311a7225 */ /* 0x000fe20007840038 */
[----:B------:R-:W-:-:S03]  /*2f2b0*/  SEL R5, RZ, 0x1, !P0 ;  /* 0x00000001ff057807 */ /* 0x000fc60004000000 */
[----:B------:R-:W-:-:S04]  /*2f2c0*/  IMAD.WIDE.U32 R12, R48, R50, R30 ;  /* 0x00000032300c7225 */ /* 0x000fc800078e001e */
[----:B------:R-:W-:Y:S01]  /*2f2d0*/  IMAD.X R53, RZ, RZ, RZ, P1 ;  /* 0x000000ffff357224 */ /* 0x000fe200008e06ff */
[----:B------:R-:W-:Y:S01]  /*2f2e0*/  ISETP.GE.U32.AND P1, PT, R54, R58, PT ;  /* 0x0000003a3600720c */ /* 0x000fe20003f26070 */
[----:B------:R-:W-:Y:S01]  /*2f2f0*/  IMAD.MOV.U32 R52, RZ, RZ, R35 ;  /* 0x000000ffff347224 */ /* 0x000fe200078e0023 */
[----:B------:R-:W-:Y:S01]  /*2f300*/  ISETP.GE.U32.AND P0, PT, R12, R30, PT ;  /* 0x0000001e0c00720c */ /* 0x000fe20003f06070 */
[----:B------:R-:W-:Y:S02]  /*2f310*/  IMAD.IADD R55, R55, 0x1, R26 ;  /* 0x0000000137377824 */ /* 0x000fe400078e021a */
[----:B------:R-:W-:Y:S02]  /*2f320*/  IMAD.MOV.U32 R60, RZ, RZ, R33 ;  /* 0x000000ffff3c7224 */ /* 0x000fe400078e0021 */
[----:B------:R-:W-:Y:S01]  /*2f330*/  IMAD.IADD R15, R32, 0x1, R13 ;  /* 0x00000001200f7824 */ /* 0x000fe200078e020d */
[----:B------:R-:W-:Y:S01]  /*2f340*/  ISETP.GE.U32.AND.EX P1, PT, R55, R59, PT, P1 ;  /* 0x0000003b3700720c */ /* 0x000fe20003f26110 */
[----:B------:R-:W-:-:S03]  /*2f350*/  IMAD.WIDE.U32.X R34, R49, R47, R52, P5 ;  /* 0x0000002f31227225 */ /* 0x000fc600028e0434 */
[----:B------:R-:W-:Y:S01]  /*2f360*/  ISETP.GE.U32.AND.EX P0, PT, R15, R31, PT, P0 ;  /* 0x0000001f0f00720c */ /* 0x000fe20003f06100 */
[-C--:B------:R-:W-:Y:S01]  /*2f370*/  IMAD.WIDE.U32.X R32, R49, R51.reuse, R60, P4 ;  /* 0x0000003331207225 */ /* 0x080fe200020e043c */
[----:B------:R-:W-:Y:S02]  /*2f380*/  IADD3 R5, P4, PT, R5, R34, RZ ;  /* 0x0000002205057210 */ /* 0x000fe40007f9e0ff */
[----:B------:R-:W-:Y:S01]  /*2f390*/  SEL R58, RZ, 0x1, P1 ;  /* 0x00000001ff3a7807 */ /* 0x000fe20000800000 */
[----:B------:R-:W-:Y:S01]  /*2f3a0*/  IMAD.WIDE.U32 R30, R51, R50, RZ ;  /* 0x00000032331e7225 */ /* 0x000fe200078e00ff */
[----:B------:R-:W-:Y:S02]  /*2f3b0*/  IADD3 R61, P5, PT, R4, R32, RZ ;  /* 0x00000020043d7210 */ /* 0x000fe40007fbe0ff */
[----:B------:R-:W-:Y:S01]  /*2f3c0*/  SEL R56, RZ, 0x1, P0 ;  /* 0x00000001ff387807 */ /* 0x000fe20000000000 */
[----:B------:R-:W-:Y:S01]  /*2f3d0*/  IMAD.X R32, RZ, RZ, R35, P4 ;  /* 0x000000ffff207224 */ /* 0x000fe200020e0623 */
[----:B------:R-:W-:Y:S01]  /*2f3e0*/  IADD3 R58, P1, PT, R5, R58, RZ ;  /* 0x0000003a053a7210 */ /* 0x000fe20007f3e0ff */
[----:B------:R-:W-:Y:S01]  /*2f3f0*/  IMAD.X R63, R65, 0x1, R33, P5 ;  /* 0x00000001413f7824 */ /* 0x000fe200028e0621 */
[----:B------:R-:W-:Y:S01]  /*2f400*/  IADD3 R56, P4, PT, R61, R56, RZ ;  /* 0x000000383d387210 */ /* 0x000fe20007f9e0ff */
[----:B------:R-:W-:Y:S01]  /*2f410*/  IMAD.WIDE.U32 R30, P0, R50, R51, R30 ;  /* 0x00000033321e7225 */ /* 0x000fe2000780001e */
[----:B------:R-:W-:-:S03]  /*2f420*/  ISETP.GE.U32.AND P5, PT, R58, R5, PT ;  /* 0x000000053a00720c */ /* 0x000fc60003fa6070 */
[----:B------:R-:W-:Y:S01]  /*2f430*/  IMAD.X R59, RZ, RZ, R32, P1 ;  /* 0x000000ffff3b7224 */ /* 0x000fe200008e0620 */
[----:B------:R-:W-:Y:S01]  /*2f440*/  ISETP.LT.U32.AND P1, PT, R5, R34, PT ;  /* 0x000000220500720c */ /* 0x000fe20003f21070 */
[----:B------:R-:W-:Y:S01]  /*2f450*/  IMAD.X R57, RZ, RZ, R63, P4 ;  /* 0x000000ffff397224 */ /* 0x000fe200020e063f */
[----:B------:R-:W-:Y:S01]  /*2f460*/  ISETP.GE.U32.AND P4, PT, R61, R4, PT ;  /* 0x000000043d00720c */ /* 0x000fe20003f86070 */
[----:B------:R-:W-:Y:S01]  /*2f470*/  IMAD.X R33, RZ, RZ, RZ, P0 ;  /* 0x000000ffff217224 */ /* 0x000fe200000e06ff */
[----:B------:R-:W-:Y:S01]  /*2f480*/  ISETP.GE.U32.AND.EX P5, PT, R59, R32, PT, P5 ;  /* 0x000000203b00720c */ /* 0x000fe20003fa6150 */
[-C--:B------:R-:W-:Y:S01]  /*2f490*/  IMAD.WIDE.U32 R4, R50, R50.reuse, RZ ;  /* 0x0000003232047225 */ /* 0x080fe200078e00ff */
[----:B------:R-:W-:Y:S02]  /*2f4a0*/  ISETP.GE.U32.AND P0, PT, R56, R61, PT ;  /* 0x0000003d3800720c */ /* 0x000fe40003f06070 */
[----:B------:R-:W-:Y:S01]  /*2f4b0*/  ISETP.LT.U32.OR.EX P1, PT, R32, R35, !P5, P1 ;  /* 0x000000232000720c */ /* 0x000fe20006f21510 */
[----:B------:R-:W-:Y:S01]  /*2f4c0*/  IMAD.WIDE.U32 R52, R50, R50, R56 ;  /* 0x0000003232347225 */ /* 0x000fe200078e0038 */
[----:B------:R-:W-:-:S02]  /*2f4d0*/  ISETP.GE.U32.AND.EX P4, PT, R63, R65, PT, P4 ;  /* 0x000000413f00720c */ /* 0x000fc40003f86140 */
[----:B------:R-:W-:Y:S01]  /*2f4e0*/  ISETP.GE.U32.AND.EX P0, PT, R57, R63, PT, P0 ;  /* 0x0000003f3900720c */ /* 0x000fe20003f06100 */
[----:B------:R-:W-:Y:S01]  /*2f4f0*/  IMAD.MOV.U32 R32, RZ, RZ, R31 ;  /* 0x000000ffff207224 */ /* 0x000fe200078e001f */
[----:B------:R-:W-:Y:S01]  /*2f500*/  IADD3 RZ, P5, PT, R5, R30, RZ ;  /* 0x0000001e05ff7210 */ /* 0x000fe20007fbe0ff */
[----:B------:R-:W-:Y:S01]  /*2f510*/  IMAD.IADD R105, R30, 0x1, R53 ;  /* 0x000000011e697824 */ /* 0x000fe200078e0235 */
[----:B------:R-:W-:Y:S01]  /*2f520*/  SEL R64, RZ, 0x1, !P1 ;  /* 0x00000001ff407807 */ /* 0x000fe20004800000 */
[----:B------:R-:W-:Y:S02]  /*2f530*/  IMAD.MOV.U32 R104, RZ, RZ, RZ ;  /* 0x000000ffff687224 */ /* 0x000fe400078e00ff */
        /* <DEDUP_REMOVED lines=19> */
.L_x_197:
[----:B------:R-:W-:Y:S05]  /*2f670*/  BSYNC.RECONVERGENT B3 ;  /* 0x0000000000037941 */ /* 0x000fea0003800200 */
.L_x_196:
[----:B------:R-:W-:Y:S01]  /*2f680*/  IADD3 R4, P0, PT, R54, R4, RZ ;  /* 0x0000000436047210 */ /* 0x000fe20007f1e0ff */
[----:B------:R-:W-:Y:S01]  /*2f690*/  IMAD.WIDE.U32 R34, R45, R50, RZ ;  /* 0x000000322d227225 */ /* 0x000fe200078e00ff */
[----:B------:R-:W-:Y:S02]  /*2f6a0*/  BSSY.RECONVERGENT B3, `(.L_x_198) ;  /* 0x000006e000037945 */ /* 0x000fe40003800200 */
[C---:B------:R-:W-:Y:S01]  /*2f6b0*/  IADD3 R53, P1, PT, R4.reuse, R31, RZ ;  /* 0x0000001f04357210 */ /* 0x040fe20007f3e0ff */
[----:B------:R-:W-:Y:S01]  /*2f6c0*/  IMAD.X R30, R55, 0x1, R5, P0 ;  /* 0x00000001371e7824 */ /* 0x000fe200000e0605 */
[----:B------:R-:W-:Y:S01]  /*2f6d0*/  ISETP.GE.U32.AND P0, PT, R4, R54, PT ;  /* 0x000000360400720c */ /* 0x000fe20003f06070 */
[----:B------:R-:W-:Y:S01]  /*2f6e0*/  IMAD.WIDE.U32 R32, R44, R50, RZ ;  /* 0x000000322c207225 */ /* 0x000fe200078e00ff */
[----:B------:R-:W-:-:S03]  /*2f6f0*/  ISETP.GE.U32.AND P4, PT, R53, R4, PT ;  /* 0x000000043500720c */ /* 0x000fc60003f86070 */
[----:B------:R-:W-:Y:S02]  /*2f700*/  IMAD.X R56, RZ, RZ, R30, P1 ;  /* 0x000000ffff387224 */ /* 0x000fe400008e061e */
[----:B------:R-:W-:-:S03]  /*2f710*/  IMAD.WIDE.U32 R4, R51, R44, RZ ;  /* 0x0000002c33047225 */ /* 0x000fc600078e00ff */
[----:B------:R-:W-:Y:S01]  /*2f720*/  ISETP.GE.U32.AND.EX P4, PT, R56, R30, PT, P4 ;  /* 0x0000001e3800720c */ /* 0x000fe20003f86140 */
[----:B------:R-:W-:Y:S02]  /*2f730*/  IMAD.X R63, RZ, RZ, RZ, P3 ;  /* 0x000000ffff3f7224 */ /* 0x000fe400018e06ff */
[----:B------:R-:W-:Y:S01]  /*2f740*/  IMAD.MOV.U32 R62, RZ, RZ, R29 ;  /* 0x000000ffff3e7224 */ /* 0x000fe200078e001d */
[----:B------:R-:W-:Y:S01]  /*2f750*/  ISETP.GE.U32.AND.EX P4, PT, R30, R55, P4, P0 ;  /* 0x000000371e00720c */ /* 0x000fe20002786100 */
[----:B------:R-:W-:-:S04]  /*2f760*/  IMAD.WIDE.U32 R30, P0, R50, R45, R4 ;  /* 0x0000002d321e7225 */ /* 0x000fc80007800004 */
[----:B------:R-:W-:-:S04]  /*2f770*/  IMAD.WIDE.U32 R4, R50, R44, RZ ;  /* 0x0000002c32047225 */ /* 0x000fc800078e00ff */
[----:B------:R-:W-:Y:S01]  /*2f780*/  IMAD.X R55, RZ, RZ, RZ, P0 ;  /* 0x000000ffff377224 */ /* 0x000fe200000e06ff */
[----:B------:R-:W-:Y:S01]  /*2f790*/  IADD3 RZ, P1, PT, R5, R30, RZ ;  /* 0x0000001e05ff7210 */ /* 0x000fe20007f3e0ff */
[----:B------:R-:W-:Y:S02]  /*2f7a0*/  IMAD.WIDE.U32 R34, P0, R51, R44, R34 ;  /* 0x0000002c33227225 */ /* 0x000fe40007800022 */
[----:B------:R-:W-:Y:S02]  /*2f7b0*/  @!P4 IADD3 R58, P5, PT, R58, 0x1, RZ ;  /* 0x000000013a3ac810 */ /* 0x000fe40007fbe0ff */
[----:B------:R-:W-:Y:S02]  /*2f7c0*/  IMAD.MOV.U32 R54, RZ, RZ, R31 ;  /* 0x000000ffff367224 */ /* 0x000fe400078e001f */
[----:B------:R-:W-:Y:S02]  /*2f7d0*/  IMAD.IADD R107, R33, 0x1, R34 ;  /* 0x00000001216b7824 */ /* 0x000fe400078e0222 */
[----:B------:R-:W-:Y:S01]  /*2f7e0*/  @!P4 IMAD.X R59, RZ, RZ, R59, P5 ;  /* 0x000000ffff3bc224 */ /* 0x000fe200028e063b */
[----:B------:R-:W-:Y:S01]  /*2f7f0*/  IADD3 R102, P5, PT, R53, R32, RZ ;  /* 0x0000002035667210 */ /* 0x000fe20007fbe0ff */
[----:B------:R-:W-:-:S03]  /*2f800*/  IMAD.WIDE.U32.X R4, R51, R45, R54, P1 ;  /* 0x0000002d33047225 */ /* 0x000fc600008e0436 */
[----:B------:R-:W-:Y:S01]  /*2f810*/  ISETP.GE.U32.AND P1, PT, R102, R53, PT ;  /* 0x000000356600720c */ /* 0x000fe20003f26070 */
[----:B------:R-:W-:Y:S01]  /*2f820*/  IMAD.X R103, R107, 0x1, R56, P5 ;  /* 0x000000016b677824 */ /* 0x000fe200028e0638 */
[----:B------:R-:W-:-:S04]  /*2f830*/  IADD3 R31, P5, PT, R58, R4, RZ ;  /* 0x000000043a1f7210 */ /* 0x000fc80007fbe0ff */
[----:B------:R-:W-:Y:S01]  /*2f840*/  ISETP.GE.U32.AND.EX P1, PT, R103, R56, PT, P1 ;  /* 0x000000386700720c */ /* 0x000fe20003f26110 */
[C---:B------:R-:W-:Y:S01]  /*2f850*/  IMAD.X R53, R59.reuse, 0x1, R5, P5 ;  /* 0x000000013b357824 */ /* 0x040fe200028e0605 */
[----:B------:R-:W-:Y:S01]  /*2f860*/  @!P4 ISETP.NE.U32.AND P5, PT, R58, RZ, PT ;  /* 0x000000ff3a00c20c */ /* 0x000fe20003fa5070 */
[----:B------:R-:W-:Y:S01]  /*2f870*/  IMAD.WIDE.U32 R4, R44, R48, RZ ;  /* 0x000000302c047225 */ /* 0x000fe200078e00ff */
[----:B------:R-:W-:Y:S02]  /*2f880*/  SEL R60, RZ, 0x1, P1 ;  /* 0x00000001ff3c7807 */ /* 0x000fe40000800000 */
[----:B------:R-:W-:Y:S02]  /*2f890*/  @!P4 ISETP.NE.AND.EX P5, PT, R59, RZ, PT, P5 ;  /* 0x000000ff3b00c20c */ /* 0x000fe40003fa5350 */
[----:B------:R-:W-:Y:S02]  /*2f8a0*/  IADD3 R60, P3, PT, R31, R60, RZ ;  /* 0x0000003c1f3c7210 */ /* 0x000fe40007f7e0ff */
[----:B------:R-:W-:-:S02]  /*2f8b0*/  @!P4 SEL R4, RZ, 0x1, P5 ;  /* 0x00000001ff04c807 */ /* 0x000fc40002800000 */
[----:B------:R-:W-:Y:S01]  /*2f8c0*/  IADD3 RZ, P5, PT, R28, R5, RZ ;  /* 0x000000051cff7210 */ /* 0x000fe20007fbe0ff */
[----:B------:R-:W-:Y:S01]  /*2f8d0*/  IMAD.X R61, RZ, RZ, R53, P3 ;  /* 0x000000ffff3d7224 */ /* 0x000fe200018e0635 */
[----:B------:R-:W-:Y:S02]  /*2f8e0*/  ISETP.GE.U32.AND P1, PT, R60, R31, PT ;  /* 0x0000001f3c00720c */ /* 0x000fe40003f26070 */
[----:B------:R-:W-:Y:S01]  /*2f8f0*/  ISETP.LT.U32.AND P3, PT, R31, R58, PT ;  /* 0x0000003a1f00720c */ /* 0x000fe20003f61070 */
[----:B------:R-:W-:Y:S01]  /*2f900*/  IMAD.WIDE.U32 R30, R51, R46, RZ ;  /* 0x0000002e331e7225 */ /* 0x000fe200078e00ff */
[----:B------:R-:W-:-:S03]  /*2f910*/  ISETP.GE.U32.AND.EX P1, PT, R61, R53, PT, P1 ;  /* 0x000000353d00720c */ /* 0x000fc60003f26110 */
[----:B------:R-:W-:Y:S01]  /*2f920*/  IMAD.WIDE.U32.X R62, R49, R45, R62, P5 ;  /* 0x0000002d313e7225 */ /* 0x000fe200028e043e */
[----:B------:R-:W-:Y:S02]  /*2f930*/  @!P4 IADD3 R64, P5, PT, R4, R64, RZ ;  /* 0x000000400440c210 */ /* 0x000fe40007fbe0ff */
[----:B------:R-:W-:Y:S01]  /*2f940*/  ISETP.LT.U32.OR.EX P3, PT, R53, R59, !P1, P3 ;  /* 0x0000003b3500720c */ /* 0x000fe20004f61530 */
[----:B------:R-:W-:-:S03]  /*2f950*/  IMAD.WIDE.U32 R4, R50, R46, RZ ;  /* 0x0000002e32047225 */ /* 0x000fc600078e00ff */
[----:B------:R-:W-:Y:S01]  /*2f960*/  SEL R29, RZ, 0x1, !P3 ;  /* 0x00000001ff1d7807 */ /* 0x000fe20005800000 */
[----:B------:R-:W-:-:S04]  /*2f970*/  IMAD.WIDE.U32 R58, R47, R50, RZ ;  /* 0x000000322f3a7225 */ /* 0x000fc800078e00ff */
[----:B------:R-:W-:-:S04]  /*2f980*/  IMAD.WIDE.U32 R56, P1, R50, R47, R30 ;  /* 0x0000002f32387225 */ /* 0x000fc8000782001e */
[----:B------:R-:W-:Y:S01]  /*2f990*/  @!P4 IMAD.X R104, RZ, RZ, R104, P5 ;  /* 0x000000ffff68c224 */ /* 0x000fe200028e0668 */
[----:B------:R-:W-:Y:S01]  /*2f9a0*/  IADD3 R65, P4, PT, R102, R62, RZ ;  /* 0x0000003e66417210 */ /* 0x000fe20007f9e0ff */
[----:B------:R-:W-:Y:S01]  /*2f9b0*/  IMAD.WIDE.U32 R54, R50, R46, R60 ;  /* 0x0000002e32367225 */ /* 0x000fe200078e003c */
[----:B------:R-:W-:-:S03]  /*2f9c0*/  IADD3 RZ, P5, PT, R5, R56, RZ ;  /* 0x0000003805ff7210 */ /* 0x000fc60007fbe0ff */
[----:B------:R-:W-:-:S04]  /*2f9d0*/  IMAD.WIDE.U32 R4, P3, R51, R46, R58 ;  /* 0x0000002e33047225 */ /* 0x000fc8000786003a */
[----:B------:R-:W-:Y:S02]  /*2f9e0*/  IMAD.MOV.U32 R30, RZ, RZ, R52 ;  /* 0x000000ffff1e7224 */ /* 0x000fe400078e0034 */
[----:B------:R-:W-:Y:S02]  /*2f9f0*/  IMAD.MOV.U32 R31, RZ, RZ, R105 ;  /* 0x000000ffff1f7224 */ /* 0x000fe400078e0069 */
[----:B------:R-:W-:Y:S01]  /*2fa00*/  IMAD.X R63, R103, 0x1, R63, P4 ;  /* 0x00000001673f7824 */ /* 0x000fe200020e063f */
[----:B------:R-:W-:Y:S01]  /*2fa10*/  ISETP.GE.U32.AND P4, PT, R54, R60, PT ;  /* 0x0000003c3600720c */ /* 0x000fe20003f86070 */
[----:B------:R-:W-:Y:S01]  /*2fa20*/  IMAD.X R59, RZ, RZ, RZ, P1 ;  /* 0x000000ffff3b7224 */ /* 0x000fe200008e06ff */
[----:B------:R-:W-:Y:S01]  /*2fa30*/  IADD3 R60, P1, PT, R64, R29, RZ ;  /* 0x0000001d403c7210 */ /* 0x000fe20007f3e0ff */
[----:B------:R-:W-:Y:S02]  /*2fa40*/  IMAD.MOV.U32 R58, RZ, RZ, R57 ;  /* 0x000000ffff3a7224 */ /* 0x000fe400078e0039 */
[----:B------:R-:W-:-:S02]  /*2fa50*/  IMAD.IADD R53, R55, 0x1, R4 ;  /* 0x0000000137357824 */ /* 0x000fc400078e0204 */
[----:B------:R-:W-:-:S03]  /*2fa60*/  IMAD.WIDE.U32 R30, R48, R44, R30 ;  /* 0x0000002c301e7225 */ /* 0x000fc600078e001e */
[----:B------:R-:W-:Y:S01]  /*2fa70*/  ISETP.GE.U32.AND.EX P4, PT, R53, R61, PT, P4 ;  /* 0x0000003d3500720c */ /* 0x000fe20003f86140 */
[----:B------:R-:W-:-:S03]  /*2fa80*/  IMAD.WIDE.U32.X R56, R51, R47, R58, P5 ;  /* 0x0000002f33387225 */ /* 0x000fc600028e043a */
[----:B------:R-:W-:Y:S01]  /*2fa90*/  SEL R62, RZ, 0x1, P4 ;  /* 0x00000001ff3e7807 */ /* 0x000fe20002000000 */
[----:B------:R-:W-:Y:S01]  /*2faa0*/  IMAD.X R58, RZ, RZ, R104, P1 ;  /* 0x000000ffff3a7224 */ /* 0x000fe200008e0668 */
[----:B------:R-:W-:Y:S01]  /*2fab0*/  ISETP.GE.U32.AND P1, PT, R30, R52, PT ;  /* 0x000000341e00720c */ /* 0x000fe20003f26070 */
[----:B------:R-:W-:Y:S01]  /*2fac0*/  IMAD.IADD R52, R28, 0x1, R31 ;  /* 0x000000011c347824 */ /* 0x000fe200078e021f */
[----:B------:R-:W-:Y:S01]  /*2fad0*/  IADD3 R55, P5, PT, R60, R56, RZ ;  /* 0x000000383c377210 */ /* 0x000fe20007fbe0ff */
[----:B------:R-:W-:Y:S01]  /*2fae0*/  IMAD.X R29, RZ, RZ, RZ, P0 ;  /* 0x000000ffff1d7224 */ /* 0x000fe200000e06ff */
[----:B------:R-:W-:Y:S02]  /*2faf0*/  IADD3 RZ, P0, PT, R34, R33, RZ ;  /* 0x0000002122ff7210 */ /* 0x000fe40007f1e0ff */
[----:B------:R-:W-:Y:S01]  /*2fb00*/  ISETP.GE.U32.AND.EX P1, PT, R52, R105, PT, P1 ;  /* 0x000000693400720c */ /* 0x000fe20003f26110 */
[----:B------:R-:W-:Y:S01]  /*2fb10*/  IMAD.X R57, R58, 0x1, R57, P5 ;  /* 0x000000013a397824 */ /* 0x000fe200028e0639 */
[----:B------:R-:W-:-:S02]  /*2fb20*/  IADD3 R62, P4, PT, R55, R62, RZ ;  /* 0x0000003e373e7210 */ /* 0x000fc40007f9e0ff */
[----:B------:R-:W-:Y:S02]  /*2fb30*/  SEL R28, RZ, 0x1, P1 ;  /* 0x00000001ff1c7807 */ /* 0x000fe40000800000 */
[----:B------:R-:W-:Y:S01]  /*2fb40*/  ISETP.GE.U32.AND P5, PT, R62, R55, PT ;  /* 0x000000373e00720c */ /* 0x000fe20003fa6070 */
[----:B------:R-:W-:Y:S01]  /*2fb50*/  IMAD.X R64, RZ, RZ, R57, P4 ;  /* 0x000000ffff407224 */ /* 0x000fe200020e0639 */
[----:B------:R-:W-:Y:S02]  /*2fb60*/  ISETP.LT.U32.AND P1, PT, R55, R60, PT ;  /* 0x0000003c3700720c */ /* 0x000fe40003f21070 */
[----:B------:R-:W-:Y:S01]  /*2fb70*/  IADD3 R55, P4, PT, R65, R28, RZ ;  /* 0x0000001c41377210 */ /* 0x000fe20007f9e0ff */
[----:B------:R-:W-:Y:S01]  /*2fb80*/  IMAD.MOV.U32 R28, RZ, RZ, R35 ;  /* 0x000000ffff1c7224 */ /* 0x000fe200078e0023 */
[----:B------:R-:W-:-:S03]  /*2fb90*/  ISETP.GE.U32.AND.EX P5, PT, R64, R57, PT, P5 ;  /* 0x000000394000720c */ /* 0x000fc60003fa6150 */
[----:B------:R-:W-:Y:S01]  /*2fba0*/  IMAD.X R34, RZ, RZ, R63, P4 ;  /* 0x000000ffff227224 */ /* 0x000fe200020e063f */
[----:B------:R-:W-:Y:S01]  /*2fbb0*/  ISETP.GE.U32.AND P4, PT, R65, R102, PT ;  /* 0x000000664100720c */ /* 0x000fe20003f86070 */
[----:B------:R-:W-:Y:S01]  /*2fbc0*/  IMAD.WIDE.U32.X R28, R51, R45, R28, P0 ;  /* 0x0000002d331c7225 */ /* 0x000fe200000e041c */
[----:B------:R-:W-:Y:S02]  /*2fbd0*/  ISETP.GE.U32.AND P0, PT, R55, R65, PT ;  /* 0x000000413700720c */ /* 0x000fe40003f06070 */
[----:B------:R-:W-:Y:S01]  /*2fbe0*/  ISETP.LT.U32.OR.EX P1, PT, R57, R58, !P5, P1 ;  /* 0x0000003a3900720c */ /* 0x000fe20006f21510 */
[----:B------:R-:W-:Y:S01]  /*2fbf0*/  IMAD.MOV.U32 R58, RZ, RZ, RZ ;  /* 0x000000ffff3a7224 */ /* 0x000fe200078e00ff */
[----:B------:R-:W-:Y:S02]  /*2fc00*/  ISETP.GE.U32.AND.EX P4, PT, R63, R103, PT, P4 ;  /* 0x000000673f00720c */ /* 0x000fe40003f86140 */
[----:B------:R-:W-:Y:S02]  /*2fc10*/  ISETP.GE.U32.AND.EX P0, PT, R34, R63, PT, P0 ;  /* 0x0000003f2200720c */ /* 0x000fe40003f06100 */
[----:B------:R-:W-:-:S02]  /*2fc20*/  IADD3 R32, P5, PT, R55, R32, RZ ;  /* 0x0000002037207210 */ /* 0x000fc40007fbe0ff */
        /* <DEDUP_REMOVED lines=21> */
.L_x_199:
[----:B------:R-:W-:Y:S05]  /*2fd80*/  BSYNC.RECONVERGENT B3 ;  /* 0x0000000000037941 */ /* 0x000fea0003800200 */
.L_x_198:
[----:B------:R-:W-:Y:S01]  /*2fd90*/  IADD3 R11, P0, PT, R54, R28, RZ ;  /* 0x0000001c360b7210 */ /* 0x000fe20007f1e0ff */
[----:B------:R-:W-:Y:S03]  /*2fda0*/  BSSY.RECONVERGENT B3, `(.L_x_200) ;  /* 0x000007f000037945 */ /* 0x000fe60003800200 */
        /* <DEDUP_REMOVED lines=10> */
[----:B------:R-:W-:Y:S01]  /*2fe50*/  IMAD.WIDE.U32 R34, R44, R44, R60 ;  /* 0x0000002c2c227225 */ /* 0x000fe200078e003c */
[----:B------:R-:W-:-:S03]  /*2fe60*/  LOP3.LUT R53, RZ, R10, RZ, 0x33, !PT ;  /* 0x0000000aff357212 */ /* 0x000fc600078e33ff */
[----:B------:R-:W-:Y:S01]  /*2fe70*/  IMAD.X R57, RZ, RZ, RZ, P4 ;  /* 0x000000ffff397224 */ /* 0x000fe200020e06ff */
[----:B------:R-:W-:Y:S01]  /*2fe80*/  IADD3 RZ, P4, PT, R29, R54, RZ ;  /* 0x000000361dff7210 */ /* 0x000fe20007f9e0ff */
[----:B------:R-:W-:Y:S01]  /*2fe90*/  IMAD.MOV.U32 R56, RZ, RZ, R55 ;  /* 0x000000ffff387224 */ /* 0x000fe200078e0037 */
[----:B------:R-:W-:Y:S01]  /*2fea0*/  ISETP.GE.U32.AND P0, PT, R34, R60, PT ;  /* 0x0000003c2200720c */ /* 0x000fe20003f06070 */
[----:B------:R-:W-:Y:S02]  /*2feb0*/  IMAD.IADD R13, R54, 0x1, R35 ;  /* 0x00000001360d7824 */ /* 0x000fe400078e0223 */
[----:B------:R-:W-:Y:S02]  /*2fec0*/  IMAD.WIDE.U32.X R28, R45, R45, R56, P4 ;  /* 0x0000002d2d1c7225 */ /* 0x000fe400020e0438 */
[----:B------:R-:W-:Y:S02]  /*2fed0*/  @!P1 IADD3 R62, P4, PT, R62, 0x1, RZ ;  /* 0x000000013e3e9810 */ /* 0x000fe40007f9e0ff */
[----:B------:R-:W-:Y:S01]  /*2fee0*/  ISETP.GE.U32.AND.EX P0, PT, R13, R61, PT, P0 ;  /* 0x0000003d0d00720c */ /* 0x000fe20003f06100 */
[----:B------:R-:W-:Y:S01]  /*2fef0*/  IMAD.WIDE.U32 R54, R46, R48, RZ ;  /* 0x000000302e367225 */ /* 0x000fe200078e00ff */
[----:B------:R-:W-:-:S02]  /*2ff00*/  IADD3 R11, P5, PT, R62, R28, RZ ;  /* 0x0000001c3e0b7210 */ /* 0x000fc40007fbe0ff */
[----:B------:R-:W-:Y:S01]  /*2ff10*/  SEL R56, RZ, 0x1, P0 ;  /* 0x00000001ff387807 */ /* 0x000fe20000000000 */
[----:B------:R-:W-:Y:S01]  /*2ff20*/  @!P1 IMAD.X R64, RZ, RZ, R64, P4 ;  /* 0x000000ffff409224 */ /* 0x000fe200020e0640 */
[----:B------:R-:W-:Y:S01]  /*2ff30*/  IADD3 RZ, P4, PT, R26, R55, RZ ;  /* 0x000000371aff7210 */ /* 0x000fe20007f9e0ff */
[----:B------:R-:W-:Y:S01]  /*2ff40*/  IMAD R28, R9, R74, RZ ;  /* 0x0000004a091c7224 */ /* 0x000fe200078e02ff */
[----:B------:R-:W-:Y:S01]  /*2ff50*/  IADD3 R56, P0, PT, R11, R56, RZ ;  /* 0x000000380b387210 */ /* 0x000fe20007f1e0ff */
[----:B------:R-:W-:Y:S01]  /*2ff60*/  IMAD.X R61, R64, 0x1, R29, P5 ;  /* 0x00000001403d7824 */ /* 0x000fe200028e061d */
[----:B------:R-:W-:Y:S01]  /*2ff70*/  @!P1 ISETP.NE.U32.AND P5, PT, R62, RZ, PT ;  /* 0x000000ff3e00920c */ /* 0x000fe20003fa5070 */
[C---:B------:R-:W-:Y:S01]  /*2ff80*/  IMAD R35, R10.reuse, R75, R28 ;  /* 0x0000004b0a237224 */ /* 0x040fe200078e021c */
[----:B------:R-:W-:Y:S01]  /*2ff90*/  LOP3.LUT R9, RZ, R9, RZ, 0x33, !PT ;  /* 0x00000009ff097212 */ /* 0x000fe200078e33ff */
[----:B------:R-:W-:-:S04]  /*2ffa0*/  IMAD.WIDE.U32 R28, R10, R74, RZ ;  /* 0x0000004a0a1c7225 */ /* 0x000fc800078e00ff */
[----:B------:R-:W-:Y:S01]  /*2ffb0*/  IMAD.X R55, RZ, RZ, RZ, P2 ;  /* 0x000000ffff377224 */ /* 0x000fe200010e06ff */
[----:B------:R-:W-:Y:S01]  /*2ffc0*/  ISETP.GE.U32.AND P2, PT, R56, R11, PT ;  /* 0x0000000b3800720c */ /* 0x000fe20003f46070 */
[----:B------:R-:W-:Y:S01]  /*2ffd0*/  IMAD.X R57, RZ, RZ, R61, P0 ;  /* 0x000000ffff397224 */ /* 0x000fe200000e063d */
[----:B------:R-:W-:Y:S01]  /*2ffe0*/  ISETP.LT.U32.AND P0, PT, R11, R62, PT ;  /* 0x0000003e0b00720c */ /* 0x000fe20003f01070 */
[----:B------:R-:W-:Y:S02]  /*2fff0*/  IMAD.MOV.U32 R54, RZ, RZ, R27 ;  /* 0x000000ffff367224 */ /* 0x000fe400078e001b */
[----:B------:R-:W-:Y:S01]  /*30000*/  IMAD.IADD R35, R29, 0x1, R35 ;  /* 0x000000011d237824 */ /* 0x000fe200078e0223 */
[----:B------:R-:W-:Y:S01]  /*30010*/  ISETP.GE.U32.AND.EX P2, PT, R57, R61, PT, P2 ;  /* 0x0000003d3900720c */ /* 0x000fe20003f46120 */
[----:B------:R-:W-:Y:S01]  /*30020*/  IMAD.WIDE.U32.X R54, R49, R47, R54, P4 ;  /* 0x0000002f31367225 */ /* 0x000fe200020e0436 */
[----:B------:R-:W-:Y:S02]  /*30030*/  @!P1 ISETP.NE.AND.EX P4, PT, R64, RZ, PT, P5 ;  /* 0x000000ff4000920c */ /* 0x000fe40003f85350 */
[----:B------:R-:W-:Y:S01]  /*30040*/  ISETP.LT.U32.OR.EX P0, PT, R61, R64, !P2, P0 ;  /* 0x000000403d00720c */ /* 0x000fe20005701500 */
[----:B------:R-:W-:Y:S01]  /*30050*/  IMAD.WIDE.U32 R10, R45, R46, RZ ;  /* 0x0000002e2d0a7225 */ /* 0x000fe200078e00ff */
[----:B------:R-:W-:-:S02]  /*30060*/  IADD3 R105, P2, PT, R34, R54, RZ ;  /* 0x0000003622697210 */ /* 0x000fc40007f5e0ff */
[----:B------:R-:W-:Y:S01]  /*30070*/  @!P1 SEL R106, RZ, 0x1, P4 ;  /* 0x00000001ff6a9807 */ /* 0x000fe20002000000 */
[----:B------:R-:W-:-:S04]  /*30080*/  IMAD.WIDE.U32 R62, R35, R72, RZ ;  /* 0x00000048233e7225 */ /* 0x000fc800078e00ff */
[----:B------:R-:W-:-:S04]  /*30090*/  IMAD.WIDE.U32 R64, R28, R72, RZ ;  /* 0x000000481c407225 */ /* 0x000fc800078e00ff */
[----:B------:R-:W-:-:S04]  /*300a0*/  IMAD.WIDE.U32 R60, P5, R44, R47, R10 ;  /* 0x0000002f2c3c7225 */ /* 0x000fc800078a000a */
[----:B------:R-:W-:-:S04]  /*300b0*/  IMAD.WIDE.U32 R102, P4, R28, R73, R62 ;  /* 0x000000491c667225 */ /* 0x000fc8000788003e */
[----:B------:R-:W-:-:S04]  /*300c0*/  IMAD.WIDE.U32 R10, R44, R46, RZ ;  /* 0x0000002e2c0a7225 */ /* 0x000fc800078e00ff */
[----:B------:R-:W-:Y:S01]  /*300d0*/  IMAD.X R104, R13, 0x1, R55, P2 ;  /* 0x000000010d687824 */ /* 0x000fe200010e0637 */
[----:B------:R-:W-:Y:S01]  /*300e0*/  ISETP.GT.U32.AND P2, PT, R64, R53, PT ;  /* 0x000000354000720c */ /* 0x000fe20003f44070 */
[----:B------:R-:W-:Y:S01]  /*300f0*/  IMAD.X R63, RZ, RZ, RZ, P5 ;  /* 0x000000ffff3f7224 */ /* 0x000fe200028e06ff */
[----:B------:R-:W-:Y:S01]  /*30100*/  IADD3 R64, P5, PT, R65, R102, RZ ;  /* 0x0000006641407210 */ /* 0x000fe20007fbe0ff */
[----:B------:R-:W-:Y:S01]  /*30110*/  IMAD.X R65, RZ, RZ, RZ, P4 ;  /* 0x000000ffff417224 */ /* 0x000fe200020e06ff */
[----:B------:R-:W-:Y:S01]  /*30120*/  IADD3 RZ, P4, PT, R11, R60, RZ ;  /* 0x0000003c0bff7210 */ /* 0x000fe20007f9e0ff */
[----:B------:R-:W-:Y:S01]  /*30130*/  IMAD.MOV.U32 R62, RZ, RZ, R61 ;  /* 0x000000ffff3e7224 */ /* 0x000fe200078e003d */
[----:B------:R-:W-:Y:S01]  /*30140*/  ISETP.GT.U32.AND.EX P2, PT, R64, R9, PT, P2 ;  /* 0x000000094000720c */ /* 0x000fe20003f44120 */
[----:B------:R-:W-:-:S04]  /*30150*/  IMAD.WIDE.U32 R10, R47, R44, RZ ;  /* 0x0000002c2f0a7225 */ /* 0x000fc800078e00ff */
[----:B------:R-:W-:Y:S01]  /*30160*/  IMAD.WIDE.U32.X R60, R45, R47, R62, P4 ;  /* 0x0000002f2d3c7225 */ /* 0x000fe200020e043e */
[----:B------:R-:W-:-:S03]  /*30170*/  @!P1 IADD3 R59, P4, PT, R106, R59, RZ ;  /* 0x0000003b6a3b9210 */ /* 0x000fc60007f9e0ff */
[----:B------:R-:W-:Y:S02]  /*30180*/  IMAD.MOV.U32 R64, RZ, RZ, R103 ;  /* 0x000000ffff407224 */ /* 0x000fe400078e0067 */
[----:B------:R-:W-:-:S04]  /*30190*/  IMAD.WIDE.U32 R54, R48, R46, R32 ;  /* 0x0000002e30367225 */ /* 0x000fc800078e0020 */
[----:B------:R-:W-:Y:S02]  /*301a0*/  @!P1 IMAD.X R58, RZ, RZ, R58, P4 ;  /* 0x000000ffff3a9224 */ /* 0x000fe400020e063a */
[----:B------:R-:W-:Y:S01]  /*301b0*/  IMAD.WIDE.U32.X R64, R35, R73, R64, P5 ;  /* 0x0000004923407225 */ /* 0x000fe200028e0440 */
[----:B------:R-:W-:Y:S02]  /*301c0*/  ISETP.GE.U32.AND P5, PT, R54, R32, PT ;  /* 0x000000203600720c */ /* 0x000fe40003fa6070 */
[----:B------:R-:W-:Y:S01]  /*301d0*/  SEL R32, RZ, 0x1, !P0 ;  /* 0x00000001ff207807 */ /* 0x000fe20004000000 */
[----:B------:R-:W-:Y:S01]  /*301e0*/  IMAD.WIDE.U32 R62, R44, R46, R56 ;  /* 0x0000002e2c3e7225 */ /* 0x000fe200078e0038 */
[----:B------:R-:W-:-:S03]  /*301f0*/  IADD3 R103, P1, PT, R12, R64, RZ ;  /* 0x000000400c677210 */ /* 0x000fc60007f3e0ff */
[----:B------:R-:W-:Y:S01]  /*30200*/  IMAD.WIDE.U32 R10, P4, R45, R46, R10 ;  /* 0x0000002e2d0a7225 */ /* 0x000fe2000788000a */
[----:B------:R-:W-:-:S03]  /*30210*/  ISETP.GE.U32.AND P0, PT, R62, R56, PT ;  /* 0x000000383e00720c */ /* 0x000fc60003f06070 */
[----:B------:R-:W-:Y:S02]  /*30220*/  IMAD.IADD R53, R63, 0x1, R10 ;  /* 0x000000013f357824 */ /* 0x000fe400078e020a */
[----:B------:R-:W-:Y:S01]  /*30230*/  IMAD.IADD R27, R26, 0x1, R55 ;  /* 0x000000011a1b7824 */ /* 0x000fe200078e0237 */
[----:B------:R-:W-:Y:S01]  /*30240*/  SEL R26, RZ, 0x1, !P2 ;  /* 0x00000001ff1a7807 */ /* 0x000fe20005000000 */
[----:B------:R-:W-:Y:S01]  /*30250*/  IMAD.X R64, R15, 0x1, R65, P1 ;  /* 0x000000010f407824 */ /* 0x000fe200008e0641 */
[----:B------:R-:W-:Y:S02]  /*30260*/  IADD3 R63, P2, PT, R59, R32, RZ ;  /* 0x000000203b3f7210 */ /* 0x000fe40007f5e0ff */
[----:B------:R-:W-:Y:S02]  /*30270*/  ISETP.GE.U32.AND.EX P0, PT, R53, R57, PT, P0 ;  /* 0x000000393500720c */ /* 0x000fe40003f06100 */
[----:B------:R-:W-:Y:S01]  /*30280*/  ISETP.GE.U32.AND.EX P5, PT, R27, R33, PT, P5 ;  /* 0x000000211b00720c */ /* 0x000fe20003fa6150 */
[----:B------:R-:W-:Y:S01]  /*30290*/  IMAD.X R65, RZ, RZ, R58, P2 ;  /* 0x000000ffff417224 */ /* 0x000fe200010e063a */
[----:B------:R-:W-:-:S02]  /*302a0*/  IADD3 R33, P1, PT, R63, R60, RZ ;  /* 0x0000003c3f217210 */ /* 0x000fc40007f3e0ff */
[----:B------:R-:W-:Y:S02]  /*302b0*/  SEL R32, RZ, 0x1, P0 ;  /* 0x00000001ff207807 */ /* 0x000fe40000000000 */
[----:B------:R-:W-:Y:S01]  /*302c0*/  SEL R56, RZ, 0x1, P5 ;  /* 0x00000001ff387807 */ /* 0x000fe20002800000 */
[----:B------:R-:W-:Y:S01]  /*302d0*/  IMAD.X R60, R65, 0x1, R61, P1 ;  /* 0x00000001413c7824 */ /* 0x000fe200008e063d */
[----:B------:R-:W-:Y:S02]  /*302e0*/  IADD3 R58, P0, PT, R103, R26, RZ ;  /* 0x0000001a673a7210 */ /* 0x000fe40007f1e0ff */
[----:B------:R-:W-:Y:S02]  /*302f0*/  IADD3 R32, P1, PT, R33, R32, RZ ;  /* 0x0000002021207210 */ /* 0x000fe40007f3e0ff */
[----:B------:R-:W-:Y:S01]  /*30300*/  IADD3 R56, P2, PT, R105, R56, RZ ;  /* 0x0000003869387210 */ /* 0x000fe20007f5e0ff */
[----:B------:R-:W-:Y:S01]  /*30310*/  IMAD.X R59, RZ, RZ, R64, P0 ;  /* 0x000000ffff3b7224 */ /* 0x000fe200000e0640 */
[----:B------:R-:W-:Y:S01]  /*30320*/  ISETP.GE.U32.AND P5, PT, R58, R103, PT ;  /* 0x000000673a00720c */ /* 0x000fe20003fa6070 */
[----:B------:R-:W-:Y:S01]  /*30330*/  IMAD.X R9, RZ, RZ, R60, P1 ;  /* 0x000000ffff097224 */ /* 0x000fe200008e063c */
[----:B------:R-:W-:Y:S01]  /*30340*/  ISETP.GE.U32.AND P0, PT, R32, R33, PT ;  /* 0x000000212000720c */ /* 0x000fe20003f06070 */
[----:B------:R-:W-:Y:S01]  /*30350*/  IMAD.X R57, RZ, RZ, R104, P2 ;  /* 0x000000ffff397224 */ /* 0x000fe200010e0668 */
[----:B------:R-:W-:-:S02]  /*30360*/  ISETP.LT.U32.AND P2, PT, R103, R12, PT ;  /* 0x0000000c6700720c */ /* 0x000fc40003f41070 */
[----:B------:R-:W-:Y:S02]  /*30370*/  ISETP.LT.U32.AND P1, PT, R33, R63, PT ;  /* 0x0000003f2100720c */ /* 0x000fe40003f21070 */
[----:B------:R-:W-:Y:S02]  /*30380*/  ISETP.GE.U32.AND.EX P5, PT, R59, R64, PT, P5 ;  /* 0x000000403b00720c */ /* 0x000fe40003fa6150 */
[----:B------:R-:W-:Y:S02]  /*30390*/  ISETP.GE.U32.AND.EX P0, PT, R9, R60, PT, P0 ;  /* 0x0000003c0900720c */ /* 0x000fe40003f06100 */
[----:B------:R-:W-:Y:S01]  /*303a0*/  ISETP.LT.U32.OR.EX P2, PT, R64, R15, !P5, P2 ;  /* 0x0000000f4000720c */ /* 0x000fe20006f41520 */
[----:B------:R-:W-:Y:S01]  /*303b0*/  IMAD.MOV.U32 R15, RZ, RZ, RZ ;  /* 0x000000ffff0f7224 */ /* 0x000fe200078e00ff */
[----:B------:R-:W-:Y:S01]  /*303c0*/  ISETP.LT.U32.OR.EX P1, PT, R60, R65, !P0, P1 ;  /* 0x000000413c00720c */ /* 0x000fe20004721510 */
[----:B------:R-:W-:Y:S01]  /*303d0*/  IMAD.WIDE.U32 R60, R35, R70, RZ ;  /* 0x00000046233c7225 */ /* 0x000fe200078e00ff */
[----:B------:R-:W-:-:S02]  /*303e0*/  ISETP.GE.U32.AND P0, PT, R105, R34, PT ;  /* 0x000000226900720c */ /* 0x000fc40003f06070 */
[----:B------:R-:W-:Y:S01]  /*303f0*/  ISETP.GE.U32.AND P5, PT, R56, R105, PT ;  /* 0x000000693800720c */ /* 0x000fe20003fa6070 */
[----:B------:R-:W-:Y:S01]  /*30400*/  IMAD.MOV.U32 R34, RZ, RZ, R62 ;  /* 0x000000ffff227224 */ /* 0x000fe200078e003e */
[----:B------:R-:W-:Y:S01]  /*30410*/  ISETP.GE.U32.AND.EX P0, PT, R104, R13, PT, P0 ;  /* 0x0000000d6800720c */ /* 0x000fe20003f06100 */
[C---:B------:R-:W-:Y:S01]  /*30420*/  IMAD.WIDE.U32 R12, R28.reuse, R70, RZ ;  /* 0x000000461c0c7225 */ /* 0x040fe200078e00ff */
[----:B------:R-:W-:Y:S02]  /*30430*/  ISETP.GE.U32.AND.EX P5, PT, R57, R104, PT, P5 ;  /* 0x000000683900720c */ /* 0x000fe40003fa6150 */
[----:B------:R-:W-:Y:S01]  /*30440*/  SEL R65, RZ, 0x1, !P2 ;  /* 0x00000001ff417807 */ /* 0x000fe20005000000 */
[----:B------:R-:W-:Y:S01]  /*30450*/  IMAD.WIDE.U32 R60, P2, R28, R71, R60 ;  /* 0x000000471c3c7225 */ /* 0x000fe2000784003c */
[----:B------:R-:W-:-:S03]  /*30460*/  SEL R33, RZ, 0x1, !P1 ;  /* 0x00000001ff217807 */ /* 0x000fc60004800000 */
[----:B------:R-:W-:Y:S02]  /*30470*/  IMAD.X R103, RZ, RZ, RZ, P2 ;  /* 0x000000ffff677224 */ /* 0x000fe400010e06ff */
[----:B------:R-:W-:-:S04]  /*30480*/  IMAD.WIDE.U32 R62, R28, R70, R58 ;  /* 0x000000461c3e7225 */ /* 0x000fc800078e003a */
        /* <DEDUP_REMOVED lines=16> */
.L_x_201:
[----:B------:R-:W-:Y:S05]  /*30590*/  BSYNC.RECONVERGENT B3 ;  /* 0x0000000000037941 */ /* 0x000fea0003800200 */
.L_x_200:
[----:B------:R-:W-:Y:S01]  /*305a0*/  IADD3 R105, P1, PT, R65, R62, RZ ;  /* 0x0000003e41697210 */ /* 0x000fe20007f3e0ff */
[----:B------:R-:W-:Y:S01]  /*305b0*/  IMAD.IADD R29, R60, 0x1, R63 ;  /* 0x000000013c1d7824 */ /* 0x000fe200078e023f */
[----:B------:R-:W-:Y:S01]  /*305c0*/  IADD3 RZ, P2, PT, R13, R60, RZ ;  /* 0x0000003c0dff7210 */ /* 0x000fe20007f5e0ff */
[----:B------:R-:W-:Y:S01]  /*305d0*/  IMAD.MOV.U32 R12, RZ, RZ, R61 ;  /* 0x000000ffff0c7224 */ /* 0x000fe200078e003d */
[----:B------:R-:W-:Y:S01]  /*305e0*/  ISETP.GE.U32.AND P0, PT, R105, R62, PT ;  /* 0x0000003e6900720c */ /* 0x000fe20003f06070 */
[----:B------:R-:W-:Y:S01]  /*305f0*/  IMAD.X R106, RZ, RZ, R29, P1 ;  /* 0x000000ffff6a7224 */ /* 0x000fe200008e061d */
[----:B------:R-:W-:Y:S01]  /*30600*/  ISETP.LT.U32.AND P1, PT, R62, R58, PT ;  /* 0x0000003a3e00720c */ /* 0x000fe20003f21070 */
[----:B------:R-:W-:Y:S01]  /*30610*/  IMAD.MOV.U32 R13, RZ, RZ, R103 ;  /* 0x000000ffff0d7224 */ /* 0x000fe200078e0067 */
[----:B------:R-:W-:Y:S01]  /*30620*/  BSSY.RECONVERGENT B3, `(.L_x_202) ;  /* 0x0000131000037945 */ /* 0x000fe20003800200 */
[C---:B------:R-:W-:Y:S01]  /*30630*/  IMAD R26, R106.reuse, R74, RZ ;  /* 0x0000004a6a1a7224 */ /* 0x040fe200078e02ff */
[----:B------:R-:W-:Y:S01]  /*30640*/  ISETP.GE.U32.AND.EX P0, PT, R106, R29, PT, P0 ;  /* 0x0000001d6a00720c */ /* 0x000fe20003f06100 */
[----:B------:R-:W-:-:S03]  /*30650*/  IMAD.WIDE.U32.X R12, R35, R71, R12, P2 ;  /* 0x00000047230c7225 */ /* 0x000fc600010e040c */
[----:B------:R-:W-:Y:S01]  /*30660*/  ISETP.LT.U32.OR.EX P0, PT, R29, R59, !P0, P1 ;  /* 0x0000003b1d00720c */ /* 0x000fe20004701510 */
[----:B------:R-:W-:Y:S01]  /*30670*/  IMAD.WIDE.U32 R58, R35, R68, RZ ;  /* 0x00000044233a7225 */ /* 0x000fe200078e00ff */
[----:B------:R-:W-:Y:S02]  /*30680*/  IADD3 R29, P1, PT, R30, R12, RZ ;  /* 0x0000000c1e1d7210 */ /* 0x000fe40007f3e0ff */
[----:B------:R-:W-:Y:S01]  /*30690*/  SEL R60, RZ, 0x1, !P0 ;  /* 0x00000001ff3c7807 */ /* 0x000fe20004000000 */
[----:B------:R-:W-:Y:S01]  /*306a0*/  IMAD R63, R105, R75, R26 ;  /* 0x0000004b693f7224 */ /* 0x000fe200078e021a */
[C---:B------:R-:W-:Y:S01]  /*306b0*/  ISETP.LT.U32.AND P0, PT, R29.reuse, R30, PT ;  /* 0x0000001e1d00720c */ /* 0x040fe20003f01070 */
[----:B------:R-:W-:Y:S01]  /*306c0*/  IMAD.X R55, R52, 0x1, R13, P1 ;  /* 0x0000000134377824 */ /* 0x000fe200008e060d */
[----:B------:R-:W-:Y:S01]  /*306d0*/  IADD3 R60, P1, PT, R29, R60, RZ ;  /* 0x0000003c1d3c7210 */ /* 0x000fe20007f3e0ff */
[----:B------:R-:W-:Y:S01]  /*306e0*/  IMAD.WIDE.U32 R12, R105, R74, RZ ;  /* 0x0000004a690c7225 */ /* 0x000fe200078e00ff */
[----:B------:R-:W-:-:S02]  /*306f0*/  LOP3.LUT R26, RZ, R106, RZ, 0x33, !PT ;  /* 0x0000006aff1a7212 */ /* 0x000fc400078e33ff */
[----:B------:R-:W-:Y:S01]  /*30700*/  ISETP.GE.U32.AND P5, PT, R60, R29, PT ;  /* 0x0000001d3c00720c */ /* 0x000fe20003fa6070 */
[----:B------:R-:W-:Y:S01]  /*30710*/  IMAD.X R61, RZ, RZ, R55, P1 ;  /* 0x000000ffff3d7224 */ /* 0x000fe200008e0637 */
[----:B------:R-:W-:Y:S01]  /*30720*/  LOP3.LUT R29, RZ, R105, RZ, 0x33, !PT ;  /* 0x00000069ff1d7212 */ /* 0x000fe200078e33ff */
[----:B------:R-:W-:Y:S02]  /*30730*/  IMAD.IADD R13, R13, 0x1, R63 ;  /* 0x000000010d0d7824 */ /* 0x000fe400078e023f */
[----:B------:R-:W-:Y:S01]  /*30740*/  IMAD.WIDE.U32 R30, R28, R68, RZ ;  /* 0x000000441c1e7225 */ /* 0x000fe200078e00ff */
[----:B------:R-:W-:-:S03]  /*30750*/  ISETP.GE.U32.AND.EX P5, PT, R61, R55, PT, P5 ;  /* 0x000000373d00720c */ /* 0x000fc60003fa6150 */
[----:B------:R-:W-:Y:S01]  /*30760*/  IMAD.WIDE.U32 R58, P2, R28, R69, R58 ;  /* 0x000000451c3a7225 */ /* 0x000fe2000784003a */
[----:B------:R-:W-:-:S03]  /*30770*/  ISETP.LT.U32.OR.EX P0, PT, R55, R52, !P5, P0 ;  /* 0x000000343700720c */ /* 0x000fc60006f01500 */
[----:B------:R-:W-:Y:S01]  /*30780*/  IMAD.WIDE.U32 R64, R35, R66, RZ ;  /* 0x0000004223407225 */ /* 0x000fe200078e00ff */
[----:B------:R-:W-:Y:S02]  /*30790*/  IADD3 RZ, P1, PT, R31, R58, RZ ;  /* 0x0000003a1fff7210 */ /* 0x000fe40007f3e0ff */
[----:B------:R-:W-:Y:S01]  /*307a0*/  SEL R109, RZ, 0x1, !P0 ;  /* 0x00000001ff6d7807 */ /* 0x000fe20004000000 */
[----:B------:R-:W-:-:S04]  /*307b0*/  IMAD.WIDE.U32 R102, R13, R72, RZ ;  /* 0x000000480d667225 */ /* 0x000fc800078e00ff */
[----:B------:R-:W-:Y:S02]  /*307c0*/  IMAD.X R63, RZ, RZ, RZ, P2 ;  /* 0x000000ffff3f7224 */ /* 0x000fe400010e06ff */
[----:B------:R-:W-:-:S04]  /*307d0*/  IMAD.WIDE.U32 R30, P2, R28, R67, R64 ;  /* 0x000000431c1e7225 */ /* 0x000fc80007840040 */
[----:B------:R-:W-:-:S04]  /*307e0*/  IMAD.WIDE.U32 R64, R12, R72, RZ ;  /* 0x000000480c407225 */ /* 0x000fc800078e00ff */
[----:B------:R-:W-:Y:S02]  /*307f0*/  IMAD.MOV.U32 R62, RZ, RZ, R59 ;  /* 0x000000ffff3e7224 */ /* 0x000fe400078e003b */
[----:B------:R-:W-:-:S04]  /*30800*/  IMAD.WIDE.U32 R104, P5, R12, R73, R102 ;  /* 0x000000490c687225 */ /* 0x000fc800078a0066 */
[----:B------:R-:W-:Y:S01]  /*30810*/  IMAD.WIDE.U32.X R62, R35, R69, R62, P1 ;  /* 0x00000045233e7225 */ /* 0x000fe200008e043e */
[----:B------:R-:W-:-:S03]  /*30820*/  ISETP.GT.U32.AND P1, PT, R64, R29, PT ;  /* 0x0000001d4000720c */ /* 0x000fc60003f24070 */
[----:B------:R-:W-:Y:S01]  /*30830*/  IMAD.X R59, RZ, RZ, RZ, P2 ;  /* 0x000000ffff3b7224 */ /* 0x000fe200010e06ff */
[----:B------:R-:W-:Y:S01]  /*30840*/  IADD3 R29, P2, PT, R65, R104, RZ ;  /* 0x00000068411d7210 */ /* 0x000fe20007f5e0ff */
[----:B------:R-:W-:-:S03]  /*30850*/  IMAD.WIDE.U32 R64, R28, R68, R60 ;  /* 0x000000441c407225 */ /* 0x000fc600078e003c */
[----:B------:R-:W-:Y:S01]  /*30860*/  ISETP.GT.U32.AND.EX P0, PT, R29, R26, PT, P1 ;  /* 0x0000001a1d00720c */ /* 0x000fe20003f04110 */
[----:B------:R-:W-:Y:S01]  /*30870*/  IMAD.WIDE.U32 R102, R28, R66, RZ ;  /* 0x000000421c667225 */ /* 0x000fe200078e00ff */
[----:B------:R-:W-:Y:S02]  /*30880*/  IADD3 R109, P1, PT, R109, R64, RZ ;  /* 0x000000406d6d7210 */ /* 0x000fe40007f3e0ff */
[----:B------:R-:W-:Y:S01]  /*30890*/  SEL R26, RZ, 0x1, !P0 ;  /* 0x00000001ff1a7807 */ /* 0x000fe20004000000 */
[----:B------:R-:W-:Y:S01]  /*308a0*/  IMAD.X R107, RZ, RZ, RZ, P5 ;  /* 0x000000ffff6b7224 */ /* 0x000fe200028e06ff */
[----:B------:R-:W-:Y:S01]  /*308b0*/  IADD3 RZ, P5, PT, R103, R30, RZ ;  /* 0x0000001e67ff7210 */ /* 0x000fe20007fbe0ff */
[----:B------:R-:W-:Y:S01]  /*308c0*/  IMAD.MOV.U32 R106, RZ, RZ, R105 ;  /* 0x000000ffff6a7224 */ /* 0x000fe200078e0069 */
[----:B------:R-:W-:Y:S01]  /*308d0*/  ISETP.GE.U32.AND P0, PT, R109, R64, PT ;  /* 0x000000406d00720c */ /* 0x000fe20003f06070 */
[----:B------:R-:W-:Y:S02]  /*308e0*/  IMAD.IADD R55, R58, 0x1, R65 ;  /* 0x000000013a377824 */ /* 0x000fe400078e0241 */
[----:B------:R-:W-:-:S04]  /*308f0*/  IMAD.WIDE.U32.X R102, R13, R73, R106, P2 ;  /* 0x000000490d667225 */ /* 0x000fc800010e046a */
[----:B------:R-:W-:Y:S01]  /*30900*/  IMAD.X R52, RZ, RZ, R55, P1 ;  /* 0x000000ffff347224 */ /* 0x000fe200008e0637 */
[----:B------:R-:W-:Y:S01]  /*30910*/  IADD3 R29, P2, PT, R109, R102, RZ ;  /* 0x000000666d1d7210 */ /* 0x000fe20007f5e0ff */
[----:B------:R-:W-:Y:S01]  /*30920*/  IMAD.MOV.U32 R58, RZ, RZ, R31 ;  /* 0x000000ffff3a7224 */ /* 0x000fe200078e001f */
[----:B------:R-:W-:Y:S02]  /*30930*/  ISETP.LT.U32.AND P1, PT, R64, R60, PT ;  /* 0x0000003c4000720c */ /* 0x000fe40003f21070 */
[C---:B------:R-:W-:Y:S01]  /*30940*/  ISETP.GE.U32.AND.EX P0, PT, R52.reuse, R55, PT, P0 ;  /* 0x000000373400720c */ /* 0x040fe20003f06100 */
[----:B------:R-:W-:Y:S01]  /*30950*/  IMAD.WIDE.U32.X R58, R35, R67, R58, P5 ;  /* 0x00000043233a7225 */ /* 0x000fe200028e043a */
[----:B------:R-:W-:Y:S02]  /*30960*/  IADD3 R102, P5, PT, R29, R26, RZ ;  /* 0x0000001a1d667210 */ /* 0x000fe40007fbe0ff */
[----:B------:R-:W-:Y:S01]  /*30970*/  ISETP.LT.U32.OR.EX P1, PT, R55, R61, !P0, P1 ;  /* 0x0000003d3700720c */ /* 0x000fe20004721510 */
[----:B------:R-:W-:Y:S01]  /*30980*/  IMAD.X R31, R52, 0x1, R103, P2 ;  /* 0x00000001341f7824 */ /* 0x000fe200010e0667 */
[----:B------:R-:W-:-:S02]  /*30990*/  ISETP.GE.U32.AND P0, PT, R102, R29, PT ;  /* 0x0000001d6600720c */ /* 0x000fc40003f06070 */
[----:B------:R-:W-:Y:S01]  /*309a0*/  IADD3 R35, P2, PT, R54, R62, RZ ;  /* 0x0000003e36237210 */ /* 0x000fe20007f5e0ff */
[----:B------:R-:W-:Y:S01]  /*309b0*/  IMAD.X R103, RZ, RZ, R31, P5 ;  /* 0x000000ffff677224 */ /* 0x000fe200028e061f */
[----:B------:R-:W-:Y:S02]  /*309c0*/  SEL R60, RZ, 0x1, !P1 ;  /* 0x00000001ff3c7807 */ /* 0x000fe40004800000 */
[----:B------:R-:W-:Y:S01]  /*309d0*/  ISETP.LT.U32.AND P1, PT, R29, R109, PT ;  /* 0x0000006d1d00720c */ /* 0x000fe20003f21070 */
[----:B------:R-:W-:Y:S01]  /*309e0*/  IMAD.X R26, R27, 0x1, R63, P2 ;  /* 0x000000011b1a7824 */ /* 0x000fe200010e063f */
[----:B------:R-:W-:Y:S01]  /*309f0*/  ISETP.GE.U32.AND.EX P5, PT, R103, R31, PT, P0 ;  /* 0x0000001f6700720c */ /* 0x000fe20003fa6100 */
[----:B------:R-:W-:Y:S01]  /*30a00*/  IMAD.WIDE.U32 R62, R13, R70, RZ ;  /* 0x000000460d3e7225 */ /* 0x000fe200078e00ff */
[----:B------:R-:W-:Y:S02]  /*30a10*/  IADD3 R60, P0, PT, R35, R60, RZ ;  /* 0x0000003c233c7210 */ /* 0x000fe40007f1e0ff */
[----:B------:R-:W-:Y:S01]  /*30a20*/  ISETP.LT.U32.OR.EX P1, PT, R31, R52, !P5, P1 ;  /* 0x000000341f00720c */ /* 0x000fe20006f21510 */
[----:B------:R-:W-:Y:S01]  /*30a30*/  IMAD.WIDE.U32 R64, R12, R70, R102 ;  /* 0x000000460c407225 */ /* 0x000fe200078e0066 */
[----:B------:R-:W-:-:S02]  /*30a40*/  ISETP.GE.U32.AND P5, PT, R60, R35, PT ;  /* 0x000000233c00720c */ /* 0x000fc40003fa6070 */
[----:B------:R-:W-:Y:S01]  /*30a50*/  ISETP.LT.U32.AND P2, PT, R35, R54, PT ;  /* 0x000000362300720c */ /* 0x000fe20003f41070 */
[----:B------:R-:W-:Y:S01]  /*30a60*/  IMAD.X R61, RZ, RZ, R26, P0 ;  /* 0x000000ffff3d7224 */ /* 0x000fe200000e061a */
[----:B------:R-:W-:Y:S01]  /*30a70*/  SEL R35, RZ, 0x1, !P1 ;  /* 0x00000001ff237807 */ /* 0x000fe20004800000 */
[----:B------:R-:W-:-:S03]  /*30a80*/  IMAD.WIDE.U32 R62, P0, R12, R71, R62 ;  /* 0x000000470c3e7225 */ /* 0x000fc6000780003e */
[----:B------:R-:W-:Y:S01]  /*30a90*/  ISETP.GE.U32.AND.EX P5, PT, R61, R26, PT, P5 ;  /* 0x0000001a3d00720c */ /* 0x000fe20003fa6150 */
[----:B------:R-:W-:-:S03]  /*30aa0*/  IMAD.WIDE.U32 R54, R46, R50, RZ ;  /* 0x000000322e367225 */ /* 0x000fc600078e00ff */
[----:B------:R-:W-:Y:S01]  /*30ab0*/  ISETP.LT.U32.OR.EX P1, PT, R26, R27, !P5, P2 ;  /* 0x0000001b1a00720c */ /* 0x000fe20006f21520 */
[----:B------:R-:W-:Y:S01]  /*30ac0*/  IMAD.IADD R31, R62, 0x1, R65 ;  /* 0x000000013e1f7824 */ /* 0x000fe200078e0241 */
[----:B------:R-:W-:Y:S01]  /*30ad0*/  IADD3 R35, P5, PT, R35, R64, RZ ;  /* 0x0000004023237210 */ /* 0x000fe20007fbe0ff */
[----:B------:R-:W-:Y:S01]  /*30ae0*/  IMAD.WIDE.U32 R26, R12, R70, RZ ;  /* 0x000000460c1a7225 */ /* 0x000fe200078e00ff */
[----:B------:R-:W-:Y:S02]  /*30af0*/  IADD3 RZ, P2, PT, R4, R55, RZ ;  /* 0x0000003704ff7210 */ /* 0x000fe40007f5e0ff */
[----:B------:R-:W-:Y:S01]  /*30b00*/  SEL R105, RZ, 0x1, !P1 ;  /* 0x00000001ff697807 */ /* 0x000fe20004800000 */
[----:B------:R-:W-:Y:S01]  /*30b10*/  IMAD.X R65, RZ, RZ, RZ, P0 ;  /* 0x000000ffff417224 */ /* 0x000fe200000e06ff */
[----:B------:R-:W-:Y:S01]  /*30b20*/  ISETP.GE.U32.AND P0, PT, R35, R64, PT ;  /* 0x000000402300720c */ /* 0x000fe20003f06070 */
[----:B------:R-:W-:Y:S01]  /*30b30*/  IMAD.X R55, RZ, RZ, R31, P5 ;  /* 0x000000ffff377224 */ /* 0x000fe200028e061f */
[----:B------:R-:W-:Y:S01]  /*30b40*/  ISETP.LT.U32.AND P5, PT, R64, R102, PT ;  /* 0x000000664000720c */ /* 0x000fe20003fa1070 */
[----:B------:R-:W-:Y:S01]  /*30b50*/  IMAD.X R29, RZ, RZ, RZ, P3 ;  /* 0x000000ffff1d7224 */ /* 0x000fe200018e06ff */
[----:B------:R-:W-:Y:S01]  /*30b60*/  IADD3 RZ, P3, PT, R27, R62, RZ ;  /* 0x0000003e1bff7210 */ /* 0x000fe20007f7e0ff */
[----:B------:R-:W-:Y:S01]  /*30b70*/  IMAD.MOV.U32 R64, RZ, RZ, R63 ;  /* 0x000000ffff407224 */ /* 0x000fe200078e003f */
[----:B------:R-:W-:Y:S01]  /*30b80*/  ISETP.GE.U32.AND.EX P0, PT, R55, R31, PT, P0 ;  /* 0x0000001f3700720c */ /* 0x000fe20003f06100 */
[----:B------:R-:W-:-:S03]  /*30b90*/  IMAD.WIDE.U32 R62, R28, R66, R60 ;  /* 0x000000421c3e7225 */ /* 0x000fc600078e003c */
[----:B------:R-:W-:Y:S01]  /*30ba0*/  ISETP.LT.U32.OR.EX P0, PT, R31, R103, !P0, P5 ;  /* 0x000000671f00720c */ /* 0x000fe20004701550 */
[----:B------:R-:W-:Y:S02]  /*30bb0*/  IMAD.IADD R103, R30, 0x1, R63 ;  /* 0x000000011e677824 */ /* 0x000fe400078e023f */
[----:B------:R-:W-:Y:S01]  /*30bc0*/  IMAD.WIDE.U32.X R30, R13, R71, R64, P3 ;  /* 0x000000470d1e7225 */ /* 0x000fe200018e0440 */
[----:B------:R-:W-:Y:S02]  /*30bd0*/  IADD3 R105, P3, PT, R105, R62, RZ ;  /* 0x0000003e69697210 */ /* 0x000fe40007f7e0ff */
[----:B------:R-:W-:Y:S01]  /*30be0*/  SEL R64, RZ, 0x1, !P0 ;  /* 0x00000001ff407807 */ /* 0x000fe20004000000 */
[----:B------:R-:W-:Y:S01]  /*30bf0*/  IMAD.WIDE.U32 R26, R50, R46, R56 ;  /* 0x0000002e321a7225 */ /* 0x000fe200078e0038 */
[----:B------:R-:W-:-:S03]  /*30c00*/  ISETP.GE.U32.AND P5, PT, R105, R62, PT ;  /* 0x0000003e6900720c */ /* 0x000fc60003fa6070 */
[----:B------:R-:W-:Y:S01]  /*30c10*/  IMAD.MOV.U32 R28, RZ, RZ, R5 ;  /* 0x000000ffff1c7224 */ /* 0x000fe200078e0005 */
[----:B------:R-:W-:Y:S01]  /*30c20*/  ISETP.GE.U32.AND P1, PT, R26, R56, PT ;  /* 0x000000381a00720c */ /* 0x000fe20003f26070 */
[----:B------:R-:W-:Y:S02]  /*30c30*/  IMAD.IADD R27, R4, 0x1, R27 ;  /* 0x00000001041b7824 */ /* 0x000fe400078e021b */
[----:B------:R-:W-:Y:S01]  /*30c40*/  IMAD.X R52, RZ, RZ, R103, P3 ;  /* 0x000000ffff347224 */ /* 0x000fe200018e0667 */
[----:B------:R-:W-:Y:S01]  /*30c50*/  IADD3 R63, P3, PT, R105, R30, RZ ;  /* 0x0000001e693f7210 */ /* 0x000fe20007f7e0ff */
[----:B------:R-:W-:Y:S01]  /*30c60*/  IMAD.WIDE.U32.X R4, R51, R47, R28, P2 ;  /* 0x0000002f33047225 */ /* 0x000fe200010e041c */
[----:B------:R-:W-:Y:S02]  /*30c70*/  ISETP.GE.U32.AND.EX P1, PT, R27, R57, PT, P1 ;  /* 0x000000391b00720c */ /* 0x000fe40003f26110 */
[----:B------:R-:W-:Y:S01]  /*30c80*/  ISETP.LT.U32.AND P2, PT, R62, R60, PT ;  /* 0x0000003c3e00720c */ /* 0x000fe20003f41070 */
[C---:B------:R-:W-:Y:S01]  /*30c90*/  IMAD.X R31, R52.reuse, 0x1, R31, P3 ;  /* 0x00000001341f7824 */ /* 0x040fe200018e061f */
[----:B------:R-:W-:-:S02]  /*30ca0*/  ISETP.GE.U32.AND.EX P5, PT, R52, R103, PT, P5 ;  /* 0x000000673400720c */ /* 0x000fc40003fa6150 */
[----:B------:R-:W-:Y:S02]  /*30cb0*/  IADD3 R29, P3, PT, R34, R4, RZ ;  /* 0x00000004221d7210 */ /* 0x000fe40007f7e0ff */
[----:B------:R-:W-:Y:S02]  /*30cc0*/  SEL R56, RZ, 0x1, P1 ;  /* 0x00000001ff387807 */ /* 0x000fe40000800000 */
[----:B------:R-:W-:Y:S01]  /*30cd0*/  ISETP.LT.U32.OR.EX P0, PT, R103, R61, !P5, P2 ;  /* 0x0000003d6700720c */ /* 0x000fe20006f01520 */
[----:B------:R-:W-:Y:S01]  /*30ce0*/  IMAD.X R28, R53, 0x1, R5, P3 ;  /* 0x00000001351c7824 */ /* 0x000fe200018e0605 */
[----:B------:R-:W-:Y:S01]  /*30cf0*/  IADD3 R64, P2, PT, R63, R64, RZ ;  /* 0x000000403f407210 */ /* 0x000fe20007f5e0ff */
[----:B------:R-:W-:Y:S01]  /*30d00*/  IMAD.WIDE.U32 R4, R13, R68, RZ ;  /* 0x000000440d047225 */ /* 0x000fe200078e00ff */
[----:B------:R-:W-:Y:S02]  /*30d10*/  IADD3 R56, P5, PT, R29, R56, RZ ;  /* 0x000000381d387210 */ /* 0x000fe40007fbe0ff */
[----:B------:R-:W-:Y:S01]  /*30d20*/  ISETP.GE.U32.AND P3, PT, R64, R63, PT ;  /* 0x0000003f4000720c */ /* 0x000fe20003f66070 */
[----:B------:R-:W-:Y:S01]  /*30d30*/  IMAD.X R65, RZ, RZ, R31, P2 ;  /* 0x000000ffff417224 */ /* 0x000fe200010e061f */
[----:B------:R-:W-:Y:S01]  /*30d40*/  ISETP.LT.U32.AND P1, PT, R63, R105, PT ;  /* 0x000000693f00720c */ /* 0x000fe20003f21070 */
[----:B------:R-:W-:Y:S01]  /*30d50*/  IMAD.X R57, RZ, RZ, R28, P5 ;  /* 0x000000ffff397224 */ /* 0x000fe200028e061c */
[----:B------:R-:W-:-:S02]  /*30d60*/  ISETP.GE.U32.AND P5, PT, R56, R29, PT ;  /* 0x0000001d3800720c */ /* 0x000fc40003fa6070 */
[----:B------:R-:W-:Y:S02]  /*30d70*/  ISETP.GE.U32.AND.EX P3, PT, R65, R31, PT, P3 ;  /* 0x0000001f4100720c */ /* 0x000fe40003f66130 */
[----:B------:R-:W-:Y:S01]  /*30d80*/  ISETP.GE.U32.AND P2, PT, R29, R34, PT ;  /* 0x000000221d00720c */ /* 0x000fe20003f46070 */
[----:B------:R-:W-:Y:S01]  /*30d90*/  IMAD R34, R55, R74, RZ ;  /* 0x0000004a37227224 */ /* 0x000fe200078e02ff */
[----:B------:R-:W-:Y:S02]  /*30da0*/  ISETP.GE.U32.AND.EX P5, PT, R57, R28, PT, P5 ;  /* 0x0000001c3900720c */ /* 0x000fe40003fa6150 */
[----:B------:R-:W-:Y:S01]  /*30db0*/  ISETP.LT.U32.OR.EX P3, PT, R31, R52, !P3, P1 ;  /* 0x000000341f00720c */ /* 0x000fe20005f61510 */
[----:B------:R-:W-:Y:S01]  /*30dc0*/  IMAD.MOV.U32 R52, RZ, RZ, R11 ;  /* 0x000000ffff347224 */ /* 0x000fe200078e000b */
[----:B------:R-:W-:Y:S01]  /*30dd0*/  ISETP.GE.U32.AND.EX P1, PT, R28, R53, P5, P2 ;  /* 0x000000351c00720c */ /* 0x000fe20002f26120 */
[----:B------:R-:W-:Y:S01]  /*30de0*/  IMAD.WIDE.U32 R28, R12, R68, R64 ;  /* 0x000000440c1c7225 */ /* 0x000fe200078e0040 */
[----:B------:R-:W-:-:S02]  /*30df0*/  SEL R63, RZ, 0x1, !P3 ;  /* 0x00000001ff3f7807 */ /* 0x000fc40005800000 */
[----:B------:R-:W-:Y:S01]  /*30e00*/  IADD3 R31, P3, PT, R26, R58, RZ ;  /* 0x0000003a1a1f7210 */ /* 0x000fe20007f7e0ff */
[----:B------:R-:W-:Y:S01]  /*30e10*/  IMAD.WIDE.U32 R60, P2, R12, R69, R4 ;  /* 0x000000450c3c7225 */ /* 0x000fe20007840004 */
[----:B------:R-:W-:Y:S02]  /*30e20*/  IADD3 R109, P5, PT, R63, R28, RZ ;  /* 0x0000001c3f6d7210 */ /* 0x000fe40007fbe0ff */
[----:B------:R-:W-:Y:S01]  /*30e30*/  SEL R30, RZ, 0x1, !P0 ;  /* 0x00000001ff1e7807 */ /* 0x000fe20004000000 */
[----:B------:R-:W-:-:S04]  /*30e40*/  IMAD.WIDE.U32 R4, R46, R44, RZ ;  /* 0x0000002c2e047225 */ /* 0x000fc800078e00ff */
[----:B------:R-:W-:Y:S02]  /*30e50*/  IMAD.IADD R103, R60, 0x1, R29 ;  /* 0x000000013c677824 */ /* 0x000fe400078e021d */
[----:B------:R-:W-:Y:S01]  /*30e60*/  IMAD.X R53, RZ, RZ, RZ, P4 ;  /* 0x000000ffff357224 */ /* 0x000fe200020e06ff */
[----:B------:R-:W-:Y:S01]  /*30e70*/  IADD3 RZ, P4, PT, R10, R5, RZ ;  /* 0x000000050aff7210 */ /* 0x000fe20007f9e0ff */
[----:B------:R-:W-:Y:S01]  /*30e80*/  IMAD.X R58, R27, 0x1, R59, P3 ;  /* 0x000000011b3a7824 */ /* 0x000fe200018e063b */
[----:B------:R-:W-:Y:S01]  /*30e90*/  ISETP.GE.U32.AND P3, PT, R109, R28, PT ;  /* 0x0000001c6d00720c */ /* 0x000fe20003f66070 */
[----:B------:R-:W-:Y:S02]  /*30ea0*/  IMAD.X R104, RZ, RZ, R103, P5 ;  /* 0x000000ffff687224 */ /* 0x000fe400028e0667 */
[----:B------:R-:W-:-:S03]  /*30eb0*/  IMAD.WIDE.U32 R4, R12, R68, RZ ;  /* 0x000000440c047225 */ /* 0x000fc600078e00ff */
[----:B------:R-:W-:Y:S01]  /*30ec0*/  ISETP.GE.U32.AND.EX P5, PT, R104, R103, PT, P3 ;  /* 0x000000676800720c */ /* 0x000fe20003fa6130 */
[----:B------:R-:W-:Y:S01]  /*30ed0*/  IMAD.X R63, RZ, RZ, RZ, P2 ;  /* 0x000000ffff3f7224 */ /* 0x000fe200010e06ff */
[----:B------:R-:W-:Y:S01]  /*30ee0*/  IADD3 RZ, P3, PT, R5, R60, RZ ;  /* 0x0000003c05ff7210 */ /* 0x000fe20007f7e0ff */
[----:B------:R-:W-:Y:S01]  /*30ef0*/  IMAD.MOV.U32 R62, RZ, RZ, R61 ;  /* 0x000000ffff3e7224 */ /* 0x000fe200078e003d */
[----:B------:R-:W-:Y:S01]  /*30f00*/  ISETP.LT.U32.AND P2, PT, R28, R64, PT ;  /* 0x000000401c00720c */ /* 0x000fe20003f41070 */
[----:B------:R-:W-:-:S03]  /*30f10*/  IMAD.WIDE.U32 R28, R44, R46, R56 ;  /* 0x0000002e2c1c7225 */ /* 0x000fc600078e0038 */
[----:B------:R-:W-:Y:S01]  /*30f20*/  ISETP.LT.U32.OR.EX P2, PT, R103, R65, !P5, P2 ;  /* 0x000000416700720c */ /* 0x000fe20006f41520 */
[----:B------:R-:W-:Y:S01]  /*30f30*/  IMAD.WIDE.U32.X R60, R13, R69, R62, P3 ;  /* 0x000000450d3c7225 */ /* 0x000fe200018e043e */
[----:B------:R-:W-:Y:S02]  /*30f40*/  IADD3 R30, P3, PT, R31, R30, RZ ;  /* 0x0000001e1f1e7210 */ /* 0x000fe40007f7e0ff */
[----:B------:R-:W-:Y:S01]  /*30f50*/  @!P1 IADD3 R32, P5, PT, R32, 0x1, RZ ;  /* 0x0000000120209810 */ /* 0x000fe20007fbe0ff */
[----:B------:R-:W-:Y:S01]  /*30f60*/  IMAD.WIDE.U32.X R52, R45, R47, R52, P4 ;  /* 0x0000002f2d347225 */ /* 0x000fe200020e0434 */
[----:B------:R-:W-:Y:S02]  /*30f70*/  IADD3 R59, P4, PT, R30, R60, RZ ;  /* 0x0000003c1e3b7210 */ /* 0x000fe40007f9e0ff */
[----:B------:R-:W-:Y:S01]  /*30f80*/  ISETP.GE.U32.AND P0, PT, R28, R56, PT ;  /* 0x000000381c00720c */ /* 0x000fe20003f06070 */
[----:B------:R-:W-:Y:S02]  /*30f90*/  IMAD.IADD R10, R10, 0x1, R29 ;  /* 0x000000010a0a7824 */ /* 0x000fe400078e021d */
[----:B------:R-:W-:Y:S01]  /*30fa0*/  IMAD.X R29, RZ, RZ, R58, P3 ;  /* 0x000000ffff1d7224 */ /* 0x000fe200018e063a */
[----:B------:R-:W-:Y:S01]  /*30fb0*/  IADD3 R63, P3, PT, R32, R52, RZ ;  /* 0x00000034203f7210 */ /* 0x000fe20007f7e0ff */
[----:B------:R-:W-:Y:S01]  /*30fc0*/  IMAD.WIDE.U32 R4, R35, R74, RZ ;  /* 0x0000004a23047225 */ /* 0x000fe200078e00ff */
[----:B------:R-:W-:-:S02]  /*30fd0*/  SEL R52, RZ, 0x1, !P2 ;  /* 0x00000001ff347807 */ /* 0x000fc40005000000 */
[----:B------:R-:W-:Y:S01]  /*30fe0*/  ISETP.GE.U32.AND.EX P0, PT, R10, R57, PT, P0 ;  /* 0x000000390a00720c */ /* 0x000fe20003f06100 */
[----:B------:R-:W-:Y:S01]  /*30ff0*/  IMAD R11, R35, R75, R34 ;  /* 0x0000004b230b7224 */ /* 0x000fe200078e0222 */
[----:B------:R-:W-:Y:S01]  /*31000*/  IADD3 R52, P2, PT, R59, R52, RZ ;  /* 0x000000343b347210 */ /* 0x000fe20007f5e0ff */
[----:B------:R-:W-:Y:S01]  /*31010*/  @!P1 IMAD.X R9, RZ, RZ, R9, P5 ;  /* 0x000000ffff099224 */ /* 0x000fe200028e0609 */
[----:B------:R-:W-:Y:S01]  /*31020*/  SEL R34, RZ, 0x1, P0 ;  /* 0x00000001ff227807 */ /* 0x000fe20000000000 */
[----:B------:R-:W-:Y:S01]  /*31030*/  IMAD.IADD R11, R5, 0x1, R11 ;  /* 0x00000001050b7824 */ /* 0x000fe200078e020b */
[----:B------:R-:W-:Y:S01]  /*31040*/  LOP3.LUT R35, RZ, R35, RZ, 0x33, !PT ;  /* 0x00000023ff237212 */ /* 0x000fe200078e33ff */
[----:B------:R-:W-:Y:S01]  /*31050*/  IMAD.X R54, R29, 0x1, R61, P4 ;  /* 0x000000011d367824 */ /* 0x000fe200020e063d */
[----:B------:R-:W-:Y:S01]  /*31060*/  IADD3 R34, P5, PT, R63, R34, RZ ;  /* 0x000000223f227210 */ /* 0x000fe20007fbe0ff */
[----:B------:R-:W-:Y:S01]  /*31070*/  IMAD.X R62, R9, 0x1, R53, P3 ;  /* 0x00000001093e7824 */ /* 0x000fe200018e0635 */
[----:B------:R-:W-:Y:S01]  /*31080*/  ISETP.GE.U32.AND P3, PT, R52, R59, PT ;  /* 0x0000003b3400720c */ /* 0x000fe20003f66070 */
[----:B------:R-:W-:Y:S01]  /*31090*/  IMAD.WIDE.U32 R60, R11, R72, RZ ;  /* 0x000000480b3c7225 */ /* 0x000fe200078e00ff */
[----:B------:R-:W-:-:S03]  /*310a0*/  ISETP.LT.U32.AND P0, PT, R59, R30, PT ;  /* 0x0000001e3b00720c */ /* 0x000fc60003f01070 */
[----:B------:R-:W-:Y:S02]  /*310b0*/  IMAD.X R53, RZ, RZ, R54, P2 ;  /* 0x000000ffff357224 */ /* 0x000fe400010e0636 */
[----:B------:R-:W-:-:S03]  /*310c0*/  IMAD.WIDE.U32 R56, R4, R72, RZ ;  /* 0x0000004804387225 */ /* 0x000fc600078e00ff */
[----:B------:R-:W-:Y:S01]  /*310d0*/  ISETP.GE.U32.AND.EX P3, PT, R53, R54, PT, P3 ;  /* 0x000000363500720c */ /* 0x000fe20003f66130 */
[----:B------:R-:W-:Y:S01]  /*310e0*/  IMAD.WIDE.U32 R60, P2, R4, R73, R60 ;  /* 0x00000049043c7225 */ /* 0x000fe2000784003c */
[----:B------:R-:W-:Y:S02]  /*310f0*/  ISETP.GT.U32.AND P4, PT, R56, R35, PT ;  /* 0x000000233800720c */ /* 0x000fe40003f84070 */
[----:B------:R-:W-:Y:S01]  /*31100*/  ISETP.LT.U32.OR.EX P0, PT, R54, R29, !P3, P0 ;  /* 0x0000001d3600720c */ /* 0x000fe20005f01500 */
[----:B------:R-:W-:Y:S01]  /*31110*/  IMAD.X R35, RZ, RZ, R62, P5 ;  /* 0x000000ffff237224 */ /* 0x000fe200028e063e */
[----:B------:R-:W-:Y:S01]  /*31120*/  IADD3 R59, P5, PT, R57, R60, RZ ;  /* 0x0000003c393b7210 */ /* 0x000fe20007fbe0ff */
[----:B------:R-:W-:Y:S01]  /*31130*/  IMAD.WIDE.U32 R56, R13, R66, RZ ;  /* 0x000000420d387225 */ /* 0x000fe200078e00ff */
[----:B------:R-:W-:Y:S02]  /*31140*/  LOP3.LUT R54, RZ, R55, RZ, 0x33, !PT ;  /* 0x00000037ff367212 */ /* 0x000fe400078e33ff */
[----:B------:R-:W-:Y:S01]  /*31150*/  ISETP.GE.U32.AND P3, PT, R34, R63, PT ;  /* 0x0000003f2200720c */ /* 0x000fe20003f66070 */
[----:B------:R-:W-:Y:S01]  /*31160*/  IMAD.X R55, RZ, RZ, RZ, P2 ;  /* 0x000000ffff377224 */ /* 0x000fe200010e06ff */
[----:B------:R-:W-:Y:S01]  /*31170*/  ISETP.GT.U32.AND.EX P4, PT, R59, R54, PT, P4 ;  /* 0x000000363b00720c */ /* 0x000fe20003f84140 */
[----:B------:R-:W-:Y:S01]  /*31180*/  IMAD.MOV.U32 R54, RZ, RZ, R61 ;  /* 0x000000ffff367224 */ /* 0x000fe200078e003d */
[----:B------:R-:W-:Y:S01]  /*31190*/  ISETP.LT.U32.AND P2, PT, R63, R32, PT ;  /* 0x000000203f00720c */ /* 0x000fe20003f41070 */
[----:B------:R-:W-:Y:S01]  /*311a0*/  IMAD.WIDE.U32 R64, R4, R70, RZ ;  /* 0x0000004604407225 */ /* 0x000fe200078e00ff */
[----:B------:R-:W-:-:S02]  /*311b0*/  ISETP.GE.U32.AND.EX P3, PT, R35, R62, PT, P3 ;  /* 0x0000003e2300720c */ /* 0x000fc40003f66130 */
[----:B------:R-:W-:Y:S01]  /*311c0*/  SEL R107, RZ, 0x1, !P0 ;  /* 0x00000001ff6b7807 */ /* 0x000fe20004000000 */
[----:B------:R-:W-:Y:S01]  /*311d0*/  IMAD.WIDE.U32.X R60, R11, R73, R54, P5 ;  /* 0x000000490b3c7225 */ /* 0x000fe200028e0436 */
[----:B------:R-:W-:-:S03]  /*311e0*/  ISETP.LT.U32.OR.EX P2, PT, R62, R9, !P3, P2 ;  /* 0x000000093e00720c */ /* 0x000fc60005f41520 */
[C---:B------:R-:W-:Y:S01]  /*311f0*/  IMAD.WIDE.U32 R54, R12.reuse, R66, RZ ;  /* 0x000000420c367225 */ /* 0x040fe200078e00ff */
[----:B------:R-:W-:Y:S02]  /*31200*/  IADD3 R59, P5, PT, R109, R60, RZ ;  /* 0x0000003c6d3b7210 */ /* 0x000fe40007fbe0ff */
[----:B------:R-:W-:Y:S01]  /*31210*/  SEL R54, RZ, 0x1, !P4 ;  /* 0x00000001ff367807 */ /* 0x000fe20006000000 */
[----:B------:R-:W-:Y:S01]  /*31220*/  IMAD.WIDE.U32 R56, P3, R12, R67, R56 ;  /* 0x000000430c387225 */ /* 0x000fe20007860038 */
[----:B------:R-:W-:-:S03]  /*31230*/  ISETP.LT.U32.AND P0, PT, R59, R109, PT ;  /* 0x0000006d3b00720c */ /* 0x000fc60003f01070 */
[----:B------:R-:W-:Y:S01]  /*31240*/  IMAD.X R105, R104, 0x1, R61, P5 ;  /* 0x0000000168697824 */ /* 0x000fe200028e063d */
[----:B------:R-:W-:Y:S01]  /*31250*/  IADD3 R54, P5, PT, R59, R54, RZ ;  /* 0x000000363b367210 */ /* 0x000fe20007fbe0ff */
[----:B------:R-:W-:Y:S01]  /*31260*/  IMAD.WIDE.U32 R62, R11, R70, RZ ;  /* 0x000000460b3e7225 */ /* 0x000fe200078e00ff */
[----:B------:R-:W-:-:S03]  /*31270*/  IADD3 RZ, P4, PT, R55, R56, RZ ;  /* 0x0000003837ff7210 */ /* 0x000fc60007f9e0ff */
[----:B------:R-:W-:Y:S01]  /*31280*/  IMAD.X R61, RZ, RZ, RZ, P3 ;  /* 0x000000ffff3d7224 */ /* 0x000fe200018e06ff */
[----:B------:R-:W-:Y:S01]  /*31290*/  ISETP.GE.U32.AND P3, PT, R54, R59, PT ;  /* 0x0000003b3600720c */ /* 0x000fe20003f66070 */
[----:B------:R-:W-:Y:S02]  /*312a0*/  IMAD.X R55, RZ, RZ, R105, P5 ;  /* 0x000000ffff377224 */ /* 0x000fe400028e0669 */
[----:B------:R-:W-:-:S03]  /*312b0*/  IMAD.WIDE.U32 R102, P5, R4, R71, R62 ;  /* 0x0000004704667225 */ /* 0x000fc600078a003e */
[----:B------:R-:W-:Y:S01]  /*312c0*/  ISETP.GE.U32.AND.EX P3, PT, R55, R105, PT, P3 ;  /* 0x000000693700720c */ /* 0x000fe20003f66130 */
[----:B------:R-:W-:-:S03]  /*312d0*/  IMAD.WIDE.U32 R62, R12, R66, R52 ;  /* 0x000000420c3e7225 */ /* 0x000fc600078e0034 */
[----:B------:R-:W-:Y:S01]  /*312e0*/  ISETP.LT.U32.OR.EX P0, PT, R105, R104, !P3, P0 ;  /* 0x000000686900720c */ /* 0x000fe20005f01500 */
[----:B------:R-:W-:Y:S01]  /*312f0*/  IMAD.MOV.U32 R60, RZ, RZ, R57 ;  /* 0x000000ffff3c7224 */ /* 0x000fe200078e0039 */
[----:B------:R-:W-:Y:S01]  /*31300*/  IADD3 R107, P3, PT, R107, R62, RZ ;  /* 0x0000003e6b6b7210 */ /* 0x000fe20007f7e0ff */
[----:B------:R-:W-:Y:S02]  /*31310*/  IMAD.IADD R59, R56, 0x1, R63 ;  /* 0x00000001383b7824 */ /* 0x000fe400078e023f */
[----:B------:R-:W-:Y:S01]  /*31320*/  IMAD.WIDE.U32.X R12, R13, R67, R60, P4 ;  /* 0x000000430d0c7225 */ /* 0x000fe200020e043c */
[----:B------:R-:W-:Y:S02]  /*31330*/  IADD3 RZ, P4, PT, R65, R102, RZ ;  /* 0x0000006641ff7210 */ /* 0x000fe40007f9e0ff */
[----:B------:R-:W-:Y:S01]  /*31340*/  SEL R65, RZ, 0x1, !P0 ;  /* 0x00000001ff417807 */ /* 0x000fe20004000000 */
[----:B------:R-:W-:Y:S01]  /*31350*/  IMAD.WIDE.U32 R60, R4, R70, R54 ;  /* 0x00000046043c7225 */ /* 0x000fe200078e0036 */
[----:B------:R-:W-:-:S03]  /*31360*/  ISETP.LT.U32.AND P0, PT, R62, R52, PT ;  /* 0x000000343e00720c */ /* 0x000fc60003f01070 */
[----:B------:R-:W-:Y:S01]  /*31370*/  IMAD.X R64, RZ, RZ, R59, P3 ;  /* 0x000000ffff407224 */ /* 0x000fe200018e063b */
[----:B------:R-:W-:Y:S01]  /*31380*/  ISETP.GE.U32.AND P3, PT, R107, R62, PT ;  /* 0x0000003e6b00720c */ /* 0x000fe20003f66070 */
[----:B------:R-:W-:Y:S01]  /*31390*/  IMAD.X R63, RZ, RZ, RZ, P5 ;  /* 0x000000ffff3f7224 */ /* 0x000fe200028e06ff */
[-C--:B------:R-:W-:Y:S01]  /*313a0*/  IADD3 R65, P5, PT, R65, R60.reuse, RZ ;  /* 0x0000003c41417210 */ /* 0x080fe20007fbe0ff */
[----:B------:R-:W-:Y:S01]  /*313b0*/  IMAD.IADD R102, R102, 0x1, R61 ;  /* 0x0000000166667824 */ /* 0x000fe200078e023d */
[----:B------:R-:W-:Y:S01]  /*313c0*/  ISETP.GE.U32.AND.EX P3, PT, R64, R59, PT, P3 ;  /* 0x0000003b4000720c */ /* 0x000fe20003f66130 */
[----:B------:R-:W-:Y:S02]  /*313d0*/  IMAD.MOV.U32 R62, RZ, RZ, R103 ;  /* 0x000000ffff3e7224 */ /* 0x000fe400078e0067 */
[----:B------:R-:W-:Y:S01]  /*313e0*/  IMAD.X R105, RZ, RZ, R102, P5 ;  /* 0x000000ffff697224 */ /* 0x000fe200028e0666 */
[----:B------:R-:W-:Y:S01]  /*313f0*/  ISETP.LT.U32.OR.EX P0, PT, R59, R53, !P3, P0 ;  /* 0x000000353b00720c */ /* 0x000fe20005f01500 */
[----:B------:R-:W-:Y:S01]  /*31400*/  IMAD.WIDE.U32.X R62, R11, R71, R62, P4 ;  /* 0x000000470b3e7225 */ /* 0x000fe200020e043e */
[----:B------:R-:W-:-:S02]  /*31410*/  ISETP.GE.U32.AND P3, PT, R65, R60, PT ;  /* 0x0000003c4100720c */ /* 0x000fc40003f66070 */
[----:B------:R-:W-:Y:S01]  /*31420*/  ISETP.LT.U32.AND P4, PT, R60, R54, PT ;  /* 0x000000363c00720c */ /* 0x000fe20003f81070 */
[----:B------:R-:W-:Y:S01]  /*31430*/  IMAD.WIDE.U32 R52, R46, R46, RZ ;  /* 0x0000002e2e347225 */ /* 0x000fe200078e00ff */
[----:B------:R-:W-:-:S03]  /*31440*/  ISETP.GE.U32.AND.EX P3, PT, R105, R102, PT, P3 ;  /* 0x000000666900720c */ /* 0x000fc60003f66130 */
[-C--:B------:R-:W-:Y:S01]  /*31450*/  IMAD.WIDE.U32 R56, R47, R46.reuse, RZ ;  /* 0x0000002e2f387225 */ /* 0x080fe200078e00ff */
[----:B------:R-:W-:Y:S02]  /*31460*/  ISETP.LT.U32.OR.EX P4, PT, R102, R55, !P3, P4 ;  /* 0x000000376600720c */ /* 0x000fe40005f81540 */
[----:B------:R-:W-:Y:S01]  /*31470*/  @!P1 ISETP.NE.U32.AND P3, PT, R32, RZ, PT ;  /* 0x000000ff2000920c */ /* 0x000fe20003f65070 */
[C---:B------:R-:W-:Y:S01]  /*31480*/  IMAD.WIDE.U32 R54, R46.reuse, R46, R34 ;  /* 0x0000002e2e367225 */ /* 0x040fe200078e0022 */
[----:B------:R-:W-:Y:S02]  /*31490*/  SEL R52, RZ, 0x1, !P4 ;  /* 0x00000001ff347807 */ /* 0x000fe40006000000 */
[----:B------:R-:W-:Y:S01]  /*314a0*/  IADD3 R59, P4, PT, R107, R62, RZ ;  /* 0x0000003e6b3b7210 */ /* 0x000fe20007f9e0ff */
[----:B------:R-:W-:Y:S01]  /*314b0*/  IMAD.WIDE.U32 R56, P5, R46, R47, R56 ;  /* 0x0000002f2e387225 */ /* 0x000fe200078a0038 */
[----:B------:R-:W-:Y:S02]  /*314c0*/  SEL R32, RZ, 0x1, !P2 ;  /* 0x00000001ff207807 */ /* 0x000fe40005000000 */
[----:B------:R-:W-:Y:S01]  /*314d0*/  ISETP.LT.U32.AND P2, PT, R59, R107, PT ;  /* 0x0000006b3b00720c */ /* 0x000fe20003f41070 */
[----:B------:R-:W-:Y:S01]  /*314e0*/  IMAD.X R63, R64, 0x1, R63, P4 ;  /* 0x00000001403f7824 */ /* 0x000fe200020e063f */
[----:B------:R-:W-:Y:S01]  /*314f0*/  @!P1 ISETP.NE.AND.EX P4, PT, R9, RZ, PT, P3 ;  /* 0x000000ff0900920c */ /* 0x000fe20003f85330 */
[----:B------:R-:W-:Y:S01]  /*31500*/  IMAD.X R61, RZ, RZ, RZ, P5 ;  /* 0x000000ffff3d7224 */ /* 0x000fe200028e06ff */
[----:B------:R-:W-:Y:S01]  /*31510*/  ISETP.GE.U32.AND P3, PT, R54, R34, PT ;  /* 0x000000223600720c */ /* 0x000fe20003f66070 */
[----:B------:R-:W-:Y:S01]  /*31520*/  IMAD.MOV.U32 R60, RZ, RZ, R57 ;  /* 0x000000ffff3c7224 */ /* 0x000fe200078e0039 */
[----:B------:R-:W-:Y:S01]  /*31530*/  @!P1 SEL R34, RZ, 0x1, P4 ;  /* 0x00000001ff229807 */ /* 0x000fe20002000000 */
[----:B------:R-:W-:Y:S01]  /*31540*/  IMAD.IADD R9, R56, 0x1, R55 ;  /* 0x0000000138097824 */ /* 0x000fe200078e0237 */
[----:B------:R-:W-:-:S02]  /*31550*/  IADD3 R52, P4, PT, R59, R52, RZ ;  /* 0x000000343b347210 */ /* 0x000fc40007f9e0ff */
[----:B------:R-:W-:Y:S02]  /*31560*/  IADD3 RZ, P5, PT, R53, R56, RZ ;  /* 0x0000003835ff7210 */ /* 0x000fe40007fbe0ff */
[----:B------:R-:W-:Y:S01]  /*31570*/  ISETP.GE.U32.AND.EX P3, PT, R9, R35, PT, P3 ;  /* 0x000000230900720c */ /* 0x000fe20003f66130 */
[----:B------:R-:W-:Y:S01]  /*31580*/  IMAD.X R53, RZ, RZ, R63, P4 ;  /* 0x000000ffff357224 */ /* 0x000fe200020e063f */
[----:B------:R-:W-:Y:S01]  /*31590*/  ISETP.GE.U32.AND P4, PT, R52, R59, PT ;  /* 0x0000003b3400720c */ /* 0x000fe20003f86070 */
[----:B------:R-:W-:Y:S01]  /*315a0*/  IMAD.WIDE.U32.X R56, R47, R47, R60, P5 ;  /* 0x0000002f2f387225 */ /* 0x000fe200028e043c */
[----:B------:R-:W-:Y:S02]  /*315b0*/  @!P1 IADD3 R33, P5, PT, R34, R33, RZ ;  /* 0x0000002122219210 */ /* 0x000fe40007fbe0ff */
[----:B------:R-:W-:Y:S01]  /*315c0*/  ISETP.GE.U32.AND.EX P4, PT, R53, R63, PT, P4 ;  /* 0x0000003f3500720c */ /* 0x000fe20003f86140 */
[----:B------:R-:W-:Y:S01]  /*315d0*/  IMAD.WIDE.U32 R60, R11, R68, RZ ;  /* 0x000000440b3c7225 */ /* 0x000fe200078e00ff */
[----:B------:R-:W-:-:S02]  /*315e0*/  SEL R62, RZ, 0x1, P3 ;  /* 0x00000001ff3e7807 */ /* 0x000fc40001800000 */
[----:B------:R-:W-:Y:S01]  /*315f0*/  ISETP.LT.U32.OR.EX P2, PT, R63, R64, !P4, P2 ;  /* 0x000000403f00720c */ /* 0x000fe20006741520 */
[-C--:B------:R-:W-:Y:S02]  /*31600*/  IMAD R34, R105, R74.reuse, RZ ;  /* 0x0000004a69227224 */ /* 0x080fe400078e02ff */
[----:B------:R-:W-:Y:S01]  /*31610*/  @!P1 IMAD.X R15, RZ, RZ, R15, P5 ;  /* 0x000000ffff0f9224 */ /* 0x000fe200028e060f */
[----:B------:R-:W-:Y:S01]  /*31620*/  IADD3 R35, P3, P5, R56, R33, R32 ;  /* 0x0000002138237210 */ /* 0x000fe20007d7e020 */
[----:B------:R-:W-:Y:S01]  /*31630*/  IMAD.WIDE.U32 R32, R65, R74, RZ ;  /* 0x0000004a41207225 */ /* 0x000fe200078e00ff */
[----:B------:R-:W-:Y:S02]  /*31640*/  ISETP.GE.U32.AND P1, PT, R31, R26, PT ;  /* 0x0000001a1f00720c */ /* 0x000fe40003f26070 */
[----:B------:R-:W-:Y:S01]  /*31650*/  IADD3.X R26, PT, PT, R57, R15, RZ, P3, P5 ;  /* 0x0000000f391a7210 */ /* 0x000fe20001fea4ff */
[----:B------:R-:W-:Y:S01]  /*31660*/  IMAD R55, R65, R75, R34 ;  /* 0x0000004b41377224 */ /* 0x000fe200078e0222 */
[----:B------:R-:W-:Y:S01]  /*31670*/  IADD3 R15, P5, PT, R35, R62, RZ ;  /* 0x0000003e230f7210 */ /* 0x000fe20007fbe0ff */
[----:B------:R-:W-:Y:S01]  /*31680*/  IMAD.WIDE.U32 R60, P4, R4, R69, R60 ;  /* 0x00000045043c7225 */ /* 0x000fe2000788003c */
[----:B------:R-:W-:-:S02]  /*31690*/  LOP3.LUT R35, RZ, R65, RZ, 0x33, !PT ;  /* 0x00000041ff237212 */ /* 0x000fc400078e33ff */
[----:B------:R-:W-:Y:S01]  /*316a0*/  ISETP.GE.U32.AND.EX P1, PT, R58, R27, PT, P1 ;  /* 0x0000001b3a00720c */ /* 0x000fe20003f26110 */
[----:B------:R-:W-:Y:S01]  /*316b0*/  IMAD.IADD R34, R33, 0x1, R55 ;  /* 0x0000000121227824 */ /* 0x000fe200078e0237 */
[----:B------:R-:W-:Y:S01]  /*316c0*/  SEL R55, RZ, 0x1, !P2 ;  /* 0x00000001ff377807 */ /* 0x000fe20005000000 */
[----:B------:R-:W-:Y:S01]  /*316d0*/  IMAD.X R59, RZ, RZ, RZ, P4 ;  /* 0x000000ffff3b7224 */ /* 0x000fe200020e06ff */
[----:B------:R-:W-:Y:S01]  /*316e0*/  ISETP.GE.U32.AND P4, PT, R30, R31, PT ;  /* 0x0000001f1e00720c */ /* 0x000fe20003f86070 */
[----:B------:R-:W-:-:S03]  /*316f0*/  IMAD.WIDE.U32 R64, R34, R72, RZ ;  /* 0x0000004822407225 */ /* 0x000fc600078e00ff */
[----:B------:R-:W-:Y:S01]  /*31700*/  ISETP.GE.U32.AND.EX P4, PT, R29, R58, PT, P4 ;  /* 0x0000003a1d00720c */ /* 0x000fe20003f86140 */
[----:B------:R-:W-:-:S04]  /*31710*/  IMAD.WIDE.U32 R56, R4, R68, R52 ;  /* 0x0000004404387225 */ /* 0x000fc800078e0034 */
[----:B------:R-:W-:Y:S01]  /*31720*/  IMAD.X R26, RZ, RZ, R26, P5 ;  /* 0x000000ffff1a7224 */ /* 0x000fe200028e061a */
[----:B------:R-:W-:Y:S01]  /*31730*/  IADD3 R55, P5, PT, R55, R56, RZ ;  /* 0x0000003837377210 */ /* 0x000fe20007fbe0ff */
[----:B------:R-:W-:-:S04]  /*31740*/  IMAD.WIDE.U32 R62, R32, R72, RZ ;  /* 0x00000048203e7225 */ /* 0x000fc800078e00ff */
[----:B------:R-:W-:Y:S01]  /*31750*/  IMAD.WIDE.U32 R64, P2, R32, R73, R64 ;  /* 0x0000004920407225 */ /* 0x000fe20007840040 */
[----:B------:R-:W-:-:S03]  /*31760*/  ISETP.GT.U32.AND P3, PT, R62, R35, PT ;  /* 0x000000233e00720c */ /* 0x000fc60003f64070 */
[----:B------:R-:W-:Y:S02]  /*31770*/  IMAD.IADD R103, R60, 0x1, R57 ;  /* 0x000000013c677824 */ /* 0x000fe400078e0239 */
[----:B------:R-:W-:Y:S01]  /*31780*/  IMAD.WIDE.U32 R30, R4, R68, RZ ;  /* 0x00000044041e7225 */ /* 0x000fe200078e00ff */
[----:B------:R-:W-:-:S03]  /*31790*/  LOP3.LUT R30, RZ, R105, RZ, 0x33, !PT ;  /* 0x00000069ff1e7212 */ /* 0x000fc600078e33ff */
        /* <DEDUP_REMOVED lines=25> */
.L_x_203:
[----:B------:R-:W-:Y:S05]  /*31930*/  BSYNC.RECONVERGENT B3 ;  /* 0x0000000000037941 */ /* 0x000fea0003800200 */
.L_x_202:
[----:B------:R-:W-:Y:S01]  /*31940*/  IADD3 R60, P1, PT, R65, R12, RZ ;  /* 0x0000000c413c7210 */ /* 0x000fe20007f3e0ff */
[----:B------:R-:W-:Y:S01]  /*31950*/  IMAD.WIDE.U32.X R28, R11, R69, R58, P2 ;  /* 0x000000450b1c7225 */ /* 0x000fe200010e043a */
[C---:B------:R-:W-:Y:S01]  /*31960*/  IADD3 R5, P4, PT, R55.reuse, R62, RZ ;  /* 0x0000003e37057210 */ /* 0x040fe20007f9e0ff */
        /* <DEDUP_REMOVED lines=20> */
[----:B------:R-:W-:Y:S01]  /*31ab0*/  IMAD.WIDE.U32 R52, R32, R70, RZ ;  /* 0x0000004620347225 */ /* 0x000fe200078e00ff */
        /* <DEDUP_REMOVED lines=9> */
[----:B------:R-:W-:Y:S01]  /*31b50*/  IMAD.WIDE.U32 R54, R11, R66, RZ ;  /* 0x000000420b367225 */ /* 0x000fe200078e00ff */
[----:B------:R-:W-:-:S02]  /*31b60*/  ISETP.LT.U32.AND P0, PT, R56, R12, PT ;  /* 0x0000000c3800720c */ /* 0x000fc40003f01070 */
[----:B------:R-:W-:Y:S01]  /*31b70*/  ISETP.GE.U32.AND.EX P2, PT, R29, R27, PT, P2 ;  /* 0x0000001b1d00720c */ /* 0x000fe20003f46120 */
[----:B------:R-:W-:Y:S01]  /*31b80*/  IMAD.X R5, RZ, RZ, RZ, P3 ;  /* 0x000000ffff057224 */ /* 0x000fe200018e06ff */
[----:B------:R-:W-:Y:S01]  /*31b90*/  IADD3 RZ, P4, PT, R53, R58, RZ ;  /* 0x0000003a35ff7210 */ /* 0x000fe20007f9e0ff */
[----:B------:R-:W-:Y:S01]  /*31ba0*/  IMAD.WIDE.U32 R52, R4, R66, RZ ;  /* 0x0000004204347225 */ /* 0x000fe200078e00ff */
[----:B------:R-:W-:Y:S02]  /*31bb0*/  ISETP.LT.U32.OR.EX P1, PT, R27, R62, !P2, P1 ;  /* 0x0000003e1b00720c */ /* 0x000fe40005721510 */
[----:B------:R-:W-:Y:S01]  /*31bc0*/  ISETP.GE.U32.AND P2, PT, R31, R56, PT ;  /* 0x000000381f00720c */ /* 0x000fe20003f46070 */
[----:B------:R-:W-:Y:S01]  /*31bd0*/  IMAD.IADD R27, R58, 0x1, R57 ;  /* 0x000000013a1b7824 */ /* 0x000fe200078e0239 */
[----:B------:R-:W-:Y:S01]  /*31be0*/  SEL R33, RZ, 0x1, !P1 ;  /* 0x00000001ff217807 */ /* 0x000fe20004800000 */
[----:B------:R-:W-:-:S04]  /*31bf0*/  IMAD.WIDE.U32 R56, R4, R66, R28 ;  /* 0x0000004204387225 */ /* 0x000fc800078e001c */
        /* <DEDUP_REMOVED lines=11> */
[----:B------:R-:W-:Y:S01]  /*31cb0*/  ISETP.GE.U32.AND P0, PT, R35, R60, PT ;  /* 0x0000003c2300720c */ /* 0x000fe20003f06070 */
[----:B------:R-:W-:Y:S01]  /*31cc0*/  IMAD.X R35, RZ, RZ, R57, P2 ;  /* 0x000000ffff237224 */ /* 0x000fe200010e0639 */
[----:B------:R-:W-:Y:S01]  /*31cd0*/  IADD3 R13, P1, PT, R33, R52, RZ ;  /* 0x00000034210d7210 */ /* 0x000fe20007f3e0ff */
[----:B------:R-:W-:Y:S01]  /*31ce0*/  IMAD.MOV.U32 R4, RZ, RZ, R55 ;  /* 0x000000ffff047224 */ /* 0x000fe200078e0037 */
[----:B------:R-:W-:-:S02]  /*31cf0*/  ISETP.GE.U32.AND P2, PT, R60, R65, PT ;  /* 0x000000413c00720c */ /* 0x000fc40003f46070 */
        /* <DEDUP_REMOVED lines=14> */
[C---:B------:R-:W-:Y:S01]  /*31de0*/  IMAD.WIDE.U32 R52, P5, R32.reuse, R69, R52 ;  /* 0x0000004520347225 */ /* 0x040fe200078a0034 */
        /* <DEDUP_REMOVED lines=30> */
[----:B------:R-:W-:Y:S01]  /*31fd0*/  ISETP.LT.U32.AND P4, PT, R27, R30, PT ;  /* 0x0000001e1b00720c */ /* 0x000fe20003f81070 */
[----:B------:R-:W-:Y:S01]  /*31fe0*/  IMAD.WIDE.U32 R4, R34, R66, RZ ;  /* 0x0000004222047225 */ /* 0x000fe200078e00ff */
[----:B------:R-:W-:-:S02]  /*31ff0*/  ISETP.GE.U32.AND.EX P5, PT, R10, R35, PT, P5 ;  /* 0x000000230a00720c */ /* 0x000fc40003fa6150 */
[----:B------:R-:W-:Y:S01]  /*32000*/  ISETP.GE.U32.AND.EX P3, PT, R53, R11, PT, P3 ;  /* 0x0000000b3500720c */ /* 0x000fe20003f66130 */
[----:B------:R-:W-:Y:S01]  /*32010*/  IMAD.WIDE.U32 R28, R32, R66, R52 ;  /* 0x00000042201c7225 */ /* 0x000fe200078e0034 */
        /* <DEDUP_REMOVED lines=65> */
.L_x_206:
[----:B------:R-:W-:Y:S05]  /*32430*/  BSYNC.RELIABLE B4 ;  /* 0x0000000000047941 */ /* 0x000fea0003800100 */
.L_x_205:
        /* <DEDUP_REMOVED lines=21> */
.L_x_207:
[----:B------:R-:W-:Y:S05]  /*32590*/  BSYNC.RECONVERGENT B3 ;  /* 0x0000000000037941 */ /* 0x000fea0003800200 */
.L_x_204:
        /* <DEDUP_REMOVED lines=31> */
[----:B------:R-:W-:Y:S02]  /*32790*/  IADD3 RZ, P2, PT, R57, R60, RZ ;  /* 0x0000003c39ff7210 */ /* 0x000fe40007f5e0ff */
[----:B------:R-:W-:Y:S01]  /*327a0*/  SEL R33, RZ, 0x1, P0 ;  /* 0x00000001ff217807 */ /* 0x000fe20000000000 */
[----:B------:R-:W-:-:S04]  /*327b0*/  IMAD.WIDE.U32 R4, P4, R41, R36, R62 ;  /* 0x0000002429047225 */ /* 0x000fc8000788003e */
[----:B------:R-:W-:Y:S01]  /*327c0*/  IMAD.X R63, RZ, RZ, RZ, P1 ;  /* 0x000000ffff3f7224 */ /* 0x000fe200008e06ff */
[----:B------:R-:W-:Y:S01]  /*327d0*/  ISETP.GE.U32.AND P1, PT, R52, R64, PT ;  /* 0x000000403400720c */ /* 0x000fe20003f26070 */
[----:B------:R-:W-:Y:S02]  /*327e0*/  IMAD.IADD R109, R53, 0x1, R4 ;  /* 0x00000001356d7824 */ /* 0x000fe400078e0204 */
        /* <DEDUP_REMOVED lines=29> */
[C---:B------:R-:W-:Y:S01]  /*329c0*/  IMAD.WIDE.U32.X R62, R41.reuse, R39, R64, P5 ;  /* 0x00000027293e7225 */ /* 0x040fe200028e0440 */
        /* <DEDUP_REMOVED lines=34> */
[----:B------:R-:W-:Y:S01]  /*32bf0*/  IMAD.MOV.U32 R112, RZ, RZ, RZ ;  /* 0x000000ffff707224 */ /* 0x000fe200078e00ff */
        /* <DEDUP_REMOVED lines=19> */
.L_x_209:
[----:B------:R-:W-:Y:S05]  /*32d30*/  BSYNC.RECONVERGENT B3 ;  /* 0x0000000000037941 */ /* 0x000fea0003800200 */
.L_x_208:
[----:B------:R-:W-:Y:S01]  /*32d40*/  IADD3 R35, P0, PT, R60, R52, RZ ;  /* 0x000000343c237210 */ /* 0x000fe20007f1e0ff */
[----:B------:R-:W-:Y:S01]  /*32d50*/  IMAD.WIDE.U32 R54, R43, R36, RZ ;  /* 0x000000242b367225 */ /* 0x000fe200078e00ff */
[----:B------:R-:W-:Y:S02]  /*32d60*/  BSSY.RECONVERGENT B3, `(.L_x_210) ;  /* 0x000006d000037945 */ /* 0x000fe40003800200 */
[----:B------:R-:W-:Y:S01]  /*32d70*/  IADD3 R102, P1, PT, R35, R102, RZ ;  /* 0x0000006623667210 */ /* 0x000fe20007f3e0ff */
[----:B------:R-:W-:Y:S02]  /*32d80*/  IMAD.X R53, R61, 0x1, R53, P0 ;  /* 0x000000013d357824 */ /* 0x000fe400000e0635 */
[----:B------:R-:W-:Y:S01]  /*32d90*/  IMAD.WIDE.U32 R54, P2, R42, R37, R54 ;  /* 0x000000252a367225 */ /* 0x000fe20007840036 */
[----:B------:R-:W-:-:S03]  /*32da0*/  ISETP.GE.U32.AND P0, PT, R102, R35, PT ;  /* 0x000000236600720c */ /* 0x000fc60003f06070 */
[----:B------:R-:W-:Y:S01]  /*32db0*/  IMAD.X R103, RZ, RZ, R53, P1 ;  /* 0x000000ffff677224 */ /* 0x000fe200008e0635 */
[----:B------:R-:W-:Y:S01]  /*32dc0*/  ISETP.GE.U32.AND P1, PT, R35, R60, PT ;  /* 0x0000003c2300720c */ /* 0x000fe20003f26070 */
[----:B------:R-:W-:Y:S02]  /*32dd0*/  IMAD.X R65, RZ, RZ, RZ, P2 ;  /* 0x000000ffff417224 */ /* 0x000fe400010e06ff */
[----:B------:R-:W-:Y:S01]  /*32de0*/  IMAD.WIDE.U32 R62, R42, R36, R102 ;  /* 0x000000242a3e7225 */ /* 0x000fe200078e0066 */
[----:B------:R-:W-:-:S03]  /*32df0*/  ISETP.GE.U32.AND.EX P0, PT, R103, R53, PT, P0 ;  /* 0x000000356700720c */ /* 0x000fc60003f06100 */
[----:B------:R-:W-:Y:S01]  /*32e00*/  IMAD.MOV.U32 R64, RZ, RZ, R55 ;  /* 0x000000ffff407224 */ /* 0x000fe200078e0037 */
[----:B------:R-:W-:Y:S01]  /*32e10*/  ISETP.GE.U32.AND.EX P0, PT, R53, R61, P0, P1 ;  /* 0x0000003d3500720c */ /* 0x000fe20000706110 */
[----:B------:R-:W-:Y:S01]  /*32e20*/  IMAD.WIDE.U32 R60, R37, R42, RZ ;  /* 0x0000002a253c7225 */ /* 0x000fe200078e00ff */
[----:B------:R-:W-:-:S03]  /*32e30*/  ISETP.GE.U32.AND P2, PT, R62, R102, PT ;  /* 0x000000663e00720c */ /* 0x000fc60003f46070 */
[----:B------:R-:W-:-:S04]  /*32e40*/  IMAD.WIDE.U32 R52, R42, R36, RZ ;  /* 0x000000242a347225 */ /* 0x000fc800078e00ff */
[----:B------:R-:W-:-:S04]  /*32e50*/  IMAD.WIDE.U32 R60, P5, R43, R36, R60 ;  /* 0x000000242b3c7225 */ /* 0x000fc800078a003c */
[----:B------:R-:W-:Y:S01]  /*32e60*/  @!P0 IADD3 R104, P1, PT, R104, 0x1, RZ ;  /* 0x0000000168688810 */ /* 0x000fe20007f3e0ff */
[----:B------:R-:W-:Y:S02]  /*32e70*/  IMAD.IADD R113, R63, 0x1, R60 ;  /* 0x000000013f717824 */ /* 0x000fe400078e023c */
[----:B------:R-:W-:Y:S02]  /*32e80*/  IMAD.X R111, RZ, RZ, RZ, P4 ;  /* 0x000000ffff6f7224 */ /* 0x000fe400020e06ff */
[----:B------:R-:W-:Y:S01]  /*32e90*/  @!P0 IMAD.X R106, RZ, RZ, R106, P1 ;  /* 0x000000ffff6a8224 */ /* 0x000fe200008e066a */
[----:B------:R-:W-:Y:S01]  /*32ea0*/  @!P0 ISETP.NE.U32.AND P1, PT, R104, RZ, PT ;  /* 0x000000ff6800820c */ /* 0x000fe20003f25070 */
[----:B------:R-:W-:Y:S01]  /*32eb0*/  IMAD.WIDE.U32 R108, R36, R40, RZ ;  /* 0x00000028246c7225 */ /* 0x000fe200078e00ff */
[----:B------:R-:W-:Y:S02]  /*32ec0*/  ISETP.GE.U32.AND.EX P2, PT, R113, R103, PT, P2 ;  /* 0x000000677100720c */ /* 0x000fe40003f46120 */
[----:B------:R-:W-:Y:S01]  /*32ed0*/  @!P0 ISETP.NE.AND.EX P1, PT, R106, RZ, PT, P1 ;  /* 0x000000ff6a00820c */ /* 0x000fe20003f25310 */
[----:B------:R-:W-:Y:S01]  /*32ee0*/  IMAD.MOV.U32 R110, RZ, RZ, R5 ;  /* 0x000000ffff6e7224 */ /* 0x000fe200078e0005 */
[----:B------:R-:W-:Y:S01]  /*32ef0*/  SEL R102, RZ, 0x1, P2 ;  /* 0x00000001ff667807 */ /* 0x000fe20001000000 */
[----:B------:R-:W-:Y:S01]  /*32f00*/  IMAD.MOV.U32 R114, RZ, RZ, RZ ;  /* 0x000000ffff727224 */ /* 0x000fe200078e00ff */
[----:B------:R-:W-:-:S02]  /*32f10*/  @!P0 SEL R26, RZ, 0x1, P1 ;  /* 0x00000001ff1a8807 */ /* 0x000fc40000800000 */
[----:B------:R-:W-:-:S05]  /*32f20*/  IADD3 RZ, P1, PT, R53, R54, RZ ;  /* 0x0000003635ff7210 */ /* 0x000fca0007f3e0ff */
[----:B------:R-:W-:-:S04]  /*32f30*/  IMAD.WIDE.U32.X R52, R43, R37, R64, P1 ;  /* 0x000000252b347225 */ /* 0x000fc800008e0440 */
[----:B------:R-:W-:Y:S01]  /*32f40*/  IMAD.WIDE.U32 R64, R39, R42, RZ ;  /* 0x0000002a27407225 */ /* 0x000fe200078e00ff */
[----:B------:R-:W-:-:S04]  /*32f50*/  IADD3 R35, P1, PT, R104, R52, RZ ;  /* 0x0000003468237210 */ /* 0x000fc80007f3e0ff */
[----:B------:R-:W-:Y:S01]  /*32f60*/  IADD3 R102, P2, PT, R35, R102, RZ ;  /* 0x0000006623667210 */ /* 0x000fe20007f5e0ff */
[----:B------:R-:W-:Y:S02]  /*32f70*/  IMAD.X R59, R106, 0x1, R53, P1 ;  /* 0x000000016a3b7824 */ /* 0x000fe400008e0635 */
[----:B------:R-:W-:Y:S01]  /*32f80*/  IMAD.WIDE.U32 R52, R43, R38, RZ ;  /* 0x000000262b347225 */ /* 0x000fe200078e00ff */
[----:B------:R-:W-:-:S03]  /*32f90*/  ISETP.GE.U32.AND P1, PT, R102, R35, PT ;  /* 0x000000236600720c */ /* 0x000fc60003f26070 */
[----:B------:R-:W-:Y:S01]  /*32fa0*/  IMAD.X R103, RZ, RZ, R59, P2 ;  /* 0x000000ffff677224 */ /* 0x000fe200010e063b */
[----:B------:R-:W-:Y:S01]  /*32fb0*/  ISETP.LT.U32.AND P2, PT, R35, R104, PT ;  /* 0x000000682300720c */ /* 0x000fe20003f41070 */
[----:B------:R-:W-:-:S03]  /*32fc0*/  IMAD.WIDE.U32 R54, P4, R42, R39, R52 ;  /* 0x000000272a367225 */ /* 0x000fc60007880034 */
[----:B------:R-:W-:Y:S01]  /*32fd0*/  ISETP.GE.U32.AND.EX P1, PT, R103, R59, PT, P1 ;  /* 0x0000003b6700720c */ /* 0x000fe20003f26110 */
[----:B------:R-:W-:-:S03]  /*32fe0*/  IMAD.WIDE.U32 R52, R42, R38, RZ ;  /* 0x000000262a347225 */ /* 0x000fc600078e00ff */
[----:B------:R-:W-:Y:S01]  /*32ff0*/  ISETP.LT.U32.OR.EX P2, PT, R59, R106, !P1, P2 ;  /* 0x0000006a3b00720c */ /* 0x000fe20004f41520 */
[----:B------:R-:W-:Y:S01]  /*33000*/  IMAD.X R107, RZ, RZ, RZ, P4 ;  /* 0x000000ffff6b7224 */ /* 0x000fe200020e06ff */
[----:B------:R-:W-:Y:S01]  /*33010*/  @!P0 IADD3 R115, P1, PT, R26, R115, RZ ;  /* 0x000000731a738210 */ /* 0x000fe20007f3e0ff */
[----:B------:R-:W-:Y:S01]  /*33020*/  IMAD.MOV.U32 R104, RZ, RZ, R58 ;  /* 0x000000ffff687224 */ /* 0x000fe200078e003a */
[----:B------:R-:W-:Y:S01]  /*33030*/  SEL R26, RZ, 0x1, !P2 ;  /* 0x00000001ff1a7807 */ /* 0x000fe20005000000 */
[----:B------:R-:W-:Y:S01]  /*33040*/  IMAD.MOV.U32 R106, RZ, RZ, R55 ;  /* 0x000000ffff6a7224 */ /* 0x000fe200078e0037 */
[----:B------:R-:W-:Y:S01]  /*33050*/  IADD3 RZ, P4, PT, R53, R54, RZ ;  /* 0x0000003635ff7210 */ /* 0x000fe20007f9e0ff */
[----:B------:R-:W-:Y:S01]  /*33060*/  @!P0 IMAD.X R112, RZ, RZ, R112, P1 ;  /* 0x000000ffff708224 */ /* 0x000fe200008e0670 */
[----:B------:R-:W-:Y:S01]  /*33070*/  IADD3 RZ, P2, PT, R4, R109, RZ ;  /* 0x0000006d04ff7210 */ /* 0x000fe20007f5e0ff */
[----:B------:R-:W-:Y:S01]  /*33080*/  IMAD.WIDE.U32 R52, P1, R43, R38, R64 ;  /* 0x000000262b347225 */ /* 0x000fe20007820040 */
[----:B------:R-:W-:-:S03]  /*33090*/  IADD3 R26, P0, PT, R115, R26, RZ ;  /* 0x0000001a731a7210 */ /* 0x000fc60007f1e0ff */
[----:B------:R-:W-:-:S04]  /*330a0*/  IMAD.WIDE.U32 R64, R42, R38, R102 ;  /* 0x000000262a407225 */ /* 0x000fc800078e0066 */
[----:B------:R-:W-:-:S04]  /*330b0*/  IMAD.WIDE.U32 R54, R40, R36, R104 ;  /* 0x0000002428367225 */ /* 0x000fc800078e0068 */
[----:B------:R-:W-:Y:S01]  /*330c0*/  IMAD.WIDE.U32.X R108, R41, R37, R110, P2 ;  /* 0x00000025296c7225 */ /* 0x000fe200010e046e */
[----:B------:R-:W-:-:S03]  /*330d0*/  ISETP.GE.U32.AND P2, PT, R64, R102, PT ;  /* 0x000000664000720c */ /* 0x000fc60003f46070 */
[----:B------:R-:W-:Y:S02]  /*330e0*/  IMAD.IADD R65, R65, 0x1, R52 ;  /* 0x0000000141417824 */ /* 0x000fe400078e0234 */
[----:B------:R-:W-:Y:S01]  /*330f0*/  IMAD.X R110, RZ, RZ, R112, P0 ;  /* 0x000000ffff6e7224 */ /* 0x000fe200000e0670 */
[----:B------:R-:W-:Y:S01]  /*33100*/  ISETP.GE.U32.AND P0, PT, R54, R58, PT ;  /* 0x0000003a3600720c */ /* 0x000fe20003f06070 */
[----:B------:R-:W-:Y:S01]  /*33110*/  IMAD.IADD R35, R4, 0x1, R55 ;  /* 0x0000000104237824 */ /* 0x000fe200078e0237 */
[----:B------:R-:W-:Y:S01]  /*33120*/  ISETP.GE.U32.AND.EX P2, PT, R65, R103, PT, P2 ;  /* 0x000000674100720c */ /* 0x000fe20003f46120 */
[----:B------:R-:W-:Y:S01]  /*33130*/  IMAD.WIDE.U32.X R4, R43, R39, R106, P4 ;  /* 0x000000272b047225 */ /* 0x000fe200020e046a */
[----:B------:R-:W-:Y:S02]  /*33140*/  IADD3 R103, P4, PT, R62, R108, RZ ;  /* 0x0000006c3e677210 */ /* 0x000fe40007f9e0ff */
[----:B------:R-:W-:Y:S02]  /*33150*/  ISETP.GE.U32.AND.EX P0, PT, R35, R105, PT, P0 ;  /* 0x000000692300720c */ /* 0x000fe40003f06100 */
[----:B------:R-:W-:Y:S01]  /*33160*/  SEL R102, RZ, 0x1, P2 ;  /* 0x00000001ff667807 */ /* 0x000fe20001000000 */
[----:B------:R-:W-:Y:S01]  /*33170*/  IMAD.X R109, R113, 0x1, R109, P4 ;  /* 0x00000001716d7824 */ /* 0x000fe200020e066d */
[----:B------:R-:W-:-:S02]  /*33180*/  IADD3 R59, P2, PT, R26, R4, RZ ;  /* 0x000000041a3b7210 */ /* 0x000fc40007f5e0ff */
[----:B------:R-:W-:Y:S02]  /*33190*/  SEL R104, RZ, 0x1, P0 ;  /* 0x00000001ff687807 */ /* 0x000fe40000000000 */
[C---:B------:R-:W-:Y:S01]  /*331a0*/  IADD3 R102, P0, PT, R59.reuse, R102, RZ ;  /* 0x000000663b667210 */ /* 0x040fe20007f1e0ff */
[----:B------:R-:W-:Y:S01]  /*331b0*/  IMAD.X R63, R110, 0x1, R5, P2 ;  /* 0x000000016e3f7824 */ /* 0x000fe200010e0605 */
[----:B------:R-:W-:Y:S01]  /*331c0*/  ISETP.LT.U32.AND P2, PT, R59, R26, PT ;  /* 0x0000001a3b00720c */ /* 0x000fe20003f41070 */
[----:B------:R-:W-:Y:S01]  /*331d0*/  IMAD.WIDE.U32 R4, R36, R42, RZ ;  /* 0x0000002a24047225 */ /* 0x000fe200078e00ff */
[----:B------:R-:W-:-:S03]  /*331e0*/  ISETP.GE.U32.AND P4, PT, R102, R59, PT ;  /* 0x0000003b6600720c */ /* 0x000fc60003f86070 */
[----:B------:R-:W-:Y:S01]  /*331f0*/  IMAD.X R106, RZ, RZ, R63, P0 ;  /* 0x000000ffff6a7224 */ /* 0x000fe200000e063f */
[----:B------:R-:W-:-:S04]  /*33200*/  IADD3 R104, P0, PT, R103, R104, RZ ;  /* 0x0000006867687210 */ /* 0x000fc80007f1e0ff */
[----:B------:R-:W-:Y:S01]  /*33210*/  ISETP.GE.U32.AND.EX P4, PT, R106, R63, PT, P4 ;  /* 0x0000003f6a00720c */ /* 0x000fe20003f86140 */
[----:B------:R-:W-:Y:S01]  /*33220*/  IMAD.X R105, RZ, RZ, R109, P0 ;  /* 0x000000ffff697224 */ /* 0x000fe200000e066d */
[----:B------:R-:W-:Y:S01]  /*33230*/  ISETP.GE.U32.AND P0, PT, R103, R62, PT ;  /* 0x0000003e6700720c */ /* 0x000fe20003f06070 */
[----:B------:R-:W-:Y:S01]  /*33240*/  IMAD.MOV.U32 R62, RZ, RZ, R61 ;  /* 0x000000ffff3e7224 */ /* 0x000fe200078e003d */
[----:B------:R-:W-:Y:S01]  /*33250*/  ISETP.LT.U32.OR.EX P2, PT, R63, R110, !P4, P2 ;  /* 0x0000006e3f00720c */ /* 0x000fe20006741520 */
[----:B------:R-:W-:Y:S01]  /*33260*/  IMAD.X R63, RZ, RZ, RZ, P5 ;  /* 0x000000ffff3f7224 */ /* 0x000fe200028e06ff */
[----:B------:R-:W-:Y:S01]  /*33270*/  ISETP.GE.U32.AND P4, PT, R104, R103, PT ;  /* 0x000000676800720c */ /* 0x000fe20003f86070 */
[----:B------:R-:W-:Y:S01]  /*33280*/  IMAD.WIDE.U32 R58, R42, R36, R104 ;  /* 0x000000242a3a7225 */ /* 0x000fe200078e0068 */
[----:B------:R-:W-:Y:S02]  /*33290*/  ISETP.GE.U32.AND.EX P0, PT, R109, R113, PT, P0 ;  /* 0x000000716d00720c */ /* 0x000fe40003f06100 */
[----:B------:R-:W-:Y:S01]  /*332a0*/  ISETP.GE.U32.AND.EX P4, PT, R105, R109, PT, P4 ;  /* 0x0000006d6900720c */ /* 0x000fe20003f86140 */
[C---:B------:R-:W-:Y:S01]  /*332b0*/  IMAD.IADD R103, R60.reuse, 0x1, R59 ;  /* 0x000000013c677824 */ /* 0x040fe200078e023b */
[----:B------:R-:W-:-:S02]  /*332c0*/  IADD3 RZ, P5, PT, R60, R5, RZ ;  /* 0x000000053cff7210 */ /* 0x000fc40007fbe0ff */
[----:B------:R-:W-:-:S03]  /*332d0*/  SEL R60, RZ, 0x1, !P2 ;  /* 0x00000001ff3c7807 */ /* 0x000fc60005000000 */
[----:B------:R-:W-:Y:S01]  /*332e0*/  IMAD.WIDE.U32.X R4, R43, R37, R62, P5 ;  /* 0x000000252b047225 */ /* 0x000fe200028e043e */
[----:B------:R-:W-:-:S03]  /*332f0*/  ISETP.GE.U32.AND P5, PT, R58, R104, PT ;  /* 0x000000683a00720c */ /* 0x000fc60003fa6070 */
[----:B------:R-:W-:Y:S01]  /*33300*/  IMAD.MOV.U32 R26, RZ, RZ, R60 ;  /* 0x000000ffff1a7224 */ /* 0x000fe200078e003c */
        /* <DEDUP_REMOVED lines=18> */
.L_x_211:
[----:B------:R-:W-:Y:S05]  /*33430*/  BSYNC.RECONVERGENT B3 ;  /* 0x0000000000037941 */ /* 0x000fea0003800200 */
.L_x_210:
[----:B------:R-:W-:Y:S01]  /*33440*/  IADD3 R11, P0, PT, R64, R4, RZ ;  /* 0x00000004400b7210 */ /* 0x000fe20007f1e0ff */
[----:B------:R-:W-:Y:S01]  /*33450*/  BSSY.RECONVERGENT B3, `(.L_x_212) ;  /* 0x0000090000037945 */ /* 0x000fe20003800200 */
[----:B------:R-:W-:Y:S02]  /*33460*/  LOP3.LUT R115, RZ, R12, RZ, 0x33, !PT ;  /* 0x0000000cff737212 */ /* 0x000fe400078e33ff */
[----:B------:R-:W-:Y:S01]  /*33470*/  IADD3 R104, P2, PT, R11, R104, RZ ;  /* 0x000000680b687210 */ /* 0x000fe20007f5e0ff */
[----:B------:R-:W-:Y:S02]  /*33480*/  IMAD.X R13, R65, 0x1, R5, P0 ;  /* 0x00000001410d7824 */ /* 0x000fe400000e0605 */
[----:B------:R-:W-:Y:S01]  /*33490*/  IMAD.WIDE.U32 R4, R37, R36, RZ ;  /* 0x0000002425047225 */ /* 0x000fe200078e00ff */
[----:B------:R-:W-:-:S03]  /*334a0*/  ISETP.GE.U32.AND P0, PT, R104, R11, PT ;  /* 0x0000000b6800720c */ /* 0x000fc60003f06070 */
        /* <DEDUP_REMOVED lines=11> */
[----:B------:R-:W-:-:S03]  /*33560*/  IMAD.MOV.U32 R64, RZ, RZ, R63 ;  /* 0x000000ffff407224 */ /* 0x000fc600078e003f */
[----:B------:R-:W-:Y:S01]  /*33570*/  ISETP.GE.U32.AND.EX P2, PT, R11, R105, PT, P2 ;  /* 0x000000690b00720c */ /* 0x000fe20003f46120 */
[----:B------:R-:W-:Y:S01]  /*33580*/  IMAD.WIDE.U32.X R4, R37, R37, R64, P4 ;  /* 0x0000002525047225 */ /* 0x000fe200020e0440 */
[----:B------:R-:W-:Y:S02]  /*33590*/  @!P0 IADD3 R102, P4, PT, R102, 0x1, RZ ;  /* 0x0000000166668810 */ /* 0x000fe40007f9e0ff */
[----:B------:R-:W-:Y:S01]  /*335a0*/  SEL R64, RZ, 0x1, P2 ;  /* 0x00000001ff407807 */ /* 0x000fe20001000000 */
[----:B------:R-:W-:Y:S01]  /*335b0*/  IMAD.WIDE.U32 R104, R38, R40, RZ ;  /* 0x0000002826687225 */ /* 0x000fe200078e00ff */
[----:B------:R-:W-:-:S03]  /*335c0*/  IADD3 R13, P5, PT, R102, R4, RZ ;  /* 0x00000004660d7210 */ /* 0x000fc60007fbe0ff */
[----:B------:R-:W-:Y:S01]  /*335d0*/  @!P0 IMAD.X R106, RZ, RZ, R106, P4 ;  /* 0x000000ffff6a8224 */ /* 0x000fe200020e066a */
[----:B------:R-:W-:Y:S01]  /*335e0*/  IADD3 R64, P2, PT, R13, R64, RZ ;  /* 0x000000400d407210 */ /* 0x000fe20007f5e0ff */
[----:B------:R-:W-:Y:S02]  /*335f0*/  IMAD.MOV.U32 R104, RZ, RZ, R57 ;  /* 0x000000ffff687224 */ /* 0x000fe400078e0039 */
[----:B------:R-:W-:Y:S01]  /*33600*/  IMAD.X R59, R106, 0x1, R5, P5 ;  /* 0x000000016a3b7824 */ /* 0x000fe200028e0605 */
[----:B------:R-:W-:Y:S01]  /*33610*/  ISETP.GE.U32.AND P4, PT, R64, R13, PT ;  /* 0x0000000d4000720c */ /* 0x000fe20003f86070 */
[----:B------:R-:W-:Y:S01]  /*33620*/  IMAD.WIDE.U32 R4, R37, R38, RZ ;  /* 0x0000002625047225 */ /* 0x000fe200078e00ff */
[----:B------:R-:W-:-:S03]  /*33630*/  ISETP.LT.U32.AND P5, PT, R13, R102, PT ;  /* 0x000000660d00720c */ /* 0x000fc60003fa1070 */
[----:B------:R-:W-:Y:S01]  /*33640*/  IMAD.X R65, RZ, RZ, R59, P2 ;  /* 0x000000ffff417224 */ /* 0x000fe200010e063b */
[----:B------:R-:W-:Y:S01]  /*33650*/  @!P0 ISETP.NE.U32.AND P2, PT, R102, RZ, PT ;  /* 0x000000ff6600820c */ /* 0x000fe20003f45070 */
[----:B------:R-:W-:-:S03]  /*33660*/  IMAD R13, R9, R74, RZ ;  /* 0x0000004a090d7224 */ /* 0x000fc600078e02ff */
[----:B------:R-:W-:Y:S01]  /*33670*/  ISETP.GE.U32.AND.EX P4, PT, R65, R59, PT, P4 ;  /* 0x0000003b4100720c */ /* 0x000fe20003f86140 */
[----:B------:R-:W-:Y:S01]  /*33680*/  IMAD R61, R12, R75, R13 ;  /* 0x0000004b0c3d7224 */ /* 0x000fe200078e020d */
[----:B------:R-:W-:Y:S01]  /*33690*/  @!P0 ISETP.NE.AND.EX P2, PT, R106, RZ, PT, P2 ;  /* 0x000000ff6a00820c */ /* 0x000fe20003f45320 */
[----:B------:R-:W-:Y:S01]  /*336a0*/  IMAD.WIDE.U32 R12, R12, R74, RZ ;  /* 0x0000004a0c0c7225 */ /* 0x000fe200078e00ff */
[----:B------:R-:W-:-:S03]  /*336b0*/  ISETP.LT.U32.OR.EX P5, PT, R59, R106, !P4, P5 ;  /* 0x0000006a3b00720c */ /* 0x000fc600067a1550 */
[----:B------:R-:W-:Y:S01]  /*336c0*/  IMAD.WIDE.U32 R62, P4, R36, R39, R4 ;  /* 0x00000027243e7225 */ /* 0x000fe20007880004 */
[----:B------:R-:W-:-:S03]  /*336d0*/  SEL R117, RZ, 0x1, !P5 ;  /* 0x00000001ff757807 */ /* 0x000fc60006800000 */
[----:B------:R-:W-:Y:S01]  /*336e0*/  IMAD.WIDE.U32 R4, R36, R38, RZ ;  /* 0x0000002624047225 */ /* 0x000fe200078e00ff */
[----:B------:R-:W-:-:S03]  /*336f0*/  @!P0 SEL R4, RZ, 0x1, P2 ;  /* 0x00000001ff048807 */ /* 0x000fc60001000000 */
[----:B------:R-:W-:Y:S01]  /*33700*/  IMAD.IADD R61, R13, 0x1, R61 ;  /* 0x000000010d3d7824 */ /* 0x000fe200078e023d */
[----:B------:R-:W-:Y:S01]  /*33710*/  IADD3 RZ, P2, PT, R5, R62, RZ ;  /* 0x0000003e05ff7210 */ /* 0x000fe20007f5e0ff */
[----:B------:R-:W-:Y:S01]  /*33720*/  IMAD.X R107, RZ, RZ, RZ, P4 ;  /* 0x000000ffff6b7224 */ /* 0x000fe200020e06ff */
[----:B------:R-:W-:Y:S01]  /*33730*/  @!P0 IADD3 R26, P5, PT, R4, R26, RZ ;  /* 0x0000001a041a8210 */ /* 0x000fe20007fbe0ff */
[----:B------:R-:W-:Y:S01]  /*33740*/  IMAD.WIDE.U32 R108, R61, R72, RZ ;  /* 0x000000483d6c7225 */ /* 0x000fe200078e00ff */
[----:B------:R-:W-:-:S03]  /*33750*/  IADD3 RZ, P4, PT, R56, R105, RZ ;  /* 0x0000006938ff7210 */ /* 0x000fc60007f9e0ff */
[----:B------:R-:W-:-:S04]  /*33760*/  IMAD.WIDE.U32 R4, R39, R36, RZ ;  /* 0x0000002427047225 */ /* 0x000fc800078e00ff */
[----:B------:R-:W-:Y:S01]  /*33770*/  IMAD.X R105, RZ, RZ, RZ, P3 ;  /* 0x000000ffff697224 */ /* 0x000fe200018e06ff */
[----:B------:R-:W-:Y:S01]  /*33780*/  IADD3 R117, P3, PT, R26, R117, RZ ;  /* 0x000000751a757210 */ /* 0x000fe20007f7e0ff */
[----:B------:R-:W-:Y:S01]  /*33790*/  @!P0 IMAD.X R114, RZ, RZ, R114, P5 ;  /* 0x000000ffff728224 */ /* 0x000fe200028e0672 */
[----:B------:R-:W-:Y:S01]  /*337a0*/  LOP3.LUT R26, RZ, R9, RZ, 0x33, !PT ;  /* 0x00000009ff1a7212 */ /* 0x000fe200078e33ff */
[----:B------:R-:W-:Y:S02]  /*337b0*/  IMAD.MOV.U32 R106, RZ, RZ, R63 ;  /* 0x000000ffff6a7224 */ /* 0x000fe400078e003f */
[----:B------:R-:W-:-:S04]  /*337c0*/  IMAD.WIDE.U32 R110, P0, R12, R73, R108 ;  /* 0x000000490c6e7225 */ /* 0x000fc8000780006c */
[----:B------:R-:W-:-:S04]  /*337d0*/  IMAD.WIDE.U32 R62, R36, R38, R64 ;  /* 0x00000026243e7225 */ /* 0x000fc800078e0040 */
        /* <DEDUP_REMOVED lines=8> */
[----:B------:R-:W-:Y:S01]  /*33860*/  ISETP.GE.U32.AND.EX P2, PT, R59, R65, PT, P2 ;  /* 0x000000413b00720c */ /* 0x000fe20003f46120 */
[----:B------:R-:W-:Y:S01]  /*33870*/  IMAD.MOV.U32 R112, RZ, RZ, R111 ;  /* 0x000000ffff707224 */ /* 0x000fe200078e006f */
[----:B------:R-:W-:Y:S01]  /*33880*/  ISETP.GT.U32.AND P0, PT, R108, R115, PT ;  /* 0x000000736c00720c */ /* 0x000fe20003f04070 */
[----:B------:R-:W-:Y:S01]  /*33890*/  IMAD.WIDE.U32.X R104, R41, R39, R104, P4 ;  /* 0x0000002729687225 */ /* 0x000fe200020e0468 */
[----:B------:R-:W-:Y:S02]  /*338a0*/  SEL R9, RZ, 0x1, P2 ;  /* 0x00000001ff097807 */ /* 0x000fe40001000000 */
[----:B------:R-:W-:Y:S01]  /*338b0*/  ISETP.GT.U32.AND.EX P0, PT, R63, R26, PT, P0 ;  /* 0x0000001a3f00720c */ /* 0x000fe20003f04100 */
[----:B------:R-:W-:Y:S01]  /*338c0*/  IMAD.WIDE.U32.X R64, R61, R73, R112, P3 ;  /* 0x000000493d407225 */ /* 0x000fe200018e0470 */
[----:B------:R-:W-:-:S02]  /*338d0*/  IADD3 R102, P3, PT, R117, R106, RZ ;  /* 0x0000006a75667210 */ /* 0x000fc40007f7e0ff */
[----:B------:R-:W-:Y:S02]  /*338e0*/  IADD3 R111, P4, PT, R60, R104, RZ ;  /* 0x000000683c6f7210 */ /* 0x000fe40007f9e0ff */
[----:B------:R-:W-:Y:S01]  /*338f0*/  IADD3 R57, P2, PT, R10, R64, RZ ;  /* 0x000000400a397210 */ /* 0x000fe20007f5e0ff */
[----:B------:R-:W-:Y:S01]  /*33900*/  IMAD.X R107, R114, 0x1, R107, P3 ;  /* 0x00000001726b7824 */ /* 0x000fe200018e066b */
[----:B------:R-:W-:Y:S01]  /*33910*/  IADD3 R9, P3, PT, R102, R9, RZ ;  /* 0x0000000966097210 */ /* 0x000fe20007f7e0ff */
[----:B------:R-:W-:Y:S01]  /*33920*/  IMAD.X R110, R11, 0x1, R105, P4 ;  /* 0x000000010b6e7824 */ /* 0x000fe200020e0669 */
[----:B------:R-:W-:Y:S01]  /*33930*/  SEL R104, RZ, 0x1, !P0 ;  /* 0x00000001ff687807 */ /* 0x000fe20004000000 */
[----:B------:R-:W-:Y:S01]  /*33940*/  IMAD.X R108, R33, 0x1, R65, P2 ;  /* 0x00000001216c7824 */ /* 0x000fe200010e0641 */
[----:B------:R-:W-:Y:S01]  /*33950*/  ISETP.GE.U32.AND P2, PT, R9, R102, PT ;  /* 0x000000660900720c */ /* 0x000fe20003f46070 */
[----:B------:R-:W-:Y:S01]  /*33960*/  IMAD.X R26, RZ, RZ, R107, P3 ;  /* 0x000000ffff1a7224 */ /* 0x000fe200018e066b */
[----:B------:R-:W-:-:S02]  /*33970*/  IADD3 R104, P0, PT, R57, R104, RZ ;  /* 0x0000006839687210 */ /* 0x000fc40007f1e0ff */
[----:B------:R-:W-:Y:S01]  /*33980*/  ISETP.LT.U32.AND P3, PT, R102, R117, PT ;  /* 0x000000756600720c */ /* 0x000fe20003f61070 */
[----:B------:R-:W-:Y:S01]  /*33990*/  IMAD.MOV.U32 R102, RZ, RZ, R58 ;  /* 0x000000ffff667224 */ /* 0x000fe200078e003a */
[----:B------:R-:W-:Y:S01]  /*339a0*/  ISETP.GE.U32.AND.EX P2, PT, R26, R107, PT, P2 ;  /* 0x0000006b1a00720c */ /* 0x000fe20003f46120 */
[----:B------:R-:W-:Y:S01]  /*339b0*/  IMAD.X R105, RZ, RZ, R108, P0 ;  /* 0x000000ffff697224 */ /* 0x000fe200000e066c */
[----:B------:R-:W-:Y:S01]  /*339c0*/  ISETP.GE.U32.AND P4, PT, R104, R57, PT ;  /* 0x000000396800720c */ /* 0x000fe20003f86070 */
[----:B------:R-:W-:Y:S01]  /*339d0*/  IMAD.WIDE.U32 R64, R40, R38, R102 ;  /* 0x0000002628407225 */ /* 0x000fe200078e0066 */
[----:B------:R-:W-:Y:S02]  /*339e0*/  ISETP.LT.U32.OR.EX P2, PT, R107, R114, !P2, P3 ;  /* 0x000000726b00720c */ /* 0x000fe40005741530 */
[----:B------:R-:W-:Y:S01]  /*339f0*/  ISETP.LT.U32.AND P3, PT, R57, R10, PT ;  /* 0x0000000a3900720c */ /* 0x000fe20003f61070 */
[----:B------:R-:W-:Y:S01]  /*33a00*/  IMAD.IADD R63, R56, 0x1, R65 ;  /* 0x00000001383f7824 */ /* 0x000fe200078e0241 */
[----:B------:R-:W-:Y:S01]  /*33a10*/  ISETP.GE.U32.AND.EX P4, PT, R105, R108, PT, P4 ;  /* 0x0000006c6900720c */ /* 0x000fe20003f86140 */
[----:B------:R-:W-:Y:S01]  /*33a20*/  IMAD.WIDE.U32 R106, R61, R70, RZ ;  /* 0x000000463d6a7225 */ /* 0x000fe200078e00ff */
[----:B------:R-:W-:-:S02]  /*33a30*/  ISETP.GE.U32.AND P0, PT, R64, R58, PT ;  /* 0x0000003a4000720c */ /* 0x000fc40003f06070 */
[----:B------:R-:W-:Y:S01]  /*33a40*/  ISETP.LT.U32.OR.EX P3, PT, R108, R33, !P4, P3 ;  /* 0x000000216c00720c */ /* 0x000fe20006761530 */
[C---:B------:R-:W-:Y:S01]  /*33a50*/  IMAD.WIDE.U32 R108, R12.reuse, R70, R104 ;  /* 0x000000460c6c7225 */ /* 0x040fe200078e0068 */
[----:B------:R-:W-:Y:S02]  /*33a60*/  ISETP.GE.U32.AND.EX P0, PT, R63, R103, PT, P0 ;  /* 0x000000673f00720c */ /* 0x000fe40003f06100 */
[----:B------:R-:W-:Y:S01]  /*33a70*/  SEL R33, RZ, 0x1, !P3 ;  /* 0x00000001ff217807 */ /* 0x000fe20005800000 */
[----:B------:R-:W-:Y:S01]  /*33a80*/  IMAD.WIDE.U32 R106, P4, R12, R71, R106 ;  /* 0x000000470c6a7225 */ /* 0x000fe2000788006a */
[----:B------:R-:W-:Y:S02]  /*33a90*/  SEL R56, RZ, 0x1, P0 ;  /* 0x00000001ff387807 */ /* 0x000fe40000000000 */
[----:B------:R-:W-:Y:S01]  /*33aa0*/  IADD3 R115, P0, PT, R33, R108, RZ ;  /* 0x0000006c21737210 */ /* 0x000fe20007f1e0ff */
[----:B------:R-:W-:Y:S01]  /*33ab0*/  IMAD.IADD R33, R106, 0x1, R109 ;  /* 0x000000016a217824 */ /* 0x000fe200078e026d */
[----:B------:R-:W-:Y:S01]  /*33ac0*/  IADD3 R56, P3, PT, R111, R56, RZ ;  /* 0x000000386f387210 */ /* 0x000fe20007f7e0ff */
[----:B------:R-:W-:-:S04]  /*33ad0*/  IMAD.WIDE.U32 R102, R12, R70, RZ ;  /* 0x000000460c667225 */ /* 0x000fc800078e00ff */
        /* <DEDUP_REMOVED lines=10> */
[----:B------:R-:W-:Y:S01]  /*33b80*/  ISETP.GE.U32.AND P0, PT, R111, R60, PT ;  /* 0x0000003c6f00720c */ /* 0x000fe20003f06070 */
[----:B------:R-:W-:Y:S01]  /*33b90*/  IMAD.MOV.U32 R60, RZ, RZ, R62 ;  /* 0x000000ffff3c7224 */ /* 0x000fe200078e003e */
[----:B------:R-:W-:Y:S01]  /*33ba0*/  ISETP.GE.U32.AND P3, PT, R56, R111, PT ;  /* 0x0000006f3800720c */ /* 0x000fe20003f66070 */
[----:B------:R-:W-:Y:S01]  /*33bb0*/  IMAD.MOV.U32 R33, RZ, RZ, RZ ;  /* 0x000000ffff217224 */ /* 0x000fe200078e00ff */
[----:B------:R-:W-:Y:S01]  /*33bc0*/  ISETP.GE.U32.AND.EX P0, PT, R110, R11, PT, P0 ;  /* 0x0000000b6e00720c */ /* 0x000fe20003f06100 */
[----:B------:R-:W-:Y:S01]  /*33bd0*/  IMAD.WIDE.U32 R104, R61, R68, RZ ;  /* 0x000000443d687225 */ /* 0x000fe200078e00ff */
[----:B------:R-:W-:Y:S02]  /*33be0*/  ISETP.GE.U32.AND.EX P3, PT, R57, R110, PT, P3 ;  /* 0x0000006e3900720c */ /* 0x000fe40003f66130 */
        /* <DEDUP_REMOVED lines=22> */
.L_x_213:
[----:B------:R-:W-:Y:S05]  /*33d50*/  BSYNC.RECONVERGENT B3 ;  /* 0x0000000000037941 */ /* 0x000fea0003800200 */
.L_x_212:
[----:B------:R-:W-:Y:S01]  /*33d60*/  IADD3 R102, P0, PT, R107, R10, RZ ;  /* 0x0000000a6b667210 */ /* 0x000fe20007f1e0ff */
[-C--:B------:R-:W-:Y:S01]  /*33d70*/  IMAD R62, R114, R74.reuse, RZ ;  /* 0x0000004a723e7224 */ /* 0x080fe200078e02ff */
[----:B------:R-:W-:Y:S01]  /*33d80*/  BSSY.RECONVERGENT B3, `(.L_x_214) ;  /* 0x0000127000037945 */ /* 0x000fe20003800200 */
[----:B------:R-:W-:Y:S01]  /*33d90*/  IMAD.WIDE.U32 R10, R115, R74, RZ ;  /* 0x0000004a730a7225 */ /* 0x000fe200078e00ff */
[----:B------:R-:W-:-:S03]  /*33da0*/  ISETP.GE.U32.AND P2, PT, R102, R107, PT ;  /* 0x0000006b6600720c */ /* 0x000fc60003f46070 */
[----:B------:R-:W-:Y:S01]  /*33db0*/  IMAD.X R103, RZ, RZ, R106, P0 ;  /* 0x000000ffff677224 */ /* 0x000fe200000e066a */
[----:B------:R-:W-:Y:S01]  /*33dc0*/  ISETP.LT.U32.AND P0, PT, R107, R54, PT ;  /* 0x000000366b00720c */ /* 0x000fe20003f01070 */
[----:B------:R-:W-:Y:S02]  /*33dd0*/  IMAD R13, R115, R75, R62 ;  /* 0x0000004b730d7224 */ /* 0x000fe400078e023e */
[----:B------:R-:W-:Y:S01]  /*33de0*/  IMAD.WIDE.U32 R54, R12, R68, RZ ;  /* 0x000000440c367225 */ /* 0x000fe200078e00ff */
[----:B------:R-:W-:-:S03]  /*33df0*/  ISETP.GE.U32.AND.EX P2, PT, R103, R106, PT, P2 ;  /* 0x0000006a6700720c */ /* 0x000fc60003f46120 */
[----:B------:R-:W-:Y:S01]  /*33e00*/  IMAD.IADD R54, R11, 0x1, R13 ;  /* 0x000000010b367824 */ /* 0x000fe200078e020d */
[----:B------:R-:W-:Y:S01]  /*33e10*/  ISETP.LT.U32.OR.EX P0, PT, R106, R35, !P2, P0 ;  /* 0x000000236a00720c */ /* 0x000fe20005701500 */
[----:B------:R-:W-:Y:S01]  /*33e20*/  IMAD.WIDE.U32 R104, P3, R12, R69, R104 ;  /* 0x000000450c687225 */ /* 0x000fe20007860068 */
[----:B------:R-:W-:Y:S02]  /*33e30*/  LOP3.LUT R11, RZ, R115, RZ, 0x33, !PT ;  /* 0x00000073ff0b7212 */ /* 0x000fe400078e33ff */
[----:B------:R-:W-:Y:S01]  /*33e40*/  SEL R35, RZ, 0x1, !P0 ;  /* 0x00000001ff237807 */ /* 0x000fe20004000000 */
[----:B------:R-:W-:Y:S01]  /*33e50*/  IMAD.WIDE.U32 R112, R54, R72, RZ ;  /* 0x0000004836707225 */ /* 0x000fe200078e00ff */
[----:B------:R-:W-:-:S03]  /*33e60*/  IADD3 RZ, P4, PT, R55, R104, RZ ;  /* 0x0000006837ff7210 */ /* 0x000fc60007f9e0ff */
[----:B------:R-:W-:-:S04]  /*33e70*/  IMAD.WIDE.U32 R108, R12, R68, R102 ;  /* 0x000000440c6c7225 */ /* 0x000fc800078e0066 */
[----:B------:R-:W-:Y:S01]  /*33e80*/  IMAD.WIDE.U32 R110, R10, R72, RZ ;  /* 0x000000480a6e7225 */ /* 0x000fe200078e00ff */
[----:B------:R-:W-:-:S03]  /*33e90*/  IADD3 R55, P2, PT, R35, R108, RZ ;  /* 0x0000006c23377210 */ /* 0x000fc60007f5e0ff */
[----:B------:R-:W-:Y:S01]  /*33ea0*/  IMAD.X R107, RZ, RZ, RZ, P3 ;  /* 0x000000ffff6b7224 */ /* 0x000fe200018e06ff */
[----:B------:R-:W-:Y:S01]  /*33eb0*/  ISETP.GT.U32.AND P3, PT, R110, R11, PT ;  /* 0x0000000b6e00720c */ /* 0x000fe20003f64070 */
[----:B------:R-:W-:Y:S01]  /*33ec0*/  IMAD.MOV.U32 R106, RZ, RZ, R105 ;  /* 0x000000ffff6a7224 */ /* 0x000fe200078e0069 */
[----:B------:R-:W-:Y:S01]  /*33ed0*/  LOP3.LUT R11, RZ, R114, RZ, 0x33, !PT ;  /* 0x00000072ff0b7212 */ /* 0x000fe200078e33ff */
[----:B------:R-:W-:-:S04]  /*33ee0*/  IMAD.WIDE.U32 R112, P0, R10, R73, R112 ;  /* 0x000000490a707225 */ /* 0x000fc80007800070 */
[----:B------:R-:W-:Y:S02]  /*33ef0*/  IMAD.IADD R13, R104, 0x1, R109 ;  /* 0x00000001680d7824 */ /* 0x000fe400078e026d */
[----:B------:R-:W-:Y:S01]  /*33f00*/  IMAD.WIDE.U32.X R104, R61, R69, R106, P4 ;  /* 0x000000453d687225 */ /* 0x000fe200020e046a */
[----:B------:R-:W-:-:S03]  /*33f10*/  IADD3 R110, P4, PT, R111, R112, RZ ;  /* 0x000000706f6e7210 */ /* 0x000fc60007f9e0ff */
[----:B------:R-:W-:Y:S01]  /*33f20*/  IMAD.X R62, RZ, RZ, R13, P2 ;  /* 0x000000ffff3e7224 */ /* 0x000fe200010e060d */
[----:B------:R-:W-:Y:S01]  /*33f30*/  ISETP.GE.U32.AND P2, PT, R55, R108, PT ;  /* 0x0000006c3700720c */ /* 0x000fe20003f46070 */
[----:B------:R-:W-:Y:S01]  /*33f40*/  IMAD.X R107, RZ, RZ, RZ, P0 ;  /* 0x000000ffff6b7224 */ /* 0x000fe200000e06ff */
[----:B------:R-:W-:Y:S01]  /*33f50*/  ISETP.LT.U32.AND P0, PT, R108, R102, PT ;  /* 0x000000666c00720c */ /* 0x000fe20003f01070 */
[----:B------:R-:W-:Y:S01]  /*33f60*/  IMAD.MOV.U32 R106, RZ, RZ, R113 ;  /* 0x000000ffff6a7224 */ /* 0x000fe200078e0071 */
[----:B------:R-:W-:Y:S01]  /*33f70*/  ISETP.GE.U32.AND.EX P2, PT, R62, R13, PT, P2 ;  /* 0x0000000d3e00720c */ /* 0x000fe20003f46120 */
[----:B------:R-:W-:Y:S01]  /*33f80*/  IMAD.WIDE.U32 R112, R54, R70, RZ ;  /* 0x0000004636707225 */ /* 0x000fe200078e00ff */
[----:B------:R-:W-:Y:S02]  /*33f90*/  ISETP.GT.U32.AND.EX P3, PT, R110, R11, PT, P3 ;  /* 0x0000000b6e00720c */ /* 0x000fe40003f64130 */
[----:B------:R-:W-:Y:S01]  /*33fa0*/  ISETP.LT.U32.OR.EX P0, PT, R13, R103, !P2, P0 ;  /* 0x000000670d00720c */ /* 0x000fe20005701500 */
[----:B------:R-:W-:Y:S01]  /*33fb0*/  IMAD.WIDE.U32.X R106, R54, R73, R106, P4 ;  /* 0x00000049366a7225 */ /* 0x000fe200020e046a */
[----:B------:R-:W-:-:S02]  /*33fc0*/  IADD3 R13, P2, PT, R64, R104, RZ ;  /* 0x00000068400d7210 */ /* 0x000fc40007f5e0ff */
[----:B------:R-:W-:Y:S01]  /*33fd0*/  SEL R108, RZ, 0x1, !P3 ;  /* 0x00000001ff6c7807 */ /* 0x000fe20005800000 */
[----:B------:R-:W-:Y:S01]  /*33fe0*/  IMAD.WIDE.U32 R102, R61, R66, RZ ;  /* 0x000000423d667225 */ /* 0x000fe200078e00ff */
[----:B------:R-:W-:Y:S02]  /*33ff0*/  IADD3 R11, P4, PT, R55, R106, RZ ;  /* 0x0000006a370b7210 */ /* 0x000fe40007f9e0ff */
[----:B------:R-:W-:Y:S01]  /*34000*/  SEL R106, RZ, 0x1, !P0 ;  /* 0x00000001ff6a7807 */ /* 0x000fe20004000000 */
[----:B------:R-:W-:Y:S01]  /*34010*/  IMAD.X R35, R63, 0x1, R105, P2 ;  /* 0x000000013f237824 */ /* 0x000fe200010e0669 */
[----:B------:R-:W-:Y:S01]  /*34020*/  IADD3 R108, P3, PT, R11, R108, RZ ;  /* 0x0000006c0b6c7210 */ /* 0x000fe20007f7e0ff */
[----:B------:R-:W-:-:S04]  /*34030*/  IMAD.WIDE.U32 R104, P2, R12, R67, R102 ;  /* 0x000000430c687225 */ /* 0x000fc80007840066 */
[----:B------:R-:W-:Y:S02]  /*34040*/  IMAD.X R107, R62, 0x1, R107, P4 ;  /* 0x000000013e6b7824 */ /* 0x000fe400020e066b */
[----:B------:R-:W-:Y:S01]  /*34050*/  IMAD.X R111, RZ, RZ, RZ, P2 ;  /* 0x000000ffff6f7224 */ /* 0x000fe200010e06ff */
[----:B------:R-:W-:Y:S01]  /*34060*/  ISETP.GE.U32.AND P2, PT, R108, R11, PT ;  /* 0x0000000b6c00720c */ /* 0x000fe20003f46070 */
[----:B------:R-:W-:Y:S01]  /*34070*/  IMAD.X R109, RZ, RZ, R107, P3 ;  /* 0x000000ffff6d7224 */ /* 0x000fe200018e066b */
[----:B------:R-:W-:Y:S01]  /*34080*/  ISETP.LT.U32.AND P3, PT, R11, R55, PT ;  /* 0x000000370b00720c */ /* 0x000fe20003f61070 */
[----:B------:R-:W-:-:S03]  /*34090*/  IMAD.WIDE.U32 R102, R12, R66, RZ ;  /* 0x000000420c667225 */ /* 0x000fc600078e00ff */
[----:B------:R-:W-:Y:S01]  /*340a0*/  ISETP.GE.U32.AND.EX P0, PT, R109, R107, PT, P2 ;  /* 0x0000006b6d00720c */ /* 0x000fe20003f06120 */
[----:B------:R-:W-:Y:S01]  /*340b0*/  IMAD.MOV.U32 R110, RZ, RZ, R105 ;  /* 0x000000ffff6e7224 */ /* 0x000fe200078e0069 */
[----:B------:R-:W-:Y:S02]  /*340c0*/  IADD3 RZ, P4, PT, R103, R104, RZ ;  /* 0x0000006867ff7210 */ /* 0x000fe40007f9e0ff */
[----:B------:R-:W-:Y:S02]  /*340d0*/  IADD3 R106, P2, PT, R13, R106, RZ ;  /* 0x0000006a0d6a7210 */ /* 0x000fe40007f5e0ff */
[----:B------:R-:W-:Y:S01]  /*340e0*/  ISETP.LT.U32.OR.EX P3, PT, R107, R62, !P0, P3 ;  /* 0x0000003e6b00720c */ /* 0x000fe20004761530 */
[----:B------:R-:W-:Y:S01]  /*340f0*/  IMAD.WIDE.U32.X R102, R61, R67, R110, P4 ;  /* 0x000000433d667225 */ /* 0x000fe200020e046e */
[----:B------:R-:W-:Y:S02]  /*34100*/  ISETP.GE.U32.AND P4, PT, R106, R13, PT ;  /* 0x0000000d6a00720c */ /* 0x000fe40003f86070 */
[----:B------:R-:W-:Y:S01]  /*34110*/  SEL R61, RZ, 0x1, !P3 ;  /* 0x00000001ff3d7807 */ /* 0x000fe20005800000 */
[----:B------:R-:W-:Y:S01]  /*34120*/  IMAD.X R107, RZ, RZ, R35, P2 ;  /* 0x000000ffff6b7224 */ /* 0x000fe200010e0623 */
[----:B------:R-:W-:Y:S01]  /*34130*/  ISETP.LT.U32.AND P0, PT, R13, R64, PT ;  /* 0x000000400d00720c */ /* 0x000fe20003f01070 */
[----:B------:R-:W-:-:S03]  /*34140*/  IMAD.WIDE.U32 R110, R10, R70, R108 ;  /* 0x000000460a6e7225 */ /* 0x000fc600078e006c */
[----:B------:R-:W-:Y:S01]  /*34150*/  ISETP.GE.U32.AND.EX P4, PT, R107, R35, PT, P4 ;  /* 0x000000236b00720c */ /* 0x000fe20003f86140 */
[C---:B------:R-:W-:Y:S01]  /*34160*/  IMAD.WIDE.U32 R112, P2, R10.reuse, R71, R112 ;  /* 0x000000470a707225 */ /* 0x040fe20007840070 */
[----:B------:R-:W-:Y:S02]  /*34170*/  IADD3 R61, P3, PT, R61, R110, RZ ;  /* 0x0000006e3d3d7210 */ /* 0x000fe40007f7e0ff */
[----:B------:R-:W-:Y:S01]  /*34180*/  ISETP.LT.U32.OR.EX P0, PT, R35, R63, !P4, P0 ;  /* 0x0000003f2300720c */ /* 0x000fe20006701500 */
[----:B------:R-:W-:-:S03]  /*34190*/  IMAD.WIDE.U32 R64, R10, R70, RZ ;  /* 0x000000460a407225 */ /* 0x000fc600078e00ff */
[----:B------:R-:W-:Y:S01]  /*341a0*/  SEL R13, RZ, 0x1, !P0 ;  /* 0x00000001ff0d7807 */ /* 0x000fe20004000000 */
[----:B------:R-:W-:Y:S01]  /*341b0*/  IMAD.IADD R11, R112, 0x1, R111 ;  /* 0x00000001700b7824 */ /* 0x000fe200078e026f */
[----:B------:R-:W-:Y:S01]  /*341c0*/  IADD3 RZ, P4, PT, R65, R112, RZ ;  /* 0x0000007041ff7210 */ /* 0x000fe20007f9e0ff */
[----:B------:R-:W-:-:S04]  /*341d0*/  IMAD.WIDE.U32 R62, R12, R66, R106 ;  /* 0x000000420c3e7225 */ /* 0x000fc800078e006a */
[----:B------:R-:W-:Y:S01]  /*341e0*/  IMAD.X R65, RZ, RZ, RZ, P2 ;  /* 0x000000ffff417224 */ /* 0x000fe200010e06ff */
[----:B------:R-:W-:Y:S01]  /*341f0*/  ISETP.GE.U32.AND P2, PT, R61, R110, PT ;  /* 0x0000006e3d00720c */ /* 0x000fe20003f46070 */
[----:B------:R-:W-:Y:S01]  /*34200*/  IMAD.X R105, RZ, RZ, R11, P3 ;  /* 0x000000ffff697224 */ /* 0x000fe200018e060b */
[----:B------:R-:W-:Y:S01]  /*34210*/  IADD3 R111, P0, PT, R13, R62, RZ ;  /* 0x0000003e0d6f7210 */ /* 0x000fe20007f1e0ff */
[----:B------:R-:W-:Y:S01]  /*34220*/  IMAD.MOV.U32 R64, RZ, RZ, R113 ;  /* 0x000000ffff407224 */ /* 0x000fe200078e0071 */
[----:B------:R-:W-:Y:S01]  /*34230*/  ISETP.LT.U32.AND P3, PT, R110, R108, PT ;  /* 0x0000006c6e00720c */ /* 0x000fe20003f61070 */
[----:B------:R-:W-:Y:S01]  /*34240*/  IMAD.IADD R35, R104, 0x1, R63 ;  /* 0x0000000168237824 */ /* 0x000fe200078e023f */
[----:B------:R-:W-:Y:S01]  /*34250*/  ISETP.GE.U32.AND.EX P2, PT, R105, R11, PT, P2 ;  /* 0x0000000b6900720c */ /* 0x000fe20003f46120 */
[----:B------:R-:W-:-:S03]  /*34260*/  IMAD.WIDE.U32.X R64, R54, R71, R64, P4 ;  /* 0x0000004736407225 */ /* 0x000fc600020e0440 */
[----:B------:R-:W-:Y:S01]  /*34270*/  ISETP.LT.U32.OR.EX P3, PT, R11, R109, !P2, P3 ;  /* 0x0000006d0b00720c */ /* 0x000fe20005761530 */
[----:B------:R-:W-:Y:S01]  /*34280*/  IMAD.X R104, RZ, RZ, R35, P0 ;  /* 0x000000ffff687224 */ /* 0x000fe200000e0623 */
[C---:B------:R-:W-:Y:S01]  /*34290*/  ISETP.GE.U32.AND P2, PT, R111.reuse, R62, PT ;  /* 0x0000003e6f00720c */ /* 0x040fe20003f46070 */
[----:B------:R-:W-:Y:S01]  /*342a0*/  IMAD.WIDE.U32 R12, R38, R42, RZ ;  /* 0x0000002a260c7225 */ /* 0x000fe200078e00ff */
[----:B------:R-:W-:Y:S02]  /*342b0*/  ISETP.LT.U32.AND P0, PT, R62, R106, PT ;  /* 0x0000006a3e00720c */ /* 0x000fe40003f01070 */
[----:B------:R-:W-:Y:S01]  /*342c0*/  IADD3 R11, P4, PT, R111, R64, RZ ;  /* 0x000000406f0b7210 */ /* 0x000fe20007f9e0ff */
[----:B------:R-:W-:Y:S01]  /*342d0*/  IMAD.X R63, RZ, RZ, RZ, P1 ;  /* 0x000000ffff3f7224 */ /* 0x000fe200008e06ff */
[C---:B------:R-:W-:Y:S01]  /*342e0*/  ISETP.GE.U32.AND.EX P2, PT, R104.reuse, R35, PT, P2 ;  /* 0x000000236800720c */ /* 0x040fe20003f46120 */
[----:B------:R-:W-:Y:S01]  /*342f0*/  IMAD.MOV.U32 R62, RZ, RZ, R53 ;  /* 0x000000ffff3e7224 */ /* 0x000fe200078e0035 */
[----:B------:R-:W-:Y:S01]  /*34300*/  SEL R64, RZ, 0x1, !P3 ;  /* 0x00000001ff407807 */ /* 0x000fe20005800000 */
[----:B------:R-:W-:Y:S01]  /*34310*/  IMAD.X R55, R104, 0x1, R65, P4 ;  /* 0x0000000168377824 */ /* 0x000fe200020e0641 */
[----:B------:R-:W-:Y:S01]  /*34320*/  ISETP.LT.U32.OR.EX P0, PT, R35, R107, !P2, P0 ;  /* 0x0000006b2300720c */ /* 0x000fe20005701500 */
[----:B------:R-:W-:Y:S01]  /*34330*/  IMAD.WIDE.U32 R108, R54, R66, RZ ;  /* 0x00000042366c7225 */ /* 0x000fe200078e00ff */
[----:B------:R-:W-:-:S02]  /*34340*/  IADD3 R64, P2, PT, R11, R64, RZ ;  /* 0x000000400b407210 */ /* 0x000fc40007f5e0ff */
[----:B------:R-:W-:Y:S01]  /*34350*/  IADD3 RZ, P3, PT, R52, R13, RZ ;  /* 0x0000000d34ff7210 */ /* 0x000fe20007f7e0ff */
[----:B------:R-:W-:Y:S01]  /*34360*/  IMAD.WIDE.U32 R12, R42, R38, R56 ;  /* 0x000000262a0c7225 */ /* 0x000fe200078e0038 */
[----:B------:R-:W-:Y:S02]  /*34370*/  ISETP.GE.U32.AND P4, PT, R64, R11, PT ;  /* 0x0000000b4000720c */ /* 0x000fe40003f86070 */
[----:B------:R-:W-:Y:S01]  /*34380*/  ISETP.LT.U32.AND P1, PT, R11, R111, PT ;  /* 0x0000006f0b00720c */ /* 0x000fe20003f21070 */
[----:B------:R-:W-:Y:S01]  /*34390*/  IMAD.X R65, RZ, RZ, R55, P2 ;  /* 0x000000ffff417224 */ /* 0x000fe200010e0637 */
[----:B------:R-:W-:Y:S01]  /*343a0*/  IADD3 R35, P2, PT, R12, R102, RZ ;  /* 0x000000660c237210 */ /* 0x000fe20007f5e0ff */
[----:B------:R-:W-:Y:S02]  /*343b0*/  IMAD.IADD R11, R52, 0x1, R13 ;  /* 0x00000001340b7824 */ /* 0x000fe400078e020d */
[----:B------:R-:W-:Y:S01]  /*343c0*/  IMAD.WIDE.U32.X R52, R43, R39, R62, P3 ;  /* 0x000000272b347225 */ /* 0x000fe200018e043e */
[----:B------:R-:W-:-:S02]  /*343d0*/  ISETP.GE.U32.AND.EX P4, PT, R65, R55, PT, P4 ;  /* 0x000000374100720c */ /* 0x000fc40003f86140 */
[----:B------:R-:W-:Y:S01]  /*343e0*/  ISETP.GE.U32.AND P3, PT, R12, R56, PT ;  /* 0x000000380c00720c */ /* 0x000fe20003f66070 */
[----:B------:R-:W-:Y:S01]  /*343f0*/  IMAD.WIDE.U32 R62, R54, R68, RZ ;  /* 0x00000044363e7225 */ /* 0x000fe200078e00ff */
[----:B------:R-:W-:Y:S02]  /*34400*/  ISETP.LT.U32.OR.EX P1, PT, R55, R104, !P4, P1 ;  /* 0x000000683700720c */ /* 0x000fe40006721510 */
[C---:B------:R-:W-:Y:S01]  /*34410*/  ISETP.GE.U32.AND.EX P3, PT, R11.reuse, R57, PT, P3 ;  /* 0x000000390b00720c */ /* 0x040fe20003f66130 */
[----:B------:R-:W-:Y:S01]  /*34420*/  IMAD.X R102, R11, 0x1, R103, P2 ;  /* 0x000000010b667824 */ /* 0x000fe200010e0667 */
[----:B------:R-:W-:Y:S01]  /*34430*/  IADD3 R55, P2, PT, R60, R52, RZ ;  /* 0x000000343c377210 */ /* 0x000fe20007f5e0ff */
[----:B------:R-:W-:Y:S01]  /*34440*/  IMAD.WIDE.U32 R106, R10, R68, R64 ;  /* 0x000000440a6a7225 */ /* 0x000fe200078e0040 */
[----:B------:R-:W-:-:S03]  /*34450*/  SEL R103, RZ, 0x1, !P1 ;  /* 0x00000001ff677807 */ /* 0x000fc60004800000 */
[----:B------:R-:W-:Y:S01]  /*34460*/  IMAD.WIDE.U32 R56, P4, R10, R69, R62 ;  /* 0x000000450a387225 */ /* 0x000fe2000788003e */
[----:B------:R-:W-:Y:S02]  /*34470*/  SEL R62, RZ, 0x1, P3 ;  /* 0x00000001ff3e7807 */ /* 0x000fe40001800000 */
[----:B------:R-:W-:Y:S01]  /*34480*/  ISETP.LT.U32.AND P1, PT, R106, R64, PT ;  /* 0x000000406a00720c */ /* 0x000fe20003f21070 */
[----:B------:R-:W-:Y:S01]  /*34490*/  IMAD.X R64, R59, 0x1, R53, P2 ;  /* 0x000000013b407824 */ /* 0x000fe200010e0635 */
[----:B------:R-:W-:Y:S01]  /*344a0*/  IADD3 R103, P2, PT, R103, R106, RZ ;  /* 0x0000006a67677210 */ /* 0x000fe20007f5e0ff */
[----:B------:R-:W-:Y:S01]  /*344b0*/  IMAD.IADD R13, R56, 0x1, R107 ;  /* 0x00000001380d7824 */ /* 0x000fe200078e026b */
[----:B------:R-:W-:Y:S01]  /*344c0*/  IADD3 R62, P3, PT, R55, R62, RZ ;  /* 0x0000003e373e7210 */ /* 0x000fe20007f7e0ff */
[----:B------:R-:W-:-:S04]  /*344d0*/  IMAD.WIDE.U32 R52, R10, R68, RZ ;  /* 0x000000440a347225 */ /* 0x000fc800078e00ff */
[----:B------:R-:W-:Y:S01]  /*344e0*/  IMAD.X R104, RZ, RZ, R13, P2 ;  /* 0x000000ffff687224 */ /* 0x000fe200010e060d */
[----:B------:R-:W-:Y:S01]  /*344f0*/  ISETP.GE.U32.AND P2, PT, R62, R55, PT ;  /* 0x000000373e00720c */ /* 0x000fe20003f46070 */
[----:B------:R-:W-:Y:S01]  /*34500*/  IMAD.X R63, RZ, RZ, R64, P3 ;  /* 0x000000ffff3f7224 */ /* 0x000fe200018e0640 */
[----:B------:R-:W-:Y:S01]  /*34510*/  ISETP.GE.U32.AND P3, PT, R55, R60, PT ;  /* 0x0000003c3700720c */ /* 0x000fe20003f66070 */
[----:B------:R-:W-:Y:S01]  /*34520*/  IMAD.X R107, RZ, RZ, RZ, P4 ;  /* 0x000000ffff6b7224 */ /* 0x000fe200020e06ff */
[----:B------:R-:W-:Y:S01]  /*34530*/  ISETP.GE.U32.AND P4, PT, R103, R106, PT ;  /* 0x0000006a6700720c */ /* 0x000fe20003f86070 */
[----:B------:R-:W-:Y:S01]  /*34540*/  IMAD.MOV.U32 R106, RZ, RZ, R57 ;  /* 0x000000ffff6a7224 */ /* 0x000fe200078e0039 */
[----:B------:R-:W-:Y:S01]  /*34550*/  ISETP.GE.U32.AND.EX P2, PT, R63, R64, PT, P2 ;  /* 0x000000403f00720c */ /* 0x000fe20003f46120 */
[----:B------:R-:W-:Y:S01]  /*34560*/  IMAD R60, R105, R74, RZ ;  /* 0x0000004a693c7224 */ /* 0x000fe200078e02ff */
[----:B------:R-:W-:Y:S02]  /*34570*/  ISETP.GE.U32.AND.EX P4, PT, R104, R13, PT, P4 ;  /* 0x0000000d6800720c */ /* 0x000fe40003f86140 */
[----:B------:R-:W-:-:S02]  /*34580*/  ISETP.GE.U32.AND.EX P2, PT, R64, R59, P2, P3 ;  /* 0x0000003b4000720c */ /* 0x000fc40001746130 */
[----:B------:R-:W-:Y:S01]  /*34590*/  IADD3 RZ, P3, PT, R53, R56, RZ ;  /* 0x0000003835ff7210 */ /* 0x000fe20007f7e0ff */
[----:B------:R-:W-:Y:S01]  /*345a0*/  IMAD.WIDE.U32 R52, R38, R36, RZ ;  /* 0x0000002426347225 */ /* 0x000fe200078e00ff */
[----:B------:R-:W-:Y:S02]  /*345b0*/  ISETP.LT.U32.OR.EX P1, PT, R13, R65, !P4, P1 ;  /* 0x000000410d00720c */ /* 0x000fe40006721510 */
[----:B------:R-:W-:Y:S01]  /*345c0*/  LOP3.LUT R105, RZ, R105, RZ, 0x33, !PT ;  /* 0x00000069ff697212 */ /* 0x000fe200078e33ff */
[----:B------:R-:W-:Y:S01]  /*345d0*/  IMAD.WIDE.U32.X R56, R54, R69, R106, P3 ;  /* 0x0000004536387225 */ /* 0x000fe200018e046a */
[----:B------:R-:W-:Y:S02]  /*345e0*/  SEL R106, RZ, 0x1, !P0 ;  /* 0x00000001ff6a7807 */ /* 0x000fe40004000000 */
[----:B------:R-:W-:Y:S01]  /*345f0*/  IADD3 RZ, P3, PT, R4, R53, RZ ;  /* 0x0000003504ff7210 */ /* 0x000fe20007f7e0ff */
[----:B------:R-:W-:Y:S01]  /*34600*/  IMAD.WIDE.U32 R64, P4, R10, R67, R108 ;  /* 0x000000430a407225 */ /* 0x000fe2000788006c */
[----:B------:R-:W-:-:S03]  /*34610*/  IADD3 R106, P0, PT, R35, R106, RZ ;  /* 0x0000006a236a7210 */ /* 0x000fc60007f1e0ff */
[----:B------:R-:W-:-:S04]  /*34620*/  IMAD.WIDE.U32 R108, R10, R66, RZ ;  /* 0x000000420a6c7225 */ /* 0x000fc800078e00ff */
[----:B------:R-:W-:Y:S01]  /*34630*/  IMAD.X R111, RZ, RZ, RZ, P4 ;  /* 0x000000ffff6f7224 */ /* 0x000fe200020e06ff */
[----:B------:R-:W-:Y:S01]  /*34640*/  IADD3 RZ, P4, PT, R109, R64, RZ ;  /* 0x000000406dff7210 */ /* 0x000fe20007f9e0ff */
[C---:B------:R-:W-:Y:S01]  /*34650*/  IMAD R13, R61.reuse, R75, R60 ;  /* 0x0000004b3d0d7224 */ /* 0x040fe200078e023c */
[----:B------:R-:W-:Y:S01]  /*34660*/  SEL R60, RZ, 0x1, !P1 ;  /* 0x00000001ff3c7807 */ /* 0x000fe20004800000 */
[----:B------:R-:W-:Y:S01]  /*34670*/  IMAD.MOV.U32 R110, RZ, RZ, R65 ;  /* 0x000000ffff6e7224 */ /* 0x000fe200078e0041 */
[----:B------:R-:W-:Y:S01]  /*34680*/  IADD3 R65, P1, PT, R106, R56, RZ ;  /* 0x000000386a417210 */ /* 0x000fe20007f3e0ff */
[----:B------:R-:W-:Y:S02]  /*34690*/  IMAD.X R59, RZ, RZ, R102, P0 ;  /* 0x000000ffff3b7224 */ /* 0x000fe400000e0666 */
[----:B------:R-:W-:Y:S01]  /*346a0*/  IMAD.WIDE.U32 R52, R61, R74, RZ ;  /* 0x0000004a3d347225 */ /* 0x000fe200078e00ff */
[----:B------:R-:W-:-:S03]  /*346b0*/  ISETP.LT.U32.AND P0, PT, R65, R106, PT ;  /* 0x0000006a4100720c */ /* 0x000fc60003f01070 */
[----:B------:R-:W-:Y:S01]  /*346c0*/  IMAD.WIDE.U32.X R54, R54, R67, R110, P4 ;  /* 0x0000004336367225 */ /* 0x000fe200020e046e */
[----:B------:R-:W-:-:S03]  /*346d0*/  IADD3 R60, P4, PT, R65, R60, RZ ;  /* 0x0000003c413c7210 */ /* 0x000fc60007f9e0ff */
[----:B------:R-:W-:Y:S01]  /*346e0*/  IMAD.X R107, R59, 0x1, R57, P1 ;  /* 0x000000013b6b7824 */ /* 0x000fe200008e0639 */
[----:B------:R-:W-:Y:S01]  /*346f0*/  ISETP.GE.U32.AND P1, PT, R60, R65, PT ;  /* 0x000000413c00720c */ /* 0x000fe20003f26070 */
[----:B------:R-:W-:Y:S02]  /*34700*/  IMAD.X R111, RZ, RZ, RZ, P5 ;  /* 0x000000ffff6f7224 */ /* 0x000fe400028e06ff */
[----:B------:R-:W-:Y:S02]  /*34710*/  IMAD.IADD R13, R53, 0x1, R13 ;  /* 0x00000001350d7824 */ /* 0x000fe400078e020d */
[----:B------:R-:W-:Y:S01]  /*34720*/  IMAD.MOV.U32 R110, RZ, RZ, R5 ;  /* 0x000000ffff6e7224 */ /* 0x000fe200078e0005 */
[----:B------:R-:W-:Y:S01]  /*34730*/  LOP3.LUT R5, RZ, R61, RZ, 0x33, !PT ;  /* 0x0000003dff057212 */ /* 0x000fe200078e33ff */
[----:B------:R-:W-:Y:S01]  /*34740*/  IMAD.X R61, RZ, RZ, R107, P4 ;  /* 0x000000ffff3d7224 */ /* 0x000fe200020e066b */
[----:B------:R-:W-:Y:S01]  /*34750*/  @!P2 IADD3 R9, P4, PT, R9, 0x1, RZ ;  /* 0x000000010909a810 */ /* 0x000fe20007f9e0ff */
[----:B------:R-:W-:-:S03]  /*34760*/  IMAD.WIDE.U32 R108, R13, R72, RZ ;  /* 0x000000480d6c7225 */ /* 0x000fc600078e00ff */
[----:B------:R-:W-:Y:S01]  /*34770*/  ISETP.GE.U32.AND.EX P1, PT, R61, R107, PT, P1 ;  /* 0x0000006b3d00720c */ /* 0x000fe20003f26110 */
[----:B------:R-:W-:-:S03]  /*34780*/  IMAD.WIDE.U32.X R110, R37, R39, R110, P3 ;  /* 0x00000027256e7225 */ /* 0x000fc600018e046e */
[----:B------:R-:W-:Y:S01]  /*34790*/  ISETP.LT.U32.OR.EX P0, PT, R107, R59, !P1, P0 ;  /* 0x0000003b6b00720c */ /* 0x000fe20004f01500 */
[----:B------:R-:W-:Y:S01]  /*347a0*/  @!P2 IMAD.X R26, RZ, RZ, R26, P4 ;  /* 0x000000ffff1aa224 */ /* 0x000fe200020e061a */
[----:B------:R-:W-:Y:S01]  /*347b0*/  IADD3 R114, P4, PT, R9, R110, RZ ;  /* 0x0000006e09727210 */ /* 0x000fe20007f9e0ff */
[----:B------:R-:W-:-:S04]  /*347c0*/  IMAD.WIDE.U32 R112, R52, R72, RZ ;  /* 0x0000004834707225 */ /* 0x000fc800078e00ff */
[----:B------:R-:W-:Y:S01]  /*347d0*/  IMAD.WIDE.U32 R56, R36, R38, R62 ;  /* 0x0000002624387225 */ /* 0x000fe200078e003e */
[----:B------:R-:W-:-:S03]  /*347e0*/  ISETP.GT.U32.AND P1, PT, R112, R5, PT ;  /* 0x000000057000720c */ /* 0x000fc60003f24070 */
[----:B------:R-:W-:Y:S01]  /*347f0*/  IMAD.WIDE.U32 R108, P3, R52, R73, R108 ;  /* 0x00000049346c7225 */ /* 0x000fe2000786006c */
[----:B------:R-:W-:-:S03]  /*34800*/  ISETP.GE.U32.AND P5, PT, R56, R62, PT ;  /* 0x0000003e3800720c */ /* 0x000fc60003fa6070 */
[----:B------:R-:W-:Y:S02]  /*34810*/  IMAD.IADD R57, R4, 0x1, R57 ;  /* 0x0000000104397824 */ /* 0x000fe400078e0239 */
[----:B------:R-:W-:Y:S01]  /*34820*/  IMAD.X R115, R26, 0x1, R111, P4 ;  /* 0x000000011a737824 */ /* 0x000fe200020e066f */
[----:B------:R-:W-:Y:S01]  /*34830*/  IADD3 R112, P4, PT, R113, R108, RZ ;  /* 0x0000006c71707210 */ /* 0x000fe20007f9e0ff */
[----:B------:R-:W-:Y:S01]  /*34840*/  IMAD.X R113, RZ, RZ, RZ, P3 ;  /* 0x000000ffff717224 */ /* 0x000fe200018e06ff */
[----:B------:R-:W-:Y:S01]  /*34850*/  ISETP.GE.U32.AND.EX P3, PT, R57, R63, PT, P5 ;  /* 0x0000003f3900720c */ /* 0x000fe20003f66150 */
[----:B------:R-:W-:Y:S01]  /*34860*/  IMAD.WIDE.U32 R4, R39, R38, RZ ;  /* 0x0000002627047225 */ /* 0x000fe200078e00ff */
[----:B------:R-:W-:Y:S02]  /*34870*/  ISETP.GT.U32.AND.EX P1, PT, R112, R105, PT, P1 ;  /* 0x000000697000720c */ /* 0x000fe40003f24110 */
[----:B------:R-:W-:Y:S01]  /*34880*/  SEL R63, RZ, 0x1, P3 ;  /* 0x00000001ff3f7807 */ /* 0x000fe20001800000 */
[----:B------:R-:W-:Y:S01]  /*34890*/  IMAD.MOV.U32 R112, RZ, RZ, R109 ;  /* 0x000000ffff707224 */ /* 0x000fe200078e006d */
[----:B------:R-:W-:Y:S01]  /*348a0*/  SEL R107, RZ, 0x1, !P1 ;  /* 0x00000001ff6b7807 */ /* 0x000fe20004800000 */
[----:B------:R-:W-:Y:S01]  /*348b0*/  IMAD.WIDE.U32 R4, P5, R38, R39, R4 ;  /* 0x0000002726047225 */ /* 0x000fe200078a0004 */
[----:B------:R-:W-:-:S03]  /*348c0*/  IADD3 R62, P3, PT, R114, R63, RZ ;  /* 0x0000003f723e7210 */ /* 0x000fc60007f7e0ff */
[----:B------:R-:W-:Y:S01]  /*348d0*/  IMAD.WIDE.U32.X R112, R13, R73, R112, P4 ;  /* 0x000000490d707225 */ /* 0x000fe200020e0470 */
[----:B------:R-:W-:-:S03]  /*348e0*/  ISETP.GE.U32.AND P4, PT, R62, R114, PT ;  /* 0x000000723e00720c */ /* 0x000fc60003f86070 */
[----:B------:R-:W-:-:S04]  /*348f0*/  IMAD.WIDE.U32 R110, R10, R66, R60 ;  /* 0x000000420a6e7225 */ /* 0x000fc800078e003c */
[----:B------:R-:W-:Y:S01]  /*34900*/  IMAD.X R65, RZ, RZ, RZ, P5 ;  /* 0x000000ffff417224 */ /* 0x000fe200028e06ff */
[----:B------:R-:W-:Y:S01]  /*34910*/  IADD3 R10, P5, PT, R103, R112, RZ ;  /* 0x00000070670a7210 */ /* 0x000fe20007fbe0ff */
[----:B------:R-:W-:Y:S01]  /*34920*/  IMAD.X R63, RZ, RZ, R115, P3 ;  /* 0x000000ffff3f7224 */ /* 0x000fe200018e0673 */
[----:B------:R-:W-:Y:S01]  /*34930*/  ISETP.LT.U32.AND P3, PT, R114, R9, PT ;  /* 0x000000097200720c */ /* 0x000fe20003f61070 */
[----:B------:R-:W-:-:S03]  /*34940*/  IMAD.WIDE.U32 R108, R38, R38, RZ ;  /* 0x00000026266c7225 */ /* 0x000fc600078e00ff */
[----:B------:R-:W-:Y:S01]  /*34950*/  ISETP.GE.U32.AND.EX P4, PT, R63, R115, PT, P4 ;  /* 0x000000733f00720c */ /* 0x000fe20003f86140 */
[----:B------:R-:W-:Y:S01]  /*34960*/  IMAD.X R105, R104, 0x1, R113, P5 ;  /* 0x0000000168697824 */ /* 0x000fe200028e0671 */
[----:B------:R-:W-:Y:S01]  /*34970*/  IADD3 R108, P5, PT, R10, R107, RZ ;  /* 0x0000006b0a6c7210 */ /* 0x000fe20007fbe0ff */
[----:B------:R-:W-:Y:S01]  /*34980*/  IMAD.IADD R117, R64, 0x1, R111 ;  /* 0x0000000140757824 */ /* 0x000fe200078e026f */
[----:B------:R-:W-:Y:S01]  /*34990*/  IADD3 RZ, P1, PT, R109, R4, RZ ;  /* 0x000000046dff7210 */ /* 0x000fe20007f3e0ff */
[----:B------:R-:W-:Y:S01]  /*349a0*/  IMAD.MOV.U32 R64, RZ, RZ, R5 ;  /* 0x000000ffff407224 */ /* 0x000fe200078e0005 */
[----:B------:R-:W-:Y:S01]  /*349b0*/  ISETP.LT.U32.OR.EX P3, PT, R115, R26, !P4, P3 ;  /* 0x0000001a7300720c */ /* 0x000fe20006761530 */
[----:B------:R-:W-:Y:S01]  /*349c0*/  IMAD.WIDE.U32 R112, R13, R70, RZ ;  /* 0x000000460d707225 */ /* 0x000fe200078e00ff */
[----:B------:R-:W-:Y:S02]  /*349d0*/  SEL R5, RZ, 0x1, !P0 ;  /* 0x00000001ff057807 */ /* 0x000fe40004000000 */
[----:B------:R-:W-:Y:S01]  /*349e0*/  ISETP.GE.U32.AND P4, PT, R108, R10, PT ;  /* 0x0000000a6c00720c */ /* 0x000fe20003f86070 */
[----:B------:R-:W-:Y:S01]  /*349f0*/  IMAD.X R109, RZ, RZ, R105, P5 ;  /* 0x000000ffff6d7224 */ /* 0x000fe200028e0669 */
[----:B------:R-:W-:Y:S01]  /*34a00*/  ISETP.LT.U32.AND P0, PT, R10, R103, PT ;  /* 0x000000670a00720c */ /* 0x000fe20003f01070 */
[----:B------:R-:W-:Y:S01]  /*34a10*/  IMAD.WIDE.U32.X R64, R39, R39, R64, P1 ;  /* 0x0000002727407225 */ /* 0x000fe200008e0440 */
[----:B------:R-:W-:-:S02]  /*34a20*/  IADD3 R107, P1, PT, R5, R110, RZ ;  /* 0x0000006e056b7210 */ /* 0x000fc40007f3e0ff */
        /* <DEDUP_REMOVED lines=20> */
[----:B------:R-:W-:Y:S01]  /*34b70*/  IMAD.WIDE.U32 R104, R38, R38, R62 ;  /* 0x0000002626687225 */ /* 0x000fe200078e003e */
[----:B------:R-:W-:Y:S02]  /*34b80*/  ISETP.LT.U32.AND P1, PT, R114, R108, PT ;  /* 0x0000006c7200720c */ /* 0x000fe40003f21070 */
[----:B------:R-:W-:Y:S02]  /*34b90*/  ISETP.GE.U32.AND.EX P5, PT, R115, R5, PT, P5 ;  /* 0x000000057300720c */ /* 0x000fe40003fa6150 */
[----:B------:R-:W-:Y:S02]  /*34ba0*/  @!P2 ISETP.NE.AND.EX P4, PT, R26, RZ, PT, P4 ;  /* 0x000000ff1a00a20c */ /* 0x000fe40003f85340 */
[----:B------:R-:W-:Y:S02]  /*34bb0*/  ISETP.LT.U32.OR.EX P5, PT, R5, R109, !P5, P1 ;  /* 0x0000006d0500720c */ /* 0x000fe40006fa1510 */
[----:B------:R-:W-:-:S02]  /*34bc0*/  @!P2 SEL R9, RZ, 0x1, P4 ;  /* 0x00000001ff09a807 */ /* 0x000fc40002000000 */
[----:B------:R-:W-:Y:S02]  /*34bd0*/  SEL R10, RZ, 0x1, !P5 ;  /* 0x00000001ff0a7807 */ /* 0x000fe40006800000 */
[----:B------:R-:W-:Y:S02]  /*34be0*/  IADD3 R5, P4, PT, R107, R60, RZ ;  /* 0x0000003c6b057210 */ /* 0x000fe40007f9e0ff */
[----:B------:R-:W-:Y:S01]  /*34bf0*/  @!P2 IADD3 R58, P5, PT, R9, R58, RZ ;  /* 0x0000003a093aa210 */ /* 0x000fe20007fbe0ff */
[----:B------:R-:W-:Y:S01]  /*34c00*/  IMAD.IADD R9, R4, 0x1, R105 ;  /* 0x0000000104097824 */ /* 0x000fe200078e0269 */
[----:B------:R-:W-:Y:S01]  /*34c10*/  ISETP.GE.U32.AND P1, PT, R35, R12, PT ;  /* 0x0000000c2300720c */ /* 0x000fe20003f26070 */
[----:B------:R-:W-:Y:S01]  /*34c20*/  IMAD.X R103, R116, 0x1, R61, P4 ;  /* 0x0000000174677824 */ /* 0x000fe200020e063d */
[C---:B------:R-:W-:Y:S01]  /*34c30*/  ISETP.LT.U32.AND P4, PT, R5.reuse, R107, PT ;  /* 0x0000006b0500720c */ /* 0x040fe20003f81070 */
[----:B------:R-:W-:Y:S01]  /*34c40*/  @!P2 IMAD.X R33, RZ, RZ, R33, P5 ;  /* 0x000000ffff21a224 */ /* 0x000fe200028e0621 */
[----:B------:R-:W-:Y:S01]  /*34c50*/  IADD3 R60, P5, PT, R5, R10, RZ ;  /* 0x0000000a053c7210 */ /* 0x000fe20007fbe0ff */
[----:B------:R-:W-:Y:S01]  /*34c60*/  IMAD R10, R115, R74, RZ ;  /* 0x0000004a730a7224 */ /* 0x000fe200078e02ff */
[----:B------:R-:W-:-:S02]  /*34c70*/  SEL R107, RZ, 0x1, !P3 ;  /* 0x00000001ff6b7807 */ /* 0x000fc40005800000 */
[----:B------:R-:W-:Y:S01]  /*34c80*/  ISETP.GE.U32.AND P3, PT, R104, R62, PT ;  /* 0x0000003e6800720c */ /* 0x000fe20003f66070 */
[----:B------:R-:W-:Y:S01]  /*34c90*/  IMAD.X R61, RZ, RZ, R103, P5 ;  /* 0x000000ffff3d7224 */ /* 0x000fe200028e0667 */
[----:B------:R-:W-:Y:S01]  /*34ca0*/  ISETP.GE.U32.AND P2, PT, R60, R5, PT ;  /* 0x000000053c00720c */ /* 0x000fe20003f46070 */
[----:B------:R-:W-:Y:S01]  /*34cb0*/  IMAD.WIDE.U32 R4, R111, R74, RZ ;  /* 0x0000004a6f047225 */ /* 0x000fe200078e00ff */
[----:B------:R-:W-:Y:S02]  /*34cc0*/  ISETP.GE.U32.AND.EX P3, PT, R9, R63, PT, P3 ;  /* 0x0000003f0900720c */ /* 0x000fe40003f66130 */
[----:B------:R-:W-:Y:S01]  /*34cd0*/  ISETP.GE.U32.AND.EX P2, PT, R61, R103, PT, P2 ;  /* 0x000000673d00720c */ /* 0x000fe20003f46120 */
[----:B------:R-:W-:Y:S01]  /*34ce0*/  IMAD R109, R111, R75, R10 ;  /* 0x0000004b6f6d7224 */ /* 0x000fe200078e020a */
[----:B------:R-:W-:Y:S01]  /*34cf0*/  SEL R105, RZ, 0x1, P3 ;  /* 0x00000001ff697807 */ /* 0x000fe20001800000 */
[----:B------:R-:W-:Y:S01]  /*34d00*/  IMAD.WIDE.U32 R62, R13, R68, RZ ;  /* 0x000000440d3e7225 */ /* 0x000fe200078e00ff */
[----:B------:R-:W-:-:S02]  /*34d10*/  IADD3 R12, P3, P5, R64, R58, R107 ;  /* 0x0000003a400c7210 */ /* 0x000fc40007d7e06b */
[----:B------:R-:W-:Y:S01]  /*34d20*/  ISETP.LT.U32.OR.EX P4, PT, R103, R116, !P2, P4 ;  /* 0x000000746700720c */ /* 0x000fe20005781540 */
[----:B------:R-:W-:Y:S01]  /*34d30*/  IMAD.IADD R10, R5, 0x1, R109 ;  /* 0x00000001050a7824 */ /* 0x000fe200078e026d */
[----:B------:R-:W-:Y:S01]  /*34d40*/  ISETP.GE.U32.AND P2, PT, R106, R35, PT ;  /* 0x000000236a00720c */ /* 0x000fe20003f46070 */
[----:B------:R-:W-:Y:S01]  /*34d50*/  IMAD.WIDE.U32 R108, R52, R68, RZ ;  /* 0x00000044346c7225 */ /* 0x000fe200078e00ff */
[----:B------:R-:W-:Y:S02]  /*34d60*/  IADD3.X R26, PT, PT, R65, R33, RZ, P3, P5 ;  /* 0x00000021411a7210 */ /* 0x000fe40001fea4ff */
[----:B------:R-:W-:Y:S01]  /*34d70*/  IADD3 R12, P5, PT, R12, R105, RZ ;  /* 0x000000690c0c7210 */ /* 0x000fe20007fbe0ff */
[----:B------:R-:W-:Y:S01]  /*34d80*/  IMAD.WIDE.U32 R106, P3, R52, R69, R62 ;  /* 0x00000045346a7225 */ /* 0x000fe2000786003e */
[----:B------:R-:W-:Y:S02]  /*34d90*/  SEL R35, RZ, 0x1, !P4 ;  /* 0x00000001ff237807 */ /* 0x000fe40006000000 */
[----:B------:R-:W-:Y:S01]  /*34da0*/  ISETP.GE.U32.AND.EX P1, PT, R102, R11, PT, P1 ;  /* 0x0000000b6600720c */ /* 0x000fe20003f26110 */
[----:B------:R-:W-:Y:S01]  /*34db0*/  IMAD.WIDE.U32 R64, R10, R72, RZ ;  /* 0x000000480a407225 */ /* 0x000fe200078e00ff */
[----:B------:R-:W-:-:S02]  /*34dc0*/  ISETP.GE.U32.AND.EX P2, PT, R59, R102, PT, P2 ;  /* 0x000000663b00720c */ /* 0x000fc40003f46120 */
[----:B------:R-:W-:Y:S01]  /*34dd0*/  LOP3.LUT R33, RZ, R111, RZ, 0x33, !PT ;  /* 0x0000006fff217212 */ /* 0x000fe200078e33ff */
[----:B------:R-:W-:-:S04]  /*34de0*/  IMAD.WIDE.U32 R62, R52, R68, R60 ;  /* 0x00000044343e7225 */ /* 0x000fc800078e003c */
        /* <DEDUP_REMOVED lines=10> */
[----:B------:R-:W-:Y:S01]  /*34e90*/  LOP3.LUT R33, RZ, R115, RZ, 0x33, !PT ;  /* 0x00000073ff217212 */ /* 0x000fe200078e33ff */
[----:B------:R-:W-:Y:S01]  /*34ea0*/  IMAD.MOV.U32 R102, RZ, RZ, R113 ;  /* 0x000000ffff667224 */ /* 0x000fe200078e0071 */
[----:B------:R-:W-:Y:S01]  /*34eb0*/  IADD3 RZ, P4, PT, R109, R106, RZ ;  /* 0x0000006a6dff7210 */ /* 0x000fe20007f9e0ff */
[----:B------:R-:W-:Y:S01]  /*34ec0*/  IMAD.MOV.U32 R64, RZ, RZ, R107 ;  /* 0x000000ffff407224 */ /* 0x000fe200078e006b */
[----:B------:R-:W-:Y:S01]  /*34ed0*/  ISETP.GT.U32.AND.EX P3, PT, R110, R33, PT, P3 ;  /* 0x000000216e00720c */ /* 0x000fe20003f64130 */
        /* <DEDUP_REMOVED lines=17> */
.L_x_215:
[----:B------:R-:W-:Y:S05]  /*34ff0*/  BSYNC.RECONVERGENT B3 ;  /* 0x0000000000037941 */ /* 0x000fea0003800200 */
.L_x_214:
        /* <DEDUP_REMOVED lines=14> */
[----:B------:R-:W-:-:S02]  /*350e0*/  IADD3 R111, P2, PT, R108, R33, RZ ;  /* 0x000000216c6f7210 */ /* 0x000fc40007f5e0ff */
[----:B------:R-:W-:Y:S02]  /*350f0*/  ISETP.GE.U32.AND P0, PT, R58, R5, PT ;  /* 0x000000053a00720c */ /* 0x000fe40003f06070 */
[----:B------:R-:W-:Y:S01]  /*35100*/  ISETP.LT.U32.OR.EX P5, PT, R114, R61, !P3, P5 ;  /* 0x0000003d7200720c */ /* 0x000fe20005fa1550 */
[----:B------:R-:W-:Y:S01]  /*35110*/  IMAD.X R113, RZ, RZ, R110, P2 ;  /* 0x000000ffff717224 */ /* 0x000fe200010e066e */
[----:B------:R-:W-:Y:S01]  /*35120*/  ISETP.LT.U32.AND P1, PT, R5, R35, PT ;  /* 0x000000230500720c */ /* 0x000fe20003f21070 */
[C---:B------:R-:W-:Y:S01]  /*35130*/  IMAD.WIDE.U32 R102, P3, R4.reuse, R71, R62 ;  /* 0x0000004704667225 */ /* 0x040fe2000786003e */
[----:B------:R-:W-:Y:S02]  /*35140*/  ISETP.GE.U32.AND.EX P0, PT, R59, R11, PT, P0 ;  /* 0x0000000b3b00720c */ /* 0x000fe40003f06100 */
[----:B------:R-:W-:Y:S01]  /*35150*/  IADD3 R5, P2, PT, R111, R64, RZ ;  /* 0x000000406f057210 */ /* 0x000fe20007f5e0ff */
[----:B------:R-:W-:Y:S01]  /*35160*/  IMAD.WIDE.U32 R62, R4, R70, R58 ;  /* 0x00000046043e7225 */ /* 0x000fe200078e003a */
[----:B------:R-:W-:-:S02]  /*35170*/  SEL R54, RZ, 0x1, !P5 ;  /* 0x00000001ff367807 */ /* 0x000fc40006800000 */
[----:B------:R-:W-:Y:S01]  /*35180*/  ISETP.LT.U32.OR.EX P0, PT, R11, R105, !P0, P1 ;  /* 0x000000690b00720c */ /* 0x000fe20004701510 */
[----:B------:R-:W-:Y:S01]  /*35190*/  IMAD.X R65, R113, 0x1, R65, P2 ;  /* 0x0000000171417824 */ /* 0x000fe200010e0641 */
[----:B------:R-:W-:Y:S01]  /*351a0*/  IADD3 R54, P1, PT, R5, R54, RZ ;  /* 0x0000003605367210 */ /* 0x000fe20007f3e0ff */
[----:B------:R-:W-:-:S03]  /*351b0*/  IMAD.WIDE.U32 R60, R4, R70, RZ ;  /* 0x00000046043c7225 */ /* 0x000fc600078e00ff */
[----:B------:R-:W-:Y:S01]  /*351c0*/  ISETP.GE.U32.AND P2, PT, R54, R5, PT ;  /* 0x000000053600720c */ /* 0x000fe20003f46070 */
[----:B------:R-:W-:Y:S01]  /*351d0*/  IMAD.X R55, RZ, RZ, R65, P1 ;  /* 0x000000ffff377224 */ /* 0x000fe200008e0641 */
[----:B------:R-:W-:Y:S01]  /*351e0*/  ISETP.LT.U32.AND P1, PT, R5, R111, PT ;  /* 0x0000006f0500720c */ /* 0x000fe20003f21070 */
[----:B------:R-:W-:Y:S01]  /*351f0*/  IMAD.X R107, RZ, RZ, RZ, P3 ;  /* 0x000000ffff6b7224 */ /* 0x000fe200018e06ff */
[----:B------:R-:W-:Y:S01]  /*35200*/  SEL R5, RZ, 0x1, !P0 ;  /* 0x00000001ff057807 */ /* 0x000fe20004000000 */
[----:B------:R-:W-:Y:S01]  /*35210*/  IMAD.MOV.U32 R106, RZ, RZ, R103 ;  /* 0x000000ffff6a7224 */ /* 0x000fe200078e0067 */
[----:B------:R-:W-:Y:S01]  /*35220*/  ISETP.LT.U32.AND P0, PT, R62, R58, PT ;  /* 0x0000003a3e00720c */ /* 0x000fe20003f01070 */
[----:B------:R-:W-:Y:S01]  /*35230*/  IMAD.IADD R58, R102, 0x1, R63 ;  /* 0x00000001663a7824 */ /* 0x000fe200078e023f */
[----:B------:R-:W-:Y:S02]  /*35240*/  IADD3 R64, P5, PT, R5, R62, RZ ;  /* 0x0000003e05407210 */ /* 0x000fe40007fbe0ff */
[----:B------:R-:W-:-:S02]  /*35250*/  ISETP.GE.U32.AND.EX P2, PT, R55, R65, PT, P2 ;  /* 0x000000413700720c */ /* 0x000fc40003f46120 */
[----:B------:R-:W-:Y:S01]  /*35260*/  IADD3 RZ, P4, PT, R61, R102, RZ ;  /* 0x000000663dff7210 */ /* 0x000fe20007f9e0ff */
[----:B------:R-:W-:Y:S01]  /*35270*/  IMAD.WIDE.U32 R60, R13, R66, RZ ;  /* 0x000000420d3c7225 */ /* 0x000fe200078e00ff */
[----:B------:R-:W-:Y:S02]  /*35280*/  ISETP.LT.U32.OR.EX P1, PT, R65, R113, !P2, P1 ;  /* 0x000000714100720c */ /* 0x000fe40005721510 */
[----:B------:R-:W-:Y:S01]  /*35290*/  ISETP.GE.U32.AND P2, PT, R64, R62, PT ;  /* 0x0000003e4000720c */ /* 0x000fe20003f46070 */
[----:B------:R-:W-:Y:S01]  /*352a0*/  IMAD.X R33, RZ, RZ, R58, P5 ;  /* 0x000000ffff217224 */ /* 0x000fe200028e063a */
[----:B------:R-:W-:Y:S01]  /*352b0*/  SEL R35, RZ, 0x1, !P1 ;  /* 0x00000001ff237807 */ /* 0x000fe20004800000 */
[----:B------:R-:W-:-:S03]  /*352c0*/  IMAD.WIDE.U32 R62, R52, R66, RZ ;  /* 0x00000042343e7225 */ /* 0x000fc600078e00ff */
[----:B------:R-:W-:Y:S01]  /*352d0*/  ISETP.GE.U32.AND.EX P2, PT, R33, R58, PT, P2 ;  /* 0x0000003a2100720c */ /* 0x000fe20003f46120 */
[----:B------:R-:W-:-:S03]  /*352e0*/  IMAD.WIDE.U32 R60, P5, R52, R67, R60 ;  /* 0x00000043343c7225 */ /* 0x000fc600078a003c */
[----:B------:R-:W-:Y:S01]  /*352f0*/  ISETP.LT.U32.OR.EX P1, PT, R58, R59, !P2, P0 ;  /* 0x0000003b3a00720c */ /* 0x000fe20005721500 */
[----:B------:R-:W-:Y:S01]  /*35300*/  IMAD.WIDE.U32 R52, R52, R66, R54 ;  /* 0x0000004234347225 */ /* 0x000fe200078e0036 */
[----:B------:R-:W-:Y:S02]  /*35310*/  ISETP.GE.U32.AND P0, PT, R111, R108, PT ;  /* 0x0000006c6f00720c */ /* 0x000fe40003f06070 */
[----:B------:R-:W-:Y:S01]  /*35320*/  SEL R56, RZ, 0x1, !P1 ;  /* 0x00000001ff387807 */ /* 0x000fe20004800000 */
[----:B------:R-:W-:Y:S01]  /*35330*/  IMAD.WIDE.U32.X R58, R10, R71, R106, P4 ;  /* 0x000000470a3a7225 */ /* 0x000fe200020e046a */
[----:B------:R-:W-:Y:S02]  /*35340*/  IADD3 R35, P2, PT, R35, R52, RZ ;  /* 0x0000003423237210 */ /* 0x000fe40007f5e0ff */
[----:B------:R-:W-:Y:S01]  /*35350*/  ISETP.GE.U32.AND.EX P0, PT, R113, R110, PT, P0 ;  /* 0x0000006e7100720c */ /* 0x000fe20003f06100 */
[----:B------:R-:W-:Y:S01]  /*35360*/  IMAD.IADD R102, R60, 0x1, R53 ;  /* 0x000000013c667824 */ /* 0x000fe200078e0235 */
[----:B------:R-:W-:Y:S01]  /*35370*/  IADD3 R5, P1, PT, R35, R58, RZ ;  /* 0x0000003a23057210 */ /* 0x000fe20007f3e0ff */
[----:B------:R-:W-:Y:S01]  /*35380*/  IMAD.MOV.U32 R62, RZ, RZ, R61 ;  /* 0x000000ffff3e7224 */ /* 0x000fe200078e003d */
[----:B------:R-:W-:Y:S01]  /*35390*/  IADD3 RZ, P3, PT, R63, R60, RZ ;  /* 0x0000003c3fff7210 */ /* 0x000fe20007f7e0ff */
[----:B------:R-:W-:Y:S01]  /*353a0*/  IMAD.X R65, RZ, RZ, R102, P2 ;  /* 0x000000ffff417224 */ /* 0x000fe200010e0666 */
[----:B------:R-:W-:Y:S01]  /*353b0*/  IADD3 R58, P4, PT, R5, R56, RZ ;  /* 0x00000038053a7210 */ /* 0x000fe20007f9e0ff */
[----:B------:R-:W-:Y:S01]  /*353c0*/  IMAD.X R63, RZ, RZ, RZ, P5 ;  /* 0x000000ffff3f7224 */ /* 0x000fe200028e06ff */
[----:B------:R-:W-:Y:S01]  /*353d0*/  ISETP.GE.U32.AND P2, PT, R108, R109, PT ;  /* 0x0000006d6c00720c */ /* 0x000fe20003f46070 */
[----:B------:R-:W-:Y:S01]  /*353e0*/  IMAD.X R11, R65, 0x1, R59, P1 ;  /* 0x00000001410b7824 */ /* 0x000fe200008e063b */
[----:B------:R-:W-:Y:S01]  /*353f0*/  ISETP.GE.U32.AND P1, PT, R58, R5, PT ;  /* 0x000000053a00720c */ /* 0x000fe20003f26070 */
[----:B------:R-:W-:Y:S01]  /*35400*/  IMAD.WIDE.U32 R60, R10, R68, RZ ;  /* 0x000000440a3c7225 */ /* 0x000fe200078e00ff */
[----:B------:R-:W-:-:S02]  /*35410*/  ISETP.GE.U32.AND.EX P0, PT, R110, R57, P0, P2 ;  /* 0x000000396e00720c */ /* 0x000fc40000706120 */
[----:B------:R-:W-:Y:S01]  /*35420*/  ISETP.LT.U32.AND P2, PT, R5, R35, PT ;  /* 0x000000230500720c */ /* 0x000fe20003f41070 */
[----:B------:R-:W-:Y:S02]  /*35430*/  IMAD.X R59, RZ, RZ, R11, P4 ;  /* 0x000000ffff3b7224 */ /* 0x000fe400020e060b */
[----:B------:R-:W-:Y:S01]  /*35440*/  IMAD.WIDE.U32.X R56, R13, R67, R62, P3 ;  /* 0x000000430d387225 */ /* 0x000fe200018e043e */
        /* <DEDUP_REMOVED lines=103> */
.L_x_218:
[----:B------:R-:W-:Y:S05]  /*35ac0*/  BSYNC.RELIABLE B4 ;  /* 0x0000000000047941 */ /* 0x000fea0003800100 */
.L_x_217:
        /* <DEDUP_REMOVED lines=21> */
.L_x_219:
[----:B------:R-:W-:Y:S05]  /*35c20*/  BSYNC.RECONVERGENT B3 ;  /* 0x0000000000037941 */ /* 0x000fea0003800200 */
.L_x_216:
        /* <DEDUP_REMOVED lines=44> */
[----:B------:R-:W-:Y:S01]  /*35ef0*/  IMAD.X R113, RZ, RZ, RZ, P5 ;  /* 0x000000ffff717224 */ /* 0x000fe200028e06ff */
[----:B------:R-:W-:Y:S01]  /*35f00*/  IADD3 R108, P0, PT, R55, R108, RZ ;  /* 0x0000006c376c7210 */ /* 0x000fe20007f1e0ff */
[----:B------:R-:W-:Y:S01]  /*35f10*/  IMAD.X R63, RZ, RZ, R11, P1 ;  /* 0x000000ffff3f7224 */ /* 0x000fe200008e060b */
[----:B------:R-:W-:Y:S01]  /*35f20*/  IADD3 RZ, P2, PT, R4, R57, RZ ;  /* 0x0000003904ff7210 */ /* 0x000fe20007f5e0ff */
[----:B------:R-:W-:Y:S01]  /*35f30*/  IMAD.WIDE.U32 R60, P1, R106, R64, R58 ;  /* 0x000000406a3c7225 */ /* 0x000fe2000782003a */
[----:B------:R-:W-:-:S03]  /*35f40*/  ISETP.GE.U32.AND P3, PT, R108, R55, PT ;  /* 0x000000376c00720c */ /* 0x000fc60003f66070 */
[----:B------:R-:W-:Y:S01]  /*35f50*/  IMAD.X R109, RZ, RZ, R63, P0 ;  /* 0x000000ffff6d7224 */ /* 0x000fe200000e063f */
[----:B------:R-:W-:Y:S01]  /*35f60*/  ISETP.LT.U32.AND P0, PT, R55, R10, PT ;  /* 0x0000000a3700720c */ /* 0x000fe20003f01070 */
[----:B------:R-:W-:-:S03]  /*35f70*/  IMAD.WIDE.U32 R56, R64, R103, RZ ;  /* 0x0000006740387225 */ /* 0x000fc600078e00ff */
[----:B------:R-:W-:Y:S01]  /*35f80*/  ISETP.GE.U32.AND.EX P3, PT, R109, R63, PT, P3 ;  /* 0x0000003f6d00720c */ /* 0x000fe20003f66130 */
[----:B------:R-:W-:Y:S01]  /*35f90*/  IMAD.WIDE.U32 R58, R106, R64, RZ ;  /* 0x000000406a3a7225 */ /* 0x000fe200078e00ff */
[----:B------:R-:W-:Y:S02]  /*35fa0*/  IADD3 RZ, P5, PT, R57, R60, RZ ;  /* 0x0000003c39ff7210 */ /* 0x000fe40007fbe0ff */
[----:B------:R-:W-:Y:S01]  /*35fb0*/  ISETP.LT.U32.OR.EX P0, PT, R63, R11, !P3, P0 ;  /* 0x0000000b3f00720c */ /* 0x000fe20005f01500 */
[----:B------:R-:W-:-:S03]  /*35fc0*/  IMAD.WIDE.U32 R56, R103, R64, R108 ;  /* 0x0000004067387225 */ /* 0x000fc600078e006c */
[----:B------:R-:W-:Y:S01]  /*35fd0*/  SEL R55, RZ, 0x1, !P0 ;  /* 0x00000001ff377807 */ /* 0x000fe20004000000 */
[----:B------:R-:W-:-:S04]  /*35fe0*/  IMAD.WIDE.U32 R58, P3, R103, R33, R58 ;  /* 0x00000021673a7225 */ /* 0x000fc8000786003a */
[----:B------:R-:W-:Y:S01]  /*35ff0*/  IMAD.X R63, RZ, RZ, RZ, P1 ;  /* 0x000000ffff3f7224 */ /* 0x000fe200008e06ff */
[----:B------:R-:W-:Y:S01]  /*36000*/  ISETP.GE.U32.AND P1, PT, R56, R108, PT ;  /* 0x0000006c3800720c */ /* 0x000fe20003f26070 */
[----:B------:R-:W-:Y:S02]  /*36010*/  IMAD.MOV.U32 R62, RZ, RZ, R61 ;  /* 0x000000ffff3e7224 */ /* 0x000fe400078e003d */
[----:B------:R-:W-:Y:S02]  /*36020*/  IMAD.IADD R57, R57, 0x1, R58 ;  /* 0x0000000139397824 */ /* 0x000fe400078e023a */
[----:B------:R-:W-:-:S03]  /*36030*/  IMAD.WIDE.U32 R10, R65, R64, R52 ;  /* 0x00000040410a7225 */ /* 0x000fc600078e0034 */
[----:B------:R-:W-:Y:S01]  /*36040*/  ISETP.GE.U32.AND.EX P1, PT, R57, R109, PT, P1 ;  /* 0x0000006d3900720c */ /* 0x000fe20003f26110 */
[----:B------:R-:W-:Y:S01]  /*36050*/  IMAD.WIDE.U32.X R60, R106, R33, R62, P5 ;  /* 0x000000216a3c7225 */ /* 0x000fe200028e043e */
[----:B------:R-:W-:-:S03]  /*36060*/  ISETP.GE.U32.AND P0, PT, R10, R52, PT ;  /* 0x000000340a00720c */ /* 0x000fc60003f06070 */
[----:B------:R-:W-:Y:S02]  /*36070*/  IMAD.MOV.U32 R112, RZ, RZ, R5 ;  /* 0x000000ffff707224 */ /* 0x000fe400078e0005 */
[----:B------:R-:W-:Y:S02]  /*36080*/  IMAD.IADD R105, R4, 0x1, R11 ;  /* 0x0000000104697824 */ /* 0x000fe400078e020b */
[----:B------:R-:W-:Y:S01]  /*36090*/  IMAD.WIDE.U32.X R4, R35, R33, R112, P2 ;  /* 0x0000002123047225 */ /* 0x000fe200010e0470 */
[----:B------:R-:W-:Y:S02]  /*360a0*/  IADD3 R55, P2, PT, R55, R60, RZ ;  /* 0x0000003c37377210 */ /* 0x000fe40007f5e0ff */
[----:B------:R-:W-:Y:S01]  /*360b0*/  SEL R112, RZ, 0x1, P1 ;  /* 0x00000001ff707807 */ /* 0x000fe20000800000 */
[----:B------:R-:W-:Y:S01]  /*360c0*/  IMAD.MOV.U32 R116, RZ, RZ, RZ ;  /* 0x000000ffff747224 */ /* 0x000fe200078e00ff */
[----:B------:R-:W-:Y:S01]  /*360d0*/  IADD3 R107, P5, PT, R54, R4, RZ ;  /* 0x00000004366b7210 */ /* 0x000fe20007fbe0ff */
[----:B------:R-:W-:Y:S01]  /*360e0*/  IMAD.X R26, RZ, RZ, R61, P2 ;  /* 0x000000ffff1a7224 */ /* 0x000fe200010e063d */
[----:B------:R-:W-:-:S02]  /*360f0*/  IADD3 R112, P1, PT, R55, R112, RZ ;  /* 0x0000007037707210 */ /* 0x000fc40007f3e0ff */
[----:B------:R-:W-:Y:S01]  /*36100*/  ISETP.GE.U32.AND.EX P0, PT, R105, R53, PT, P0 ;  /* 0x000000356900720c */ /* 0x000fe20003f06100 */
[----:B------:R-:W-:-:S03]  /*36110*/  IMAD.WIDE.U32 R52, R35, R65, RZ ;  /* 0x0000004123347225 */ /* 0x000fc600078e00ff */
[----:B------:R-:W-:Y:S01]  /*36120*/  SEL R4, RZ, 0x1, P0 ;  /* 0x00000001ff047807 */ /* 0x000fe20000000000 */
[----:B------:R-:W-:Y:S01]  /*36130*/  IMAD.X R109, R115, 0x1, R5, P5 ;  /* 0x00000001736d7824 */ /* 0x000fe200028e0605 */
[----:B------:R-:W-:Y:S01]  /*36140*/  ISETP.GE.U32.AND P5, PT, R112, R55, PT ;  /* 0x000000377000720c */ /* 0x000fe20003fa6070 */
[----:B------:R-:W-:Y:S01]  /*36150*/  IMAD.X R113, RZ, RZ, R26, P1 ;  /* 0x000000ffff717224 */ /* 0x000fe200008e061a */
[----:B------:R-:W-:Y:S01]  /*36160*/  IADD3 R4, P2, PT, R107, R4, RZ ;  /* 0x000000046b047210 */ /* 0x000fe20007f5e0ff */
[----:B------:R-:W-:Y:S01]  /*36170*/  IMAD.WIDE.U32 R62, P0, R65, R35, R52 ;  /* 0x00000023413e7225 */ /* 0x000fe20007800034 */
[----:B------:R-:W-:Y:S02]  /*36180*/  ISETP.LT.U32.AND P1, PT, R55, R60, PT ;  /* 0x0000003c3700720c */ /* 0x000fe40003f21070 */
[----:B------:R-:W-:Y:S01]  /*36190*/  ISETP.GE.U32.AND.EX P5, PT, R113, R26, PT, P5 ;  /* 0x0000001a7100720c */ /* 0x000fe20003fa6150 */
[----:B------:R-:W-:-:S03]  /*361a0*/  IMAD.WIDE.U32 R52, R65, R65, RZ ;  /* 0x0000004141347225 */ /* 0x000fc600078e00ff */
[----:B------:R-:W-:Y:S01]  /*361b0*/  ISETP.LT.U32.OR.EX P1, PT, R26, R61, !P5, P1 ;  /* 0x0000003d1a00720c */ /* 0x000fe20006f21510 */
[----:B------:R-:W-:Y:S01]  /*361c0*/  IMAD.X R5, RZ, RZ, R109, P2 ;  /* 0x000000ffff057224 */ /* 0x000fe200010e066d */
[----:B------:R-:W-:Y:S01]  /*361d0*/  ISETP.GE.U32.AND P2, PT, R107, R54, PT ;  /* 0x000000366b00720c */ /* 0x000fe20003f46070 */
[----:B------:R-:W-:Y:S01]  /*361e0*/  IMAD.X R61, RZ, RZ, RZ, P0 ;  /* 0x000000ffff3d7224 */ /* 0x000fe200000e06ff */
[----:B------:R-:W-:Y:S01]  /*361f0*/  ISETP.GE.U32.AND P0, PT, R4, R107, PT ;  /* 0x0000006b0400720c */ /* 0x000fe20003f06070 */
[----:B------:R-:W-:Y:S01]  /*36200*/  IMAD.WIDE.U32 R54, R65, R65, R4 ;  /* 0x0000004141367225 */ /* 0x000fe200078e0004 */
[----:B------:R-:W-:Y:S02]  /*36210*/  IADD3 RZ, P5, PT, R53, R62, RZ ;  /* 0x0000003e35ff7210 */ /* 0x000fe40007fbe0ff */
[----:B------:R-:W-:Y:S01]  /*36220*/  ISETP.GE.U32.AND.EX P2, PT, R109, R115, PT, P2 ;  /* 0x000000736d00720c */ /* 0x000fe20003f46120 */
[----:B------:R-:W-:Y:S01]  /*36230*/  IMAD.MOV.U32 R60, RZ, RZ, R63 ;  /* 0x000000ffff3c7224 */ /* 0x000fe200078e003f */
[----:B------:R-:W-:Y:S01]  /*36240*/  ISETP.GE.U32.AND.EX P0, PT, R5, R109, PT, P0 ;  /* 0x0000006d0500720c */ /* 0x000fe20003f06100 */
[----:B------:R-:W-:-:S02]  /*36250*/  IMAD.IADD R107, R62, 0x1, R55 ;  /* 0x000000013e6b7824 */ /* 0x000fc400078e0237 */
[----:B------:R-:W-:Y:S01]  /*36260*/  IMAD.WIDE.U32.X R52, R35, R35, R60, P5 ;  /* 0x0000002323347225 */ /* 0x000fe200028e043c */
[----:B------:R-:W-:-:S04]  /*36270*/  ISETP.GE.U32.AND P5, PT, R54, R4, PT ;  /* 0x000000043600720c */ /* 0x000fc80003fa6070 */
[----:B------:R-:W-:Y:S02]  /*36280*/  ISETP.GE.U32.AND.EX P5, PT, R107, R5, PT, P5 ;  /* 0x000000056b00720c */ /* 0x000fe40003fa6150 */
[----:B------:R-:W-:Y:S02]  /*36290*/  SEL R5, RZ, 0x1, !P1 ;  /* 0x00000001ff057807 */ /* 0x000fe40004800000 */
[----:B------:R-:W-:-:S03]  /*362a0*/  SEL R4, RZ, 0x1, P5 ;  /* 0x00000001ff047807 */ /* 0x000fc60002800000 */
        /* <DEDUP_REMOVED lines=17> */
.L_x_221:
[----:B------:R-:W-:Y:S05]  /*363c0*/  BSYNC.RECONVERGENT B3 ;  /* 0x0000000000037941 */ /* 0x000fea0003800200 */
.L_x_220:
[----:B------:R-:W-:Y:S01]  /*363d0*/  IADD3 R55, P0, PT, R56, R52, RZ ;  /* 0x0000003438377210 */ /* 0x000fe20007f1e0ff */
[----:B------:R-:W-:Y:S01]  /*363e0*/  IMAD.WIDE.U32 R60, R102, R65, RZ ;  /* 0x00000041663c7225 */ /* 0x000fe200078e00ff */
[----:B------:R-:W-:Y:S02]  /*363f0*/  BSSY.RECONVERGENT B3, `(.L_x_222) ;  /* 0x000006e000037945 */ /* 0x000fe40003800200 */
[----:B------:R-:W-:Y:S01]  /*36400*/  IADD3 R4, P1, PT, R55, R4, RZ ;  /* 0x0000000437047210 */ /* 0x000fe20007f3e0ff */
[----:B------:R-:W-:Y:S02]  /*36410*/  IMAD.X R53, R57, 0x1, R53, P0 ;  /* 0x0000000139357824 */ /* 0x000fe400000e0635 */
[----:B------:R-:W-:Y:S01]  /*36420*/  IMAD.X R115, RZ, RZ, RZ, P4 ;  /* 0x000000ffff737224 */ /* 0x000fe200020e06ff */
[----:B------:R-:W-:Y:S01]  /*36430*/  ISETP.GE.U32.AND P0, PT, R4, R55, PT ;  /* 0x000000370400720c */ /* 0x000fe20003f06070 */
[----:B------:R-:W-:Y:S01]  /*36440*/  IMAD.X R5, RZ, RZ, R53, P1 ;  /* 0x000000ffff057224 */ /* 0x000fe200008e0635 */
[----:B------:R-:W-:Y:S01]  /*36450*/  ISETP.GE.U32.AND P1, PT, R55, R56, PT ;  /* 0x000000383700720c */ /* 0x000fe20003f26070 */
[----:B------:R-:W-:-:S03]  /*36460*/  IMAD.WIDE.U32 R118, R104, R64, RZ ;  /* 0x0000004068767225 */ /* 0x000fc600078e00ff */
[----:B------:R-:W-:-:S04]  /*36470*/  ISETP.GE.U32.AND.EX P0, PT, R5, R53, PT, P0 ;  /* 0x000000350500720c */ /* 0x000fc80003f06100 */
[----:B------:R-:W-:Y:S01]  /*36480*/  ISETP.GE.U32.AND.EX P0, PT, R53, R57, P0, P1 ;  /* 0x000000393500720c */ /* 0x000fe20000706110 */
[----:B------:R-:W-:-:S04]  /*36490*/  IMAD.WIDE.U32 R56, R35, R104, RZ ;  /* 0x0000006823387225 */ /* 0x000fc800078e00ff */
[----:B------:R-:W-:-:S04]  /*364a0*/  IMAD.WIDE.U32 R52, R65, R104, RZ ;  /* 0x0000006841347225 */ /* 0x000fc800078e00ff */
[----:B------:R-:W-:-:S04]  /*364b0*/  IMAD.WIDE.U32 R62, P2, R102, R65, R56 ;  /* 0x00000041663e7225 */ /* 0x000fc80007840038 */
[----:B------:R-:W-:Y:S01]  /*364c0*/  @!P0 IADD3 R112, P1, PT, R112, 0x1, RZ ;  /* 0x0000000170708810 */ /* 0x000fe20007f3e0ff */
[----:B------:R-:W-:-:S04]  /*364d0*/  IMAD.WIDE.U32 R56, P5, R104, R35, R60 ;  /* 0x0000002368387225 */ /* 0x000fc800078a003c */
[----:B------:R-:W-:Y:S01]  /*364e0*/  @!P0 IMAD.X R113, RZ, RZ, R113, P1 ;  /* 0x000000ffff718224 */ /* 0x000fe200008e0671 */
[----:B------:R-:W-:Y:S01]  /*364f0*/  @!P0 ISETP.NE.U32.AND P1, PT, R112, RZ, PT ;  /* 0x000000ff7000820c */ /* 0x000fe20003f25070 */
[----:B------:R-:W-:-:S03]  /*36500*/  IMAD.WIDE.U32 R60, R104, R65, R4 ;  /* 0x00000041683c7225 */ /* 0x000fc600078e0004 */
[----:B------:R-:W-:Y:S01]  /*36510*/  @!P0 ISETP.NE.AND.EX P1, PT, R113, RZ, PT, P1 ;  /* 0x000000ff7100820c */ /* 0x000fe20003f25310 */
[----:B------:R-:W-:Y:S01]  /*36520*/  IMAD.X R109, RZ, RZ, RZ, P2 ;  /* 0x000000ffff6d7224 */ /* 0x000fe200010e06ff */
[----:B------:R-:W-:Y:S01]  /*36530*/  ISETP.GE.U32.AND P2, PT, R60, R4, PT ;  /* 0x000000043c00720c */ /* 0x000fe20003f46070 */
[----:B------:R-:W-:Y:S01]  /*36540*/  IMAD.IADD R117, R61, 0x1, R56 ;  /* 0x000000013d757824 */ /* 0x000fe200078e0238 */
[----:B------:R-:W-:Y:S01]  /*36550*/  @!P0 SEL R26, RZ, 0x1, P1 ;  /* 0x00000001ff1a8807 */ /* 0x000fe20000800000 */
[----:B------:R-:W-:Y:S01]  /*36560*/  IMAD.MOV.U32 R108, RZ, RZ, R63 ;  /* 0x000000ffff6c7224 */ /* 0x000fe200078e003f */
[----:B------:R-:W-:Y:S02]  /*36570*/  IADD3 RZ, P1, PT, R53, R62, RZ ;  /* 0x0000003e35ff7210 */ /* 0x000fe40007f3e0ff */
[----:B------:R-:W-:Y:S01]  /*36580*/  ISETP.GE.U32.AND.EX P2, PT, R117, R5, PT, P2 ;  /* 0x000000057500720c */ /* 0x000fe20003f46120 */
[----:B------:R-:W-:-:S03]  /*36590*/  IMAD.WIDE.U32 R4, R35, R103, RZ ;  /* 0x0000006723047225 */ /* 0x000fc600078e00ff */
[----:B------:R-:W-:Y:S01]  /*365a0*/  SEL R62, RZ, 0x1, P2 ;  /* 0x00000001ff3e7807 */ /* 0x000fe20001000000 */
[----:B------:R-:W-:-:S04]  /*365b0*/  IMAD.WIDE.U32.X R52, R102, R35, R108, P1 ;  /* 0x0000002366347225 */ /* 0x000fc800008e046c */
[----:B------:R-:W-:Y:S01]  /*365c0*/  IMAD.WIDE.U32 R108, R106, R65, RZ ;  /* 0x000000416a6c7225 */ /* 0x000fe200078e00ff */
[----:B------:R-:W-:-:S04]  /*365d0*/  IADD3 R55, P1, PT, R112, R52, RZ ;  /* 0x0000003470377210 */ /* 0x000fc80007f3e0ff */
[----:B------:R-:W-:Y:S01]  /*365e0*/  IADD3 R62, P2, PT, R55, R62, RZ ;  /* 0x0000003e373e7210 */ /* 0x000fe20007f5e0ff */
[----:B------:R-:W-:Y:S02]  /*365f0*/  IMAD.X R61, R113, 0x1, R53, P1 ;  /* 0x00000001713d7824 */ /* 0x000fe400008e0635 */
[----:B------:R-:W-:Y:S01]  /*36600*/  IMAD.WIDE.U32 R52, P4, R106, R65, R4 ;  /* 0x000000416a347225 */ /* 0x000fe20007880004 */
[----:B------:R-:W-:-:S03]  /*36610*/  ISETP.GE.U32.AND P1, PT, R62, R55, PT ;  /* 0x000000373e00720c */ /* 0x000fc60003f26070 */
[----:B------:R-:W-:Y:S01]  /*36620*/  IMAD.X R63, RZ, RZ, R61, P2 ;  /* 0x000000ffff3f7224 */ /* 0x000fe200010e063d */
[----:B------:R-:W-:Y:S01]  /*36630*/  ISETP.LT.U32.AND P2, PT, R55, R112, PT ;  /* 0x000000703700720c */ /* 0x000fe20003f41070 */
[----:B------:R-:W-:-:S03]  /*36640*/  IMAD.WIDE.U32 R4, R65, R103, RZ ;  /* 0x0000006741047225 */ /* 0x000fc600078e00ff */
[----:B------:R-:W-:Y:S01]  /*36650*/  ISETP.GE.U32.AND.EX P1, PT, R63, R61, PT, P1 ;  /* 0x0000003d3f00720c */ /* 0x000fe20003f26110 */
[----:B------:R-:W-:Y:S02]  /*36660*/  IMAD.MOV.U32 R112, RZ, RZ, R53 ;  /* 0x000000ffff707224 */ /* 0x000fe400078e0035 */
[----:B------:R-:W-:Y:S01]  /*36670*/  IMAD.MOV.U32 R53, RZ, RZ, R107 ;  /* 0x000000ffff357224 */ /* 0x000fe200078e006b */
[----:B------:R-:W-:Y:S01]  /*36680*/  ISETP.LT.U32.OR.EX P2, PT, R61, R113, !P1, P2 ;  /* 0x000000713d00720c */ /* 0x000fe20004f41520 */
[----:B------:R-:W-:Y:S01]  /*36690*/  IMAD.X R113, RZ, RZ, RZ, P4 ;  /* 0x000000ffff717224 */ /* 0x000fe200020e06ff */
[----:B------:R-:W-:Y:S02]  /*366a0*/  @!P0 IADD3 R114, P1, PT, R26, R114, RZ ;  /* 0x000000721a728210 */ /* 0x000fe40007f3e0ff */
[----:B------:R-:W-:Y:S02]  /*366b0*/  SEL R55, RZ, 0x1, !P2 ;  /* 0x00000001ff377807 */ /* 0x000fe40005000000 */
        /* <DEDUP_REMOVED lines=16> */
[----:B------:R-:W-:-:S03]  /*367c0*/  IMAD.WIDE.U32.X R112, R106, R35, R112, P4 ;  /* 0x000000236a707225 */ /* 0x000fc600020e0470 */
[----:B------:R-:W-:Y:S01]  /*367d0*/  ISETP.GE.U32.AND.EX P0, PT, R110, R107, PT, P0 ;  /* 0x0000006b6e00720c */ /* 0x000fe20003f06100 */
[----:B------:R-:W-:Y:S01]  /*367e0*/  IMAD.WIDE.U32 R62, R104, R65, RZ ;  /* 0x00000041683e7225 */ /* 0x000fe200078e00ff */
[----:B------:R-:W-:Y:S02]  /*367f0*/  SEL R111, RZ, 0x1, P2 ;  /* 0x00000001ff6f7807 */ /* 0x000fe40001000000 */
[----:B------:R-:W-:Y:S01]  /*36800*/  IADD3 R26, P2, PT, R55, R112, RZ ;  /* 0x00000070371a7210 */ /* 0x000fe20007f5e0ff */
[----:B------:R-:W-:Y:S01]  /*36810*/  IMAD.MOV.U32 R112, RZ, RZ, R57 ;  /* 0x000000ffff707224 */ /* 0x000fe200078e0039 */
[----:B------:R-:W-:Y:S02]  /*36820*/  SEL R54, RZ, 0x1, P0 ;  /* 0x00000001ff367807 */ /* 0x000fe40000000000 */
[----:B------:R-:W-:Y:S01]  /*36830*/  IADD3 R107, P4, PT, R60, R114, RZ ;  /* 0x000000723c6b7210 */ /* 0x000fe20007f9e0ff */
[----:B------:R-:W-:Y:S01]  /*36840*/  IMAD.X R113, R61, 0x1, R113, P2 ;  /* 0x000000013d717824 */ /* 0x000fe200010e0671 */
[----:B------:R-:W-:-:S02]  /*36850*/  IADD3 R111, P0, PT, R26, R111, RZ ;  /* 0x0000006f1a6f7210 */ /* 0x000fc40007f1e0ff */
[----:B------:R-:W-:Y:S01]  /*36860*/  ISETP.LT.U32.AND P2, PT, R26, R55, PT ;  /* 0x000000371a00720c */ /* 0x000fe20003f41070 */
[----:B------:R-:W-:Y:S01]  /*36870*/  IMAD.X R115, R117, 0x1, R115, P4 ;  /* 0x0000000175737824 */ /* 0x000fe200020e0673 */
[----:B------:R-:W-:Y:S01]  /*36880*/  ISETP.GE.U32.AND P4, PT, R111, R26, PT ;  /* 0x0000001a6f00720c */ /* 0x000fe20003f86070 */
[----:B------:R-:W-:Y:S01]  /*36890*/  IMAD.X R114, RZ, RZ, R113, P0 ;  /* 0x000000ffff727224 */ /* 0x000fe200000e0671 */
[----:B------:R-:W-:Y:S01]  /*368a0*/  IADD3 R54, P0, PT, R107, R54, RZ ;  /* 0x000000366b367210 */ /* 0x000fe20007f1e0ff */
[----:B------:R-:W-:-:S03]  /*368b0*/  IMAD.MOV.U32 R26, RZ, RZ, RZ ;  /* 0x000000ffff1a7224 */ /* 0x000fc600078e00ff */
[----:B------:R-:W-:Y:S01]  /*368c0*/  ISETP.GE.U32.AND.EX P4, PT, R114, R113, PT, P4 ;  /* 0x000000717200720c */ /* 0x000fe20003f86140 */
[----:B------:R-:W-:Y:S01]  /*368d0*/  IMAD.X R55, RZ, RZ, R115, P0 ;  /* 0x000000ffff377224 */ /* 0x000fe200000e0673 */
[----:B------:R-:W-:Y:S02]  /*368e0*/  ISETP.GE.U32.AND P0, PT, R107, R60, PT ;  /* 0x0000003c6b00720c */ /* 0x000fe40003f06070 */
[----:B------:R-:W-:Y:S01]  /*368f0*/  ISETP.LT.U32.OR.EX P2, PT, R113, R61, !P4, P2 ;  /* 0x0000003d7100720c */ /* 0x000fe20006741520 */
[----:B------:R-:W-:Y:S01]  /*36900*/  IMAD.X R113, RZ, RZ, RZ, P5 ;  /* 0x000000ffff717224 */ /* 0x000fe200028e06ff */
[----:B------:R-:W-:Y:S01]  /*36910*/  ISETP.GE.U32.AND P4, PT, R54, R107, PT ;  /* 0x0000006b3600720c */ /* 0x000fe20003f86070 */
[----:B------:R-:W-:Y:S01]  /*36920*/  IMAD.WIDE.U32 R60, R104, R65, R54 ;  /* 0x00000041683c7225 */ /* 0x000fe200078e0036 */
[C---:B------:R-:W-:Y:S02]  /*36930*/  IADD3 RZ, P5, PT, R56.reuse, R63, RZ ;  /* 0x0000003f38ff7210 */ /* 0x040fe40007fbe0ff */
[----:B------:R-:W-:Y:S01]  /*36940*/  ISETP.GE.U32.AND.EX P0, PT, R115, R117, PT, P0 ;  /* 0x000000757300720c */ /* 0x000fe20003f06100 */
[----:B------:R-:W-:Y:S01]  /*36950*/  IMAD.IADD R107, R56, 0x1, R61 ;  /* 0x00000001386b7824 */ /* 0x000fe200078e023d */
[----:B------:R-:W-:Y:S01]  /*36960*/  ISETP.GE.U32.AND.EX P4, PT, R55, R115, PT, P4 ;  /* 0x000000733700720c */ /* 0x000fe20003f86140 */
        /* <DEDUP_REMOVED lines=22> */
.L_x_223:
[----:B------:R-:W-:Y:S05]  /*36ad0*/  BSYNC.RECONVERGENT B3 ;  /* 0x0000000000037941 */ /* 0x000fea0003800200 */
.L_x_222:
[----:B------:R-:W-:Y:S01]  /*36ae0*/  IADD3 R11, P0, PT, R108, R56, RZ ;  /* 0x000000386c0b7210 */ /* 0x000fe20007f1e0ff */
[----:B------:R-:W-:Y:S03]  /*36af0*/  BSSY.RECONVERGENT B3, `(.L_x_224) ;  /* 0x000008f000037945 */ /* 0x000fe60003800200 */
        /* <DEDUP_REMOVED lines=16> */
[----:B------:R-:W-:Y:S01]  /*36c00*/  IMAD R13, R9, R74, RZ ;  /* 0x0000004a090d7224 */ /* 0x000fe200078e02ff */
[----:B------:R-:W-:Y:S01]  /*36c10*/  ISETP.GE.U32.AND.EX P2, PT, R61, R55, PT, P2 ;  /* 0x000000373d00720c */ /* 0x000fe20003f46120 */
[C---:B------:R-:W-:Y:S01]  /*36c20*/  IMAD.WIDE.U32.X R56, R102.reuse, R102, R112, P4 ;  /* 0x0000006666387225 */ /* 0x040fe200020e0470 */
[----:B------:R-:W-:Y:S02]  /*36c30*/  @!P0 IADD3 R111, P4, PT, R111, 0x1, RZ ;  /* 0x000000016f6f8810 */ /* 0x000fe40007f9e0ff */
[----:B------:R-:W-:Y:S01]  /*36c40*/  SEL R54, RZ, 0x1, P2 ;  /* 0x00000001ff367807 */ /* 0x000fe20001000000 */
[----:B------:R-:W-:Y:S01]  /*36c50*/  IMAD.WIDE.U32 R108, R102, R103, RZ ;  /* 0x00000067666c7225 */ /* 0x000fe200078e00ff */
[----:B------:R-:W-:-:S02]  /*36c60*/  IADD3 R11, P5, PT, R111, R56, RZ ;  /* 0x000000386f0b7210 */ /* 0x000fc40007fbe0ff */
[----:B------:R-:W-:Y:S01]  /*36c70*/  LOP3.LUT R9, RZ, R9, RZ, 0x33, !PT ;  /* 0x00000009ff097212 */ /* 0x000fe200078e33ff */
[----:B------:R-:W-:Y:S01]  /*36c80*/  @!P0 IMAD.X R114, RZ, RZ, R114, P4 ;  /* 0x000000ffff728224 */ /* 0x000fe200020e0672 */
[----:B------:R-:W-:Y:S01]  /*36c90*/  IADD3 R54, P2, PT, R11, R54, RZ ;  /* 0x000000360b367210 */ /* 0x000fe20007f5e0ff */
[----:B------:R-:W-:-:S03]  /*36ca0*/  IMAD.WIDE.U32 R112, R104, R103, RZ ;  /* 0x0000006768707225 */ /* 0x000fc600078e00ff */
[----:B------:R-:W-:Y:S01]  /*36cb0*/  ISETP.GE.U32.AND P4, PT, R54, R11, PT ;  /* 0x0000000b3600720c */ /* 0x000fe20003f86070 */
[----:B------:R-:W-:Y:S01]  /*36cc0*/  IMAD.X R57, R114, 0x1, R57, P5 ;  /* 0x0000000172397824 */ /* 0x000fe200028e0639 */
[----:B------:R-:W-:Y:S01]  /*36cd0*/  ISETP.LT.U32.AND P5, PT, R11, R111, PT ;  /* 0x0000006f0b00720c */ /* 0x000fe20003fa1070 */
[----:B------:R-:W-:Y:S01]  /*36ce0*/  IMAD.MOV.U32 R112, RZ, RZ, R59 ;  /* 0x000000ffff707224 */ /* 0x000fe200078e003b */
[----:B------:R-:W-:Y:S01]  /*36cf0*/  LOP3.LUT R11, RZ, R12, RZ, 0x33, !PT ;  /* 0x0000000cff0b7212 */ /* 0x000fe200078e33ff */
[----:B------:R-:W-:Y:S01]  /*36d00*/  IMAD.X R55, RZ, RZ, R57, P2 ;  /* 0x000000ffff377224 */ /* 0x000fe200010e0639 */
[----:B------:R-:W-:Y:S01]  /*36d10*/  @!P0 ISETP.NE.U32.AND P2, PT, R111, RZ, PT ;  /* 0x000000ff6f00820c */ /* 0x000fe20003f45070 */
[C---:B------:R-:W-:Y:S02]  /*36d20*/  IMAD R111, R12.reuse, R75, R13 ;  /* 0x0000004b0c6f7224 */ /* 0x040fe400078e020d */
[----:B------:R-:W-:Y:S01]  /*36d30*/  IMAD.WIDE.U32 R12, R12, R74, RZ ;  /* 0x0000004a0c0c7225 */ /* 0x000fe200078e00ff */
[----:B------:R-:W-:-:S02]  /*36d40*/  ISETP.GE.U32.AND.EX P4, PT, R55, R57, PT, P4 ;  /* 0x000000393700720c */ /* 0x000fc40003f86140 */
[----:B------:R-:W-:Y:S01]  /*36d50*/  @!P0 ISETP.NE.AND.EX P2, PT, R114, RZ, PT, P2 ;  /* 0x000000ff7200820c */ /* 0x000fe20003f45320 */
[----:B------:R-:W-:Y:S01]  /*36d60*/  IMAD.IADD R111, R13, 0x1, R111 ;  /* 0x000000010d6f7824 */ /* 0x000fe200078e026f */
[----:B------:R-:W-:Y:S01]  /*36d70*/  ISETP.LT.U32.OR.EX P5, PT, R57, R114, !P4, P5 ;  /* 0x000000723900720c */ /* 0x000fe200067a1550 */
[----:B------:R-:W-:Y:S01]  /*36d80*/  IMAD.WIDE.U32 R56, R103, R64, RZ ;  /* 0x0000004067387225 */ /* 0x000fe200078e00ff */
[----:B------:R-:W-:Y:S02]  /*36d90*/  @!P0 SEL R56, RZ, 0x1, P2 ;  /* 0x00000001ff388807 */ /* 0x000fe40001000000 */
[----:B------:R-:W-:Y:S01]  /*36da0*/  SEL R63, RZ, 0x1, !P5 ;  /* 0x00000001ff3f7807 */ /* 0x000fe20006800000 */
[----:B------:R-:W-:Y:S01]  /*36db0*/  IMAD.WIDE.U32 R108, P4, R106, R104, R108 ;  /* 0x000000686a6c7225 */ /* 0x000fe2000788006c */
[----:B------:R-:W-:-:S03]  /*36dc0*/  @!P0 IADD3 R118, P5, PT, R56, R118, RZ ;  /* 0x0000007638768210 */ /* 0x000fc60007fbe0ff */
[----:B------:R-:W-:Y:S01]  /*36dd0*/  IMAD.X R117, RZ, RZ, RZ, P4 ;  /* 0x000000ffff757224 */ /* 0x000fe200020e06ff */
[----:B------:R-:W-:Y:S01]  /*36de0*/  IADD3 RZ, P4, PT, R58, R57, RZ ;  /* 0x000000393aff7210 */ /* 0x000fe20007f9e0ff */
[----:B------:R-:W-:Y:S01]  /*36df0*/  IMAD.WIDE.U32 R56, R106, R104, RZ ;  /* 0x000000686a387225 */ /* 0x000fe200078e00ff */
[----:B------:R-:W-:-:S03]  /*36e00*/  IADD3 RZ, P2, PT, R113, R108, RZ ;  /* 0x0000006c71ff7210 */ /* 0x000fc60007f5e0ff */
[----:B------:R-:W-:-:S04]  /*36e10*/  IMAD.WIDE.U32 R114, R111, R72, RZ ;  /* 0x000000486f727225 */ /* 0x000fc800078e00ff */
[----:B------:R-:W-:Y:S02]  /*36e20*/  IMAD.MOV.U32 R116, RZ, RZ, R109 ;  /* 0x000000ffff747224 */ /* 0x000fe400078e006d */
[----:B------:R-:W-:Y:S01]  /*36e30*/  IMAD.X R113, RZ, RZ, RZ, P3 ;  /* 0x000000ffff717224 */ /* 0x000fe200018e06ff */
[----:B------:R-:W-:Y:S01]  /*36e40*/  IADD3 R63, P3, PT, R118, R63, RZ ;  /* 0x0000003f763f7210 */ /* 0x000fe20007f7e0ff */
[----:B------:R-:W-:Y:S02]  /*36e50*/  @!P0 IMAD.X R26, RZ, RZ, R26, P5 ;  /* 0x000000ffff1a8224 */ /* 0x000fe400028e061a */
        /* <DEDUP_REMOVED lines=18> */
[----:B------:R-:W-:Y:S01]  /*36f80*/  SEL R114, RZ, 0x1, !P0 ;  /* 0x00000001ff727807 */ /* 0x000fe20004000000 */
[----:B------:R-:W-:Y:S01]  /*36f90*/  IMAD.MOV.U32 R54, RZ, RZ, R60 ;  /* 0x000000ffff367224 */ /* 0x000fe200078e003c */
[----:B------:R-:W-:Y:S01]  /*36fa0*/  IADD3 R11, P2, PT, R10, R120, RZ ;  /* 0x000000780a0b7210 */ /* 0x000fe20007f5e0ff */
[----:B------:R-:W-:Y:S01]  /*36fb0*/  IMAD.X R116, R123, 0x1, R117, P3 ;  /* 0x000000017b747824 */ /* 0x000fe200018e0675 */
[----:B------:R-:W-:Y:S02]  /*36fc0*/  IADD3 R26, P3, PT, R55, R26, RZ ;  /* 0x0000001a371a7210 */ /* 0x000fe40007f7e0ff */
[----:B------:R-:W-:Y:S01]  /*36fd0*/  IADD3 R114, P0, PT, R11, R114, RZ ;  /* 0x000000720b727210 */ /* 0x000fe20007f1e0ff */
[----:B------:R-:W-:Y:S01]  /*36fe0*/  IMAD.X R120, R105, 0x1, R121, P2 ;  /* 0x0000000169787824 */ /* 0x000fe200010e0679 */
[----:B------:R-:W-:Y:S01]  /*36ff0*/  IADD3 R121, P4, PT, R62, R112, RZ ;  /* 0x000000703e797210 */ /* 0x000fe20007f9e0ff */
[----:B------:R-:W-:Y:S01]  /*37000*/  IMAD.X R9, RZ, RZ, R116, P3 ;  /* 0x000000ffff097224 */ /* 0x000fe200018e0674 */
[----:B------:R-:W-:Y:S01]  /*37010*/  ISETP.GE.U32.AND P2, PT, R26, R55, PT ;  /* 0x000000371a00720c */ /* 0x000fe20003f46070 */
[----:B------:R-:W-:Y:S01]  /*37020*/  IMAD.X R115, RZ, RZ, R120, P0 ;  /* 0x000000ffff737224 */ /* 0x000fe200000e0678 */
[----:B------:R-:W-:Y:S01]  /*37030*/  ISETP.LT.U32.AND P3, PT, R55, R63, PT ;  /* 0x0000003f3700720c */ /* 0x000fe20003f61070 */
[----:B------:R-:W-:Y:S01]  /*37040*/  IMAD.MOV.U32 R55, RZ, RZ, R107 ;  /* 0x000000ffff377224 */ /* 0x000fe200078e006b */
[----:B------:R-:W-:Y:S01]  /*37050*/  ISETP.GE.U32.AND.EX P2, PT, R9, R116, PT, P2 ;  /* 0x000000740900720c */ /* 0x000fe20003f46120 */
[----:B------:R-:W-:Y:S01]  /*37060*/  IMAD.X R122, R61, 0x1, R113, P4 ;  /* 0x000000013d7a7824 */ /* 0x000fe200020e0671 */
[----:B------:R-:W-:Y:S01]  /*37070*/  ISETP.GE.U32.AND P4, PT, R114, R11, PT ;  /* 0x0000000b7200720c */ /* 0x000fe20003f86070 */
[----:B------:R-:W-:Y:S01]  /*37080*/  IMAD.WIDE.U32 R54, R103, R64, R54 ;  /* 0x0000004067367225 */ /* 0x000fe200078e0036 */
[----:B------:R-:W-:-:S02]  /*37090*/  ISETP.LT.U32.OR.EX P2, PT, R116, R123, !P2, P3 ;  /* 0x0000007b7400720c */ /* 0x000fc40005741530 */
[----:B------:R-:W-:Y:S01]  /*370a0*/  ISETP.LT.U32.AND P3, PT, R11, R10, PT ;  /* 0x0000000a0b00720c */ /* 0x000fe20003f61070 */
[----:B------:R-:W-:Y:S01]  /*370b0*/  IMAD.WIDE.U32 R10, R111, R70, RZ ;  /* 0x000000466f0a7225 */ /* 0x000fe200078e00ff */
[----:B------:R-:W-:Y:S02]  /*370c0*/  ISETP.GE.U32.AND.EX P4, PT, R115, R120, PT, P4 ;  /* 0x000000787300720c */ /* 0x000fe40003f86140 */
[----:B------:R-:W-:Y:S01]  /*370d0*/  ISETP.GE.U32.AND P0, PT, R54, R60, PT ;  /* 0x0000003c3600720c */ /* 0x000fe20003f06070 */
[----:B------:R-:W-:Y:S01]  /*370e0*/  IMAD.IADD R112, R58, 0x1, R55 ;  /* 0x000000013a707824 */ /* 0x000fe200078e0237 */
[----:B------:R-:W-:Y:S01]  /*370f0*/  ISETP.LT.U32.OR.EX P3, PT, R120, R105, !P4, P3 ;  /* 0x000000697800720c */ /* 0x000fe20006761530 */
[----:B------:R-:W-:-:S03]  /*37100*/  IMAD.WIDE.U32 R58, P4, R12, R71, R10 ;  /* 0x000000470c3a7225 */ /* 0x000fc6000788000a */
[----:B------:R-:W-:Y:S01]  /*37110*/  ISETP.GE.U32.AND.EX P0, PT, R112, R107, PT, P0 ;  /* 0x0000006b7000720c */ /* 0x000fe20003f06100 */
[----:B------:R-:W-:Y:S01]  /*37120*/  IMAD.WIDE.U32 R118, R12, R70, R114 ;  /* 0x000000460c767225 */ /* 0x000fe200078e0072 */
[----:B------:R-:W-:Y:S02]  /*37130*/  SEL R11, RZ, 0x1, !P3 ;  /* 0x00000001ff0b7807 */ /* 0x000fe40005800000 */
[----:B------:R-:W-:Y:S01]  /*37140*/  SEL R10, RZ, 0x1, P0 ;  /* 0x00000001ff0a7807 */ /* 0x000fe20000000000 */
[----:B------:R-:W-:Y:S01]  /*37150*/  IMAD.IADD R63, R58, 0x1, R119 ;  /* 0x000000013a3f7824 */ /* 0x000fe200078e0277 */
[----:B------:R-:W-:Y:S01]  /*37160*/  IADD3 R123, P0, PT, R11, R118, RZ ;  /* 0x000000760b7b7210 */ /* 0x000fe20007f1e0ff */
[----:B------:R-:W-:Y:S01]  /*37170*/  IMAD.WIDE.U32 R116, R12, R70, RZ ;  /* 0x000000460c747225 */ /* 0x000fe200078e00ff */
[----:B------:R-:W-:-:S03]  /*37180*/  IADD3 R10, P3, PT, R121, R10, RZ ;  /* 0x0000000a790a7210 */ /* 0x000fc60007f7e0ff */
[----:B------:R-:W-:Y:S01]  /*37190*/  IMAD.X R119, RZ, RZ, RZ, P4 ;  /* 0x000000ffff777224 */ /* 0x000fe200020e06ff */
[----:B------:R-:W-:Y:S01]  /*371a0*/  ISETP.GE.U32.AND P4, PT, R123, R118, PT ;  /* 0x000000767b00720c */ /* 0x000fe20003f86070 */
[----:B------:R-:W-:Y:S01]  /*371b0*/  IMAD.X R120, RZ, RZ, R63, P0 ;  /* 0x000000ffff787224 */ /* 0x000fe200000e063f */
[----:B------:R-:W-:Y:S01]  /*371c0*/  IADD3 RZ, P0, PT, R117, R58, RZ ;  /* 0x0000003a75ff7210 */ /* 0x000fe20007f1e0ff */
[----:B------:R-:W-:Y:S01]  /*371d0*/  IMAD.X R11, RZ, RZ, R122, P3 ;  /* 0x000000ffff0b7224 */ /* 0x000fe200018e067a */
[----:B------:R-:W-:Y:S01]  /*371e0*/  ISETP.LT.U32.AND P3, PT, R118, R114, PT ;  /* 0x000000727600720c */ /* 0x000fe20003f61070 */
[----:B------:R-:W-:Y:S01]  /*371f0*/  IMAD.MOV.U32 R118, RZ, RZ, R59 ;  /* 0x000000ffff767224 */ /* 0x000fe200078e003b */
[----:B------:R-:W-:Y:S01]  /*37200*/  ISETP.GE.U32.AND.EX P4, PT, R120, R63, PT, P4 ;  /* 0x0000003f7800720c */ /* 0x000fe20003f86140 */
[----:B------:R-:W-:Y:S02]  /*37210*/  IMAD.MOV.U32 R105, RZ, RZ, RZ ;  /* 0x000000ffff697224 */ /* 0x000fe400078e00ff */
[----:B------:R-:W-:Y:S01]  /*37220*/  IMAD.WIDE.U32.X R58, R111, R71, R118, P0 ;  /* 0x000000476f3a7225 */ /* 0x000fe200000e0476 */
[----:B------:R-:W-:-:S02]  /*37230*/  ISETP.LT.U32.OR.EX P4, PT, R63, R115, !P4, P3 ;  /* 0x000000733f00720c */ /* 0x000fc40006781530 */
[----:B------:R-:W-:Y:S01]  /*37240*/  ISETP.GE.U32.AND P0, PT, R121, R62, PT ;  /* 0x0000003e7900720c */ /* 0x000fe20003f06070 */
[----:B------:R-:W-:Y:S01]  /*37250*/  IMAD.WIDE.U32 R62, R111, R68, RZ ;  /* 0x000000446f3e7225 */ /* 0x000fe200078e00ff */
[----:B------:R-:W-:Y:S02]  /*37260*/  ISETP.GE.U32.AND P3, PT, R10, R121, PT ;  /* 0x000000790a00720c */ /* 0x000fe40003f66070 */
[----:B------:R-:W-:Y:S02]  /*37270*/  ISETP.GE.U32.AND.EX P0, PT, R122, R61, PT, P0 ;  /* 0x0000003d7a00720c */ /* 0x000fe40003f06100 */
[----:B------:R-:W-:Y:S02]  /*37280*/  ISETP.GE.U32.AND.EX P3, PT, R11, R122, PT, P3 ;  /* 0x0000007a0b00720c */ /* 0x000fe40003f66130 */
[----:B------:R-:W-:Y:S02]  /*37290*/  SEL R60, RZ, 0x1, !P4 ;  /* 0x00000001ff3c7807 */ /* 0x000fe40006000000 */
[----:B------:R-:W-:-:S02]  /*372a0*/  IADD3 R113, P4, PT, R52, R58, RZ ;  /* 0x0000003a34717210 */ /* 0x000fc40007f9e0ff */
        /* <DEDUP_REMOVED lines=19> */
.L_x_225:
[----:B------:R-:W-:Y:S05]  /*373e0*/  BSYNC.RECONVERGENT B3 ;  /* 0x0000000000037941 */ /* 0x000fea0003800200 */
.L_x_224:
[----:B------:R-:W-:Y:S01]  /*373f0*/  IADD3 R58, P0, PT, R113, R60, RZ ;  /* 0x0000003c713a7210 */ /* 0x000fe20007f1e0ff */
[----:B------:R-:W-:Y:S01]  /*37400*/  IMAD R114, R120, R74, RZ ;  /* 0x0000004a78727224 */ /* 0x000fe200078e02ff */
[----:B------:R-:W-:Y:S01]  /*37410*/  BSSY.RECONVERGENT B3, `(.L_x_226) ;  /* 0x0000127000037945 */ /* 0x000fe20003800200 */
[----:B------:R-:W-:Y:S01]  /*37420*/  IMAD.WIDE.U32 R62, P3, R12, R69, R62 ;  /* 0x000000450c3e7225 */ /* 0x000fe2000786003e */
[----:B------:R-:W-:-:S03]  /*37430*/  ISETP.GE.U32.AND P2, PT, R58, R113, PT ;  /* 0x000000713a00720c */ /* 0x000fc60003f46070 */
[----:B------:R-:W-:Y:S01]  /*37440*/  IMAD.X R59, RZ, RZ, R117, P0 ;  /* 0x000000ffff3b7224 */ /* 0x000fe200000e0675 */
[----:B------:R-:W-:Y:S01]  /*37450*/  ISETP.LT.U32.AND P0, PT, R113, R52, PT ;  /* 0x000000347100720c */ /* 0x000fe20003f01070 */
[----:B------:R-:W-:-:S03]  /*37460*/  IMAD.WIDE.U32 R60, R123, R74, RZ ;  /* 0x0000004a7b3c7225 */ /* 0x000fc600078e00ff */
[----:B------:R-:W-:Y:S01]  /*37470*/  ISETP.GE.U32.AND.EX P2, PT, R59, R117, PT, P2 ;  /* 0x000000753b00720c */ /* 0x000fe20003f46120 */
[----:B------:R-:W-:Y:S02]  /*37480*/  IMAD R13, R123, R75, R114 ;  /* 0x0000004b7b0d7224 */ /* 0x000fe400078e0272 */
[----:B------:R-:W-:Y:S01]  /*37490*/  IMAD.WIDE.U32 R114, R12, R68, RZ ;  /* 0x000000440c727225 */ /* 0x000fe200078e00ff */
[----:B------:R-:W-:-:S03]  /*374a0*/  ISETP.LT.U32.OR.EX P0, PT, R117, R110, !P2, P0 ;  /* 0x0000006e7500720c */ /* 0x000fc60005701500 */
[----:B------:R-:W-:Y:S01]  /*374b0*/  IMAD.IADD R61, R61, 0x1, R13 ;  /* 0x000000013d3d7824 */ /* 0x000fe200078e020d */
[----:B------:R-:W-:Y:S01]  /*374c0*/  IADD3 RZ, P4, PT, R115, R62, RZ ;  /* 0x0000003e73ff7210 */ /* 0x000fe20007f9e0ff */
[----:B------:R-:W-:Y:S01]  /*374d0*/  IMAD.MOV.U32 R52, RZ, RZ, R63 ;  /* 0x000000ffff347224 */ /* 0x000fe200078e003f */
[----:B------:R-:W-:Y:S01]  /*374e0*/  SEL R63, RZ, 0x1, !P0 ;  /* 0x00000001ff3f7807 */ /* 0x000fe20004000000 */
[----:B------:R-:W-:Y:S01]  /*374f0*/  IMAD.WIDE.U32 R116, R12, R68, R58 ;  /* 0x000000440c747225 */ /* 0x000fe200078e003a */
[----:B------:R-:W-:-:S03]  /*37500*/  LOP3.LUT R13, RZ, R123, RZ, 0x33, !PT ;  /* 0x0000007bff0d7212 */ /* 0x000fc600078e33ff */
[----:B------:R-:W-:-:S04]  /*37510*/  IMAD.WIDE.U32 R114, R61, R72, RZ ;  /* 0x000000483d727225 */ /* 0x000fc800078e00ff */
[----:B------:R-:W-:Y:S01]  /*37520*/  IMAD.IADD R55, R62, 0x1, R117 ;  /* 0x000000013e377824 */ /* 0x000fe200078e0275 */
[----:B------:R-:W-:Y:S01]  /*37530*/  IADD3 R117, P2, PT, R63, R116, RZ ;  /* 0x000000743f757210 */ /* 0x000fe20007f5e0ff */
[----:B------:R-:W-:-:S04]  /*37540*/  IMAD.WIDE.U32 R118, R60, R72, RZ ;  /* 0x000000483c767225 */ /* 0x000fc800078e00ff */
[----:B------:R-:W-:Y:S01]  /*37550*/  IMAD.X R53, RZ, RZ, RZ, P3 ;  /* 0x000000ffff357224 */ /* 0x000fe200018e06ff */
[----:B------:R-:W-:Y:S01]  /*37560*/  ISETP.GT.U32.AND P3, PT, R118, R13, PT ;  /* 0x0000000d7600720c */ /* 0x000fe20003f64070 */
[----:B------:R-:W-:Y:S01]  /*37570*/  IMAD.WIDE.U32 R114, P0, R60, R73, R114 ;  /* 0x000000493c727225 */ /* 0x000fe20007800072 */
[----:B------:R-:W-:-:S03]  /*37580*/  LOP3.LUT R13, RZ, R120, RZ, 0x33, !PT ;  /* 0x00000078ff0d7212 */ /* 0x000fc600078e33ff */
[----:B------:R-:W-:Y:S01]  /*37590*/  IMAD.X R122, RZ, RZ, R55, P2 ;  /* 0x000000ffff7a7224 */ /* 0x000fe200010e0637 */
[----:B------:R-:W-:Y:S01]  /*375a0*/  ISETP.GE.U32.AND P2, PT, R117, R116, PT ;  /* 0x000000747500720c */ /* 0x000fe20003f46070 */
[----:B------:R-:W-:Y:S01]  /*375b0*/  IMAD.WIDE.U32.X R52, R111, R69, R52, P4 ;  /* 0x000000456f347225 */ /* 0x000fe200020e0434 */
[----:B------:R-:W-:Y:S02]  /*375c0*/  IADD3 R118, P4, PT, R119, R114, RZ ;  /* 0x0000007277767210 */ /* 0x000fe40007f9e0ff */
[----:B------:R-:W-:Y:S01]  /*375d0*/  ISETP.GE.U32.AND.EX P2, PT, R122, R55, PT, P2 ;  /* 0x000000377a00720c */ /* 0x000fe20003f46120 */
[----:B------:R-:W-:Y:S01]  /*375e0*/  IMAD.X R63, RZ, RZ, RZ, P0 ;  /* 0x000000ffff3f7224 */ /* 0x000fe200000e06ff */
[----:B------:R-:W-:Y:S01]  /*375f0*/  ISETP.LT.U32.AND P0, PT, R116, R58, PT ;  /* 0x0000003a7400720c */ /* 0x000fe20003f01070 */
[----:B------:R-:W-:Y:S01]  /*37600*/  IMAD.MOV.U32 R62, RZ, RZ, R115 ;  /* 0x000000ffff3e7224 */ /* 0x000fe200078e0073 */
[----:B------:R-:W-:Y:S01]  /*37610*/  ISETP.GT.U32.AND.EX P3, PT, R118, R13, PT, P3 ;  /* 0x0000000d7600720c */ /* 0x000fe20003f64130 */
[----:B------:R-:W-:Y:S01]  /*37620*/  IMAD.WIDE.U32 R114, R111, R66, RZ ;  /* 0x000000426f727225 */ /* 0x000fe200078e00ff */
[----:B------:R-:W-:-:S02]  /*37630*/  ISETP.LT.U32.OR.EX P0, PT, R55, R59, !P2, P0 ;  /* 0x0000003b3700720c */ /* 0x000fc40005701500 */
[----:B------:R-:W-:Y:S01]  /*37640*/  IADD3 R113, P2, PT, R54, R52, RZ ;  /* 0x0000003436717210 */ /* 0x000fe20007f5e0ff */
[----:B------:R-:W-:Y:S01]  /*37650*/  IMAD.WIDE.U32.X R58, R61, R73, R62, P4 ;  /* 0x000000493d3a7225 */ /* 0x000fe200020e043e */
[----:B------:R-:W-:Y:S02]  /*37660*/  SEL R52, RZ, 0x1, !P3 ;  /* 0x00000001ff347807 */ /* 0x000fe40005800000 */
[----:B------:R-:W-:Y:S01]  /*37670*/  SEL R110, RZ, 0x1, !P0 ;  /* 0x00000001ff6e7807 */ /* 0x000fe20004000000 */
[----:B------:R-:W-:Y:S01]  /*37680*/  IMAD.X R119, R112, 0x1, R53, P2 ;  /* 0x0000000170777824 */ /* 0x000fe200010e0635 */
[----:B------:R-:W-:Y:S01]  /*37690*/  IADD3 R13, P4, PT, R117, R58, RZ ;  /* 0x0000003a750d7210 */ /* 0x000fe20007f9e0ff */
[----:B------:R-:W-:-:S03]  /*376a0*/  IMAD.WIDE.U32 R62, P2, R12, R67, R114 ;  /* 0x000000430c3e7225 */ /* 0x000fc60007840072 */
[----:B------:R-:W-:Y:S01]  /*376b0*/  IADD3 R58, P3, PT, R13, R52, RZ ;  /* 0x000000340d3a7210 */ /* 0x000fe20007f7e0ff */
[----:B------:R-:W-:Y:S02]  /*376c0*/  IMAD.X R55, R122, 0x1, R59, P4 ;  /* 0x000000017a377824 */ /* 0x000fe400020e063b */
[----:B------:R-:W-:-:S04]  /*376d0*/  IMAD.WIDE.U32 R114, R12, R66, RZ ;  /* 0x000000420c727225 */ /* 0x000fc800078e00ff */
[----:B------:R-:W-:Y:S01]  /*376e0*/  IMAD.X R53, RZ, RZ, RZ, P2 ;  /* 0x000000ffff357224 */ /* 0x000fe200010e06ff */
[----:B------:R-:W-:Y:S01]  /*376f0*/  ISETP.GE.U32.AND P2, PT, R58, R13, PT ;  /* 0x0000000d3a00720c */ /* 0x000fe20003f46070 */
[----:B------:R-:W-:Y:S01]  /*37700*/  IMAD.X R59, RZ, RZ, R55, P3 ;  /* 0x000000ffff3b7224 */ /* 0x000fe200018e0637 */
[----:B------:R-:W-:Y:S01]  /*37710*/  IADD3 RZ, P4, PT, R115, R62, RZ ;  /* 0x0000003e73ff7210 */ /* 0x000fe20007f9e0ff */
[----:B------:R-:W-:Y:S01]  /*37720*/  IMAD.MOV.U32 R52, RZ, RZ, R63 ;  /* 0x000000ffff347224 */ /* 0x000fe200078e003f */
[----:B------:R-:W-:Y:S01]  /*37730*/  ISETP.LT.U32.AND P3, PT, R13, R117, PT ;  /* 0x000000750d00720c */ /* 0x000fe20003f61070 */
        /* <DEDUP_REMOVED lines=8> */
[C---:B------:R-:W-:Y:S01]  /*377c0*/  IMAD.WIDE.U32 R54, P2, R60.reuse, R71, R114 ;  /* 0x000000473c367225 */ /* 0x040fe20007840072 */
[----:B------:R-:W-:Y:S02]  /*377d0*/  SEL R13, RZ, 0x1, !P3 ;  /* 0x00000001ff0d7807 */ /* 0x000fe40005800000 */
[----:B------:R-:W-:Y:S01]  /*377e0*/  ISETP.GE.U32.AND.EX P4, PT, R111, R119, PT, P4 ;  /* 0x000000776f00720c */ /* 0x000fe20003f86140 */
[----:B------:R-:W-:-:S03]  /*377f0*/  IMAD.WIDE.U32 R114, R60, R70, R58 ;  /* 0x000000463c727225 */ /* 0x000fc600078e003a */
[----:B------:R-:W-:Y:S01]  /*37800*/  ISETP.LT.U32.OR.EX P0, PT, R119, R112, !P4, P0 ;  /* 0x000000707700720c */ /* 0x000fe20006701500 */
[----:B------:R-:W-:Y:S01]  /*37810*/  IMAD.IADD R63, R54, 0x1, R115 ;  /* 0x00000001363f7824 */ /* 0x000fe200078e0273 */
[----:B------:R-:W-:Y:S01]  /*37820*/  IADD3 R112, P3, PT, R13, R114, RZ ;  /* 0x000000720d707210 */ /* 0x000fe20007f7e0ff */
[----:B------:R-:W-:Y:S01]  /*37830*/  IMAD.WIDE.U32 R116, R60, R70, RZ ;  /* 0x000000463c747225 */ /* 0x000fe200078e00ff */
[----:B------:R-:W-:-:S03]  /*37840*/  SEL R113, RZ, 0x1, !P0 ;  /* 0x00000001ff717807 */ /* 0x000fc60004000000 */
[----:B------:R-:W-:Y:S01]  /*37850*/  IMAD.WIDE.U32 R12, R12, R66, R110 ;  /* 0x000000420c0c7225 */ /* 0x000fe200078e006e */
[----:B------:R-:W-:-:S03]  /*37860*/  IADD3 RZ, P4, PT, R117, R54, RZ ;  /* 0x0000003675ff7210 */ /* 0x000fc60007f9e0ff */
        /* <DEDUP_REMOVED lines=10> */
[----:B------:R-:W-:Y:S01]  /*37910*/  IMAD.WIDE.U32 R54, R103, R65, RZ ;  /* 0x0000004167367225 */ /* 0x000fe200078e00ff */
[----:B------:R-:W-:-:S02]  /*37920*/  ISETP.LT.U32.OR.EX P3, PT, R63, R59, !P2, P3 ;  /* 0x0000003b3f00720c */ /* 0x000fc40005761530 */
[----:B------:R-:W-:Y:S01]  /*37930*/  ISETP.GE.U32.AND P2, PT, R117, R12, PT ;  /* 0x0000000c7500720c */ /* 0x000fe20003f46070 */
[----:B------:R-:W-:Y:S01]  /*37940*/  IMAD.WIDE.U32.X R58, R61, R71, R114, P4 ;  /* 0x000000473d3a7225 */ /* 0x000fe200020e0472 */
[----:B------:R-:W-:Y:S02]  /*37950*/  SEL R54, RZ, 0x1, !P3 ;  /* 0x00000001ff367807 */ /* 0x000fe40005800000 */
[----:B------:R-:W-:Y:S02]  /*37960*/  ISETP.GE.U32.AND.EX P2, PT, R62, R13, PT, P2 ;  /* 0x0000000d3e00720c */ /* 0x000fe40003f46120 */
[----:B------:R-:W-:Y:S01]  /*37970*/  IADD3 R63, P4, PT, R117, R58, RZ ;  /* 0x0000003a753f7210 */ /* 0x000fe20007f9e0ff */
[----:B------:R-:W-:Y:S01]  /*37980*/  IMAD.MOV.U32 R58, RZ, RZ, R5 ;  /* 0x000000ffff3a7224 */ /* 0x000fe200078e0005 */
[----:B------:R-:W-:Y:S01]  /*37990*/  ISETP.LT.U32.OR.EX P0, PT, R13, R111, !P2, P0 ;  /* 0x0000006f0d00720c */ /* 0x000fe20005701500 */
[----:B------:R-:W-:Y:S01]  /*379a0*/  IMAD.WIDE.U32 R12, R103, R65, R10 ;  /* 0x00000041670c7225 */ /* 0x000fe200078e000a */
[----:B------:R-:W-:-:S02]  /*379b0*/  IADD3 R54, P2, PT, R63, R54, RZ ;  /* 0x000000363f367210 */ /* 0x000fc40007f5e0ff */
[----:B------:R-:W-:Y:S01]  /*379c0*/  IADD3 RZ, P3, PT, R4, R55, RZ ;  /* 0x0000003704ff7210 */ /* 0x000fe20007f7e0ff */
[----:B------:R-:W-:Y:S01]  /*379d0*/  IMAD.X R113, R62, 0x1, R59, P4 ;  /* 0x000000013e717824 */ /* 0x000fe200020e063b */
[----:B------:R-:W-:Y:S01]  /*379e0*/  ISETP.GE.U32.AND P4, PT, R54, R63, PT ;  /* 0x0000003f3600720c */ /* 0x000fe20003f86070 */
[----:B------:R-:W-:Y:S01]  /*379f0*/  IMAD.X R59, RZ, RZ, RZ, P1 ;  /* 0x000000ffff3b7224 */ /* 0x000fe200008e06ff */
[----:B------:R-:W-:Y:S01]  /*37a00*/  ISETP.LT.U32.AND P1, PT, R63, R117, PT ;  /* 0x000000753f00720c */ /* 0x000fe20003f21070 */
[----:B------:R-:W-:Y:S01]  /*37a10*/  IMAD.X R55, RZ, RZ, R113, P2 ;  /* 0x000000ffff377224 */ /* 0x000fe200010e0671 */
[----:B------:R-:W-:Y:S01]  /*37a20*/  IADD3 R115, P2, PT, R12, R52, RZ ;  /* 0x000000340c737210 */ /* 0x000fe20007f5e0ff */
[----:B------:R-:W-:Y:S01]  /*37a30*/  IMAD.IADD R13, R4, 0x1, R13 ;  /* 0x00000001040d7824 */ /* 0x000fe200078e020d */
[----:B------:R-:W-:Y:S01]  /*37a40*/  SEL R116, RZ, 0x1, !P0 ;  /* 0x00000001ff747807 */ /* 0x000fe20004000000 */
        /* <DEDUP_REMOVED lines=8> */
[C---:B------:R-:W-:Y:S01]  /*37ad0*/  IMAD.WIDE.U32 R10, R60.reuse, R68, R54 ;  /* 0x000000443c0a7225 */ /* 0x040fe200078e0036 */
[----:B------:R-:W-:Y:S02]  /*37ae0*/  SEL R121, RZ, 0x1, !P1 ;  /* 0x00000001ff797807 */ /* 0x000fe40004800000 */
[----:B------:R-:W-:Y:S01]  /*37af0*/  SEL R62, RZ, 0x1, P3 ;  /* 0x00000001ff3e7807 */ /* 0x000fe20001800000 */
[----:B------:R-:W-:Y:S01]  /*37b00*/  IMAD.WIDE.U32 R4, P4, R60, R69, R4 ;  /* 0x000000453c047225 */ /* 0x000fe20007880004 */
[----:B------:R-:W-:-:S02]  /*37b10*/  ISETP.LT.U32.AND P1, PT, R10, R54, PT ;  /* 0x000000360a00720c */ /* 0x000fc40003f21070 */
[----:B------:R-:W-:Y:S01]  /*37b20*/  IADD3 R62, P3, PT, R111, R62, RZ ;  /* 0x0000003e6f3e7210 */ /* 0x000fe20007f7e0ff */
[----:B------:R-:W-:Y:S01]  /*37b30*/  IMAD.X R52, R109, 0x1, R59, P2 ;  /* 0x000000016d347824 */ /* 0x000fe200010e063b */
[----:B------:R-:W-:Y:S01]  /*37b40*/  IADD3 R121, P2, PT, R121, R10, RZ ;  /* 0x0000000a79797210 */ /* 0x000fe20007f5e0ff */
[----:B------:R-:W-:Y:S01]  /*37b50*/  IMAD.IADD R54, R4, 0x1, R11 ;  /* 0x0000000104367824 */ /* 0x000fe200078e020b */
[----:B------:R-:W-:Y:S01]  /*37b60*/  IADD3 R116, P0, PT, R115, R116, RZ ;  /* 0x0000007473747210 */ /* 0x000fe20007f1e0ff */
        /* <DEDUP_REMOVED lines=14> */
[----:B------:R-:W-:-:S04]  /*37c50*/  IMAD.WIDE.U32 R54, R103, R104, RZ ;  /* 0x0000006867367225 */ /* 0x000fc800078e00ff */
[----:B------:R-:W-:-:S04]  /*37c60*/  IMAD.WIDE.U32 R58, P4, R60, R67, R58 ;  /* 0x000000433c3a7225 */ /* 0x000fc8000788003a */
[----:B------:R-:W-:-:S04]  /*37c70*/  IMAD.WIDE.U32 R4, R60, R66, RZ ;  /* 0x000000423c047225 */ /* 0x000fc800078e00ff */
[----:B------:R-:W-:Y:S01]  /*37c80*/  IMAD R54, R125, R74, RZ ;  /* 0x0000004a7d367224 */ /* 0x000fe200078e02ff */
[----:B------:R-:W-:Y:S01]  /*37c90*/  LOP3.LUT R125, RZ, R125, RZ, 0x33, !PT ;  /* 0x0000007dff7d7212 */ /* 0x000fe200078e33ff */
[----:B------:R-:W-:Y:S01]  /*37ca0*/  IMAD.WIDE.U32.X R52, R61, R69, R52, P3 ;  /* 0x000000453d347225 */ /* 0x000fe200018e0434 */
[----:B------:R-:W-:-:S03]  /*37cb0*/  IADD3 RZ, P3, PT, R56, R55, RZ ;  /* 0x0000003738ff7210 */ /* 0x000fc60007f7e0ff */
[----:B------:R-:W-:Y:S01]  /*37cc0*/  IMAD.X R11, RZ, RZ, RZ, P4 ;  /* 0x000000ffff0b7224 */ /* 0x000fe200020e06ff */
[----:B------:R-:W-:Y:S01]  /*37cd0*/  IADD3 RZ, P4, PT, R5, R58, RZ ;  /* 0x0000003a05ff7210 */ /* 0x000fe20007f9e0ff */
[----:B------:R-:W-:Y:S01]  /*37ce0*/  IMAD R117, R112, R75, R54 ;  /* 0x0000004b70757224 */ /* 0x000fe200078e0236 */
[----:B------:R-:W-:Y:S01]  /*37cf0*/  SEL R54, RZ, 0x1, !P1 ;  /* 0x00000001ff367807 */ /* 0x000fe20004800000 */
[----:B------:R-:W-:Y:S01]  /*37d00*/  IMAD.MOV.U32 R10, RZ, RZ, R59 ;  /* 0x000000ffff0a7224 */ /* 0x000fe200078e003b */
[----:B------:R-:W-:Y:S01]  /*37d10*/  IADD3 R55, P1, PT, R116, R52, RZ ;  /* 0x0000003474377210 */ /* 0x000fe20007f3e0ff */
[----:B------:R-:W-:Y:S02]  /*37d20*/  IMAD.X R119, RZ, RZ, R114, P0 ;  /* 0x000000ffff777224 */ /* 0x000fe400000e0672 */
[----:B------:R-:W-:Y:S01]  /*37d30*/  IMAD.WIDE.U32.X R10, R61, R67, R10, P4 ;  /* 0x000000433d0a7225 */ /* 0x000fe200020e040a */
[C---:B------:R-:W-:Y:S02]  /*37d40*/  IADD3 R54, P4, PT, R55.reuse, R54, RZ ;  /* 0x0000003637367210 */ /* 0x040fe40007f9e0ff */
[----:B------:R-:W-:Y:S01]  /*37d50*/  ISETP.LT.U32.AND P0, PT, R55, R116, PT ;  /* 0x000000743700720c */ /* 0x000fe20003f01070 */
[----:B------:R-:W-:-:S04]  /*37d60*/  IMAD.WIDE.U32 R4, R112, R74, RZ ;  /* 0x0000004a70047225 */ /* 0x000fc800078e00ff */
        /* <DEDUP_REMOVED lines=15> */
[----:B------:R-:W-:Y:S01]  /*37e60*/  IMAD.WIDE.U32 R112, R4, R72, RZ ;  /* 0x0000004804707225 */ /* 0x000fe200078e00ff */
[----:B------:R-:W-:-:S03]  /*37e70*/  ISETP.GE.U32.AND P5, PT, R52, R62, PT ;  /* 0x0000003e3400720c */ /* 0x000fc60003fa6070 */
[----:B------:R-:W-:Y:S01]  /*37e80*/  IMAD.WIDE.U32 R110, P3, R4, R73, R110 ;  /* 0x00000049046e7225 */ /* 0x000fe2000786006e */
[----:B------:R-:W-:-:S03]  /*37e90*/  ISETP.GT.U32.AND P1, PT, R112, R57, PT ;  /* 0x000000397000720c */ /* 0x000fc60003f24070 */
        /* <DEDUP_REMOVED lines=45> */
[----:B------:R-:W-:Y:S01]  /*38170*/  ISETP.LT.U32.AND P5, PT, R60, R54, PT ;  /* 0x000000363c00720c */ /* 0x000fe20003fa1070 */
[----:B------:R-:W-:Y:S01]  /*38180*/  IMAD.IADD R57, R110, 0x1, R113 ;  /* 0x000000016e397824 */ /* 0x000fe200078e0271 */
[----:B------:R-:W-:Y:S01]  /*38190*/  IADD3 R121, P4, PT, R121, R112, RZ ;  /* 0x0000007079797210 */ /* 0x000fe20007f9e0ff */
[----:B------:R-:W-:Y:S01]  /*381a0*/  IMAD.MOV.U32 R60, RZ, RZ, R111 ;  /* 0x000000ffff3c7224 */ /* 0x000fe200078e006f */
[----:B------:R-:W-:Y:S01]  /*381b0*/  ISETP.LT.U32.OR.EX P0, PT, R125, R55, !P0, P5 ;  /* 0x000000377d00720c */ /* 0x000fe20004701550 */
[----:B------:R-:W-:Y:S01]  /*381c0*/  IMAD.WIDE.U32 R110, R117, R68, RZ ;  /* 0x00000044756e7225 */ /* 0x000fe200078e00ff */
[----:B------:R-:W-:-:S03]  /*381d0*/  ISETP.GE.U32.AND P5, PT, R121, R112, PT ;  /* 0x000000707900720c */ /* 0x000fc60003fa6070 */
[----:B------:R-:W-:Y:S01]  /*381e0*/  IMAD.X R125, RZ, RZ, R57, P4 ;  /* 0x000000ffff7d7224 */ /* 0x000fe200020e0639 */
[----:B------:R-:W-:Y:S01]  /*381f0*/  @!P2 ISETP.NE.U32.AND P4, PT, R26, RZ, PT ;  /* 0x000000ff1a00a20c */ /* 0x000fe20003f85070 */
[----:B------:R-:W-:Y:S01]  /*38200*/  IMAD.WIDE.U32.X R54, R117, R71, R60, P1 ;  /* 0x0000004775367225 */ /* 0x000fe200008e043c */
[----:B------:R-:W-:Y:S02]  /*38210*/  ISETP.LT.U32.AND P1, PT, R112, R108, PT ;  /* 0x0000006c7000720c */ /* 0x000fe40003f21070 */
[----:B------:R-:W-:Y:S02]  /*38220*/  ISETP.GE.U32.AND.EX P5, PT, R125, R57, PT, P5 ;  /* 0x000000397d00720c */ /* 0x000fe40003fa6150 */
[----:B------:R-:W-:Y:S02]  /*38230*/  @!P2 ISETP.NE.AND.EX P4, PT, R9, RZ, PT, P4 ;  /* 0x000000ff0900a20c */ /* 0x000fe40003f85340 */
[----:B------:R-:W-:Y:S01]  /*38240*/  ISETP.LT.U32.OR.EX P5, PT, R57, R109, !P5, P1 ;  /* 0x0000006d3900720c */ /* 0x000fe20006fa1510 */
[----:B------:R-:W-:Y:S01]  /*38250*/  IMAD.WIDE.U32 R108, R103, R103, R62 ;  /* 0x00000067676c7225 */ /* 0x000fe200078e003e */
[----:B------:R-:W-:-:S02]  /*38260*/  @!P2 SEL R26, RZ, 0x1, P4 ;  /* 0x00000001ff1aa807 */ /* 0x000fc40002000000 */
[----:B------:R-:W-:Y:S01]  /*38270*/  SEL R60, RZ, 0x1, !P5 ;  /* 0x00000001ff3c7807 */ /* 0x000fe20006800000 */
[----:B------:R-:W-:Y:S01]  /*38280*/  IMAD.IADD R9, R56, 0x1, R109 ;  /* 0x0000000138097824 */ /* 0x000fe200078e026d */
[----:B------:R-:W-:Y:S02]  /*38290*/  @!P2 IADD3 R107, P5, PT, R26, R107, RZ ;  /* 0x0000006b1a6ba210 */ /* 0x000fe40007fbe0ff */
[----:B------:R-:W-:Y:S02]  /*382a0*/  IADD3 R57, P4, PT, R127, R54, RZ ;  /* 0x000000367f397210 */ /* 0x000fe40007f9e0ff */
[----:B------:R-:W-:Y:S01]  /*382b0*/  SEL R26, RZ, 0x1, !P3 ;  /* 0x00000001ff1a7807 */ /* 0x000fe20005800000 */
[----:B------:R-:W-:Y:S01]  /*382c0*/  @!P2 IMAD.X R105, RZ, RZ, R105, P5 ;  /* 0x000000ffff69a224 */ /* 0x000fe200028e0669 */
[----:B------:R-:W-:Y:S01]  /*382d0*/  IADD3 R60, P5, PT, R57, R60, RZ ;  /* 0x0000003c393c7210 */ /* 0x000fe20007fbe0ff */
[----:B------:R-:W-:Y:S01]  /*382e0*/  IMAD.X R113, R118, 0x1, R55, P4 ;  /* 0x0000000176717824 */ /* 0x000fe200020e0637 */
[----:B------:R-:W-:Y:S01]  /*382f0*/  ISETP.GE.U32.AND P3, PT, R108, R62, PT ;  /* 0x0000003e6c00720c */ /* 0x000fe20003f66070 */
[----:B------:R-:W-:Y:S01]  /*38300*/  IMAD.WIDE.U32 R54, R121, R74, RZ ;  /* 0x0000004a79367225 */ /* 0x000fe200078e00ff */
[----:B------:R-:W-:-:S02]  /*38310*/  ISETP.GE.U32.AND P1, PT, R115, R12, PT ;  /* 0x0000000c7300720c */ /* 0x000fc40003f26070 */
[----:B------:R-:W-:Y:S01]  /*38320*/  ISETP.GE.U32.AND P2, PT, R60, R57, PT ;  /* 0x000000393c00720c */ /* 0x000fe20003f46070 */
[----:B------:R-:W-:Y:S01]  /*38330*/  IMAD R12, R125, R74, RZ ;  /* 0x0000004a7d0c7224 */ /* 0x000fe200078e02ff */
[----:B------:R-:W-:Y:S01]  /*38340*/  ISETP.GE.U32.AND.EX P3, PT, R9, R63, PT, P3 ;  /* 0x0000003f0900720c */ /* 0x000fe20003f66130 */
[----:B------:R-:W-:Y:S01]  /*38350*/  IMAD.X R61, RZ, RZ, R113, P5 ;  /* 0x000000ffff3d7224 */ /* 0x000fe200028e0671 */
[----:B------:R-:W-:Y:S01]  /*38360*/  ISETP.LT.U32.AND P4, PT, R57, R127, PT ;  /* 0x0000007f3900720c */ /* 0x000fe20003f81070 */
[----:B------:R-:W-:Y:S01]  /*38370*/  IMAD R63, R121, R75, R12 ;  /* 0x0000004b793f7224 */ /* 0x000fe200078e020c */
[----:B------:R-:W-:Y:S01]  /*38380*/  SEL R57, RZ, 0x1, P3 ;  /* 0x00000001ff397807 */ /* 0x000fe20001800000 */
[----:B------:R-:W-:Y:S01]  /*38390*/  IMAD.WIDE.U32 R122, R54, R72, RZ ;  /* 0x00000048367a7225 */ /* 0x000fe200078e00ff */
[----:B------:R-:W-:Y:S02]  /*383a0*/  ISETP.GE.U32.AND.EX P2, PT, R61, R113, PT, P2 ;  /* 0x000000713d00720c */ /* 0x000fe40003f46120 */
[----:B------:R-:W-:Y:S01]  /*383b0*/  IADD3 R26, P3, P5, R58, R107, R26 ;  /* 0x0000006b3a1a7210 */ /* 0x000fe20007d7e01a */
[----:B------:R-:W-:Y:S01]  /*383c0*/  IMAD.IADD R12, R55, 0x1, R63 ;  /* 0x00000001370c7824 */ /* 0x000fe200078e023f */
[----:B------:R-:W-:Y:S01]  /*383d0*/  ISETP.LT.U32.OR.EX P4, PT, R113, R118, !P2, P4 ;  /* 0x000000767100720c */ /* 0x000fe20005781540 */
[----:B------:R-:W-:Y:S01]  /*383e0*/  IMAD.MOV.U32 R118, RZ, RZ, R52 ;  /* 0x000000ffff767224 */ /* 0x000fe200078e0034 */
[----:B------:R-:W-:Y:S01]  /*383f0*/  ISETP.GE.U32.AND P2, PT, R116, R115, PT ;  /* 0x000000737400720c */ /* 0x000fe20003f46070 */
[----:B------:R-:W-:Y:S01]  /*38400*/  IMAD.WIDE.U32 R112, R12, R72, RZ ;  /* 0x000000480c707225 */ /* 0x000fe200078e00ff */
[----:B------:R-:W-:-:S02]  /*38410*/  IADD3.X R58, PT, PT, R59, R105, RZ, P3, P5 ;  /* 0x000000693b3a7210 */ /* 0x000fc40001fea4ff */
[----:B------:R-:W-:Y:S01]  /*38420*/  IADD3 R26, P5, PT, R26, R57, RZ ;  /* 0x000000391a1a7210 */ /* 0x000fe20007fbe0ff */
[----:B------:R-:W-:Y:S01]  /*38430*/  IMAD.WIDE.U32 R56, R4, R68, R60 ;  /* 0x0000004404387225 */ /* 0x000fe200078e003c */
[----:B------:R-:W-:Y:S02]  /*38440*/  SEL R105, RZ, 0x1, !P4 ;  /* 0x00000001ff697807 */ /* 0x000fe40006000000 */
[----:B------:R-:W-:Y:S01]  /*38450*/  ISETP.GE.U32.AND.EX P1, PT, R114, R13, PT, P1 ;  /* 0x0000000d7200720c */ /* 0x000fe20003f26110 */
[----:B------:R-:W-:Y:S01]  /*38460*/  IMAD.WIDE.U32 R110, P3, R4, R69, R110 ;  /* 0x00000045046e7225 */ /* 0x000fe2000786006e */
[----:B------:R-:W-:Y:S02]  /*38470*/  ISETP.GE.U32.AND.EX P2, PT, R119, R114, PT, P2 ;  /* 0x000000727700720c */ /* 0x000fe40003f46120 */
[----:B------:R-:W-:Y:S01]  /*38480*/  LOP3.LUT R59, RZ, R121, RZ, 0x33, !PT ;  /* 0x00000079ff3b7212 */ /* 0x000fe200078e33ff */
        /* <DEDUP_REMOVED lines=31> */
.L_x_227:
[----:B------:R-:W-:Y:S05]  /*38680*/  BSYNC.RECONVERGENT B3 ;  /* 0x0000000000037941 */ /* 0x000fea0003800200 */
.L_x_226:
        /* <DEDUP_REMOVED lines=20> */
[----:B------:R-:W-:Y:S01]  /*387d0*/  IMAD.WIDE.U32 R60, R54, R70, R56 ;  /* 0x00000046363c7225 */ /* 0x000fe200078e0038 */
[----:B------:R-:W-:Y:S02]  /*387e0*/  ISETP.GE.U32.AND.EX P0, PT, R57, R115, PT, P0 ;  /* 0x000000733900720c */ /* 0x000fe40003f06100 */
[----:B------:R-:W-:Y:S01]  /*387f0*/  IADD3 R5, P2, PT, R120, R62, RZ ;  /* 0x0000003e78057210 */ /* 0x000fe20007f5e0ff */
[C---:B------:R-:W-:Y:S01]  /*38800*/  IMAD.WIDE.U32 R110, P3, R54.reuse, R71, R110 ;  /* 0x00000047366e7225 */ /* 0x040fe2000786006e */
[----:B------:R-:W-:Y:S02]  /*38810*/  SEL R10, RZ, 0x1, !P5 ;  /* 0x00000001ff0a7807 */ /* 0x000fe40006800000 */
        /* <DEDUP_REMOVED lines=10> */
[----:B------:R-:W-:Y:S02]  /*388c0*/  ISETP.GE.U32.AND.EX P2, PT, R11, R13, PT, P2 ;  /* 0x0000000d0b00720c */ /* 0x000fe40003f46120 */
[----:B------:R-:W-:Y:S02]  /*388d0*/  IADD3 R5, P5, PT, R5, R60, RZ ;  /* 0x0000003c05057210 */ /* 0x000fe40007fbe0ff */
[----:B------:R-:W-:Y:S01]  /*388e0*/  ISETP.LT.U32.OR.EX P1, PT, R13, R109, !P2, P1 ;  /* 0x0000006d0d00720c */ /* 0x000fe20005721510 */
[----:B------:R-:W-:Y:S01]  /*388f0*/  IMAD.IADD R13, R110, 0x1, R61 ;  /* 0x000000016e0d7824 */ /* 0x000fe200078e023d */
[----:B------:R-:W-:Y:S01]  /*38900*/  IADD3 RZ, P4, PT, R63, R110, RZ ;  /* 0x0000006e3fff7210 */ /* 0x000fe20007f9e0ff */
[----:B------:R-:W-:Y:S01]  /*38910*/  IMAD.WIDE.U32 R62, R117, R66, RZ ;  /* 0x00000042753e7225 */ /* 0x000fe200078e00ff */
[----:B------:R-:W-:-:S02]  /*38920*/  ISETP.GE.U32.AND P2, PT, R5, R60, PT ;  /* 0x0000003c0500720c */ /* 0x000fc40003f46070 */
[----:B------:R-:W-:Y:S01]  /*38930*/  ISETP.LT.U32.AND P0, PT, R60, R56, PT ;  /* 0x000000383c00720c */ /* 0x000fe20003f01070 */
[----:B------:R-:W-:Y:S01]  /*38940*/  IMAD.X R52, RZ, RZ, R13, P5 ;  /* 0x000000ffff347224 */ /* 0x000fe200028e060d */
[----:B------:R-:W-:Y:S01]  /*38950*/  SEL R59, RZ, 0x1, !P1 ;  /* 0x00000001ff3b7807 */ /* 0x000fe20004800000 */
[----:B------:R-:W-:-:S03]  /*38960*/  IMAD.WIDE.U32 R60, R4, R66, R10 ;  /* 0x00000042043c7225 */ /* 0x000fc600078e000a */
[----:B------:R-:W-:Y:S01]  /*38970*/  ISETP.GE.U32.AND.EX P2, PT, R52, R13, PT, P2 ;  /* 0x0000000d3400720c */ /* 0x000fe20003f46120 */
[----:B------:R-:W-:-:S03]  /*38980*/  IMAD.WIDE.U32 R62, P5, R4, R67, R62 ;  /* 0x00000043043e7225 */ /* 0x000fc600078a003e */
[----:B------:R-:W-:Y:S01]  /*38990*/  ISETP.LT.U32.OR.EX P1, PT, R13, R57, !P2, P0 ;  /* 0x000000390d00720c */ /* 0x000fe20005721500 */
[----:B------:R-:W-:Y:S01]  /*389a0*/  IMAD.WIDE.U32.X R56, R12, R71, R114, P4 ;  /* 0x000000470c387225 */ /* 0x000fe200020e0472 */
[----:B------:R-:W-:Y:S02]  /*389b0*/  IADD3 R59, P2, PT, R59, R60, RZ ;  /* 0x0000003c3b3b7210 */ /* 0x000fe40007f5e0ff */
[----:B------:R-:W-:Y:S01]  /*389c0*/  SEL R4, RZ, 0x1, !P1 ;  /* 0x00000001ff047807 */ /* 0x000fe20004800000 */
[----:B------:R-:W-:Y:S01]  /*389d0*/  IMAD.IADD R107, R62, 0x1, R61 ;  /* 0x000000013e6b7824 */ /* 0x000fe200078e023d */
[----:B------:R-:W-:Y:S01]  /*389e0*/  IADD3 R13, P1, PT, R59, R56, RZ ;  /* 0x000000383b0d7210 */ /* 0x000fe20007f3e0ff */
[----:B------:R-:W-:Y:S01]  /*389f0*/  IMAD.X R111, RZ, RZ, RZ, P5 ;  /* 0x000000ffff6f7224 */ /* 0x000fe200028e06ff */
[----:B------:R-:W-:Y:S01]  /*38a00*/  ISETP.GE.U32.AND P0, PT, R120, R55, PT ;  /* 0x000000377800720c */ /* 0x000fe20003f06070 */
[----:B------:R-:W-:Y:S01]  /*38a10*/  IMAD.X R105, RZ, RZ, R107, P2 ;  /* 0x000000ffff697224 */ /* 0x000fe200010e066b */
[----:B------:R-:W-:Y:S01]  /*38a20*/  ISETP.GE.U32.AND P2, PT, R55, R118, PT ;  /* 0x000000763700720c */ /* 0x000fe20003f46070 */
[----:B------:R-:W-:Y:S01]  /*38a30*/  IMAD.MOV.U32 R110, RZ, RZ, R63 ;  /* 0x000000ffff6e7224 */ /* 0x000fe200078e003f */
[----:B------:R-:W-:Y:S01]  /*38a40*/  IADD3 R56, P4, PT, R13, R4, RZ ;  /* 0x000000040d387210 */ /* 0x000fe20007f9e0ff */
[----:B------:R-:W-:Y:S01]  /*38a50*/  IMAD.X R55, R105, 0x1, R57, P1 ;  /* 0x0000000169377824 */ /* 0x000fe200008e0639 */
[----:B------:R-:W-:-:S02]  /*38a60*/  ISETP.GE.U32.AND.EX P0, PT, R109, R116, PT, P0 ;  /* 0x000000746d00720c */ /* 0x000fc40003f06100 */
[----:B------:R-:W-:Y:S01]  /*38a70*/  ISETP.GE.U32.AND P1, PT, R56, R13, PT ;  /* 0x0000000d3800720c */ /* 0x000fe20003f26070 */
[----:B------:R-:W-:Y:S01]  /*38a80*/  IMAD.X R57, RZ, RZ, R55, P4 ;  /* 0x000000ffff397224 */ /* 0x000fe200020e0637 */
[----:B------:R-:W-:Y:S01]  /*38a90*/  IADD3 RZ, P3, PT, R113, R62, RZ ;  /* 0x0000003e71ff7210 */ /* 0x000fe20007f7e0ff */
[----:B------:R-:W-:Y:S01]  /*38aa0*/  IMAD.WIDE.U32 R112, R12, R68, RZ ;  /* 0x000000440c707225 */ /* 0x000fe200078e00ff */
[----:B------:R-:W-:Y:S02]  /*38ab0*/  ISETP.GE.U32.AND.EX P0, PT, R116, R53, P0, P2 ;  /* 0x000000357400720c */ /* 0x000fe40000706120 */
[----:B------:R-:W-:Y:S01]  /*38ac0*/  ISETP.LT.U32.AND P2, PT, R13, R59, PT ;  /* 0x0000003b0d00720c */ /* 0x000fe20003f41070 */
[----:B------:R-:W-:Y:S01]  /*38ad0*/  IMAD.WIDE.U32.X R62, R117, R67, R110, P3 ;  /* 0x00000043753e7225 */ /* 0x000fe200018e046e */
[----:B------:R-:W-:Y:S02]  /*38ae0*/  ISETP.GE.U32.AND.EX P4, PT, R57, R55, PT, P1 ;  /* 0x000000373900720c */ /* 0x000fe40003f86110 */
[----:B------:R-:W-:Y:S01]  /*38af0*/  ISETP.GE.U32.AND P3, PT, R59, R60, PT ;  /* 0x0000003c3b00720c */ /* 0x000fe20003f66070 */
[----:B------:R-:W-:Y:S01]  /*38b00*/  IMAD.WIDE.U32 R110, R54, R68, R56 ;  /* 0x00000044366e7225 */ /* 0x000fe200078e0038 */
[----:B------:R-:W-:-:S02]  /*38b10*/  ISETP.LT.U32.OR.EX P2, PT, R55, R105, !P4, P2 ;  /* 0x000000693700720c */ /* 0x000fc40006741520 */
[----:B------:R-:W-:Y:S01]  /*38b20*/  ISETP.LT.U32.AND P1, PT, R60, R10, PT ;  /* 0x0000000a3c00720c */ /* 0x000fe20003f21070 */
[C---:B------:R-:W-:Y:S01]  /*38b30*/  IMAD.WIDE.U32 R112, P5, R54.reuse, R69, R112 ;  /* 0x0000004536707225 */ /* 0x040fe200078a0070 */
[----:B------:R-:W-:Y:S02]  /*38b40*/  ISETP.GE.U32.AND.EX P3, PT, R105, R107, PT, P3 ;  /* 0x0000006b6900720c */ /* 0x000fe40003f66130 */
[----:B------:R-:W-:Y:S01]  /*38b50*/  SEL R13, RZ, 0x1, !P2 ;  /* 0x00000001ff0d7807 */ /* 0x000fe20005000000 */
[----:B------:R-:W-:Y:S01]  /*38b60*/  IMAD.WIDE.U32 R60, R54, R68, RZ ;  /* 0x00000044363c7225 */ /* 0x000fe200078e00ff */
[----:B------:R-:W-:Y:S02]  /*38b70*/  ISETP.LT.U32.OR.EX P2, PT, R107, R11, !P3, P1 ;  /* 0x0000000b6b00720c */ /* 0x000fe40005f41510 */
        /* <DEDUP_REMOVED lines=10> */
[----:B------:R-:W-:-:S02]  /*38c20*/  IADD3 R59, P2, PT, R108, R62, RZ ;  /* 0x0000003e6c3b7210 */ /* 0x000fc40007f5e0ff */
[----:B------:R-:W-:Y:S01]  /*38c30*/  ISETP.LT.U32.AND P1, PT, R110, R56, PT ;  /* 0x000000386e00720c */ /* 0x000fe20003f21070 */
        /* <DEDUP_REMOVED lines=10> */
[----:B------:R-:W-:Y:S01]  /*38ce0*/  IADD3 R10, P1, PT, R13, R10, RZ ;  /* 0x0000000a0d0a7210 */ /* 0x000fe20007f3e0ff */
        /* <DEDUP_REMOVED lines=73> */
.L_x_230:
[----:B------:R-:W-:Y:S05]  /*39180*/  BSYNC.RELIABLE B4 ;  /* 0x0000000000047941 */ /* 0x000fea0003800100 */
.L_x_229:
        /* <DEDUP_REMOVED lines=21> */
.L_x_231:
[----:B------:R-:W-:Y:S05]  /*392e0*/  BSYNC.RECONVERGENT B3 ;  /* 0x0000000000037941 */ /* 0x000fea0003800200 */
.L_x_228:
[----:B------:R-:W-:Y:S01]  /*392f0*/  IADD3 R128, P0, PT, R48, R64, RZ ;  /* 0x0000004030807210 */ /* 0x000fe20007f1e0ff */
[----:B------:R-:W-:Y:S01]  /*39300*/  BSSY.RECONVERGENT B3, `(.L_x_232) ;  /* 0x0000056000037945 */ /* 0x000fe20003800200 */
[----:B------:R-:W-:-:S03]  /*39310*/  IADD3 R48, P1, PT, R50, R65, RZ ;  /* 0x0000004132307210 */ /* 0x000fc60007f3e0ff */
[----:B------:R-:W-:Y:S01]  /*39320*/  BSSY.RELIABLE B4, `(.L_x_233) ;  /* 0x000003e000047945 */ /* 0x000fe20003800100 */
        /* <DEDUP_REMOVED lines=22> */
[----:B------:R-:W-:Y:S02]  /*39490*/  IADD3.X R127, PT, PT, RZ, R106, R47, P0, P1 ;  /* 0x0000006aff7f7210 */ /* 0x000fe400007e242f */
        /* <DEDUP_REMOVED lines=38> */
.L_x_234:
[----:B------:R-:W-:Y:S05]  /*39700*/  BSYNC.RELIABLE B4 ;  /* 0x0000000000047941 */ /* 0x000fea0003800100 */
.L_x_233:
        /* <DEDUP_REMOVED lines=13> */
[C---:B------:R-:W-:Y:S01]  /*397e0*/  ISETP.GE.U32.AND.EX P0, PT, R48.reuse, R119, PT, P0 ;  /* 0x000000773000720c */ /* 0x040fe20003f06100 */
[----:B------:R-:W-:Y:S02]  /*397f0*/  IMAD.X R110, R51, 0x1, ~R110, P1 ;  /* 0x00000001336e7824 */ /* 0x000fe400008e0e6e */
[----:B------:R-:W-:Y:S01]  /*39800*/  IMAD.X R119, R48, 0x1, ~R119, P2 ;  /* 0x0000000130777824 */ /* 0x000fe200010e0e77 */
[----:B------:R-:W-:-:S02]  /*39810*/  SEL R45, RZ, 0x1, P0 ;  /* 0x00000001ff2d7807 */ /* 0x000fc40000000000 */
[----:B------:R-:W-:Y:S02]  /*39820*/  IADD3 R128, P0, PT, R128, -R72, RZ ;  /* 0x8000004880807210 */ /* 0x000fe40007f1e0ff */
[----:B------:R-:W-:-:S03]  /*39830*/  IADD3 R33, P3, P4, R33, -R66, -R45 ;  /* 0x8000004221217210 */ /* 0x000fc60007c7e82d */
[----:B------:R-:W-:Y:S01]  /*39840*/  IMAD.X R106, R52, 0x1, ~R73, P0 ;  /* 0x00000001346a7824 */ /* 0x000fe200000e0e49 */
[----:B------:R-:W-:-:S09]  /*39850*/  IADD3.X R127, PT, PT, R127, -0x1, ~R67, P3, P4 ;  /* 0xffffffff7f7f7810 */ /* 0x000fd20001fe8c43 */
.L_x_235:
[----:B------:R-:W-:Y:S05]  /*39860*/  BSYNC.RECONVERGENT B3 ;  /* 0x0000000000037941 */ /* 0x000fea0003800200 */
.L_x_232:
        /* <DEDUP_REMOVED lines=30> */
[C---:B------:R-:W-:Y:S01]  /*39a50*/  IMAD.WIDE.U32 R56, R44.reuse, R128, R64 ;  /* 0x000000802c387225 */ /* 0x040fe200078e0040 */
        /* <DEDUP_REMOVED lines=14> */
[C---:B------:R-:W-:Y:S01]  /*39b40*/  IADD3 R64, P0, PT, R45.reuse, R64, RZ ;  /* 0x000000402d407210 */ /* 0x040fe20007f1e0ff */
[----:B------:R-:W-:Y:S01]  /*39b50*/  IMAD.X R57, RZ, RZ, R47, P1 ;  /* 0x000000ffff397224 */ /* 0x000fe200008e062f */
[----:B------:R-:W-:Y:S01]  /*39b60*/  IADD3 RZ, P4, PT, R54, R51, RZ ;  /* 0x0000003336ff7210 */ /* 0x000fe20007f9e0ff */
[----:B------:R-:W-:Y:S01]  /*39b70*/  IMAD.WIDE.U32 R50, R128, R33, RZ ;  /* 0x0000002180327225 */ /* 0x000fe200078e00ff */
[----:B------:R-:W-:Y:S02]  /*39b80*/  ISETP.GE.U32.AND P2, PT, R64, R45, PT ;  /* 0x0000002d4000720c */ /* 0x000fe40003f46070 */
[----:B------:R-:W-:Y:S01]  /*39b90*/  ISETP.LT.U32.AND P1, PT, R45, R46, PT ;  /* 0x0000002e2d00720c */ /* 0x000fe20003f21070 */
[----:B------:R-:W-:Y:S02]  /*39ba0*/  IMAD.X R65, RZ, RZ, R57, P0 ;  /* 0x000000ffff417224 */ /* 0x000fe400000e0639 */
[----:B------:R-:W-:-:S03]  /*39bb0*/  IMAD.WIDE.U32 R62, P0, R127, R128, R58 ;  /* 0x000000807f3e7225 */ /* 0x000fc6000780003a */
[----:B------:R-:W-:Y:S01]  /*39bc0*/  ISETP.GE.U32.AND.EX P2, PT, R65, R57, PT, P2 ;  /* 0x000000394100720c */ /* 0x000fe20003f46120 */
[----:B------:R-:W-:Y:S01]  /*39bd0*/  IMAD.WIDE.U32 R58, R127, R128, RZ ;  /* 0x000000807f3a7225 */ /* 0x000fe200078e00ff */
[----:B------:R-:W-:Y:S02]  /*39be0*/  IADD3 RZ, P5, PT, R51, R62, RZ ;  /* 0x0000003e33ff7210 */ /* 0x000fe40007fbe0ff */
[----:B------:R-:W-:Y:S01]  /*39bf0*/  ISETP.LT.U32.OR.EX P1, PT, R57, R47, !P2, P1 ;  /* 0x0000002f3900720c */ /* 0x000fe20005721510 */
[----:B------:R-:W-:-:S03]  /*39c00*/  IMAD.WIDE.U32 R46, R33, R128, R64 ;  /* 0x00000080212e7225 */ /* 0x000fc600078e0040 */
[----:B------:R-:W-:Y:S01]  /*39c10*/  SEL R57, RZ, 0x1, !P1 ;  /* 0x00000001ff397807 */ /* 0x000fe20004800000 */
[----:B------:R-:W-:Y:S01]  /*39c20*/  IMAD.X R105, RZ, RZ, RZ, P0 ;  /* 0x000000ffff697224 */ /* 0x000fe200000e06ff */
[----:B------:R-:W-:Y:S01]  /*39c30*/  ISETP.GE.U32.AND P2, PT, R46, R64, PT ;  /* 0x000000402e00720c */ /* 0x000fe20003f46070 */
[----:B------:R-:W-:-:S04]  /*39c40*/  IMAD.WIDE.U32 R50, P0, R33, R106, R58 ;  /* 0x0000006a21327225 */ /* 0x000fc8000780003a */
[----:B------:R-:W-:Y:S02]  /*39c50*/  IMAD.MOV.U32 R104, RZ, RZ, R63 ;  /* 0x000000ffff687224 */ /* 0x000fe400078e003f */
[----:B------:R-:W-:Y:S02]  /*39c60*/  IMAD.IADD R64, R47, 0x1, R50 ;  /* 0x000000012f407824 */ /* 0x000fe400078e0232 */
[----:B------:R-:W-:-:S03]  /*39c70*/  IMAD.WIDE.U32.X R62, R127, R106, R104, P5 ;  /* 0x0000006a7f3e7225 */ /* 0x000fc600028e0468 */
[----:B------:R-:W-:Y:S01]  /*39c80*/  ISETP.GE.U32.AND.EX P2, PT, R64, R65, PT, P2 ;  /* 0x000000414000720c */ /* 0x000fe20003f46120 */
[----:B------:R-:W-:Y:S02]  /*39c90*/  IMAD.MOV.U32 R102, RZ, RZ, R55 ;  /* 0x000000ffff667224 */ /* 0x000fe400078e0037 */
[----:B------:R-:W-:Y:S01]  /*39ca0*/  IMAD.WIDE.U32 R58, R35, R128, R52 ;  /* 0x00000080233a7225 */ /* 0x000fe200078e0034 */
[----:B------:R-:W-:-:S03]  /*39cb0*/  SEL R104, RZ, 0x1, P2 ;  /* 0x00000001ff687807 */ /* 0x000fc60001000000 */
[----:B------:R-:W-:Y:S01]  /*39cc0*/  IMAD.WIDE.U32.X R102, R110, R106, R102, P4 ;  /* 0x0000006a6e667225 */ /* 0x000fe200020e0466 */
[----:B------:R-:W-:Y:S02]  /*39cd0*/  IADD3 R57, P4, PT, R57, R62, RZ ;  /* 0x0000003e39397210 */ /* 0x000fe40007f9e0ff */
[----:B------:R-:W-:Y:S01]  /*39ce0*/  ISETP.GE.U32.AND P1, PT, R58, R52, PT ;  /* 0x000000343a00720c */ /* 0x000fe20003f26070 */
        /* <DEDUP_REMOVED lines=10> */
[----:B------:R-:W-:Y:S01]  /*39d90*/  IMAD.WIDE.U32 R54, P1, R35, R110, R54 ;  /* 0x0000006e23367225 */ /* 0x000fe20007820036 */
        /* <DEDUP_REMOVED lines=40> */
.L_x_237:
[----:B------:R-:W-:Y:S05]  /*3a020*/  BSYNC.RECONVERGENT B3 ;  /* 0x0000000000037941 */ /* 0x000fea0003800200 */
.L_x_236:
        /* <DEDUP_REMOVED lines=9> */
[----:B------:R-:W-:-:S03]  /*3a0c0*/  IMAD.WIDE.U32 R52, R110, R44, RZ ;  /* 0x0000002c6e347225 */ /* 0x000fc600078e00ff */
[----:B------:R-:W-:Y:S01]  /*3a0d0*/  ISETP.GE.U32.AND.EX P1, PT, R47, R55, PT, P1 ;  /* 0x000000372f00720c */ /* 0x000fe20003f26110 */
[----:B------:R-:W-:-:S03]  /*3a0e0*/  IMAD.WIDE.U32 R112, R44, R128, RZ ;  /* 0x000000802c707225 */ /* 0x000fc600078e00ff */
[----:B------:R-:W-:Y:S01]  /*3a0f0*/  ISETP.GE.U32.AND.EX P1, PT, R55, R64, P1, P2 ;  /* 0x000000403700720c */ /* 0x000fe20000f26120 */
[----:B------:R-:W-:-:S04]  /*3a100*/  IMAD.WIDE.U32 R54, R35, R44, RZ ;  /* 0x0000002c23367225 */ /* 0x000fc800078e00ff */
[----:B------:R-:W-:-:S04]  /*3a110*/  IMAD.WIDE.U32 R62, P2, R119, R35, R52 ;  /* 0x00000023773e7225 */ /* 0x000fc80007840034 */
[----:B------:R-:W-:-:S04]  /*3a120*/  IMAD.WIDE.U32 R52, R44, R35, R46 ;  /* 0x000000232c347225 */ /* 0x000fc800078e002e */
[----:B------:R-:W-:Y:S01]  /*3a130*/  @!P1 IADD3 R104, P5, PT, R104, 0x1, RZ ;  /* 0x0000000168689810 */ /* 0x000fe20007fbe0ff */
[----:B------:R-:W-:Y:S01]  /*3a140*/  IMAD.X R65, RZ, RZ, RZ, P2 ;  /* 0x000000ffff417224 */ /* 0x000fe200010e06ff */
[----:B------:R-:W-:Y:S01]  /*3a150*/  ISETP.GE.U32.AND P2, PT, R52, R46, PT ;  /* 0x0000002e3400720c */ /* 0x000fe20003f46070 */
[----:B------:R-:W-:Y:S02]  /*3a160*/  IMAD.MOV.U32 R64, RZ, RZ, R63 ;  /* 0x000000ffff407224 */ /* 0x000fe400078e003f */
[----:B------:R-:W-:Y:S01]  /*3a170*/  @!P1 IMAD.X R105, RZ, RZ, R105, P5 ;  /* 0x000000ffff699224 */ /* 0x000fe200028e0669 */
[----:B------:R-:W-:Y:S01]  /*3a180*/  IADD3 RZ, P5, PT, R55, R62, RZ ;  /* 0x0000003e37ff7210 */ /* 0x000fe20007fbe0ff */
[----:B------:R-:W-:Y:S01]  /*3a190*/  IMAD.IADD R45, R53, 0x1, R56 ;  /* 0x00000001352d7824 */ /* 0x000fe200078e0238 */
[----:B------:R-:W-:Y:S01]  /*3a1a0*/  LOP3.LUT R53, RZ, R48, RZ, 0x33, !PT ;  /* 0x00000030ff357212 */ /* 0x000fe200078e33ff */
[----:B------:R-:W-:Y:S01]  /*3a1b0*/  IMAD.X R63, RZ, RZ, RZ, P3 ;  /* 0x000000ffff3f7224 */ /* 0x000fe200018e06ff */
[----:B------:R-:W-:Y:S01]  /*3a1c0*/  @!P1 ISETP.NE.U32.AND P3, PT, R104, RZ, PT ;  /* 0x000000ff6800920c */ /* 0x000fe20003f65070 */
[----:B------:R-:W-:Y:S01]  /*3a1d0*/  IMAD.WIDE.U32.X R54, R119, R110, R64, P5 ;  /* 0x0000006e77367225 */ /* 0x000fe200028e0440 */
[----:B------:R-:W-:-:S02]  /*3a1e0*/  ISETP.GE.U32.AND.EX P2, PT, R45, R47, PT, P2 ;  /* 0x0000002f2d00720c */ /* 0x000fc40003f46120 */
[----:B------:R-:W-:Y:S01]  /*3a1f0*/  @!P1 ISETP.NE.AND.EX P3, PT, R105, RZ, PT, P3 ;  /* 0x000000ff6900920c */ /* 0x000fe20003f65330 */
[----:B------:R-:W-:Y:S01]  /*3a200*/  IMAD.MOV.U32 R62, RZ, RZ, R61 ;  /* 0x000000ffff3e7224 */ /* 0x000fe200078e003d */
[----:B------:R-:W-:Y:S01]  /*3a210*/  IADD3 R47, P5, PT, R104, R54, RZ ;  /* 0x00000036682f7210 */ /* 0x000fe20007fbe0ff */
[----:B------:R-:W-:Y:S01]  /*3a220*/  IMAD.X R61, RZ, RZ, RZ, P4 ;  /* 0x000000ffff3d7224 */ /* 0x000fe200020e06ff */
[----:B------:R-:W-:-:S03]  /*3a230*/  SEL R54, RZ, 0x1, P2 ;  /* 0x00000001ff367807 */ /* 0x000fc60001000000 */
[----:B------:R-:W-:Y:S01]  /*3a240*/  IMAD.X R49, R105, 0x1, R55, P5 ;  /* 0x0000000169317824 */ /* 0x000fe200028e0637 */
[----:B------:R-:W-:-:S04]  /*3a250*/  IADD3 R54, P2, PT, R47, R54, RZ ;  /* 0x000000362f367210 */ /* 0x000fc80007f5e0ff */
[----:B------:R-:W-:Y:S01]  /*3a260*/  ISETP.GE.U32.AND P5, PT, R54, R47, PT ;  /* 0x0000002f3600720c */ /* 0x000fe20003fa6070 */
[----:B------:R-:W-:Y:S01]  /*3a270*/  IMAD.X R55, RZ, RZ, R49, P2 ;  /* 0x000000ffff377224 */ /* 0x000fe200010e0631 */
[----:B------:R-:W-:Y:S01]  /*3a280*/  ISETP.LT.U32.AND P2, PT, R47, R104, PT ;  /* 0x000000682f00720c */ /* 0x000fe20003f41070 */
[----:B------:R-:W-:-:S03]  /*3a290*/  IMAD.WIDE.U32 R46, R110, R33, RZ ;  /* 0x000000216e2e7225 */ /* 0x000fc600078e00ff */
[----:B------:R-:W-:-:S04]  /*3a2a0*/  ISETP.GE.U32.AND.EX P5, PT, R55, R49, PT, P5 ;  /* 0x000000313700720c */ /* 0x000fc80003fa6150 */
[----:B------:R-:W-:Y:S01]  /*3a2b0*/  ISETP.LT.U32.OR.EX P2, PT, R49, R105, !P5, P2 ;  /* 0x000000693100720c */ /* 0x000fe20006f41520 */
[----:B------:R-:W-:Y:S01]  /*3a2c0*/  IMAD.WIDE.U32 R46, P5, R127, R35, R46 ;  /* 0x000000237f2e7225 */ /* 0x000fe200078a002e */
[----:B------:R-:W-:Y:S02]  /*3a2d0*/  @!P1 SEL R49, RZ, 0x1, P3 ;  /* 0x00000001ff319807 */ /* 0x000fe40001800000 */
[----:B------:R-:W-:Y:S01]  /*3a2e0*/  SEL R103, RZ, 0x1, !P2 ;  /* 0x00000001ff677807 */ /* 0x000fe20005000000 */
[----:B------:R-:W-:-:S04]  /*3a2f0*/  IMAD.WIDE.U32 R104, R35, R33, RZ ;  /* 0x0000002123687225 */ /* 0x000fc800078e00ff */
[----:B------:R-:W-:Y:S01]  /*3a300*/  IMAD.X R65, RZ, RZ, RZ, P5 ;  /* 0x000000ffff417224 */ /* 0x000fe200028e06ff */
[----:B------:R-:W-:Y:S01]  /*3a310*/  IADD3 RZ, P3, PT, R105, R46, RZ ;  /* 0x0000002e69ff7210 */ /* 0x000fe20007f7e0ff */
[----:B------:R-:W-:Y:S01]  /*3a320*/  IMAD.WIDE.U32 R104, R127, R35, RZ ;  /* 0x000000237f687225 */ /* 0x000fe200078e00ff */
[----:B------:R-:W-:-:S03]  /*3a330*/  @!P1 IADD3 R108, P5, PT, R49, R108, RZ ;  /* 0x0000006c316c9210 */ /* 0x000fc60007fbe0ff */
[----:B------:R-:W-:Y:S02]  /*3a340*/  IMAD.MOV.U32 R64, RZ, RZ, R47 ;  /* 0x000000ffff407224 */ /* 0x000fe400078e002f */
[----:B------:R-:W-:-:S04]  /*3a350*/  IMAD.WIDE.U32 R46, R33, R35, R54 ;  /* 0x00000023212e7225 */ /* 0x000fc800078e0036 */
[----:B------:R-:W-:-:S04]  /*3a360*/  IMAD.WIDE.U32 R104, P2, R33, R110, R104 ;  /* 0x0000006e21687225 */ /* 0x000fc80007840068 */
[----:B------:R-:W-:Y:S01]  /*3a370*/  @!P1 IMAD.X R115, RZ, RZ, R115, P5 ;  /* 0x000000ffff739224 */ /* 0x000fe200028e0673 */
[----:B------:R-:W-:Y:S01]  /*3a380*/  ISETP.GE.U32.AND P1, PT, R46, R54, PT ;  /* 0x000000362e00720c */ /* 0x000fe20003f26070 */
[----:B------:R-:W-:Y:S01]  /*3a390*/  IMAD.IADD R118, R47, 0x1, R104 ;  /* 0x000000012f767824 */ /* 0x000fe200078e0268 */
[----:B------:R-:W-:Y:S01]  /*3a3a0*/  IADD3 RZ, P5, PT, R60, R113, RZ ;  /* 0x000000713cff7210 */ /* 0x000fe20007fbe0ff */
[----:B------:R-:W-:Y:S01]  /*3a3b0*/  IMAD.WIDE.U32.X R64, R127, R110, R64, P3 ;  /* 0x0000006e7f407225 */ /* 0x000fe200018e0440 */
[----:B------:R-:W-:Y:S02]  /*3a3c0*/  IADD3 R103, P3, PT, R108, R103, RZ ;  /* 0x000000676c677210 */ /* 0x000fe40007f7e0ff */
[----:B------:R-:W-:Y:S01]  /*3a3d0*/  ISETP.GE.U32.AND.EX P1, PT, R118, R55, PT, P1 ;  /* 0x000000377600720c */ /* 0x000fe20003f26110 */
[----:B------:R-:W-:-:S03]  /*3a3e0*/  IMAD.WIDE.U32.X R62, R119, R106, R62, P5 ;  /* 0x0000006a773e7225 */ /* 0x000fc600028e043e */
[----:B------:R-:W-:Y:S01]  /*3a3f0*/  SEL R47, RZ, 0x1, P1 ;  /* 0x00000001ff2f7807 */ /* 0x000fe20000800000 */
[----:B------:R-:W-:Y:S01]  /*3a400*/  IMAD.X R115, RZ, RZ, R115, P3 ;  /* 0x000000ffff737224 */ /* 0x000fe200018e0673 */
[----:B------:R-:W-:Y:S01]  /*3a410*/  IADD3 R64, P3, PT, R103, R64, RZ ;  /* 0x0000004067407210 */ /* 0x000fe20007f7e0ff */
[----:B------:R-:W-:-:S03]  /*3a420*/  IMAD.WIDE.U32 R54, R33, R128, RZ ;  /* 0x0000008021367225 */ /* 0x000fc600078e00ff */
[----:B------:R-:W-:Y:S01]  /*3a430*/  IADD3 R47, P1, PT, R64, R47, RZ ;  /* 0x0000002f402f7210 */ /* 0x000fe20007f3e0ff */
[----:B------:R-:W-:Y:S01]  /*3a440*/  IMAD.X R108, R115, 0x1, R65, P3 ;  /* 0x00000001736c7824 */ /* 0x000fe200018e0641 */
[----:B------:R-:W-:Y:S01]  /*3a450*/  IADD3 R113, P3, PT, R52, R62, RZ ;  /* 0x0000003e34717210 */ /* 0x000fe20007f7e0ff */
[----:B------:R-:W-:Y:S01]  /*3a460*/  IMAD R49, R107, R74, RZ ;  /* 0x0000004a6b317224 */ /* 0x000fe200078e02ff */
[----:B------:R-:W-:Y:S01]  /*3a470*/  ISETP.GE.U32.AND P5, PT, R47, R64, PT ;  /* 0x000000402f00720c */ /* 0x000fe20003fa6070 */
[----:B------:R-:W-:Y:S01]  /*3a480*/  IMAD.X R129, RZ, RZ, R108, P1 ;  /* 0x000000ffff817224 */ /* 0x000fe200008e066c */
[----:B------:R-:W-:Y:S01]  /*3a490*/  ISETP.LT.U32.AND P1, PT, R64, R103, PT ;  /* 0x000000674000720c */ /* 0x000fe20003f21070 */
[----:B------:R-:W-:Y:S01]  /*3a4a0*/  IMAD.X R116, R45, 0x1, R63, P3 ;  /* 0x000000012d747824 */ /* 0x000fe200018e063f */
[----:B------:R-:W-:Y:S01]  /*3a4b0*/  IADD3 RZ, P3, PT, R50, R55, RZ ;  /* 0x0000003732ff7210 */ /* 0x000fe20007f7e0ff */
[----:B------:R-:W-:Y:S01]  /*3a4c0*/  IMAD.X R103, RZ, RZ, RZ, P0 ;  /* 0x000000ffff677224 */ /* 0x000fe200000e06ff */
[----:B------:R-:W-:Y:S01]  /*3a4d0*/  ISETP.GE.U32.AND.EX P5, PT, R129, R108, PT, P5 ;  /* 0x0000006c8100720c */ /* 0x000fe20003fa6150 */
[----:B------:R-:W-:-:S02]  /*3a4e0*/  IMAD R131, R48, R75, R49 ;  /* 0x0000004b30837224 */ /* 0x000fc400078e0231 */
[----:B------:R-:W-:Y:S01]  /*3a4f0*/  IMAD.WIDE.U32 R48, R48, R74, RZ ;  /* 0x0000004a30307225 */ /* 0x000fe200078e00ff */
[----:B------:R-:W-:-:S03]  /*3a500*/  ISETP.LT.U32.OR.EX P1, PT, R108, R115, !P5, P1 ;  /* 0x000000736c00720c */ /* 0x000fc60006f21510 */
[----:B------:R-:W-:Y:S02]  /*3a510*/  IMAD.MOV.U32 R108, RZ, RZ, R102 ;  /* 0x000000ffff6c7224 */ /* 0x000fe400078e0066 */
[----:B------:R-:W-:Y:S02]  /*3a520*/  IMAD.IADD R131, R49, 0x1, R131 ;  /* 0x0000000131837824 */ /* 0x000fe400078e0283 */
[----:B------:R-:W-:-:S04]  /*3a530*/  IMAD.WIDE.U32 R54, R44, R128, R108 ;  /* 0x000000802c367225 */ /* 0x000fc800078e006c */
[----:B------:R-:W-:Y:S01]  /*3a540*/  IMAD.IADD R123, R60, 0x1, R55 ;  /* 0x000000013c7b7824 */ /* 0x000fe200078e0237 */
[----:B------:R-:W-:Y:S01]  /*3a550*/  ISETP.GE.U32.AND P0, PT, R54, R102, PT ;  /* 0x000000663600720c */ /* 0x000fe20003f06070 */
[----:B------:R-:W-:-:S03]  /*3a560*/  IMAD.WIDE.U32 R64, R131, R72, RZ ;  /* 0x0000004883407225 */ /* 0x000fc600078e00ff */
[----:B------:R-:W-:Y:S01]  /*3a570*/  ISETP.GE.U32.AND.EX P0, PT, R123, R109, PT, P0 ;  /* 0x0000006d7b00720c */ /* 0x000fe20003f06100 */
[----:B------:R-:W-:Y:S02]  /*3a580*/  IMAD.X R109, RZ, RZ, RZ, P2 ;  /* 0x000000ffff6d7224 */ /* 0x000fe400010e06ff */
[C---:B------:R-:W-:Y:S01]  /*3a590*/  IMAD.WIDE.U32 R62, R48.reuse, R72, RZ ;  /* 0x00000048303e7225 */ /* 0x040fe200078e00ff */
[----:B------:R-:W-:Y:S02]  /*3a5a0*/  SEL R114, RZ, 0x1, P0 ;  /* 0x00000001ff727807 */ /* 0x000fe40000000000 */
[C---:B------:R-:W-:Y:S01]  /*3a5b0*/  ISETP.GE.U32.AND P0, PT, R113.reuse, R52, PT ;  /* 0x000000347100720c */ /* 0x040fe20003f06070 */
[----:B------:R-:W-:Y:S01]  /*3a5c0*/  IMAD.WIDE.U32 R64, P4, R48, R73, R64 ;  /* 0x0000004930407225 */ /* 0x000fe20007880040 */
[----:B------:R-:W-:Y:S02]  /*3a5d0*/  IADD3 R114, P2, PT, R113, R114, RZ ;  /* 0x0000007271727210 */ /* 0x000fe40007f5e0ff */
[----:B------:R-:W-:Y:S01]  /*3a5e0*/  ISETP.GT.U32.AND P5, PT, R62, R53, PT ;  /* 0x000000353e00720c */ /* 0x000fe20003fa4070 */
[----:B------:R-:W-:Y:S01]  /*3a5f0*/  IMAD.MOV.U32 R102, RZ, RZ, R51 ;  /* 0x000000ffff667224 */ /* 0x000fe200078e0033 */
[----:B------:R-:W-:Y:S01]  /*3a600*/  LOP3.LUT R53, RZ, R107, RZ, 0x33, !PT ;  /* 0x0000006bff357212 */ /* 0x000fe200078e33ff */
[----:B------:R-:W-:Y:S01]  /*3a610*/  IMAD.X R115, RZ, RZ, R116, P2 ;  /* 0x000000ffff737224 */ /* 0x000fe200010e0674 */
[----:B------:R-:W-:Y:S01]  /*3a620*/  ISETP.GE.U32.AND P2, PT, R114, R113, PT ;  /* 0x000000717200720c */ /* 0x000fe20003f46070 */
[----:B------:R-:W-:Y:S01]  /*3a630*/  IMAD.WIDE.U32.X R102, R127, R106, R102, P3 ;  /* 0x0000006a7f667225 */ /* 0x000fe200018e0466 */
[----:B------:R-:W-:-:S02]  /*3a640*/  IADD3 R60, P3, PT, R63, R64, RZ ;  /* 0x000000403f3c7210 */ /* 0x000fc40007f7e0ff */
[----:B------:R-:W-:Y:S01]  /*3a650*/  ISETP.GE.U32.AND.EX P0, PT, R116, R45, PT, P0 ;  /* 0x0000002d7400720c */ /* 0x000fe20003f06100 */
[----:B------:R-:W-:Y:S01]  /*3a660*/  IMAD.WIDE.U32 R62, R44, R35, RZ ;  /* 0x000000232c3e7225 */ /* 0x000fe200078e00ff */
[----:B------:R-:W-:Y:S02]  /*3a670*/  ISETP.GE.U32.AND.EX P2, PT, R115, R116, PT, P2 ;  /* 0x000000747300720c */ /* 0x000fe40003f46120 */
[----:B------:R-:W-:Y:S01]  /*3a680*/  ISETP.GT.U32.AND.EX P5, PT, R60, R53, PT, P5 ;  /* 0x000000353c00720c */ /* 0x000fe20003fa4150 */
[----:B------:R-:W-:Y:S01]  /*3a690*/  IMAD.X R107, RZ, RZ, RZ, P4 ;  /* 0x000000ffff6b7224 */ /* 0x000fe200020e06ff */
[----:B------:R-:W-:Y:S01]  /*3a6a0*/  IADD3 RZ, P4, PT, R56, R63, RZ ;  /* 0x0000003f38ff7210 */ /* 0x000fe20007f9e0ff */
[----:B------:R-:W-:Y:S01]  /*3a6b0*/  IMAD.MOV.U32 R106, RZ, RZ, R65 ;  /* 0x000000ffff6a7224 */ /* 0x000fe200078e0041 */
[----:B------:R-:W-:Y:S01]  /*3a6c0*/  SEL R108, RZ, 0x1, !P5 ;  /* 0x00000001ff6c7807 */ /* 0x000fe20006800000 */
[----:B------:R-:W-:-:S04]  /*3a6d0*/  IMAD.WIDE.U32 R52, R119, R44, RZ ;  /* 0x0000002c77347225 */ /* 0x000fc800078e00ff */
[----:B------:R-:W-:Y:S02]  /*3a6e0*/  IMAD.MOV.U32 R60, RZ, RZ, R57 ;  /* 0x000000ffff3c7224 */ /* 0x000fe400078e0039 */
[----:B------:R-:W-:-:S04]  /*3a6f0*/  IMAD.WIDE.U32.X R106, R131, R73, R106, P3 ;  /* 0x00000049836a7225 */ /* 0x000fc800018e046a */
[----:B------:R-:W-:Y:S01]  /*3a700*/  IMAD.WIDE.U32 R62, R44, R44, RZ ;  /* 0x0000002c2c3e7225 */ /* 0x000fe200078e00ff */
[----:B------:R-:W-:Y:S02]  /*3a710*/  IADD3 R113, P3, PT, R58, R106, RZ ;  /* 0x0000006a3a717210 */ /* 0x000fe40007f7e0ff */
[----:B------:R-:W-:Y:S01]  /*3a720*/  SEL R62, RZ, 0x1, !P1 ;  /* 0x00000001ff3e7807 */ /* 0x000fe20004800000 */
[----:B------:R-:W-:-:S04]  /*3a730*/  IMAD.WIDE.U32.X R60, R119, R110, R60, P4 ;  /* 0x0000006e773c7225 */ /* 0x000fc800020e043c */
[----:B------:R-:W-:-:S04]  /*3a740*/  IMAD.WIDE.U32 R52, P4, R44, R119, R52 ;  /* 0x000000772c347225 */ /* 0x000fc80007880034 */
[----:B------:R-:W-:Y:S01]  /*3a750*/  IMAD.WIDE.U32 R64, R33, R35, RZ ;  /* 0x0000002321407225 */ /* 0x000fe200078e00ff */
[----:B------:R-:W-:-:S03]  /*3a760*/  IADD3 RZ, P5, PT, R63, R52, RZ ;  /* 0x000000343fff7210 */ /* 0x000fc60007fbe0ff */
[----:B------:R-:W-:Y:S01]  /*3a770*/  IMAD.MOV.U32 R120, RZ, RZ, R46 ;  /* 0x000000ffff787224 */ /* 0x000fe200078e002e */
[----:B------:R-:W-:Y:S01]  /*3a780*/  IADD3 RZ, P6, PT, R104, R65, RZ ;  /* 0x0000004168ff7210 */ /* 0x000fe20007fde0ff */
[----:B------:R-:W-:Y:S02]  /*3a790*/  IMAD.X R112, R111, 0x1, R107, P3 ;  /* 0x000000016f707824 */ /* 0x000fe400018e066b */
[----:B------:R-:W-:Y:S02]  /*3a7a0*/  IMAD.MOV.U32 R46, RZ, RZ, RZ ;  /* 0x000000ffff2e7224 */ /* 0x000fe400078e00ff */
        /* <DEDUP_REMOVED lines=18> */
.L_x_239:
[----:B------:R-:W-:Y:S05]  /*3a8d0*/  BSYNC.RECONVERGENT B3 ;  /* 0x0000000000037941 */ /* 0x000fea0003800200 */
.L_x_238:
[----:B------:R-:W-:Y:S01]  /*3a8e0*/  IADD3 R108, P2, PT, R113, R108, RZ ;  /* 0x0000006c716c7210 */ /* 0x000fe20007f5e0ff */
[----:B------:R-:W-:Y:S01]  /*3a8f0*/  IMAD.MOV.U32 R65, RZ, RZ, R109 ;  /* 0x000000ffff417224 */ /* 0x000fe200078e006d */
[----:B------:R-:W-:Y:S01]  /*3a900*/  IADD3 R121, P0, PT, R120, R60, RZ ;  /* 0x0000003c78797210 */ /* 0x000fe20007f1e0ff */
[----:B------:R-:W-:Y:S01]  /*3a910*/  IMAD.WIDE.U32 R106, R119, R33, RZ ;  /* 0x00000021776a7225 */ /* 0x000fe200078e00ff */
[----:B------:R-:W-:Y:S01]  /*3a920*/  ISETP.GE.U32.AND P1, PT, R108, R113, PT ;  /* 0x000000716c00720c */ /* 0x000fe20003f26070 */
[----:B------:R-:W-:Y:S02]  /*3a930*/  BSSY.RECONVERGENT B3, `(.L_x_240) ;  /* 0x00000e5000037945 */ /* 0x000fe40003800200 */
[----:B------:R-:W-:Y:S02]  /*3a940*/  IMAD.X R109, RZ, RZ, R112, P2 ;  /* 0x000000ffff6d7224 */ /* 0x000fe400010e0670 */
[----:B------:R-:W-:Y:S01]  /*3a950*/  IMAD.X R55, R118, 0x1, R61, P0 ;  /* 0x0000000176377824 */ /* 0x000fe200000e063d */
[----:B------:R-:W-:Y:S01]  /*3a960*/  ISETP.LT.U32.AND P0, PT, R113, R58, PT ;  /* 0x0000003a7100720c */ /* 0x000fe20003f01070 */
[----:B------:R-:W-:Y:S01]  /*3a970*/  IMAD.WIDE.U32 R124, R44, R35, R114 ;  /* 0x000000232c7c7225 */ /* 0x000fe200078e0072 */
[----:B------:R-:W-:-:S03]  /*3a980*/  ISETP.GE.U32.AND.EX P1, PT, R109, R112, PT, P1 ;  /* 0x000000706d00720c */ /* 0x000fc60003f26110 */
[----:B------:R-:W-:Y:S01]  /*3a990*/  IMAD.WIDE.U32 R60, P3, R127, R44, R106 ;  /* 0x0000002c7f3c7225 */ /* 0x000fe2000786006a */
[----:B------:R-:W-:-:S03]  /*3a9a0*/  ISETP.LT.U32.OR.EX P0, PT, R112, R111, !P1, P0 ;  /* 0x0000006f7000720c */ /* 0x000fc60004f01500 */
[----:B------:R-:W-:Y:S01]  /*3a9b0*/  IMAD.WIDE.U32 R112, R131, R70, RZ ;  /* 0x0000004683707225 */ /* 0x000fe200078e00ff */
[----:B------:R-:W-:Y:S02]  /*3a9c0*/  SEL R51, RZ, 0x1, !P0 ;  /* 0x00000001ff337807 */ /* 0x000fe40004000000 */
[----:B------:R-:W-:Y:S01]  /*3a9d0*/  ISETP.GE.U32.AND P0, PT, R124, R114, PT ;  /* 0x000000727c00720c */ /* 0x000fe20003f06070 */
[----:B------:R-:W-:Y:S02]  /*3a9e0*/  IMAD.IADD R125, R56, 0x1, R125 ;  /* 0x00000001387d7824 */ /* 0x000fe400078e027d */
[----:B------:R-:W-:-:S03]  /*3a9f0*/  IMAD.WIDE.U32 R56, R48, R70, R108 ;  /* 0x0000004630387225 */ /* 0x000fc600078e006c */
[----:B------:R-:W-:Y:S01]  /*3aa00*/  ISETP.GE.U32.AND.EX P0, PT, R125, R115, PT, P0 ;  /* 0x000000737d00720c */ /* 0x000fe20003f06100 */
[----:B------:R-:W-:Y:S02]  /*3aa10*/  IMAD.X R111, RZ, RZ, RZ, P3 ;  /* 0x000000ffff6f7224 */ /* 0x000fe400018e06ff */
[----:B------:R-:W-:-:S04]  /*3aa20*/  IMAD.WIDE.U32 R112, P3, R48, R71, R112 ;  /* 0x0000004730707225 */ /* 0x000fc80007860070 */
[----:B------:R-:W-:Y:S01]  /*3aa30*/  IMAD.X R107, RZ, RZ, RZ, P4 ;  /* 0x000000ffff6b7224 */ /* 0x000fe200020e06ff */
[----:B------:R-:W-:Y:S01]  /*3aa40*/  IADD3 R51, P4, PT, R51, R56, RZ ;  /* 0x0000003833337210 */ /* 0x000fe20007f9e0ff */
[----:B------:R-:W-:Y:S02]  /*3aa50*/  IMAD.IADD R58, R112, 0x1, R57 ;  /* 0x00000001703a7824 */ /* 0x000fe400078e0239 */
[----:B------:R-:W-:-:S04]  /*3aa60*/  IMAD.WIDE.U32 R62, R44, R33, RZ ;  /* 0x000000212c3e7225 */ /* 0x000fc800078e00ff */
[----:B------:R-:W-:Y:S01]  /*3aa70*/  IMAD.X R57, RZ, RZ, RZ, P3 ;  /* 0x000000ffff397224 */ /* 0x000fe200018e06ff */
[----:B------:R-:W-:Y:S01]  /*3aa80*/  ISETP.GE.U32.AND P3, PT, R51, R56, PT ;  /* 0x000000383300720c */ /* 0x000fe20003f66070 */
[----:B------:R-:W-:Y:S01]  /*3aa90*/  IMAD.X R49, RZ, RZ, R58, P4 ;  /* 0x000000ffff317224 */ /* 0x000fe200020e063a */
[----:B------:R-:W-:Y:S01]  /*3aaa0*/  IADD3 RZ, P2, PT, R63, R60, RZ ;  /* 0x0000003c3fff7210 */ /* 0x000fe20007f5e0ff */
[----:B------:R-:W-:Y:S01]  /*3aab0*/  IMAD.WIDE.U32 R114, R48, R70, RZ ;  /* 0x0000004630727225 */ /* 0x000fe200078e00ff */
[----:B------:R-:W-:Y:S02]  /*3aac0*/  SEL R114, RZ, 0x1, P0 ;  /* 0x00000001ff727807 */ /* 0x000fe40000000000 */
[----:B------:R-:W-:Y:S01]  /*3aad0*/  ISETP.LT.U32.AND P0, PT, R56, R108, PT ;  /* 0x0000006c3800720c */ /* 0x000fe20003f01070 */
[----:B------:R-:W-:Y:S01]  /*3aae0*/  IMAD.MOV.U32 R106, RZ, RZ, R53 ;  /* 0x000000ffff6a7224 */ /* 0x000fe200078e0035 */
[----:B------:R-:W-:Y:S01]  /*3aaf0*/  ISETP.GE.U32.AND.EX P4, PT, R49, R58, PT, P3 ;  /* 0x0000003a3100720c */ /* 0x000fe20003f86130 */
[----:B------:R-:W-:Y:S01]  /*3ab00*/  IMAD.WIDE.U32 R62, R127, R44, RZ ;  /* 0x0000002c7f3e7225 */ /* 0x000fe200078e00ff */
[----:B------:R-:W-:-:S02]  /*3ab10*/  IADD3 RZ, P3, PT, R115, R112, RZ ;  /* 0x0000007073ff7210 */ /* 0x000fc40007f7e0ff */
[----:B------:R-:W-:Y:S01]  /*3ab20*/  ISETP.LT.U32.OR.EX P0, PT, R58, R109, !P4, P0 ;  /* 0x0000006d3a00720c */ /* 0x000fe20006701500 */
[----:B------:R-:W-:Y:S01]  /*3ab30*/  IMAD.WIDE.U32.X R106, R119, R119, R106, P5 ;  /* 0x00000077776a7225 */ /* 0x000fe200028e046a */
[C---:B------:R-:W-:Y:S02]  /*3ab40*/  IADD3 R108, P5, PT, R121.reuse, R114, RZ ;  /* 0x00000072796c7210 */ /* 0x040fe40007fbe0ff */
[----:B------:R-:W-:Y:S01]  /*3ab50*/  ISETP.GE.U32.AND P4, PT, R121, R120, PT ;  /* 0x000000787900720c */ /* 0x000fe20003f86070 */
[----:B------:R-:W-:Y:S02]  /*3ab60*/  IMAD.MOV.U32 R56, RZ, RZ, R113 ;  /* 0x000000ffff387224 */ /* 0x000fe400078e0071 */
[----:B------:R-:W-:Y:S02]  /*3ab70*/  IMAD.MOV.U32 R64, RZ, RZ, R105 ;  /* 0x000000ffff407224 */ /* 0x000fe400078e0069 */
[----:B------:R-:W-:-:S04]  /*3ab80*/  IMAD.WIDE.U32 R116, R33, R44, RZ ;  /* 0x0000002c21747225 */ /* 0x000fc800078e00ff */
[----:B------:R-:W-:-:S04]  /*3ab90*/  IMAD.WIDE.U32 R62, P1, R33, R119, R62 ;  /* 0x00000077213e7225 */ /* 0x000fc8000782003e */
[----:B------:R-:W-:Y:S01]  /*3aba0*/  IMAD.WIDE.U32.X R56, R131, R71, R56, P3 ;  /* 0x0000004783387225 */ /* 0x000fe200018e0438 */
[----:B------:R-:W-:-:S03]  /*3abb0*/  ISETP.GE.U32.AND P3, PT, R108, R121, PT ;  /* 0x000000796c00720c */ /* 0x000fc60003f66070 */
[----:B------:R-:W-:Y:S01]  /*3abc0*/  IMAD.X R109, RZ, RZ, R55, P5 ;  /* 0x000000ffff6d7224 */ /* 0x000fe200028e0637 */
[----:B------:R-:W-:Y:S01]  /*3abd0*/  IADD3 R53, P5, PT, R54, R56, RZ ;  /* 0x0000003836357210 */ /* 0x000fe20007fbe0ff */
[----:B------:R-:W-:-:S04]  /*3abe0*/  IMAD.WIDE.U32.X R64, R127, R110, R64, P6 ;  /* 0x0000006e7f407225 */ /* 0x000fc800030e0440 */
[----:B------:R-:W-:Y:S01]  /*3abf0*/  IMAD.X R59, RZ, RZ, RZ, P1 ;  /* 0x000000ffff3b7224 */ /* 0x000fe200008e06ff */
[----:B------:R-:W-:Y:S01]  /*3ac00*/  IADD3 RZ, P1, PT, R62, R117, RZ ;  /* 0x000000753eff7210 */ /* 0x000fe20007f3e0ff */
[----:B------:R-:W-:Y:S02]  /*3ac10*/  IMAD.MOV.U32 R110, RZ, RZ, R61 ;  /* 0x000000ffff6e7224 */ /* 0x000fe400078e003d */
[----:B------:R-:W-:-:S04]  /*3ac20*/  IMAD.WIDE.U32 R60, R127, R33, RZ ;  /* 0x000000217f3c7225 */ /* 0x000fc800078e00ff */
[----:B------:R-:W-:Y:S01]  /*3ac30*/  IMAD.WIDE.U32 R112, R33, R33, RZ ;  /* 0x0000002121707225 */ /* 0x000fe200078e00ff */
[----:B------:R-:W-:Y:S02]  /*3ac40*/  SEL R112, RZ, 0x1, !P0 ;  /* 0x00000001ff707807 */ /* 0x000fe40004000000 */
[----:B------:R-:W-:Y:S01]  /*3ac50*/  ISETP.GE.U32.AND.EX P0, PT, R109, R55, PT, P3 ;  /* 0x000000376d00720c */ /* 0x000fe20003f06130 */
[----:B------:R-:W-:Y:S02]  /*3ac60*/  IMAD.MOV.U32 R58, RZ, RZ, R63 ;  /* 0x000000ffff3a7224 */ /* 0x000fe400078e003f */
[-C--:B------:R-:W-:Y:S01]  /*3ac70*/  IMAD.WIDE.U32.X R110, R127, R119.reuse, R110, P2 ;  /* 0x000000777f6e7225 */ /* 0x080fe200010e046e */
[----:B------:R-:W-:Y:S02]  /*3ac80*/  ISETP.GE.U32.AND.EX P0, PT, R55, R118, P0, P4 ;  /* 0x000000763700720c */ /* 0x000fe40000706140 */
[----:B------:R-:W-:Y:S01]  /*3ac90*/  IADD3 R112, P4, PT, R53, R112, RZ ;  /* 0x0000007035707210 */ /* 0x000fe20007f9e0ff */
        /* <DEDUP_REMOVED lines=27> */
[----:B------:R-:W-:-:S04]  /*3ae50*/  IMAD.WIDE.U32 R122, R56, R72, RZ ;  /* 0x00000048387a7225 */ /* 0x000fc800078e00ff */
[----:B------:R-:W-:Y:S02]  /*3ae60*/  IMAD.X R121, RZ, RZ, RZ, P4 ;  /* 0x000000ffff797224 */ /* 0x000fe400020e06ff */
[----:B------:R-:W-:-:S04]  /*3ae70*/  IMAD.WIDE.U32 R118, P4, R56, R73, R118 ;  /* 0x0000004938767225 */ /* 0x000fc80007880076 */
[----:B------:R-:W-:Y:S02]  /*3ae80*/  IMAD.MOV.U32 R120, RZ, RZ, R115 ;  /* 0x000000ffff787224 */ /* 0x000fe400078e0073 */
[----:B------:R-:W-:Y:S01]  /*3ae90*/  IMAD.X R127, RZ, RZ, RZ, P5 ;  /* 0x000000ffff7f7224 */ /* 0x000fe200028e06ff */
[----:B------:R-:W-:Y:S01]  /*3aea0*/  ISETP.GT.U32.AND P5, PT, R122, R51, PT ;  /* 0x000000337a00720c */ /* 0x000fe20003fa4070 */
[----:B------:R-:W-:Y:S01]  /*3aeb0*/  IMAD.WIDE.U32.X R120, R131, R69, R120, P3 ;  /* 0x0000004583787225 */ /* 0x000fe200018e0478 */
[----:B------:R-:W-:Y:S02]  /*3aec0*/  SEL R51, RZ, 0x1, !P1 ;  /* 0x00000001ff337807 */ /* 0x000fe40004800000 */
[----:B------:R-:W-:Y:S01]  /*3aed0*/  IADD3 R118, P3, PT, R123, R118, RZ ;  /* 0x000000767b767210 */ /* 0x000fe20007f7e0ff */
[----:B------:R-:W-:Y:S01]  /*3aee0*/  IMAD.MOV.U32 R126, RZ, RZ, R117 ;  /* 0x000000ffff7e7224 */ /* 0x000fe200078e0075 */
[----:B------:R-:W-:Y:S01]  /*3aef0*/  @!P0 IADD3 R47, P1, PT, R47, 0x1, RZ ;  /* 0x000000012f2f8810 */ /* 0x000fe20007f3e0ff */
[----:B------:R-:W-:-:S04]  /*3af00*/  IMAD.WIDE.U32 R122, R44, R44, R108 ;  /* 0x0000002c2c7a7225 */ /* 0x000fc800078e006c */
[----:B------:R-:W-:Y:S01]  /*3af10*/  IMAD.WIDE.U32.X R126, R131, R67, R126, P2 ;  /* 0x00000043837e7225 */ /* 0x000fe200010e047e */
[----:B------:R-:W-:-:S03]  /*3af20*/  ISETP.GT.U32.AND.EX P2, PT, R118, R49, PT, P5 ;  /* 0x000000317600720c */ /* 0x000fc60003f44150 */
[----:B------:R-:W-:Y:S02]  /*3af30*/  IMAD.IADD R49, R52, 0x1, R123 ;  /* 0x0000000134317824 */ /* 0x000fe400078e027b */
[----:B------:R-:W-:Y:S01]  /*3af40*/  @!P0 IMAD.X R129, RZ, RZ, R129, P1 ;  /* 0x000000ffff818224 */ /* 0x000fe200008e0681 */
[----:B------:R-:W-:Y:S01]  /*3af50*/  ISETP.GE.U32.AND P1, PT, R122, R108, PT ;  /* 0x0000006c7a00720c */ /* 0x000fe20003f26070 */
[----:B------:R-:W-:Y:S01]  /*3af60*/  IMAD.WIDE.U32 R52, R48, R68, R112 ;  /* 0x0000004430347225 */ /* 0x000fe200078e0070 */
[----:B------:R-:W-:Y:S02]  /*3af70*/  IADD3 R108, P5, PT, R47, R106, RZ ;  /* 0x0000006a2f6c7210 */ /* 0x000fe40007fbe0ff */
[----:B------:R-:W-:Y:S01]  /*3af80*/  ISETP.GE.U32.AND.EX P1, PT, R49, R109, PT, P1 ;  /* 0x0000006d3100720c */ /* 0x000fe20003f26110 */
[----:B------:R-:W-:Y:S01]  /*3af90*/  IMAD.X R115, RZ, RZ, RZ, P4 ;  /* 0x000000ffff737224 */ /* 0x000fe200020e06ff */
[----:B------:R-:W-:Y:S01]  /*3afa0*/  IADD3 R109, P4, PT, R51, R52, RZ ;  /* 0x00000034336d7210 */ /* 0x000fe20007f9e0ff */
[----:B------:R-:W-:Y:S01]  /*3afb0*/  IMAD.IADD R117, R114, 0x1, R53 ;  /* 0x0000000172757824 */ /* 0x000fe200078e0235 */
[----:B------:R-:W-:Y:S01]  /*3afc0*/  SEL R53, RZ, 0x1, P1 ;  /* 0x00000001ff357807 */ /* 0x000fe20000800000 */
[----:B------:R-:W-:Y:S01]  /*3afd0*/  IMAD.MOV.U32 R114, RZ, RZ, R119 ;  /* 0x000000ffff727224 */ /* 0x000fe200078e0077 */
[----:B------:R-:W-:Y:S01]  /*3afe0*/  ISETP.LT.U32.AND P1, PT, R52, R112, PT ;  /* 0x000000703400720c */ /* 0x000fe20003f21070 */
[----:B------:R-:W-:Y:S01]  /*3aff0*/  IMAD.X R112, RZ, RZ, R117, P4 ;  /* 0x000000ffff707224 */ /* 0x000fe200020e0675 */
[----:B------:R-:W-:Y:S01]  /*3b000*/  ISETP.GE.U32.AND P4, PT, R109, R52, PT ;  /* 0x000000346d00720c */ /* 0x000fe20003f86070 */
[----:B------:R-:W-:Y:S01]  /*3b010*/  IMAD.X R107, R129, 0x1, R107, P5 ;  /* 0x00000001816b7824 */ /* 0x000fe200028e066b */
[----:B------:R-:W-:Y:S01]  /*3b020*/  IADD3 R52, P5, PT, R108, R53, RZ ;  /* 0x000000356c347210 */ /* 0x000fe20007fbe0ff */
[----:B------:R-:W-:Y:S01]  /*3b030*/  IMAD.WIDE.U32.X R114, R133, R73, R114, P3 ;  /* 0x0000004985727225 */ /* 0x000fe200018e0472 */
[----:B------:R-:W-:-:S02]  /*3b040*/  SEL R106, RZ, 0x1, !P2 ;  /* 0x00000001ff6a7807 */ /* 0x000fc40005000000 */
[----:B------:R-:W-:Y:S01]  /*3b050*/  ISETP.GE.U32.AND.EX P2, PT, R112, R117, PT, P4 ;  /* 0x000000757000720c */ /* 0x000fe20003f46140 */
[----:B------:R-:W-:Y:S01]  /*3b060*/  IMAD.X R53, RZ, RZ, R107, P5 ;  /* 0x000000ffff357224 */ /* 0x000fe200028e066b */
[----:B------:R-:W-:Y:S02]  /*3b070*/  ISETP.GE.U32.AND P4, PT, R52, R108, PT ;  /* 0x0000006c3400720c */ /* 0x000fe40003f86070 */
[----:B------:R-:W-:Y:S02]  /*3b080*/  IADD3 R51, P5, PT, R109, R114, RZ ;  /* 0x000000726d337210 */ /* 0x000fe40007fbe0ff */
[----:B------:R-:W-:Y:S02]  /*3b090*/  ISETP.LT.U32.OR.EX P2, PT, R117, R113, !P2, P1 ;  /* 0x000000717500720c */ /* 0x000fe40005741510 */
[----:B------:R-:W-:Y:S01]  /*3b0a0*/  ISETP.LT.U32.AND P3, PT, R108, R47, PT ;  /* 0x0000002f6c00720c */ /* 0x000fe20003f61070 */
[----:B------:R-:W-:Y:S01]  /*3b0b0*/  IMAD.X R115, R112, 0x1, R115, P5 ;  /* 0x0000000170737824 */ /* 0x000fe200028e0673 */
[----:B------:R-:W-:-:S02]  /*3b0c0*/  ISETP.GE.U32.AND.EX P4, PT, R53, R107, PT, P4 ;  /* 0x0000006b3500720c */ /* 0x000fc40003f86140 */
[----:B------:R-:W-:Y:S02]  /*3b0d0*/  IADD3 R106, P1, PT, R51, R106, RZ ;  /* 0x0000006a336a7210 */ /* 0x000fe40007f3e0ff */
[----:B------:R-:W-:Y:S02]  /*3b0e0*/  ISETP.LT.U32.OR.EX P3, PT, R107, R129, !P4, P3 ;  /* 0x000000816b00720c */ /* 0x000fe40006761530 */
[----:B------:R-:W-:Y:S01]  /*3b0f0*/  ISETP.GE.U32.AND P5, PT, R106, R51, PT ;  /* 0x000000336a00720c */ /* 0x000fe20003fa6070 */
[----:B------:R-:W-:Y:S01]  /*3b100*/  IMAD.X R107, RZ, RZ, R115, P1 ;  /* 0x000000ffff6b7224 */ /* 0x000fe200008e0673 */
[----:B------:R-:W-:Y:S01]  /*3b110*/  ISETP.LT.U32.AND P1, PT, R51, R109, PT ;  /* 0x0000006d3300720c */ /* 0x000fe20003f21070 */
[----:B------:R-:W-:Y:S01]  /*3b120*/  IMAD.WIDE.U32 R108, R33, R128, R124 ;  /* 0x00000080216c7225 */ /* 0x000fe200078e007c */
[----:B------:R-:W-:Y:S02]  /*3b130*/  @!P0 ISETP.NE.U32.AND P4, PT, R47, RZ, PT ;  /* 0x000000ff2f00820c */ /* 0x000fe40003f85070 */
[----:B------:R-:W-:Y:S01]  /*3b140*/  ISETP.GE.U32.AND.EX P5, PT, R107, R115, PT, P5 ;  /* 0x000000736b00720c */ /* 0x000fe20003fa6150 */
[----:B------:R-:W-:Y:S01]  /*3b150*/  IMAD.IADD R123, R50, 0x1, R109 ;  /* 0x00000001327b7824 */ /* 0x000fe200078e026d */
[----:B------:R-:W-:Y:S01]  /*3b160*/  @!P0 ISETP.NE.AND.EX P4, PT, R129, RZ, PT, P4 ;  /* 0x000000ff8100820c */ /* 0x000fe20003f85340 */
[----:B------:R-:W-:Y:S01]  /*3b170*/  IMAD.WIDE.U32 R50, R33, R44, R52 ;  /* 0x0000002c21327225 */ /* 0x000fe200078e0034 */
[----:B------:R-:W-:-:S02]  /*3b180*/  ISETP.LT.U32.OR.EX P1, PT, R115, R112, !P5, P1 ;  /* 0x000000707300720c */ /* 0x000fc40006f21510 */
[----:B------:R-:W-:Y:S01]  /*3b190*/  SEL R112, RZ, 0x1, !P2 ;  /* 0x00000001ff707807 */ /* 0x000fe20005000000 */
[----:B------:R-:W-:Y:S01]  /*3b1a0*/  IMAD.IADD R51, R51, 0x1, R62 ;  /* 0x0000000133337824 */ /* 0x000fe200078e023e */
[----:B------:R-:W-:Y:S02]  /*3b1b0*/  IADD3 R47, P2, PT, R108, R120, RZ ;  /* 0x000000786c2f7210 */ /* 0x000fe40007f5e0ff */
[----:B------:R-:W-:Y:S02]  /*3b1c0*/  @!P0 SEL R114, RZ, 0x1, P4 ;  /* 0x00000001ff728807 */ /* 0x000fe40002000000 */
[----:B------:R-:W-:Y:S01]  /*3b1d0*/  IADD3 R112, P5, PT, R47, R112, RZ ;  /* 0x000000702f707210 */ /* 0x000fe20007fbe0ff */
[----:B------:R-:W-:Y:S01]  /*3b1e0*/  IMAD.X R109, R123, 0x1, R121, P2 ;  /* 0x000000017b6d7824 */ /* 0x000fe200010e0679 */
[----:B------:R-:W-:Y:S02]  /*3b1f0*/  @!P0 IADD3 R45, P4, PT, R114, R45, RZ ;  /* 0x0000002d722d8210 */ /* 0x000fe40007f9e0ff */
[----:B------:R-:W-:Y:S01]  /*3b200*/  SEL R114, RZ, 0x1, !P3 ;  /* 0x00000001ff727807 */ /* 0x000fe20005800000 */
[----:B------:R-:W-:Y:S01]  /*3b210*/  IMAD.X R113, RZ, RZ, R109, P5 ;  /* 0x000000ffff717224 */ /* 0x000fe200028e066d */
[----:B------:R-:W-:Y:S01]  /*3b220*/  ISETP.GE.U32.AND P2, PT, R50, R52, PT ;  /* 0x000000343200720c */ /* 0x000fe20003f46070 */
[----:B------:R-:W-:Y:S01]  /*3b230*/  @!P0 IMAD.X R46, RZ, RZ, R46, P4 ;  /* 0x000000ffff2e8224 */ /* 0x000fe200020e062e */
[----:B------:R-:W-:-:S02]  /*3b240*/  ISETP.GE.U32.AND P3, PT, R112, R47, PT ;  /* 0x0000002f7000720c */ /* 0x000fc40003f66070 */
[----:B------:R-:W-:Y:S02]  /*3b250*/  IADD3 R115, P5, PT, R45, R114, RZ ;  /* 0x000000722d737210 */ /* 0x000fe40007fbe0ff */
[----:B------:R-:W-:Y:S01]  /*3b260*/  ISETP.GE.U32.AND.EX P2, PT, R51, R53, PT, P2 ;  /* 0x000000353300720c */ /* 0x000fe20003f46120 */
[----:B------:R-:W-:Y:S01]  /*3b270*/  IMAD.WIDE.U32 R52, R133, R70, RZ ;  /* 0x0000004685347225 */ /* 0x000fe200078e00ff */
[----:B------:R-:W-:Y:S02]  /*3b280*/  ISETP.LT.U32.AND P4, PT, R47, R108, PT ;  /* 0x0000006c2f00720c */ /* 0x000fe40003f81070 */
[----:B------:R-:W-:Y:S01]  /*3b290*/  ISETP.GE.U32.AND.EX P3, PT, R113, R109, PT, P3 ;  /* 0x0000006d7100720c */ /* 0x000fe20003f66130 */
[----:B------:R-:W-:Y:S01]  /*3b2a0*/  IMAD.X R119, RZ, RZ, R46, P5 ;  /* 0x000000ffff777224 */ /* 0x000fe200028e062e */
[----:B------:R-:W-:Y:S01]  /*3b2b0*/  SEL R45, RZ, 0x1, P2 ;  /* 0x00000001ff2d7807 */ /* 0x000fe20001000000 */
[----:B------:R-:W-:Y:S01]  /*3b2c0*/  IMAD.WIDE.U32 R46, R56, R70, R106 ;  /* 0x00000046382e7225 */ /* 0x000fe200078e006a */
[----:B------:R-:W-:-:S02]  /*3b2d0*/  IADD3 R110, P0, PT, R115, R110, RZ ;  /* 0x0000006e736e7210 */ /* 0x000fc40007f1e0ff */
[----:B------:R-:W-:Y:S02]  /*3b2e0*/  ISETP.LT.U32.OR.EX P4, PT, R109, R123, !P3, P4 ;  /* 0x0000007b6d00720c */ /* 0x000fe40005f81540 */
[----:B------:R-:W-:Y:S01]  /*3b2f0*/  IADD3 R121, P2, PT, R122, R102, RZ ;  /* 0x000000667a797210 */ /* 0x000fe20007f5e0ff */
[----:B------:R-:W-:Y:S01]  /*3b300*/  IMAD.X R102, R119, 0x1, R111, P0 ;  /* 0x0000000177667824 */ /* 0x000fe200000e066f */
[C---:B------:R-:W-:Y:S02]  /*3b310*/  IADD3 R45, P3, PT, R110.reuse, R45, RZ ;  /* 0x0000002d6e2d7210 */ /* 0x040fe40007f7e0ff */
[----:B------:R-:W-:Y:S01]  /*3b320*/  SEL R129, RZ, 0x1, !P1 ;  /* 0x00000001ff817807 */ /* 0x000fe20004800000 */
[----:B------:R-:W-:Y:S01]  /*3b330*/  IMAD.X R118, R49, 0x1, R103, P2 ;  /* 0x0000000131767824 */ /* 0x000fe200010e0667 */
[----:B------:R-:W-:Y:S01]  /*3b340*/  ISETP.GE.U32.AND P5, PT, R45, R110, PT ;  /* 0x0000006e2d00720c */ /* 0x000fe20003fa6070 */
[----:B------:R-:W-:Y:S01]  /*3b350*/  IMAD.X R117, RZ, RZ, R102, P3 ;  /* 0x000000ffff757224 */ /* 0x000fe200018e0666 */
[----:B------:R-:W-:Y:S01]  /*3b360*/  ISETP.LT.U32.AND P3, PT, R110, R115, PT ;  /* 0x000000736e00720c */ /* 0x000fe20003f61070 */
[----:B------:R-:W-:Y:S01]  /*3b370*/  IMAD.WIDE.U32 R52, P2, R56, R71, R52 ;  /* 0x0000004738347225 */ /* 0x000fe20007840034 */
[----:B------:R-:W-:-:S02]  /*3b380*/  ISETP.LT.U32.AND P0, PT, R46, R106, PT ;  /* 0x0000006a2e00720c */ /* 0x000fc40003f01070 */
[----:B------:R-:W-:Y:S01]  /*3b390*/  ISETP.GE.U32.AND.EX P5, PT, R117, R102, PT, P5 ;  /* 0x000000667500720c */ /* 0x000fe20003fa6150 */
[----:B------:R-:W-:Y:S02]  /*3b3a0*/  IMAD.IADD R106, R52, 0x1, R47 ;  /* 0x00000001346a7824 */ /* 0x000fe400078e022f */
[----:B------:R-:W-:Y:S01]  /*3b3b0*/  IMAD.X R109, RZ, RZ, RZ, P2 ;  /* 0x000000ffff6d7224 */ /* 0x000fe200010e06ff */
[----:B------:R-:W-:Y:S01]  /*3b3c0*/  ISETP.LT.U32.OR.EX P1, PT, R102, R119, !P5, P3 ;  /* 0x000000776600720c */ /* 0x000fe20006f21530 */
[----:B------:R-:W-:Y:S01]  /*3b3d0*/  IMAD.WIDE.U32 R110, R56, R70, RZ ;  /* 0x00000046386e7225 */ /* 0x000fe200078e00ff */
[----:B------:R-:W-:Y:S02]  /*3b3e0*/  IADD3 R129, P5, PT, R129, R46, RZ ;  /* 0x0000002e81817210 */ /* 0x000fe40007fbe0ff */
[----:B------:R-:W-:Y:S01]  /*3b3f0*/  ISETP.GE.U32.AND P3, PT, R108, R124, PT ;  /* 0x0000007c6c00720c */ /* 0x000fe20003f66070 */
[----:B------:R-:W-:Y:S01]  /*3b400*/  IMAD.MOV.U32 R108, RZ, RZ, R53 ;  /* 0x000000ffff6c7224 */ /* 0x000fe200078e0035 */
[----:B------:R-:W-:Y:S01]  /*3b410*/  ISETP.GE.U32.AND P2, PT, R129, R46, PT ;  /* 0x0000002e8100720c */ /* 0x000fe20003f46070 */
[----:B------:R-:W-:Y:S01]  /*3b420*/  IMAD.X R119, RZ, RZ, R106, P5 ;  /* 0x000000ffff777224 */ /* 0x000fe200028e066a */
[----:B------:R-:W-:Y:S01]  /*3b430*/  ISETP.GE.U32.AND.EX P3, PT, R123, R125, PT, P3 ;  /* 0x0000007d7b00720c */ /* 0x000fe20003f66130 */
[----:B------:R-:W-:Y:S01]  /*3b440*/  IMAD.WIDE.U32 R46, R133, R68, RZ ;  /* 0x00000044852e7225 */ /* 0x000fe200078e00ff */
[----:B------:R-:W-:-:S02]  /*3b450*/  SEL R123, RZ, 0x1, !P4 ;  /* 0x00000001ff7b7807 */ /* 0x000fc40006000000 */
[----:B------:R-:W-:Y:S01]  /*3b460*/  ISETP.GE.U32.AND.EX P2, PT, R119, R106, PT, P2 ;  /* 0x0000006a7700720c */ /* 0x000fe20003f46120 */
[----:B------:R-:W-:Y:S01]  /*3b470*/  IMAD.WIDE.U32 R102, R48, R66, R112 ;  /* 0x0000004230667225 */ /* 0x000fe200078e0070 */
[----:B------:R-:W-:Y:S02]  /*3b480*/  SEL R120, RZ, 0x1, P3 ;  /* 0x00000001ff787807 */ /* 0x000fe40001800000 */
[----:B------:R-:W-:Y:S01]  /*3b490*/  IADD3 RZ, P4, PT, R111, R52, RZ ;  /* 0x000000346fff7210 */ /* 0x000fe20007f9e0ff */
[----:B------:R-:W-:Y:S01]  /*3b4a0*/  IMAD.WIDE.U32 R46, P3, R56, R69, R46 ;  /* 0x00000045382e7225 */ /* 0x000fe2000786002e */
[----:B------:R-:W-:Y:S02]  /*3b4b0*/  ISETP.LT.U32.OR.EX P2, PT, R106, R107, !P2, P0 ;  /* 0x0000006b6a00720c */ /* 0x000fe40005741500 */
[----:B------:R-:W-:Y:S01]  /*3b4c0*/  IADD3 R52, P0, PT, R121, R120, RZ ;  /* 0x0000007879347210 */ /* 0x000fe20007f1e0ff */
[----:B------:R-:W-:Y:S01]  /*3b4d0*/  IMAD.WIDE.U32.X R110, R133, R71, R108, P4 ;  /* 0x00000047856e7225 */ /* 0x000fe200020e046c */
[----:B------:R-:W-:-:S02]  /*3b4e0*/  IADD3 R135, P4, PT, R123, R102, RZ ;  /* 0x000000667b877210 */ /* 0x000fc40007f9e0ff */
[----:B------:R-:W-:Y:S01]  /*3b4f0*/  SEL R120, RZ, 0x1, !P1 ;  /* 0x00000001ff787807 */ /* 0x000fe20004800000 */
[----:B------:R-:W-:Y:S01]  /*3b500*/  IMAD.X R109, RZ, RZ, RZ, P3 ;  /* 0x000000ffff6d7224 */ /* 0x000fe200018e06ff */
[----:B------:R-:W-:Y:S01]  /*3b510*/  ISETP.GE.U32.AND P3, PT, R121, R122, PT ;  /* 0x0000007a7900720c */ /* 0x000fe20003f66070 */
[----:B------:R-:W-:Y:S01]  /*3b520*/  IMAD.X R53, RZ, RZ, R118, P0 ;  /* 0x000000ffff357224 */ /* 0x000fe200000e0676 */
[----:B------:R-:W-:Y:S01]  /*3b530*/  ISETP.GE.U32.AND P0, PT, R52, R121, PT ;  /* 0x000000793400720c */ /* 0x000fe20003f06070 */
[----:B------:R-:W-:Y:S01]  /*3b540*/  IMAD.WIDE.U32 R114, R56, R68, RZ ;  /* 0x0000004438727225 */ /* 0x000fe200078e00ff */
[----:B------:R-:W-:Y:S02]  /*3b550*/  ISETP.GE.U32.AND.EX P3, PT, R118, R49, PT, P3 ;  /* 0x000000317600720c */ /* 0x000fe40003f66130 */
[----:B------:R-:W-:Y:S01]  /*3b560*/  ISETP.GE.U32.AND.EX P0, PT, R53, R118, PT, P0 ;  /* 0x000000763500720c */ /* 0x000fe20003f06100 */
[----:B------:R-:W-:Y:S01]  /*3b570*/  IMAD.WIDE.U32 R106, R133, R66, RZ ;  /* 0x00000042856a7225 */ /* 0x000fe200078e00ff */
[----:B------:R-:W-:-:S03]  /*3b580*/  IADD3 RZ, P5, PT, R115, R46, RZ ;  /* 0x0000002e73ff7210 */ /* 0x000fc60007fbe0ff */
        /* <DEDUP_REMOVED lines=31> */
.L_x_241:
[----:B------:R-:W-:Y:S05]  /*3b780*/  BSYNC.RECONVERGENT B3 ;  /* 0x0000000000037941 */ /* 0x000fea0003800200 */
.L_x_240:
[----:B------:R-:W-:Y:S01]  /*3b790*/  ISETP.LT.U32.AND P0, PT, R102, R112, PT ;  /* 0x000000706600720c */ /* 0x000fe20003f01070 */
[----:B------:R-:W-:Y:S01]  /*3b7a0*/  IMAD.X R47, R125, 0x1, R111, P4 ;  /* 0x000000017d2f7824 */ /* 0x000fe200020e066f */
[----:B------:R-:W-:Y:S01]  /*3b7b0*/  ISETP.GE.U32.AND P1, PT, R135, R102, PT ;  /* 0x000000668700720c */ /* 0x000fe20003f26070 */
[----:B------:R-:W-:Y:S01]  /*3b7c0*/  IMAD.WIDE.U32 R110, R33, R35, R52 ;  /* 0x00000023216e7225 */ /* 0x000fe200078e0034 */
[----:B------:R-:W-:Y:S01]  /*3b7d0*/  SEL R112, RZ, 0x1, !P2 ;  /* 0x00000001ff707807 */ /* 0x000fe20005000000 */
[----:B------:R-:W-:Y:S01]  /*3b7e0*/  BSSY.RECONVERGENT B3, `(.L_x_242) ;  /* 0x00000b2000037945 */ /* 0x000fe20003800200 */
[----:B------:R-:W-:Y:S01]  /*3b7f0*/  ISETP.GE.U32.AND.EX P4, PT, R125, R116, PT, P1 ;  /* 0x000000747d00720c */ /* 0x000fe20003f86110 */
[----:B------:R-:W-:Y:S01]  /*3b800*/  IMAD R50, R119, R74, RZ ;  /* 0x0000004a77327224 */ /* 0x000fe200078e02ff */
[----:B------:R-:W-:Y:S01]  /*3b810*/  IADD3 R112, P2, PT, R131, R112, RZ ;  /* 0x0000007083707210 */ /* 0x000fe20007f5e0ff */
[----:B------:R-:W-:Y:S01]  /*3b820*/  IMAD.IADD R57, R104, 0x1, R111 ;  /* 0x0000000168397824 */ /* 0x000fe200078e026f */
        /* <DEDUP_REMOVED lines=8> */
[----:B------:R-:W-:Y:S01]  /*3b8b0*/  IMAD.WIDE.U32 R104, R56, R68, R112 ;  /* 0x0000004438687225 */ /* 0x000fe200078e0070 */
[----:B------:R-:W-:Y:S02]  /*3b8c0*/  ISETP.GE.U32.AND.EX P2, PT, R113, R47, PT, P4 ;  /* 0x0000002f7100720c */ /* 0x000fe40003f46140 */
[----:B------:R-:W-:Y:S01]  /*3b8d0*/  IADD3 R107, P4, PT, R118, R64, RZ ;  /* 0x00000040766b7210 */ /* 0x000fe20007f9e0ff */
[----:B------:R-:W-:Y:S01]  /*3b8e0*/  IMAD.IADD R35, R103, 0x1, R35 ;  /* 0x0000000167237824 */ /* 0x000fe200078e0223 */
[----:B------:R-:W-:Y:S01]  /*3b8f0*/  SEL R64, RZ, 0x1, P1 ;  /* 0x00000001ff407807 */ /* 0x000fe20000800000 */
[----:B------:R-:W-:Y:S01]  /*3b900*/  IMAD.IADD R63, R46, 0x1, R105 ;  /* 0x000000012e3f7824 */ /* 0x000fe200078e0269 */
[----:B------:R-:W-:Y:S01]  /*3b910*/  ISETP.LT.U32.OR.EX P2, PT, R47, R125, !P2, P3 ;  /* 0x0000007d2f00720c */ /* 0x000fe20005741530 */
[----:B------:R-:W-:Y:S01]  /*3b920*/  IMAD.WIDE.U32 R114, R35, R72, RZ ;  /* 0x0000004823727225 */ /* 0x000fe200078e00ff */
[----:B------:R-:W-:-:S02]  /*3b930*/  IADD3 R64, P5, PT, R107, R64, RZ ;  /* 0x000000406b407210 */ /* 0x000fc40007fbe0ff */
[----:B------:R-:W-:Y:S01]  /*3b940*/  SEL R61, RZ, 0x1, !P2 ;  /* 0x00000001ff3d7807 */ /* 0x000fe20005000000 */
[----:B------:R-:W-:Y:S01]  /*3b950*/  IMAD.X R50, R51, 0x1, R65, P4 ;  /* 0x0000000133327824 */ /* 0x000fe200020e0641 */
[----:B------:R-:W-:Y:S01]  /*3b960*/  LOP3.LUT R129, RZ, R129, RZ, 0x33, !PT ;  /* 0x00000081ff817212 */ /* 0x000fe200078e33ff */
[----:B------:R-:W-:Y:S01]  /*3b970*/  IMAD.WIDE.U32 R46, P4, R102, R73, R114 ;  /* 0x00000049662e7225 */ /* 0x000fe20007880072 */
[----:B------:R-:W-:Y:S02]  /*3b980*/  ISETP.GE.U32.AND P3, PT, R64, R107, PT ;  /* 0x0000006b4000720c */ /* 0x000fe40003f66070 */
[----:B------:R-:W-:Y:S01]  /*3b990*/  ISETP.GE.U32.AND P2, PT, R107, R118, PT ;  /* 0x000000766b00720c */ /* 0x000fe20003f46070 */
[----:B------:R-:W-:Y:S01]  /*3b9a0*/  IMAD.X R65, RZ, RZ, R50, P5 ;  /* 0x000000ffff417224 */ /* 0x000fe200028e0632 */
[----:B------:R-:W-:Y:S01]  /*3b9b0*/  IADD3 R105, P5, PT, R110, R126, RZ ;  /* 0x0000007e6e697210 */ /* 0x000fe20007fbe0ff */
[----:B------:R-:W-:Y:S01]  /*3b9c0*/  IMAD.WIDE.U32 R52, R102, R72, RZ ;  /* 0x0000004866347225 */ /* 0x000fe200078e00ff */
[----:B------:R-:W-:-:S02]  /*3b9d0*/  LOP3.LUT R119, RZ, R119, RZ, 0x33, !PT ;  /* 0x00000077ff777212 */ /* 0x000fc400078e33ff */
[----:B------:R-:W-:Y:S01]  /*3b9e0*/  ISETP.GE.U32.AND.EX P3, PT, R65, R50, PT, P3 ;  /* 0x000000324100720c */ /* 0x000fe20003f66130 */
[----:B------:R-:W-:Y:S01]  /*3b9f0*/  IMAD.X R115, RZ, RZ, RZ, P4 ;  /* 0x000000ffff737224 */ /* 0x000fe200020e06ff */
[----:B------:R-:W-:Y:S01]  /*3ba00*/  IADD3 R111, P4, PT, R61, R104, RZ ;  /* 0x000000683d6f7210 */ /* 0x000fe20007f9e0ff */
[----:B------:R-:W-:Y:S01]  /*3ba10*/  IMAD.X R126, R57, 0x1, R127, P5 ;  /* 0x00000001397e7824 */ /* 0x000fe200028e067f */
[----:B------:R-:W-:Y:S01]  /*3ba20*/  ISETP.GT.U32.AND P1, PT, R52, R129, PT ;  /* 0x000000813400720c */ /* 0x000fe20003f24070 */
[----:B------:R-:W-:Y:S01]  /*3ba30*/  IMAD.MOV.U32 R114, RZ, RZ, R47 ;  /* 0x000000ffff727224 */ /* 0x000fe200078e002f */
[----:B------:R-:W-:Y:S01]  /*3ba40*/  IADD3 R52, P5, PT, R53, R46, RZ ;  /* 0x0000002e35347210 */ /* 0x000fe20007fbe0ff */
[----:B------:R-:W-:Y:S01]  /*3ba50*/  IMAD.X R116, RZ, RZ, R63, P4 ;  /* 0x000000ffff747224 */ /* 0x000fe200020e063f */
[----:B------:R-:W-:Y:S01]  /*3ba60*/  ISETP.GE.U32.AND P4, PT, R111, R104, PT ;  /* 0x000000686f00720c */ /* 0x000fe20003f86070 */
[----:B------:R-:W-:Y:S01]  /*3ba70*/  IMAD.WIDE.U32 R46, R33, R44, R64 ;  /* 0x0000002c212e7225 */ /* 0x000fe200078e0040 */
[----:B------:R-:W-:-:S02]  /*3ba80*/  ISETP.GE.U32.AND.EX P2, PT, R50, R51, P3, P2 ;  /* 0x000000333200720c */ /* 0x000fc40001f46120 */
[----:B------:R-:W-:Y:S01]  /*3ba90*/  ISETP.LT.U32.AND P3, PT, R104, R112, PT ;  /* 0x000000706800720c */ /* 0x000fe20003f61070 */
[----:B------:R-:W-:Y:S01]  /*3baa0*/  IMAD.WIDE.U32.X R114, R35, R73, R114, P5 ;  /* 0x0000004923727225 */ /* 0x000fe200028e0472 */
[----:B------:R-:W-:Y:S02]  /*3bab0*/  SEL R104, RZ, 0x1, !P0 ;  /* 0x00000001ff687807 */ /* 0x000fe40004000000 */
[C---:B------:R-:W-:Y:S02]  /*3bac0*/  ISETP.GE.U32.AND.EX P4, PT, R116.reuse, R63, PT, P4 ;  /* 0x0000003f7400720c */ /* 0x040fe40003f86140 */
[----:B------:R-:W-:Y:S02]  /*3bad0*/  IADD3 R61, P0, PT, R111, R114, RZ ;  /* 0x000000726f3d7210 */ /* 0x000fe40007f1e0ff */
[----:B------:R-:W-:Y:S02]  /*3bae0*/  IADD3 R104, P5, PT, R105, R104, RZ ;  /* 0x0000006869687210 */ /* 0x000fe40007fbe0ff */
[----:B------:R-:W-:Y:S01]  /*3baf0*/  ISETP.LT.U32.OR.EX P3, PT, R63, R113, !P4, P3 ;  /* 0x000000713f00720c */ /* 0x000fe20006761530 */
[----:B------:R-:W-:Y:S01]  /*3bb00*/  IMAD.X R115, R116, 0x1, R115, P0 ;  /* 0x0000000174737824 */ /* 0x000fe200000e0673 */
[----:B------:R-:W-:Y:S01]  /*3bb10*/  ISETP.GT.U32.AND.EX P1, PT, R52, R119, PT, P1 ;  /* 0x000000773400720c */ /* 0x000fe20003f24110 */
[----:B------:R-:W-:Y:S01]  /*3bb20*/  IMAD.IADD R63, R62, 0x1, R47 ;  /* 0x000000013e3f7824 */ /* 0x000fe200078e022f */
[----:B------:R-:W-:Y:S01]  /*3bb30*/  IADD3 R51, P4, PT, R104, R108, RZ ;  /* 0x0000006c68337210 */ /* 0x000fe20007f9e0ff */
[----:B------:R-:W-:Y:S01]  /*3bb40*/  IMAD.X R47, RZ, RZ, R126, P5 ;  /* 0x000000ffff2f7224 */ /* 0x000fe200028e067e */
[----:B------:R-:W-:-:S02]  /*3bb50*/  SEL R52, RZ, 0x1, !P3 ;  /* 0x00000001ff347807 */ /* 0x000fc40005800000 */
[----:B------:R-:W-:Y:S01]  /*3bb60*/  ISETP.GE.U32.AND P0, PT, R46, R64, PT ;  /* 0x000000402e00720c */ /* 0x000fe20003f06070 */
[----:B------:R-:W-:Y:S01]  /*3bb70*/  IMAD.X R44, R47, 0x1, R109, P4 ;  /* 0x000000012f2c7824 */ /* 0x000fe200020e066d */
[----:B------:R-:W-:Y:S02]  /*3bb80*/  @!P2 IADD3 R45, P3, PT, R45, 0x1, RZ ;  /* 0x000000012d2da810 */ /* 0x000fe40007f7e0ff */
[----:B------:R-:W-:Y:S02]  /*3bb90*/  IADD3 R52, P5, PT, R51, R52, RZ ;  /* 0x0000003433347210 */ /* 0x000fe40007fbe0ff */
[----:B------:R-:W-:Y:S01]  /*3bba0*/  ISETP.GE.U32.AND.EX P0, PT, R63, R65, PT, P0 ;  /* 0x000000413f00720c */ /* 0x000fe20003f06100 */
[----:B------:R-:W-:Y:S01]  /*3bbb0*/  @!P2 IMAD.X R117, RZ, RZ, R117, P3 ;  /* 0x000000ffff75a224 */ /* 0x000fe200018e0675 */
[----:B------:R-:W-:Y:S01]  /*3bbc0*/  IADD3 R58, P4, PT, R45, R58, RZ ;  /* 0x0000003a2d3a7210 */ /* 0x000fe20007f9e0ff */
[----:B------:R-:W-:Y:S01]  /*3bbd0*/  IMAD.X R53, RZ, RZ, R44, P5 ;  /* 0x000000ffff357224 */ /* 0x000fe200028e062c */
[----:B------:R-:W-:-:S02]  /*3bbe0*/  SEL R65, RZ, 0x1, P0 ;  /* 0x00000001ff417807 */ /* 0x000fc40000000000 */
[----:B------:R-:W-:Y:S01]  /*3bbf0*/  ISETP.GE.U32.AND P3, PT, R52, R51, PT ;  /* 0x000000333400720c */ /* 0x000fe20003f66070 */
[----:B------:R-:W-:Y:S01]  /*3bc00*/  IMAD.X R59, R117, 0x1, R59, P4 ;  /* 0x00000001753b7824 */ /* 0x000fe200020e063b */
[----:B------:R-:W-:Y:S01]  /*3bc10*/  IADD3 R50, P4, PT, R58, R65, RZ ;  /* 0x000000413a327210 */ /* 0x000fe20007f9e0ff */
[----:B------:R-:W-:Y:S01]  /*3bc20*/  IMAD.WIDE.U32 R108, R56, R66, R52 ;  /* 0x00000042386c7225 */ /* 0x000fe200078e0034 */
[----:B------:R-:W-:Y:S02]  /*3bc30*/  ISETP.LT.U32.AND P0, PT, R51, R104, PT ;  /* 0x000000683300720c */ /* 0x000fe40003f01070 */
[----:B------:R-:W-:Y:S01]  /*3bc40*/  ISETP.GE.U32.AND.EX P3, PT, R53, R44, PT, P3 ;  /* 0x0000002c3500720c */ /* 0x000fe20003f66130 */
[----:B------:R-:W-:Y:S01]  /*3bc50*/  IMAD.X R51, RZ, RZ, R59, P4 ;  /* 0x000000ffff337224 */ /* 0x000fe200020e063b */
[----:B------:R-:W-:Y:S01]  /*3bc60*/  ISETP.GE.U32.AND P4, PT, R50, R58, PT ;  /* 0x0000003a3200720c */ /* 0x000fe20003f86070 */
[----:B------:R-:W-:Y:S01]  /*3bc70*/  IMAD.IADD R113, R106, 0x1, R109 ;  /* 0x000000016a717824 */ /* 0x000fe200078e026d */
[----:B------:R-:W-:Y:S01]  /*3bc80*/  ISETP.LT.U32.OR.EX P0, PT, R44, R47, !P3, P0 ;  /* 0x0000002f2c00720c */ /* 0x000fe20005f01500 */
[----:B------:R-:W-:Y:S01]  /*3bc90*/  IMAD.WIDE.U32 R106, R35, R70, RZ ;  /* 0x00000046236a7225 */ /* 0x000fe200078e00ff */
[----:B------:R-:W-:-:S02]  /*3bca0*/  ISETP.LT.U32.AND P3, PT, R58, R45, PT ;  /* 0x0000002d3a00720c */ /* 0x000fc40003f61070 */
[----:B------:R-:W-:Y:S01]  /*3bcb0*/  SEL R58, RZ, 0x1, !P1 ;  /* 0x00000001ff3a7807 */ /* 0x000fe20004800000 */
[C---:B------:R-:W-:Y:S01]  /*3bcc0*/  IMAD.WIDE.U32 R64, R102.reuse, R70, RZ ;  /* 0x0000004666407225 */ /* 0x040fe200078e00ff */
[----:B------:R-:W-:Y:S02]  /*3bcd0*/  ISETP.GE.U32.AND.EX P4, PT, R51, R59, PT, P4 ;  /* 0x0000003b3300720c */ /* 0x000fe40003f86140 */
[----:B------:R-:W-:Y:S01]  /*3bce0*/  IADD3 R58, P1, PT, R61, R58, RZ ;  /* 0x0000003a3d3a7210 */ /* 0x000fe20007f3e0ff */
[----:B------:R-:W-:Y:S01]  /*3bcf0*/  IMAD.WIDE.U32 R106, P5, R102, R71, R106 ;  /* 0x00000047666a7225 */ /* 0x000fe200078a006a */
[----:B------:R-:W-:Y:S02]  /*3bd00*/  ISETP.LT.U32.OR.EX P3, PT, R59, R117, !P4, P3 ;  /* 0x000000753b00720c */ /* 0x000fe40006761530 */
[----:B------:R-:W-:Y:S01]  /*3bd10*/  SEL R109, RZ, 0x1, !P0 ;  /* 0x00000001ff6d7807 */ /* 0x000fe20004000000 */
[----:B------:R-:W-:Y:S01]  /*3bd20*/  IMAD.X R59, RZ, RZ, R115, P1 ;  /* 0x000000ffff3b7224 */ /* 0x000fe200008e0673 */
        /* <DEDUP_REMOVED lines=14> */
[----:B------:R-:W-:Y:S02]  /*3be10*/  IADD3 R111, P4, PT, R111, R64, RZ ;  /* 0x000000406f6f7210 */ /* 0x000fe40007f9e0ff */
[----:B------:R-:W-:Y:S01]  /*3be20*/  ISETP.GE.U32.AND.EX P0, PT, R56, R113, PT, P0 ;  /* 0x000000713800720c */ /* 0x000fe20003f06100 */
[----:B------:R-:W-:Y:S01]  /*3be30*/  IMAD.WIDE.U32.X R108, R35, R71, R108, P1 ;  /* 0x00000047236c7225 */ /* 0x000fe200008e046c */
[----:B------:R-:W-:Y:S02]  /*3be40*/  ISETP.LT.U32.AND P1, PT, R64, R58, PT ;  /* 0x0000003a4000720c */ /* 0x000fe40003f21070 */
[----:B------:R-:W-:Y:S01]  /*3be50*/  ISETP.LT.U32.OR.EX P0, PT, R113, R53, !P0, P5 ;  /* 0x000000357100720c */ /* 0x000fe20004701550 */
[----:B------:R-:W-:Y:S01]  /*3be60*/  IMAD.X R119, RZ, RZ, R44, P4 ;  /* 0x000000ffff777224 */ /* 0x000fe200020e062c */
[----:B------:R-:W-:Y:S01]  /*3be70*/  ISETP.GE.U32.AND P5, PT, R111, R64, PT ;  /* 0x000000406f00720c */ /* 0x000fe20003fa6070 */
[----:B------:R-:W-:Y:S01]  /*3be80*/  IMAD.WIDE.U32 R64, R35, R68, RZ ;  /* 0x0000004423407225 */ /* 0x000fe200078e00ff */
[----:B------:R-:W-:-:S02]  /*3be90*/  @!P2 ISETP.NE.U32.AND P4, PT, R45, RZ, PT ;  /* 0x000000ff2d00a20c */ /* 0x000fc40003f85070 */
[----:B------:R-:W-:Y:S02]  /*3bea0*/  ISETP.GE.U32.AND.EX P5, PT, R119, R44, PT, P5 ;  /* 0x0000002c7700720c */ /* 0x000fe40003fa6150 */
[----:B------:R-:W-:Y:S02]  /*3beb0*/  @!P2 ISETP.NE.AND.EX P4, PT, R117, RZ, PT, P4 ;  /* 0x000000ff7500a20c */ /* 0x000fe40003f85340 */
[----:B------:R-:W-:Y:S01]  /*3bec0*/  ISETP.LT.U32.OR.EX P5, PT, R44, R59, !P5, P1 ;  /* 0x0000003b2c00720c */ /* 0x000fe20006fa1510 */
[----:B------:R-:W-:Y:S01]  /*3bed0*/  IMAD.WIDE.U32 R58, R33, R33, R50 ;  /* 0x00000021213a7225 */ /* 0x000fe200078e0032 */
[----:B------:R-:W-:Y:S02]  /*3bee0*/  @!P2 SEL R44, RZ, 0x1, P4 ;  /* 0x00000001ff2ca807 */ /* 0x000fe40002000000 */
[----:B------:R-:W-:Y:S01]  /*3bef0*/  SEL R52, RZ, 0x1, !P5 ;  /* 0x00000001ff347807 */ /* 0x000fe20006800000 */
[----:B------:R-:W-:Y:S01]  /*3bf00*/  IMAD.IADD R61, R60, 0x1, R59 ;  /* 0x000000013c3d7824 */ /* 0x000fe200078e023b */
        /* <DEDUP_REMOVED lines=11> */
[----:B------:R-:W-:Y:S01]  /*3bfc0*/  IMAD R51, R111, R75, R50 ;  /* 0x0000004b6f337224 */ /* 0x000fe200078e0232 */
[----:B------:R-:W-:Y:S01]  /*3bfd0*/  ISETP.LT.U32.AND P4, PT, R45, R125, PT ;  /* 0x0000007d2d00720c */ /* 0x000fe20003f81070 */
[----:B------:R-:W-:Y:S01]  /*3bfe0*/  IMAD.WIDE.U32 R44, R111, R74, RZ ;  /* 0x0000004a6f2c7225 */ /* 0x000fe200078e00ff */
[----:B------:R-:W-:-:S02]  /*3bff0*/  ISETP.GE.U32.AND.EX P2, PT, R53, R109, PT, P2 ;  /* 0x0000006d3500720c */ /* 0x000fc40003f46120 */
[----:B------:R-:W-:Y:S02]  /*3c000*/  SEL R59, RZ, 0x1, P3 ;  /* 0x00000001ff3b7807 */ /* 0x000fe40001800000 */
[----:B------:R-:W-:Y:S01]  /*3c010*/  IADD3 R50, P3, P5, R54, R123, R33 ;  /* 0x0000007b36327210 */ /* 0x000fe20007d7e021 */
[----:B------:R-:W-:Y:S01]  /*3c020*/  IMAD.IADD R33, R45, 0x1, R51 ;  /* 0x000000012d217824 */ /* 0x000fe200078e0233 */
[----:B------:R-:W-:Y:S01]  /*3c030*/  ISETP.LT.U32.OR.EX P4, PT, R109, R56, !P2, P4 ;  /* 0x000000386d00720c */ /* 0x000fe20005781540 */
[----:B------:R-:W-:Y:S01]  /*3c040*/  IMAD.WIDE.U32 R108, R44, R72, RZ ;  /* 0x000000482c6c7225 */ /* 0x000fe200078e00ff */
[----:B------:R-:W-:Y:S02]  /*3c050*/  ISETP.GE.U32.AND P1, PT, R105, R110, PT ;  /* 0x0000006e6900720c */ /* 0x000fe40003f26070 */
        /* <DEDUP_REMOVED lines=12> */
[----:B------:R-:W-:Y:S01]  /*3c120*/  IMAD.WIDE.U32 R106, P4, R44, R73, R106 ;  /* 0x000000492c6a7225 */ /* 0x000fe2000788006a */
[----:B------:R-:W-:-:S03]  /*3c130*/  LOP3.LUT R56, RZ, R119, RZ, 0x33, !PT ;  /* 0x00000077ff387212 */ /* 0x000fc600078e33ff */
        /* <DEDUP_REMOVED lines=28> */
.L_x_243:
[----:B------:R-:W-:Y:S05]  /*3c300*/  BSYNC.RECONVERGENT B3 ;  /* 0x0000000000037941 */ /* 0x000fea0003800200 */
.L_x_242:
[----:B------:R-:W-:Y:S01]  /*3c310*/  IADD3 R45, P2, PT, R113, R56, RZ ;  /* 0x00000038712d7210 */ /* 0x000fe20007f5e0ff */
[----:B------:R-:W-:Y:S01]  /*3c320*/  IMAD.WIDE.U32.X R64, R35, R69, R64, P4 ;  /* 0x0000004523407225 */ /* 0x000fe200020e0440 */
[----:B------:R-:W-:Y:S01]  /*3c330*/  IADD3 R62, P1, PT, R107, R48, RZ ;  /* 0x000000306b3e7210 */ /* 0x000fe20007f3e0ff */
[----:B------:R-:W-:Y:S01]  /*3c340*/  BSSY.RECONVERGENT B3, `(.L_x_244) ;  /* 0x00000bf000037945 */ /* 0x000fe20003800200 */
[----:B------:R-:W-:Y:S01]  /*3c350*/  SEL R48, RZ, 0x1, !P3 ;  /* 0x00000001ff307807 */ /* 0x000fe20005800000 */
[C---:B------:R-:W-:Y:S01]  /*3c360*/  IMAD.X R57, R60.reuse, 0x1, R57, P2 ;  /* 0x000000013c397824 */ /* 0x040fe200010e0639 */
        /* <DEDUP_REMOVED lines=9> */
[----:B------:R-:W-:Y:S02]  /*3c400*/  ISETP.GE.U32.AND P0, PT, R48, R45, PT ;  /* 0x0000002d3000720c */ /* 0x000fe40003f06070 */
[----:B------:R-:W-:Y:S01]  /*3c410*/  ISETP.LT.U32.OR.EX P5, PT, R115, R53, !P3, P5 ;  /* 0x000000357300720c */ /* 0x000fe20005fa1550 */
[----:B------:R-:W-:Y:S01]  /*3c420*/  IMAD.X R111, RZ, RZ, R104, P2 ;  /* 0x000000ffff6f7224 */ /* 0x000fe200010e0668 */
[----:B------:R-:W-:Y:S01]  /*3c430*/  ISETP.LT.U32.AND P1, PT, R45, R113, PT ;  /* 0x000000712d00720c */ /* 0x000fe20003f21070 */
[C---:B------:R-:W-:Y:S01]  /*3c440*/  IMAD.WIDE.U32 R52, R44.reuse, R70, RZ ;  /* 0x000000462c347225 */ /* 0x040fe200078e00ff */
[----:B------:R-:W-:Y:S02]  /*3c450*/  ISETP.GE.U32.AND.EX P0, PT, R49, R57, PT, P0 ;  /* 0x000000393100720c */ /* 0x000fe40003f06100 */
[----:B------:R-:W-:Y:S01]  /*3c460*/  IADD3 R45, P2, PT, R109, R64, RZ ;  /* 0x000000406d2d7210 */ /* 0x000fe20007f5e0ff */
[----:B------:R-:W-:Y:S01]  /*3c470*/  IMAD.WIDE.U32 R54, P3, R44, R71, R54 ;  /* 0x000000472c367225 */ /* 0x000fe20007860036 */
[----:B------:R-:W-:-:S02]  /*3c480*/  SEL R46, RZ, 0x1, !P5 ;  /* 0x00000001ff2e7807 */ /* 0x000fc40006800000 */
[----:B------:R-:W-:Y:S01]  /*3c490*/  ISETP.LT.U32.OR.EX P0, PT, R57, R60, !P0, P1 ;  /* 0x0000003c3900720c */ /* 0x000fe20004701510 */
[----:B------:R-:W-:Y:S01]  /*3c4a0*/  IMAD.X R65, R111, 0x1, R65, P2 ;  /* 0x000000016f417824 */ /* 0x000fe200010e0641 */
[----:B------:R-:W-:Y:S01]  /*3c4b0*/  IADD3 R46, P1, PT, R45, R46, RZ ;  /* 0x0000002e2d2e7210 */ /* 0x000fe20007f3e0ff */
[----:B------:R-:W-:Y:S01]  /*3c4c0*/  IMAD.WIDE.U32 R56, R44, R70, R48 ;  /* 0x000000462c387225 */ /* 0x000fe200078e0030 */
[----:B------:R-:W-:Y:S02]  /*3c4d0*/  IADD3 RZ, P4, PT, R53, R54, RZ ;  /* 0x0000003635ff7210 */ /* 0x000fe40007f9e0ff */
[----:B------:R-:W-:Y:S01]  /*3c4e0*/  ISETP.GE.U32.AND P2, PT, R46, R45, PT ;  /* 0x0000002d2e00720c */ /* 0x000fe20003f46070 */
[----:B------:R-:W-:Y:S01]  /*3c4f0*/  IMAD.X R47, RZ, RZ, R65, P1 ;  /* 0x000000ffff2f7224 */ /* 0x000fe200008e0641 */
[----:B------:R-:W-:Y:S01]  /*3c500*/  ISETP.LT.U32.AND P1, PT, R45, R109, PT ;  /* 0x0000006d2d00720c */ /* 0x000fe20003f21070 */
[----:B------:R-:W-:Y:S01]  /*3c510*/  IMAD.IADD R59, R54, 0x1, R57 ;  /* 0x00000001363b7824 */ /* 0x000fe200078e0239 */
[----:B------:R-:W-:Y:S01]  /*3c520*/  SEL R45, RZ, 0x1, !P0 ;  /* 0x00000001ff2d7807 */ /* 0x000fe20004000000 */
[----:B------:R-:W-:Y:S01]  /*3c530*/  IMAD.WIDE.U32 R52, R35, R66, RZ ;  /* 0x0000004223347225 */ /* 0x000fe200078e00ff */
[----:B------:R-:W-:-:S02]  /*3c540*/  ISETP.GE.U32.AND.EX P2, PT, R47, R65, PT, P2 ;  /* 0x000000412f00720c */ /* 0x000fc40003f46120 */
[----:B------:R-:W-:Y:S01]  /*3c550*/  IADD3 R45, P5, PT, R45, R56, RZ ;  /* 0x000000382d2d7210 */ /* 0x000fe20007fbe0ff */
[----:B------:R-:W-:Y:S01]  /*3c560*/  IMAD.MOV.U32 R64, RZ, RZ, R55 ;  /* 0x000000ffff407224 */ /* 0x000fe200078e0037 */
[----:B------:R-:W-:Y:S02]  /*3c570*/  ISETP.LT.U32.AND P0, PT, R56, R48, PT ;  /* 0x000000303800720c */ /* 0x000fe40003f01070 */
[----:B------:R-:W-:Y:S01]  /*3c580*/  ISETP.LT.U32.OR.EX P1, PT, R65, R111, !P2, P1 ;  /* 0x0000006f4100720c */ /* 0x000fe20005721510 */
[----:B------:R-:W-:Y:S01]  /*3c590*/  IMAD.X R48, RZ, RZ, R59, P5 ;  /* 0x000000ffff307224 */ /* 0x000fe200028e063b */
[----:B------:R-:W-:Y:S01]  /*3c5a0*/  ISETP.GE.U32.AND P2, PT, R45, R56, PT ;  /* 0x000000382d00720c */ /* 0x000fe20003f46070 */
[----:B------:R-:W-:Y:S01]  /*3c5b0*/  IMAD.WIDE.U32 R56, R102, R66, RZ ;  /* 0x0000004266387225 */ /* 0x000fe200078e00ff */
[----:B------:R-:W-:Y:S02]  /*3c5c0*/  SEL R105, RZ, 0x1, !P1 ;  /* 0x00000001ff697807 */ /* 0x000fe40004800000 */
[----:B------:R-:W-:Y:S01]  /*3c5d0*/  ISETP.GE.U32.AND.EX P2, PT, R48, R59, PT, P2 ;  /* 0x0000003b3000720c */ /* 0x000fe20003f46120 */
[----:B------:R-:W-:-:S03]  /*3c5e0*/  IMAD.WIDE.U32 R52, P5, R102, R67, R52 ;  /* 0x0000004366347225 */ /* 0x000fc600078a0034 */
[----:B------:R-:W-:Y:S01]  /*3c5f0*/  ISETP.LT.U32.OR.EX P1, PT, R59, R49, !P2, P0 ;  /* 0x000000313b00720c */ /* 0x000fe20005721500 */
[----:B------:R-:W-:Y:S01]  /*3c600*/  IMAD.X R65, RZ, RZ, RZ, P3 ;  /* 0x000000ffff417224 */ /* 0x000fe200018e06ff */
[----:B------:R-:W-:Y:S01]  /*3c610*/  IADD3 RZ, P3, PT, R57, R52, RZ ;  /* 0x0000003439ff7210 */ /* 0x000fe20007f7e0ff */
[----:B------:R-:W-:Y:S01]  /*3c620*/  IMAD.WIDE.U32 R102, R102, R66, R46 ;  /* 0x0000004266667225 */ /* 0x000fe200078e002e */
[----:B------:R-:W-:-:S03]  /*3c630*/  ISETP.GE.U32.AND P0, PT, R109, R62, PT ;  /* 0x0000003e6d00720c */ /* 0x000fc60003f06070 */
[----:B------:R-:W-:Y:S01]  /*3c640*/  IMAD.WIDE.U32.X R56, R33, R71, R64, P4 ;  /* 0x0000004721387225 */ /* 0x000fe200020e0440 */
[----:B------:R-:W-:Y:S02]  /*3c650*/  IADD3 R59, P2, PT, R105, R102, RZ ;  /* 0x00000066693b7210 */ /* 0x000fe40007f5e0ff */
[----:B------:R-:W-:Y:S01]  /*3c660*/  ISETP.GE.U32.AND.EX P0, PT, R111, R104, PT, P0 ;  /* 0x000000686f00720c */ /* 0x000fe20003f06100 */
[----:B------:R-:W-:Y:S01]  /*3c670*/  IMAD.IADD R103, R52, 0x1, R103 ;  /* 0x0000000134677824 */ /* 0x000fe200078e0267 */
[----:B------:R-:W-:Y:S01]  /*3c680*/  SEL R52, RZ, 0x1, !P1 ;  /* 0x00000001ff347807 */ /* 0x000fe20004800000 */
[----:B------:R-:W-:Y:S01]  /*3c690*/  IMAD.MOV.U32 R54, RZ, RZ, R53 ;  /* 0x000000ffff367224 */ /* 0x000fe200078e0035 */
[----:B------:R-:W-:Y:S01]  /*3c6a0*/  IADD3 R49, P1, PT, R59, R56, RZ ;  /* 0x000000383b317210 */ /* 0x000fe20007f3e0ff */
[----:B------:R-:W-:Y:S01]  /*3c6b0*/  IMAD.X R60, RZ, RZ, R103, P2 ;  /* 0x000000ffff3c7224 */ /* 0x000fe200010e0667 */
[----:B------:R-:W-:Y:S01]  /*3c6c0*/  ISETP.GE.U32.AND P2, PT, R62, R107, PT ;  /* 0x0000006b3e00720c */ /* 0x000fe20003f46070 */
[----:B------:R-:W-:Y:S01]  /*3c6d0*/  IMAD.X R55, RZ, RZ, RZ, P5 ;  /* 0x000000ffff377224 */ /* 0x000fe200028e06ff */
[----:B------:R-:W-:Y:S01]  /*3c6e0*/  IADD3 R52, P4, PT, R49, R52, RZ ;  /* 0x0000003431347210 */ /* 0x000fe20007f9e0ff */
[----:B------:R-:W-:Y:S01]  /*3c6f0*/  IMAD.X R57, R60, 0x1, R57, P1 ;  /* 0x000000013c397824 */ /* 0x000fe200008e0639 */
[----:B------:R-:W-:Y:S01]  /*3c700*/  ISETP.GE.U32.AND.EX P0, PT, R104, R63, P0, P2 ;  /* 0x0000003f6800720c */ /* 0x000fe20000706120 */
[----:B------:R-:W-:Y:S01]  /*3c710*/  IMAD.WIDE.U32.X R54, R35, R67, R54, P3 ;  /* 0x0000004323367225 */ /* 0x000fe200018e0436 */
[----:B------:R-:W-:-:S02]  /*3c720*/  ISETP.GE.U32.AND P1, PT, R52, R49, PT ;  /* 0x000000313400720c */ /* 0x000fc40003f26070 */
[----:B------:R-:W-:Y:S01]  /*3c730*/  ISETP.LT.U32.AND P2, PT, R49, R59, PT ;  /* 0x0000003b3100720c */ /* 0x000fe20003f41070 */
[----:B------:R-:W-:Y:S01]  /*3c740*/  IMAD.X R53, RZ, RZ, R57, P4 ;  /* 0x000000ffff357224 */ /* 0x000fe200020e0639 */
[----:B------:R-:W-:Y:S01]  /*3c750*/  ISETP.GE.U32.AND P3, PT, R59, R102, PT ;  /* 0x000000663b00720c */ /* 0x000fe20003f66070 */
[----:B------:R-:W-:-:S03]  /*3c760*/  IMAD.WIDE.U32 R62, R33, R68, RZ ;  /* 0x00000044213e7225 */ /* 0x000fc600078e00ff */
        /* <DEDUP_REMOVED lines=17> */
[----:B------:R-:W-:Y:S01]  /*3c880*/  ISETP.LT.U32.AND P1, PT, R64, R52, PT ;  /* 0x000000344000720c */ /* 0x000fe20003f21070 */
[----:B------:R-:W-:Y:S01]  /*3c890*/  IMAD.MOV.U32 R46, RZ, RZ, R63 ;  /* 0x000000ffff2e7224 */ /* 0x000fe200078e003f */
[----:B------:R-:W-:-:S02]  /*3c8a0*/  SEL R52, RZ, 0x1, !P2 ;  /* 0x00000001ff347807 */ /* 0x000fc40005000000 */
        /* <DEDUP_REMOVED lines=12> */
[----:B------:R-:W-:Y:S01]  /*3c970*/  ISETP.LT.U32.AND P2, PT, R35, R52, PT ;  /* 0x000000342300720c */ /* 0x000fe20003f41070 */
[----:B------:R-:W-:Y:S01]  /*3c980*/  IMAD.WIDE.U32 R52, R33, R66, RZ ;  /* 0x0000004221347225 */ /* 0x000fe200078e00ff */
[----:B------:R-:W-:Y:S02]  /*3c990*/  ISETP.GE.U32.AND P3, PT, R46, R35, PT ;  /* 0x000000232e00720c */ /* 0x000fe40003f66070 */
[----:B------:R-:W-:Y:S01]  /*3c9a0*/  ISETP.LT.U32.AND P4, PT, R57, R58, PT ;  /* 0x0000003a3900720c */ /* 0x000fe20003f81070 */
[----:B------:R-:W-:Y:S01]  /*3c9b0*/  IMAD.X R47, RZ, RZ, R49, P1 ;  /* 0x000000ffff2f7224 */ /* 0x000fe200008e0631 */
[----:B------:R-:W-:-:S02]  /*3c9c0*/  @!P0 ISETP.NE.U32.AND P1, PT, R58, RZ, PT ;  /* 0x000000ff3a00820c */ /* 0x000fc40003f25070 */
[----:B------:R-:W-:Y:S01]  /*3c9d0*/  ISETP.GE.U32.AND.EX P5, PT, R54, R56, PT, P5 ;  /* 0x000000383600720c */ /* 0x000fe20003fa6150 */
[----:B------:R-:W-:Y:S01]  /*3c9e0*/  IMAD.WIDE.U32 R58, R44, R66, R46 ;  /* 0x000000422c3a7225 */ /* 0x000fe200078e002e */
[----:B------:R-:W-:Y:S02]  /*3c9f0*/  ISETP.GE.U32.AND.EX P3, PT, R47, R49, PT, P3 ;  /* 0x000000312f00720c */ /* 0x000fe40003f66130 */
        /* <DEDUP_REMOVED lines=61> */
.L_x_246:
[----:B------:R-:W-:Y:S05]  /*3cdd0*/  BSYNC.RELIABLE B4 ;  /* 0x0000000000047941 */ /* 0x000fea0003800100 */
.L_x_245:
        /* <DEDUP_REMOVED lines=21> */
.L_x_247:
[----:B------:R-:W-:Y:S05]  /*3cf30*/  BSYNC.RECONVERGENT B3 ;  /* 0x0000000000037941 */ /* 0x000fea0003800200 */
.L_x_244:
[----:B------:R-:W-:Y:S01]  /*3cf40*/  ISETP.GE.U32.AND P0, PT, R45, R31, PT ;  /* 0x0000001f2d00720c */ /* 0x000fe20003f06070 */
[----:B------:R-:W-:Y:S03]  /*3cf50*/  BSSY.RECONVERGENT B3, `(.L_x_248) ;  /* 0x0000033000037945 */ /* 0x000fe60003800200 */
        /* <DEDUP_REMOVED lines=50> */
.L_x_249:
[----:B------:R-:W-:Y:S05]  /*3d280*/  BSYNC.RECONVERGENT B3 ;  /* 0x0000000000037941 */ /* 0x000fea0003800200 */
.L_x_248:
        /* <DEDUP_REMOVED lines=52> */
.L_x_251:
[----:B------:R-:W-:Y:S05]  /*3d5d0*/  BSYNC.RECONVERGENT B3 ;  /* 0x0000000000037941 */ /* 0x000fea0003800200 */
.L_x_250:
        /* <DEDUP_REMOVED lines=45> */
.L_x_254:
[----:B------:R-:W-:Y:S05]  /*3d8b0*/  BSYNC.RELIABLE B4 ;  /* 0x0000000000047941 */ /* 0x000fea0003800100 */
.L_x_253:
        /* <DEDUP_REMOVED lines=21> */
.L_x_255:
[----:B------:R-:W-:Y:S05]  /*3da10*/  BSYNC.RECONVERGENT B3 ;  /* 0x0000000000037941 */ /* 0x000fea0003800200 */
.L_x_252:
        /* <DEDUP_REMOVED lines=13> */
[C---:B------:R-:W-:Y:S01]  /*3daf0*/  SHF.L.U64.HI R45, R31.reuse, 0x1, R34 ;  /* 0x000000011f2d7819 */ /* 0x040fe20000010222 */
        /* <DEDUP_REMOVED lines=21> */
.L_x_258:
[----:B------:R-:W-:Y:S05]  /*3dc50*/  BSYNC.RELIABLE B4 ;  /* 0x0000000000047941 */ /* 0x000fea0003800100 */
.L_x_257:
        /* <DEDUP_REMOVED lines=23> */
.L_x_259:
[----:B------:R-:W-:Y:S05]  /*3ddd0*/  BSYNC.RECONVERGENT B3 ;  /* 0x0000000000037941 */ /* 0x000fea0003800200 */
.L_x_256:
[----:B------:R-:W-:Y:S01]  /*3dde0*/  IADD3 R110, P1, PT, R31, R44, RZ ;  /* 0x0000002c1f6e7210 */ /* 0x000fe20007f3e0ff */
[----:B------:R-:W-:Y:S04]  /*3ddf0*/  BSSY.RECONVERGENT B3, `(.L_x_260) ;  /* 0x0000053000037945 */ /* 0x000fe80003800200 */
[----:B------:R-:W-:Y:S01]  /*3de00*/  BSSY.RELIABLE B4, `(.L_x_261) ;  /* 0x000003c000047945 */ /* 0x000fe20003800100 */
[----:B------:R-:W-:Y:S01]  /*3de10*/  ISETP.GE.U32.AND P0, PT, R110, R31, PT ;  /* 0x0000001f6e00720c */ /* 0x000fe20003f06070 */
[----:B------:R-:W-:-:S05]  /*3de20*/  IMAD.X R107, R34, 0x1, R45, P1 ;  /* 0x00000001226b7824 */ /* 0x000fca00008e062d */
[----:B------:R-:W-:Y:S02]  /*3de30*/  ISETP.GE.U32.AND.EX P0, PT, R107, R34, PT, P0 ;  /* 0x000000226b00720c */ /* 0x000fe40003f06100 */
[----:B------:R-:W-:Y:S02]  /*3de40*/  IADD3 R34, P1, PT, R29, R47, RZ ;  /* 0x0000002f1d227210 */ /* 0x000fe40007f3e0ff */
        /* <DEDUP_REMOVED lines=55> */
.L_x_262:
[----:B------:R-:W-:Y:S05]  /*3e1c0*/  BSYNC.RELIABLE B4 ;  /* 0x0000000000047941 */ /* 0x000fea0003800100 */
.L_x_261:
        /* <DEDUP_REMOVED lines=21> */
.L_x_263:
[----:B------:R-:W-:Y:S05]  /*3e320*/  BSYNC.RECONVERGENT B3 ;  /* 0x0000000000037941 */ /* 0x000fea0003800200 */
.L_x_260:
        /* <DEDUP_REMOVED lines=123> */
.L_x_265:
[----:B------:R-:W-:Y:S05]  /*3eae0*/  BSYNC.RECONVERGENT B3 ;  /* 0x0000000000037941 */ /* 0x000fea0003800200 */
.L_x_264:
        /* <DEDUP_REMOVED lines=14> */
[----:B------:R-:W-:Y:S01]  /*3ebd0*/  IMAD.X R65, RZ, RZ, RZ, P2 ;  /* 0x000000ffff417224 */ /* 0x000fe200010e06ff */
[----:B------:R-:W-:Y:S01]  /*3ebe0*/  ISETP.GE.U32.AND P2, PT, R52, R34, PT ;  /* 0x000000223400720c */ /* 0x000fe20003f46070 */
[----:B------:R-:W-:-:S04]  /*3ebf0*/  IMAD.WIDE.U32 R46, P5, R106, R108, R46 ;  /* 0x0000006c6a2e7225 */ /* 0x000fc800078a002e */
[----:B------:R-:W-:Y:S02]  /*3ec00*/  IMAD.IADD R115, R53, 0x1, R46 ;  /* 0x0000000135737824 */ /* 0x000fe400078e022e */
[----:B------:R-:W-:Y:S01]  /*3ec10*/  @!P0 IADD3 R102, P1, PT, R102, 0x1, RZ ;  /* 0x0000000166668810 */ /* 0x000fe20007f3e0ff */
[----:B------:R-:W-:Y:S02]  /*3ec20*/  IMAD.MOV.U32 R64, RZ, RZ, R49 ;  /* 0x000000ffff407224 */ /* 0x000fe400078e0031 */
[----:B------:R-:W-:Y:S01]  /*3ec30*/  ISETP.GE.U32.AND.EX P2, PT, R115, R35, PT, P2 ;  /* 0x000000237300720c */ /* 0x000fe20003f46120 */
[----:B------:R-:W-:-:S04]  /*3ec40*/  IMAD.WIDE.U32 R34, R108, R15, RZ ;  /* 0x0000000f6c227225 */ /* 0x000fc800078e00ff */
[----:B------:R-:W-:Y:S01]  /*3ec50*/  @!P0 IMAD.X R103, RZ, RZ, R103, P1 ;  /* 0x000000ffff678224 */ /* 0x000fe200008e0667 */
[----:B------:R-:W-:Y:S01]  /*3ec60*/  @!P0 ISETP.NE.U32.AND P1, PT, R102, RZ, PT ;  /* 0x000000ff6600820c */ /* 0x000fe20003f25070 */
[----:B------:R-:W-:Y:S02]  /*3ec70*/  IMAD.X R113, RZ, RZ, RZ, P4 ;  /* 0x000000ffff717224 */ /* 0x000fe400020e06ff */
[----:B------:R-:W-:Y:S01]  /*3ec80*/  IMAD.WIDE.U32 R34, P4, R104, R105, R34 ;  /* 0x0000006968227225 */ /* 0x000fe20007880022 */
[----:B------:R-:W-:-:S03]  /*3ec90*/  @!P0 ISETP.NE.AND.EX P1, PT, R103, RZ, PT, P1 ;  /* 0x000000ff6700820c */ /* 0x000fc60003f25310 */
[----:B------:R-:W-:Y:S01]  /*3eca0*/  IMAD.WIDE.U32 R116, R105, R15, RZ ;  /* 0x0000000f69747225 */ /* 0x000fe200078e00ff */
[----:B------:R-:W-:Y:S02]  /*3ecb0*/  @!P0 SEL R63, RZ, 0x1, P1 ;  /* 0x00000001ff3f8807 */ /* 0x000fe40000800000 */
[----:B------:R-:W-:Y:S01]  /*3ecc0*/  IADD3 RZ, P1, PT, R45, R48, RZ ;  /* 0x000000302dff7210 */ /* 0x000fe20007f3e0ff */
[----:B------:R-:W-:-:S04]  /*3ecd0*/  IMAD.MOV.U32 R116, RZ, RZ, RZ ;  /* 0x000000ffff747224 */ /* 0x000fc800078e00ff */
[----:B------:R-:W-:Y:S01]  /*3ece0*/  IMAD.WIDE.U32.X R44, R27, R108, R64, P1 ;  /* 0x0000006c1b2c7225 */ /* 0x000fe200008e0440 */
[----:B------:R-:W-:Y:S02]  /*3ecf0*/  SEL R64, RZ, 0x1, P2 ;  /* 0x00000001ff407807 */ /* 0x000fe40001000000 */
[----:B------:R-:W-:-:S04]  /*3ed00*/  IADD3 R49, P1, PT, R102, R44, RZ ;  /* 0x0000002c66317210 */ /* 0x000fc80007f3e0ff */
[----:B------:R-:W-:Y:S01]  /*3ed10*/  IADD3 R64, P2, PT, R49, R64, RZ ;  /* 0x0000004031407210 */ /* 0x000fe20007f5e0ff */
[----:B------:R-:W-:-:S03]  /*3ed20*/  IMAD.X R45, R103, 0x1, R45, P1 ;  /* 0x00000001672d7824 */ /* 0x000fc600008e062d */
[----:B------:R-:W-:Y:S01]  /*3ed30*/  ISETP.GE.U32.AND P1, PT, R64, R49, PT ;  /* 0x000000314000720c */ /* 0x000fe20003f26070 */
[----:B------:R-:W-:Y:S01]  /*3ed40*/  IMAD.X R65, RZ, RZ, R45, P2 ;  /* 0x000000ffff417224 */ /* 0x000fe200010e062d */
[----:B------:R-:W-:Y:S01]  /*3ed50*/  ISETP.LT.U32.AND P2, PT, R49, R102, PT ;  /* 0x000000663100720c */ /* 0x000fe20003f41070 */
[----:B------:R-:W-:-:S03]  /*3ed60*/  IMAD.WIDE.U32 R48, R106, R110, RZ ;  /* 0x0000006e6a307225 */ /* 0x000fc600078e00ff */
[----:B------:R-:W-:Y:S01]  /*3ed70*/  ISETP.GE.U32.AND.EX P1, PT, R65, R45, PT, P1 ;  /* 0x0000002d4100720c */ /* 0x000fe20003f26110 */
[----:B------:R-:W-:Y:S02]  /*3ed80*/  IMAD.MOV.U32 R102, RZ, RZ, R35 ;  /* 0x000000ffff667224 */ /* 0x000fe400078e0023 */
[----:B------:R-:W-:Y:S01]  /*3ed90*/  IMAD.MOV.U32 R48, RZ, RZ, R62 ;  /* 0x000000ffff307224 */ /* 0x000fe200078e003e */
        /* <DEDUP_REMOVED lines=28> */
[----:B------:R-:W-:Y:S01]  /*3ef60*/  IADD3 R102, P0, PT, R33, R32, RZ ;  /* 0x0000002021667210 */ /* 0x000fe20007f1e0ff */
[----:B------:R-:W-:Y:S01]  /*3ef70*/  IMAD.X R32, R63, 0x1, R103, P2 ;  /* 0x000000013f207824 */ /* 0x000fe200010e0667 */
[----:B------:R-:W-:Y:S02]  /*3ef80*/  ISETP.LT.U32.AND P2, PT, R33, R53, PT ;  /* 0x000000352100720c */ /* 0x000fe40003f41070 */
[----:B------:R-:W-:Y:S01]  /*3ef90*/  ISETP.GE.U32.AND P4, PT, R102, R33, PT ;  /* 0x000000216600720c */ /* 0x000fe20003f86070 */
[----:B------:R-:W-:Y:S01]  /*3efa0*/  IMAD.X R103, RZ, RZ, R32, P0 ;  /* 0x000000ffff677224 */ /* 0x000fe200000e0620 */
[----:B------:R-:W-:Y:S01]  /*3efb0*/  IADD3 R64, P0, PT, R35, R64, RZ ;  /* 0x0000004023407210 */ /* 0x000fe20007f1e0ff */
[----:B------:R-:W-:-:S03]  /*3efc0*/  IMAD.X R33, RZ, RZ, RZ, P5 ;  /* 0x000000ffff217224 */ /* 0x000fc600028e06ff */
[----:B------:R-:W-:Y:S01]  /*3efd0*/  ISETP.GE.U32.AND.EX P4, PT, R103, R32, PT, P4 ;  /* 0x000000206700720c */ /* 0x000fe20003f86140 */
[----:B------:R-:W-:Y:S01]  /*3efe0*/  IMAD.X R65, RZ, RZ, R112, P0 ;  /* 0x000000ffff417224 */ /* 0x000fe200000e0670 */
[----:B------:R-:W-:Y:S01]  /*3eff0*/  ISETP.GE.U32.AND P0, PT, R35, R52, PT ;  /* 0x000000342300720c */ /* 0x000fe20003f06070 */
[----:B------:R-:W-:Y:S01]  /*3f000*/  IMAD.WIDE.U32 R52, R106, R105, RZ ;  /* 0x000000696a347225 */ /* 0x000fe200078e00ff */
[----:B------:R-:W-:Y:S02]  /*3f010*/  ISETP.LT.U32.OR.EX P2, PT, R32, R63, !P4, P2 ;  /* 0x0000003f2000720c */ /* 0x000fe40006741520 */
[----:B------:R-:W-:Y:S01]  /*3f020*/  ISETP.GE.U32.AND P4, PT, R64, R35, PT ;  /* 0x000000234000720c */ /* 0x000fe20003f86070 */
[----:B------:R-:W-:Y:S01]  /*3f030*/  IMAD.WIDE.U32 R62, R106, R105, R64 ;  /* 0x000000696a3e7225 */ /* 0x000fe200078e0040 */
[----:B------:R-:W-:Y:S02]  /*3f040*/  ISETP.GE.U32.AND.EX P0, PT, R112, R115, PT, P0 ;  /* 0x000000737000720c */ /* 0x000fe40003f06100 */
[----:B------:R-:W-:Y:S01]  /*3f050*/  ISETP.GE.U32.AND.EX P4, PT, R65, R112, PT, P4 ;  /* 0x000000704100720c */ /* 0x000fe20003f86140 */
[----:B------:R-:W-:Y:S01]  /*3f060*/  IMAD.MOV.U32 R32, RZ, RZ, R47 ;  /* 0x000000ffff207224 */ /* 0x000fe200078e002f */
[C---:B------:R-:W-:Y:S01]  /*3f070*/  IADD3 RZ, P5, PT, R46.reuse, R53, RZ ;  /* 0x000000352eff7210 */ /* 0x040fe20007fbe0ff */
[----:B------:R-:W-:Y:S01]  /*3f080*/  IMAD.IADD R121, R46, 0x1, R63 ;  /* 0x000000012e797824 */ /* 0x000fe200078e023f */
[----:B------:R-:W-:Y:S01]  /*3f090*/  SEL R35, RZ, 0x1, !P2 ;  /* 0x00000001ff237807 */ /* 0x000fe20005000000 */
[----:B------:R-:W-:-:S02]  /*3f0a0*/  IMAD.MOV.U32 R46, RZ, RZ, R34 ;  /* 0x000000ffff2e7224 */ /* 0x000fc400078e0022 */
        /* <DEDUP_REMOVED lines=21> */
.L_x_267:
[----:B------:R-:W-:Y:S05]  /*3f200*/  BSYNC.RECONVERGENT B3 ;  /* 0x0000000000037941 */ /* 0x000fea0003800200 */
.L_x_266:
[----:B------:R-:W-:Y:S01]  /*3f210*/  IADD3 R31, P0, PT, R46, R32, RZ ;  /* 0x000000202e1f7210 */ /* 0x000fe20007f1e0ff */
[----:B------:R-:W-:Y:S01]  /*3f220*/  IMAD.MOV.U32 R120, RZ, RZ, R62 ;  /* 0x000000ffff787224 */ /* 0x000fe200078e003e */
[----:B------:R-:W-:Y:S01]  /*3f230*/  LOP3.LUT R51, RZ, R30, RZ, 0x33, !PT ;  /* 0x0000001eff337212 */ /* 0x000fe200078e33ff */
[----:B------:R-:W-:Y:S01]  /*3f240*/  BSSY.RECONVERGENT B3, `(.L_x_268) ;  /* 0x000008e000037945 */ /* 0x000fe20003800200 */
[----:B------:R-:W-:Y:S01]  /*3f250*/  IADD3 R32, P2, PT, R31, R34, RZ ;  /* 0x000000221f207210 */ /* 0x000fe20007f5e0ff */
[----:B------:R-:W-:Y:S02]  /*3f260*/  IMAD.X R47, R117, 0x1, R33, P0 ;  /* 0x00000001752f7824 */ /* 0x000fe400000e0621 */
[----:B------:R-:W-:Y:S01]  /*3f270*/  IMAD.WIDE.U32 R34, R27, R106, RZ ;  /* 0x0000006a1b227225 */ /* 0x000fe200078e00ff */
[----:B------:R-:W-:-:S03]  /*3f280*/  ISETP.GE.U32.AND P0, PT, R32, R31, PT ;  /* 0x0000001f2000720c */ /* 0x000fc60003f06070 */
[----:B------:R-:W-:Y:S01]  /*3f290*/  IMAD.X R33, RZ, RZ, R47, P2 ;  /* 0x000000ffff217224 */ /* 0x000fe200010e062f */
[----:B------:R-:W-:-:S04]  /*3f2a0*/  ISETP.GE.U32.AND P2, PT, R31, R46, PT ;  /* 0x0000002e1f00720c */ /* 0x000fc80003f46070 */
[----:B------:R-:W-:-:S04]  /*3f2b0*/  ISETP.GE.U32.AND.EX P0, PT, R33, R47, PT, P0 ;  /* 0x0000002f2100720c */ /* 0x000fc80003f06100 */
[----:B------:R-:W-:Y:S01]  /*3f2c0*/  ISETP.GE.U32.AND.EX P0, PT, R47, R117, P0, P2 ;  /* 0x000000752f00720c */ /* 0x000fe20000706120 */
[----:B------:R-:W-:-:S04]  /*3f2d0*/  IMAD.WIDE.U32 R52, P2, R106, R27, R34 ;  /* 0x0000001b6a347225 */ /* 0x000fc80007840022 */
[----:B------:R-:W-:-:S04]  /*3f2e0*/  IMAD.WIDE.U32 R46, R106, R106, RZ ;  /* 0x0000006a6a2e7225 */ /* 0x000fc800078e00ff */
[----:B------:R-:W-:Y:S01]  /*3f2f0*/  IMAD.WIDE.U32 R34, R106, R106, R32 ;  /* 0x0000006a6a227225 */ /* 0x000fe200078e0020 */
[----:B------:R-:W-:-:S03]  /*3f300*/  IADD3 RZ, P4, PT, R47, R52, RZ ;  /* 0x000000342fff7210 */ /* 0x000fc60007f9e0ff */
[----:B------:R-:W-:Y:S01]  /*3f310*/  IMAD.X R65, RZ, RZ, RZ, P2 ;  /* 0x000000ffff417224 */ /* 0x000fe200010e06ff */
[----:B------:R-:W-:Y:S01]  /*3f320*/  ISETP.GE.U32.AND P2, PT, R34, R32, PT ;  /* 0x000000202200720c */ /* 0x000fe20003f46070 */
[----:B------:R-:W-:Y:S02]  /*3f330*/  IMAD.IADD R35, R52, 0x1, R35 ;  /* 0x0000000134237824 */ /* 0x000fe400078e0223 */
        /* <DEDUP_REMOVED lines=12> */
[----:B------:R-:W-:Y:S02]  /*3f400*/  ISETP.GE.U32.AND P4, PT, R32, R31, PT ;  /* 0x0000001f2000720c */ /* 0x000fe40003f86070 */
[----:B------:R-:W-:Y:S01]  /*3f410*/  ISETP.LT.U32.AND P5, PT, R31, R102, PT ;  /* 0x000000661f00720c */ /* 0x000fe20003fa1070 */
[----:B------:R-:W-:Y:S01]  /*3f420*/  IMAD.X R33, RZ, RZ, R47, P2 ;  /* 0x000000ffff217224 */ /* 0x000fe200010e062f */
[----:B------:R-:W-:Y:S01]  /*3f430*/  @!P0 ISETP.NE.U32.AND P2, PT, R102, RZ, PT ;  /* 0x000000ff6600820c */ /* 0x000fe20003f45070 */
[----:B------:R-:W-:Y:S01]  /*3f440*/  IMAD R31, R119, R74, RZ ;  /* 0x0000004a771f7224 */ /* 0x000fe200078e02ff */
[----:B------:R-:W-:-:S02]  /*3f450*/  LOP3.LUT R119, RZ, R119, RZ, 0x33, !PT ;  /* 0x00000077ff777212 */ /* 0x000fc400078e33ff */
[----:B------:R-:W-:Y:S01]  /*3f460*/  ISETP.GE.U32.AND.EX P4, PT, R33, R47, PT, P4 ;  /* 0x0000002f2100720c */ /* 0x000fe20003f86140 */
[C---:B------:R-:W-:Y:S01]  /*3f470*/  IMAD R111, R30.reuse, R75, R31 ;  /* 0x0000004b1e6f7224 */ /* 0x040fe200078e021f */
[----:B------:R-:W-:Y:S01]  /*3f480*/  @!P0 ISETP.NE.AND.EX P2, PT, R103, RZ, PT, P2 ;  /* 0x000000ff6700820c */ /* 0x000fe20003f45320 */
[----:B------:R-:W-:Y:S01]  /*3f490*/  IMAD.WIDE.U32 R30, R30, R74, RZ ;  /* 0x0000004a1e1e7225 */ /* 0x000fe200078e00ff */
[----:B------:R-:W-:-:S03]  /*3f4a0*/  ISETP.LT.U32.OR.EX P5, PT, R47, R103, !P4, P5 ;  /* 0x000000672f00720c */ /* 0x000fc600067a1550 */
[----:B------:R-:W-:Y:S01]  /*3f4b0*/  IMAD.WIDE.U32 R52, P4, R104, R106, R52 ;  /* 0x0000006a68347225 */ /* 0x000fe20007880034 */
[----:B------:R-:W-:-:S03]  /*3f4c0*/  SEL R123, RZ, 0x1, !P5 ;  /* 0x00000001ff7b7807 */ /* 0x000fc60006800000 */
[----:B------:R-:W-:Y:S01]  /*3f4d0*/  IMAD.WIDE.U32 R46, R15, R110, RZ ;  /* 0x0000006e0f2e7225 */ /* 0x000fe200078e00ff */
[----:B------:R-:W-:Y:S02]  /*3f4e0*/  @!P0 SEL R46, RZ, 0x1, P2 ;  /* 0x00000001ff2e8807 */ /* 0x000fe40001000000 */
[----:B------:R-:W-:Y:S01]  /*3f4f0*/  IADD3 RZ, P2, PT, R65, R52, RZ ;  /* 0x0000003441ff7210 */ /* 0x000fe20007f5e0ff */
[----:B------:R-:W-:Y:S01]  /*3f500*/  IMAD.IADD R111, R31, 0x1, R111 ;  /* 0x000000011f6f7824 */ /* 0x000fe200078e026f */
[----:B------:R-:W-:Y:S01]  /*3f510*/  @!P0 IADD3 R112, P5, PT, R46, R112, RZ ;  /* 0x000000702e708210 */ /* 0x000fe20007fbe0ff */
[----:B------:R-:W-:Y:S02]  /*3f520*/  IMAD.MOV.U32 R114, RZ, RZ, R53 ;  /* 0x000000ffff727224 */ /* 0x000fe400078e0035 */
[----:B------:R-:W-:-:S04]  /*3f530*/  IMAD.WIDE.U32 R52, R104, R106, RZ ;  /* 0x0000006a68347225 */ /* 0x000fc800078e00ff */
[----:B------:R-:W-:-:S04]  /*3f540*/  IMAD.WIDE.U32 R102, R111, R72, RZ ;  /* 0x000000486f667225 */ /* 0x000fc800078e00ff */
[----:B------:R-:W-:Y:S01]  /*3f550*/  IMAD.X R115, RZ, RZ, RZ, P4 ;  /* 0x000000ffff737224 */ /* 0x000fe200020e06ff */
[----:B------:R-:W-:Y:S01]  /*3f560*/  IADD3 RZ, P4, PT, R28, R47, RZ ;  /* 0x0000002f1cff7210 */ /* 0x000fe20007f9e0ff */
        /* <DEDUP_REMOVED lines=16> */
[----:B------:R-:W-:-:S03]  /*3f670*/  IMAD.WIDE.U32.X R64, R104, R107, R64, P4 ;  /* 0x0000006b68407225 */ /* 0x000fc600020e0440 */
[----:B------:R-:W-:Y:S01]  /*3f680*/  ISETP.GT.U32.AND.EX P0, PT, R102, R119, PT, P0 ;  /* 0x000000776600720c */ /* 0x000fe20003f04100 */
[----:B------:R-:W-:Y:S01]  /*3f690*/  IMAD.WIDE.U32.X R32, R111, R73, R116, P3 ;  /* 0x000000496f207225 */ /* 0x000fe200018e0474 */
[----:B------:R-:W-:Y:S02]  /*3f6a0*/  IADD3 R112, P3, PT, R123, R114, RZ ;  /* 0x000000727b707210 */ /* 0x000fe40007f7e0ff */
[----:B------:R-:W-:Y:S01]  /*3f6b0*/  SEL R117, RZ, 0x1, P2 ;  /* 0x00000001ff757807 */ /* 0x000fe20001000000 */
[----:B------:R-:W-:Y:S01]  /*3f6c0*/  IMAD.WIDE.U32 R102, R111, R70, RZ ;  /* 0x000000466f667225 */ /* 0x000fe200078e00ff */
[----:B------:R-:W-:Y:S02]  /*3f6d0*/  IADD3 R29, P2, PT, R50, R32, RZ ;  /* 0x00000020321d7210 */ /* 0x000fe40007f5e0ff */
[----:B------:R-:W-:Y:S01]  /*3f6e0*/  IADD3 R119, P4, PT, R34, R64, RZ ;  /* 0x0000004022777210 */ /* 0x000fe20007f9e0ff */
[----:B------:R-:W-:Y:S01]  /*3f6f0*/  IMAD.X R116, R125, 0x1, R115, P3 ;  /* 0x000000017d747824 */ /* 0x000fe200018e0673 */
[C---:B------:R-:W-:Y:S01]  /*3f700*/  IADD3 R117, P3, PT, R112.reuse, R117, RZ ;  /* 0x0000007570757210 */ /* 0x040fe20007f7e0ff */
[----:B------:R-:W-:Y:S01]  /*3f710*/  IMAD.X R47, R109, 0x1, R33, P2 ;  /* 0x000000016d2f7824 */ /* 0x000fe200010e0621 */
[----:B------:R-:W-:Y:S01]  /*3f720*/  SEL R64, RZ, 0x1, !P0 ;  /* 0x00000001ff407807 */ /* 0x000fe20004000000 */
[----:B------:R-:W-:Y:S01]  /*3f730*/  IMAD.X R114, R35, 0x1, R65, P4 ;  /* 0x0000000123727824 */ /* 0x000fe200020e0641 */
[----:B------:R-:W-:Y:S01]  /*3f740*/  ISETP.GE.U32.AND P2, PT, R117, R112, PT ;  /* 0x000000707500720c */ /* 0x000fe20003f46070 */
[----:B------:R-:W-:Y:S01]  /*3f750*/  IMAD.X R115, RZ, RZ, R116, P3 ;  /* 0x000000ffff737224 */ /* 0x000fe200018e0674 */
[----:B------:R-:W-:Y:S01]  /*3f760*/  IADD3 R64, P0, PT, R29, R64, RZ ;  /* 0x000000401d407210 */ /* 0x000fe20007f1e0ff */
[----:B------:R-:W-:Y:S01]  /*3f770*/  IMAD.WIDE.U32 R32, R15, R110, R120 ;  /* 0x0000006e0f207225 */ /* 0x000fe200078e0078 */
[----:B------:R-:W-:-:S02]  /*3f780*/  ISETP.LT.U32.AND P3, PT, R112, R123, PT ;  /* 0x0000007b7000720c */ /* 0x000fc40003f61070 */
[----:B------:R-:W-:Y:S01]  /*3f790*/  ISETP.GE.U32.AND.EX P2, PT, R115, R116, PT, P2 ;  /* 0x000000747300720c */ /* 0x000fe20003f46120 */
[----:B------:R-:W-:Y:S01]  /*3f7a0*/  IMAD.X R65, RZ, RZ, R47, P0 ;  /* 0x000000ffff417224 */ /* 0x000fe200000e062f */
[----:B------:R-:W-:Y:S01]  /*3f7b0*/  ISETP.GE.U32.AND P4, PT, R64, R29, PT ;  /* 0x0000001d4000720c */ /* 0x000fe20003f86070 */
[----:B------:R-:W-:Y:S01]  /*3f7c0*/  IMAD.MOV.U32 R123, RZ, RZ, R46 ;  /* 0x000000ffff7b7224 */ /* 0x000fe200078e002e */
[----:B------:R-:W-:Y:S01]  /*3f7d0*/  ISETP.LT.U32.OR.EX P2, PT, R116, R125, !P2, P3 ;  /* 0x0000007d7400720c */ /* 0x000fe20005741530 */
[----:B------:R-:W-:Y:S01]  /*3f7e0*/  IMAD.IADD R125, R28, 0x1, R33 ;  /* 0x000000011c7d7824 */ /* 0x000fe200078e0221 */
[----:B------:R-:W-:Y:S01]  /*3f7f0*/  ISETP.LT.U32.AND P3, PT, R29, R50, PT ;  /* 0x000000321d00720c */ /* 0x000fe20003f61070 */
[----:B------:R-:W-:Y:S01]  /*3f800*/  IMAD.WIDE.U32 R112, R30, R70, R64 ;  /* 0x000000461e707225 */ /* 0x000fe200078e0040 */
[----:B------:R-:W-:Y:S02]  /*3f810*/  ISETP.GE.U32.AND.EX P4, PT, R65, R47, PT, P4 ;  /* 0x0000002f4100720c */ /* 0x000fe40003f86140 */
[----:B------:R-:W-:Y:S01]  /*3f820*/  ISETP.GE.U32.AND P0, PT, R32, R62, PT ;  /* 0x0000003e2000720c */ /* 0x000fe20003f06070 */
[----:B------:R-:W-:Y:S01]  /*3f830*/  IMAD.WIDE.U32 R50, R30, R70, RZ ;  /* 0x000000461e327225 */ /* 0x000fe200078e00ff */
[----:B------:R-:W-:-:S02]  /*3f840*/  ISETP.LT.U32.OR.EX P3, PT, R47, R109, !P4, P3 ;  /* 0x0000006d2f00720c */ /* 0x000fc40006761530 */
[----:B------:R-:W-:Y:S01]  /*3f850*/  ISETP.GE.U32.AND.EX P0, PT, R125, R121, PT, P0 ;  /* 0x000000797d00720c */ /* 0x000fe20003f06100 */
[----:B------:R-:W-:Y:S01]  /*3f860*/  IMAD.WIDE.U32 R102, P4, R30, R71, R102 ;  /* 0x000000471e667225 */ /* 0x000fe20007880066 */
[----:B------:R-:W-:Y:S02]  /*3f870*/  SEL R29, RZ, 0x1, !P3 ;  /* 0x00000001ff1d7807 */ /* 0x000fe40005800000 */
[----:B------:R-:W-:Y:S01]  /*3f880*/  SEL R28, RZ, 0x1, P0 ;  /* 0x00000001ff1c7807 */ /* 0x000fe20000000000 */
[----:B------:R-:W-:Y:S01]  /*3f890*/  IMAD.IADD R47, R102, 0x1, R113 ;  /* 0x00000001662f7824 */ /* 0x000fe200078e0271 */
[----:B------:R-:W-:Y:S01]  /*3f8a0*/  IADD3 R127, P0, PT, R29, R112, RZ ;  /* 0x000000701d7f7210 */ /* 0x000fe20007f1e0ff */
[----:B------:R-:W-:Y:S01]  /*3f8b0*/  IMAD.X R113, RZ, RZ, RZ, P4 ;  /* 0x000000ffff717224 */ /* 0x000fe200020e06ff */
[----:B------:R-:W-:Y:S01]  /*3f8c0*/  IADD3 R28, P3, PT, R119, R28, RZ ;  /* 0x0000001c771c7210 */ /* 0x000fe20007f7e0ff */
[----:B------:R-:W-:Y:S01]  /*3f8d0*/  IMAD.MOV.U32 R109, RZ, RZ, RZ ;  /* 0x000000ffff6d7224 */ /* 0x000fe200078e00ff */
        /* <DEDUP_REMOVED lines=10> */
[----:B------:R-:W-:Y:S01]  /*3f980*/  IMAD.WIDE.U32 R46, R111, R68, RZ ;  /* 0x000000446f2e7225 */ /* 0x000fe200078e00ff */
[----:B------:R-:W-:Y:S02]  /*3f990*/  ISETP.GE.U32.AND P3, PT, R28, R119, PT ;  /* 0x000000771c00720c */ /* 0x000fe40003f66070 */
[----:B------:R-:W-:Y:S02]  /*3f9a0*/  ISETP.GE.U32.AND.EX P0, PT, R114, R35, PT, P0 ;  /* 0x000000237200720c */ /* 0x000fe40003f06100 */
        /* <DEDUP_REMOVED lines=23> */
.L_x_269:
[----:B------:R-:W-:Y:S05]  /*3fb20*/  BSYNC.RECONVERGENT B3 ;  /* 0x0000000000037941 */ /* 0x000fea0003800200 */
.L_x_268:
        /* <DEDUP_REMOVED lines=12> */
[----:B------:R-:W-:Y:S02]  /*3fbf0*/  IMAD R31, R127, R75, R62 ;  /* 0x0000004b7f1f7224 */ /* 0x000fe400078e023e */
[----:B------:R-:W-:Y:S01]  /*3fc00*/  IMAD.WIDE.U32 R102, R30, R68, R34 ;  /* 0x000000441e667225 */ /* 0x000fe200078e0022 */
[----:B------:R-:W-:-:S03]  /*3fc10*/  SEL R33, RZ, 0x1, !P0 ;  /* 0x00000001ff217807 */ /* 0x000fc60004000000 */
[----:B------:R-:W-:Y:S01]  /*3fc20*/  IMAD.IADD R65, R51, 0x1, R31 ;  /* 0x0000000133417824 */ /* 0x000fe200078e021f */
[----:B------:R-:W-:Y:S01]  /*3fc30*/  LOP3.LUT R31, RZ, R127, RZ, 0x33, !PT ;  /* 0x0000007fff1f7212 */ /* 0x000fe200078e33ff */
[----:B------:R-:W-:Y:S01]  /*3fc40*/  IMAD.MOV.U32 R48, RZ, RZ, R47 ;  /* 0x000000ffff307224 */ /* 0x000fe200078e002f */
[----:B------:R-:W-:Y:S01]  /*3fc50*/  IADD3 R127, P2, PT, R33, R102, RZ ;  /* 0x00000066217f7210 */ /* 0x000fe20007f5e0ff */
[----:B------:R-:W-:-:S04]  /*3fc60*/  IMAD.WIDE.U32 R120, R65, R72, RZ ;  /* 0x0000004841787225 */ /* 0x000fc800078e00ff */
[----:B------:R-:W-:Y:S02]  /*3fc70*/  IMAD.IADD R47, R46, 0x1, R103 ;  /* 0x000000012e2f7824 */ /* 0x000fe400078e0267 */
        /* <DEDUP_REMOVED lines=20> */
[----:B------:R-:W-:Y:S01]  /*3fdc0*/  IMAD.WIDE.U32 R46, R111, R66, RZ ;  /* 0x000000426f2e7225 */ /* 0x000fe200078e00ff */
[----:B------:R-:W-:-:S03]  /*3fdd0*/  IADD3 R31, P4, PT, R127, R34, RZ ;  /* 0x000000227f1f7210 */ /* 0x000fc60007f9e0ff */
[----:B------:R-:W-:Y:S02]  /*3fde0*/  IMAD.X R64, R125, 0x1, R49, P2 ;  /* 0x000000017d407824 */ /* 0x000fe400010e0631 */
[----:B------:R-:W-:-:S04]  /*3fdf0*/  IMAD.WIDE.U32 R46, P2, R30, R67, R46 ;  /* 0x000000431e2e7225 */ /* 0x000fc8000784002e */
[----:B------:R-:W-:Y:S01]  /*3fe00*/  IMAD.WIDE.U32 R48, R30, R66, RZ ;  /* 0x000000421e307225 */ /* 0x000fe200078e00ff */
[----:B------:R-:W-:-:S03]  /*3fe10*/  IADD3 R48, P3, PT, R31, R62, RZ ;  /* 0x0000003e1f307210 */ /* 0x000fc60007f7e0ff */
        /* <DEDUP_REMOVED lines=22> */
[----:B------:R-:W-:Y:S01]  /*3ff80*/  IMAD.WIDE.U32 R30, R30, R66, R102 ;  /* 0x000000421e1e7225 */ /* 0x000fe200078e0066 */
[----:B------:R-:W-:Y:S02]  /*3ff90*/  SEL R111, RZ, 0x1, !P0 ;  /* 0x00000001ff6f7807 */ /* 0x000fe40004000000 */
[----:B------:R-:W-:Y:S01]  /*3ffa0*/  IADD3 RZ, P4, PT, R121, R32, RZ ;  /* 0x0000002079ff7210 */ /* 0x000fe20007f9e0ff */
        /* <DEDUP_REMOVED lines=16> */
[----:B------:R-:W-:Y:S01]  /*400b0*/  IMAD.X R47, RZ, RZ, RZ, P1 ;  /* 0x000000ffff2f7224 */ /* 0x000fe200008e06ff */
[----:B------:R-:W-:Y:S01]  /*400c0*/  SEL R30, RZ, 0x1, !P3 ;  /* 0x00000001ff1e7807 */ /* 0x000fe20005800000 */
[----:B------:R-:W-:Y:S01]  /*400d0*/  IMAD.X R119, R48, 0x1, R119, P4 ;  /* 0x0000000130777824 */ /* 0x000fe200020e0677 */
[----:B------:R-:W-:Y:S01]  /*400e0*/  ISETP.LT.U32.OR.EX P0, PT, R111, R103, !P2, P0 ;  /* 0x000000676f00720c */ /* 0x000fe20005701500 */
[----:B------:R-:W-:Y:S01]  /*400f0*/  IMAD.MOV.U32 R46, RZ, RZ, R45 ;  /* 0x000000ffff2e7224 */ /* 0x000fe200078e002d */
[----:B------:R-:W-:-:S02]  /*40100*/  IADD3 R30, P2, PT, R31, R30, RZ ;  /* 0x0000001e1f1e7210 */ /* 0x000fc40007f5e0ff */
[----:B------:R-:W-:Y:S01]  /*40110*/  IADD3 RZ, P3, PT, R44, R33, RZ ;  /* 0x000000212cff7210 */ /* 0x000fe20007f7e0ff */
[----:B------:R-:W-:Y:S01]  /*40120*/  IMAD.WIDE.U32 R32, R15, R105, R28 ;  /* 0x000000690f207225 */ /* 0x000fe200078e001c */
[----:B------:R-:W-:Y:S02]  /*40130*/  ISETP.LT.U32.AND P1, PT, R31, R121, PT ;  /* 0x000000791f00720c */ /* 0x000fe40003f21070 */
[----:B------:R-:W-:Y:S01]  /*40140*/  ISETP.GE.U32.AND P4, PT, R30, R31, PT ;  /* 0x0000001f1e00720c */ /* 0x000fe20003f86070 */
[----:B------:R-:W-:Y:S01]  /*40150*/  IMAD.X R31, RZ, RZ, R119, P2 ;  /* 0x000000ffff1f7224 */ /* 0x000fe200010e0677 */
[----:B------:R-:W-:Y:S01]  /*40160*/  SEL R114, RZ, 0x1, !P0 ;  /* 0x00000001ff727807 */ /* 0x000fe20004000000 */
[----:B------:R-:W-:Y:S01]  /*40170*/  IMAD.IADD R112, R44, 0x1, R33 ;  /* 0x000000012c707824 */ /* 0x000fe200078e0221 */
[----:B------:R-:W-:Y:S01]  /*40180*/  IADD3 R33, P2, PT, R32, R34, RZ ;  /* 0x0000002220217210 */ /* 0x000fe20007f5e0ff */
        /* <DEDUP_REMOVED lines=32> */
[----:B------:R-:W-:-:S04]  /*40390*/  IMAD.WIDE.U32 R46, P4, R50, R67, R46 ;  /* 0x00000043322e7225 */ /* 0x000fc8000788002e */
[----:B------:R-:W-:Y:S01]  /*403a0*/  IMAD.WIDE.U32 R62, R50, R66, RZ ;  /* 0x00000042323e7225 */ /* 0x000fe200078e00ff */
[----:B------:R-:W-:-:S03]  /*403b0*/  SEL R62, RZ, 0x1, !P1 ;  /* 0x00000001ff3e7807 */ /* 0x000fc60004800000 */
[----:B------:R-:W-:-:S04]  /*403c0*/  IMAD.WIDE.U32.X R34, R65, R69, R28, P3 ;  /* 0x0000004541227225 */ /* 0x000fc800018e041c */
[----:B------:R-:W-:-:S04]  /*403d0*/  IMAD.WIDE.U32 R30, R15, R106, RZ ;  /* 0x0000006a0f1e7225 */ /* 0x000fc800078e00ff */
[----:B------:R-:W-:Y:S01]  /*403e0*/  IMAD.X R45, RZ, RZ, RZ, P4 ;  /* 0x000000ffff2d7224 */ /* 0x000fe200020e06ff */
[----:B------:R-:W-:Y:S01]  /*403f0*/  IADD3 RZ, P4, PT, R63, R46, RZ ;  /* 0x0000002e3fff7210 */ /* 0x000fe20007f9e0ff */
[----:B------:R-:W-:Y:S01]  /*40400*/  IMAD R30, R51, R74, RZ ;  /* 0x0000004a331e7224 */ /* 0x000fe200078e02ff */
[----:B------:R-:W-:Y:S01]  /*40410*/  IADD3 RZ, P3, PT, R52, R31, RZ ;  /* 0x0000001f34ff7210 */ /* 0x000fe20007f7e0ff */
[----:B------:R-:W-:Y:S01]  /*40420*/  IMAD.MOV.U32 R44, RZ, RZ, R47 ;  /* 0x000000ffff2c7224 */ /* 0x000fe200078e002f */
[----:B------:R-:W-:Y:S01]  /*40430*/  IADD3 R47, P1, PT, R114, R34, RZ ;  /* 0x00000022722f7210 */ /* 0x000fe20007f3e0ff */
[----:B------:R-:W-:Y:S01]  /*40440*/  IMAD.X R116, RZ, RZ, R111, P0 ;  /* 0x000000ffff747224 */ /* 0x000fe200000e066f */
[----:B------:R-:W-:Y:S01]  /*40450*/  LOP3.LUT R51, RZ, R51, RZ, 0x33, !PT ;  /* 0x00000033ff337212 */ /* 0x000fe200078e33ff */
[----:B------:R-:W-:Y:S01]  /*40460*/  IMAD R123, R64, R75, R30 ;  /* 0x0000004b407b7224 */ /* 0x000fe200078e021e */
[----:B------:R-:W-:Y:S01]  /*40470*/  ISETP.LT.U32.AND P0, PT, R47, R114, PT ;  /* 0x000000722f00720c */ /* 0x000fe20003f01070 */
[----:B------:R-:W-:Y:S01]  /*40480*/  IMAD.WIDE.U32.X R30, R65, R67, R44, P4 ;  /* 0x00000043411e7225 */ /* 0x000fe200020e042c */
[----:B------:R-:W-:-:S03]  /*40490*/  IADD3 R34, P4, PT, R47, R62, RZ ;  /* 0x0000003e2f227210 */ /* 0x000fc60007f9e0ff */
[----:B------:R-:W-:-:S04]  /*404a0*/  IMAD.WIDE.U32 R28, R64, R74, RZ ;  /* 0x0000004a401c7225 */ /* 0x000fc800078e00ff */
[----:B------:R-:W-:Y:S01]  /*404b0*/  IMAD.X R125, R116, 0x1, R35, P1 ;  /* 0x00000001747d7824 */ /* 0x000fe200008e0623 */
[----:B------:R-:W-:Y:S01]  /*404c0*/  ISETP.GE.U32.AND P1, PT, R34, R47, PT ;  /* 0x0000002f2200720c */ /* 0x000fe20003f26070 */
[----:B------:R-:W-:Y:S01]  /*404d0*/  IMAD.X R63, RZ, RZ, RZ, P5 ;  /* 0x000000ffff3f7224 */ /* 0x000fe200028e06ff */
[----:B------:R-:W-:Y:S01]  /*404e0*/  LOP3.LUT R47, RZ, R64, RZ, 0x33, !PT ;  /* 0x00000040ff2f7212 */ /* 0x000fe200078e33ff */
[----:B------:R-:W-:Y:S02]  /*404f0*/  IMAD.MOV.U32 R62, RZ, RZ, R53 ;  /* 0x000000ffff3e7224 */ /* 0x000fe400078e0035 */
        /* <DEDUP_REMOVED lines=18> */
[----:B------:R-:W-:Y:S01]  /*40620*/  IMAD.WIDE.U32 R52, R104, R15, RZ ;  /* 0x0000000f68347225 */ /* 0x000fe200078e00ff */
[----:B------:R-:W-:Y:S02]  /*40630*/  IADD3 R64, P4, PT, R65, R102, RZ ;  /* 0x0000006641407210 */ /* 0x000fe40007f9e0ff */
[----:B------:R-:W-:Y:S01]  /*40640*/  SEL R47, RZ, 0x1, P3 ;  /* 0x00000001ff2f7807 */ /* 0x000fe20001800000 */
[----:B------:R-:W-:Y:S01]  /*40650*/  IMAD.MOV.U32 R62, RZ, RZ, R103 ;  /* 0x000000ffff3e7224 */ /* 0x000fe200078e0067 */
[----:B------:R-:W-:Y:S01]  /*40660*/  ISETP.GT.U32.AND.EX P1, PT, R64, R51, PT, P1 ;  /* 0x000000334000720c */ /* 0x000fe20003f24110 */
[----:B------:R-:W-:Y:S01]  /*40670*/  IMAD.WIDE.U32 R48, P5, R15, R104, R52 ;  /* 0x000000680f307225 */ /* 0x000fe200078a0034 */
[----:B------:R-:W-:-:S02]  /*40680*/  IADD3 R52, P3, PT, R118, R47, RZ ;  /* 0x0000002f76347210 */ /* 0x000fc40007f7e0ff */
[----:B------:R-:W-:Y:S01]  /*40690*/  SEL R47, RZ, 0x1, !P1 ;  /* 0x00000001ff2f7807 */ /* 0x000fe20004800000 */
[----:B------:R-:W-:Y:S01]  /*406a0*/  IMAD.WIDE.U32.X R102, R123, R73, R62, P4 ;  /* 0x000000497b667225 */ /* 0x000fe200020e043e */
[----:B------:R-:W-:-:S03]  /*406b0*/  ISETP.GE.U32.AND P4, PT, R52, R118, PT ;  /* 0x000000763400720c */ /* 0x000fc60003f86070 */
[----:B------:R-:W-:Y:S01]  /*406c0*/  IMAD.X R53, RZ, RZ, R122, P3 ;  /* 0x000000ffff357224 */ /* 0x000fe200018e067a */
[----:B------:R-:W-:Y:S01]  /*406d0*/  ISETP.LT.U32.AND P3, PT, R118, R117, PT ;  /* 0x000000757600720c */ /* 0x000fe20003f61070 */
[----:B------:R-:W-:Y:S01]  /*406e0*/  IMAD.X R63, RZ, RZ, RZ, P5 ;  /* 0x000000ffff3f7224 */ /* 0x000fe200028e06ff */
[----:B------:R-:W-:Y:S01]  /*406f0*/  IADD3 R118, P5, PT, R119, R102, RZ ;  /* 0x0000006677767210 */ /* 0x000fe20007fbe0ff */
[----:B------:R-:W-:Y:S01]  /*40700*/  IMAD.WIDE.U32 R50, R50, R66, R34 ;  /* 0x0000004232327225 */ /* 0x000fe200078e0022 */
[----:B------:R-:W-:-:S03]  /*40710*/  ISETP.GE.U32.AND.EX P4, PT, R53, R122, PT, P4 ;  /* 0x0000007a3500720c */ /* 0x000fc60003f86140 */
[----:B------:R-:W-:Y:S01]  /*40720*/  IMAD.WIDE.U32 R64, R15, R15, RZ ;  /* 0x0000000f0f407225 */ /* 0x000fe200078e00ff */
[----:B------:R-:W-:-:S03]  /*40730*/  ISETP.LT.U32.OR.EX P3, PT, R122, R115, !P4, P3 ;  /* 0x000000737a00720c */ /* 0x000fc60006761530 */
[----:B------:R-:W-:Y:S01]  /*40740*/  IMAD.X R120, R121, 0x1, R103, P5 ;  /* 0x0000000179787824 */ /* 0x000fe200028e0667 */
[----:B------:R-:W-:Y:S01]  /*40750*/  IADD3 RZ, P1, PT, R65, R48, RZ ;  /* 0x0000003041ff7210 */ /* 0x000fe20007f3e0ff */
[----:B------:R-:W-:Y:S01]  /*40760*/  IMAD.IADD R125, R46, 0x1, R51 ;  /* 0x000000012e7d7824 */ /* 0x000fe200078e0233 */
[----:B------:R-:W-:Y:S01]  /*40770*/  IADD3 R46, P5, PT, R118, R47, RZ ;  /* 0x0000002f762e7210 */ /* 0x000fe20007fbe0ff */
[----:B------:R-:W-:Y:S01]  /*40780*/  IMAD.MOV.U32 R62, RZ, RZ, R49 ;  /* 0x000000ffff3e7224 */ /* 0x000fe200078e0031 */
[----:B------:R-:W-:Y:S01]  /*40790*/  SEL R49, RZ, 0x1, !P0 ;  /* 0x00000001ff317807 */ /* 0x000fe20004000000 */
[----:B------:R-:W-:Y:S01]  /*407a0*/  IMAD.WIDE.U32 R64, R123, R70, RZ ;  /* 0x000000467b407225 */ /* 0x000fe200078e00ff */
[----:B------:R-:W-:Y:S02]  /*407b0*/  ISETP.GE.U32.AND P4, PT, R46, R118, PT ;  /* 0x000000762e00720c */ /* 0x000fe40003f86070 */
[----:B------:R-:W-:Y:S01]  /*407c0*/  ISETP.LT.U32.AND P0, PT, R118, R119, PT ;  /* 0x000000777600720c */ /* 0x000fe20003f01070 */
[----:B------:R-:W-:-:S02]  /*407d0*/  IMAD.X R47, RZ, RZ, R120, P5 ;  /* 0x000000ffff2f7224 */ /* 0x000fc400028e0678 */
        /* <DEDUP_REMOVED lines=15> */
[-C--:B------:R-:W-:Y:S01]  /*408d0*/  IADD3 R119, P4, PT, R119, R102.reuse, RZ ;  /* 0x0000006677777210 */ /* 0x080fe20007f9e0ff */
[----:B------:R-:W-:Y:S01]  /*408e0*/  IMAD.MOV.U32 R50, RZ, RZ, R65 ;  /* 0x000000ffff327224 */ /* 0x000fe200078e0041 */
[----:B------:R-:W-:Y:S02]  /*408f0*/  ISETP.LT.U32.OR.EX P0, PT, R125, R35, !P0, P5 ;  /* 0x000000237d00720c */ /* 0x000fe40004701550 */
[----:B------:R-:W-:Y:S01]  /*40900*/  ISETP.GE.U32.AND P5, PT, R119, R102, PT ;  /* 0x000000667700720c */ /* 0x000fe20003fa6070 */
[----:B------:R-:W-:Y:S01]  /*40910*/  IMAD.X R121, RZ, RZ, R34, P4 ;  /* 0x000000ffff797224 */ /* 0x000fe200020e0622 */
[----:B------:R-:W-:Y:S01]  /*40920*/  @!P2 ISETP.NE.U32.AND P4, PT, R117, RZ, PT ;  /* 0x000000ff7500a20c */ /* 0x000fe20003f85070 */
[----:B------:R-:W-:Y:S01]  /*40930*/  IMAD.WIDE.U32.X R50, R123, R71, R50, P1 ;  /* 0x000000477b327225 */ /* 0x000fe200008e0432 */
[----:B------:R-:W-:-:S02]  /*40940*/  ISETP.LT.U32.AND P1, PT, R102, R46, PT ;  /* 0x0000002e6600720c */ /* 0x000fc40003f21070 */
[----:B------:R-:W-:Y:S02]  /*40950*/  ISETP.GE.U32.AND.EX P5, PT, R121, R34, PT, P5 ;  /* 0x000000227900720c */ /* 0x000fe40003fa6150 */
[----:B------:R-:W-:Y:S02]  /*40960*/  @!P2 ISETP.NE.AND.EX P4, PT, R115, RZ, PT, P4 ;  /* 0x000000ff7300a20c */ /* 0x000fe40003f85340 */
[----:B------:R-:W-:Y:S02]  /*40970*/  ISETP.LT.U32.OR.EX P5, PT, R34, R47, !P5, P1 ;  /* 0x0000002f2200720c */ /* 0x000fe40006fa1510 */
[----:B------:R-:W-:Y:S02]  /*40980*/  @!P2 SEL R34, RZ, 0x1, P4 ;  /* 0x00000001ff22a807 */ /* 0x000fe40002000000 */
[----:B------:R-:W-:Y:S02]  /*40990*/  SEL R46, RZ, 0x1, !P5 ;  /* 0x00000001ff2e7807 */ /* 0x000fe40006800000 */
[----:B------:R-:W-:Y:S01]  /*409a0*/  @!P2 IADD3 R113, P5, PT, R34, R113, RZ ;  /* 0x000000712271a210 */ /* 0x000fe20007fbe0ff */
[----:B------:R-:W-:Y:S01]  /*409b0*/  IMAD.WIDE.U32 R34, R15, R15, R52 ;  /* 0x0000000f0f227225 */ /* 0x000fe200078e0034 */
[----:B------:R-:W-:-:S02]  /*409c0*/  IADD3 R47, P4, PT, R49, R50, RZ ;  /* 0x00000032312f7210 */ /* 0x000fc40007f9e0ff */
[----:B------:R-:W-:Y:S01]  /*409d0*/  ISETP.GE.U32.AND P1, PT, R33, R32, PT ;  /* 0x000000202100720c */ /* 0x000fe20003f26070 */
[----:B------:R-:W-:Y:S01]  /*409e0*/  @!P2 IMAD.X R109, RZ, RZ, R109, P5 ;  /* 0x000000ffff6da224 */ /* 0x000fe200028e066d */
[----:B------:R-:W-:Y:S01]  /*409f0*/  IADD3 R46, P5, PT, R47, R46, RZ ;  /* 0x0000002e2f2e7210 */ /* 0x000fe20007fbe0ff */
[----:B------:R-:W-:Y:S01]  /*40a00*/  IMAD.X R51, R118, 0x1, R51, P4 ;  /* 0x0000000176337824 */ /* 0x000fe200020e0633 */
[----:B------:R-:W-:Y:S01]  /*40a10*/  SEL R32, RZ, 0x1, !P3 ;  /* 0x00000001ff207807 */ /* 0x000fe20005800000 */
[----:B------:R-:W-:Y:S01]  /*40a20*/  IMAD.IADD R35, R48, 0x1, R35 ;  /* 0x0000000130237824 */ /* 0x000fe200078e0223 */
[----:B------:R-:W-:Y:S01]  /*40a30*/  ISETP.GE.U32.AND P3, PT, R34, R52, PT ;  /* 0x000000342200720c */ /* 0x000fe20003f66070 */
[-C--:B------:R-:W-:Y:S01]  /*40a40*/  IMAD R50, R121, R74.reuse, RZ ;  /* 0x0000004a79327224 */ /* 0x080fe200078e02ff */
[----:B------:R-:W-:Y:S01]  /*40a50*/  ISETP.LT.U32.AND P4, PT, R47, R49, PT ;  /* 0x000000312f00720c */ /* 0x000fe20003f81070 */
[----:B------:R-:W-:Y:S01]  /*40a60*/  IMAD.WIDE.U32 R48, R119, R74, RZ ;  /* 0x0000004a77307225 */ /* 0x000fe200078e00ff */
[----:B------:R-:W-:-:S02]  /*40a70*/  ISETP.GE.U32.AND P2, PT, R46, R47, PT ;  /* 0x0000002f2e00720c */ /* 0x000fc40003f46070 */
[----:B------:R-:W-:Y:S01]  /*40a80*/  ISETP.GE.U32.AND.EX P3, PT, R35, R53, PT, P3 ;  /* 0x000000352300720c */ /* 0x000fe20003f66130 */
[----:B------:R-:W-:Y:S01]  /*40a90*/  IMAD.X R47, RZ, RZ, R51, P5 ;  /* 0x000000ffff2f7224 */ /* 0x000fe200028e0633 */
[----:B------:R-:W-:Y:S01]  /*40aa0*/  ISETP.GE.U32.AND.EX P1, PT, R111, R112, PT, P1 ;  /* 0x000000706f00720c */ /* 0x000fe20003f26110 */
[----:B------:R-:W-:Y:S01]  /*40ab0*/  IMAD R103, R119, R75, R50 ;  /* 0x0000004b77677224 */ /* 0x000fe200078e0232 */
[----:B------:R-:W-:Y:S01]  /*40ac0*/  SEL R65, RZ, 0x1, P3 ;  /* 0x00000001ff417807 */ /* 0x000fe20001800000 */
[----:B------:R-:W-:Y:S01]  /*40ad0*/  IMAD.WIDE.U32 R52, R123, R68, RZ ;  /* 0x000000447b347225 */ /* 0x000fe200078e00ff */
[----:B------:R-:W-:Y:S02]  /*40ae0*/  ISETP.GE.U32.AND.EX P2, PT, R47, R51, PT, P2 ;  /* 0x000000332f00720c */ /* 0x000fe40003f46120 */
[----:B------:R-:W-:Y:S01]  /*40af0*/  IADD3 R32, P3, P5, R62, R113, R32 ;  /* 0x000000713e207210 */ /* 0x000fe20007d7e020 */
[----:B------:R-:W-:Y:S01]  /*40b00*/  IMAD.IADD R113, R49, 0x1, R103 ;  /* 0x0000000131717824 */ /* 0x000fe200078e0267 */
[----:B------:R-:W-:Y:S01]  /*40b10*/  ISETP.LT.U32.OR.EX P4, PT, R51, R118, !P2, P4 ;  /* 0x000000763300720c */ /* 0x000fe20005781540 */
[----:B------:R-:W-:Y:S01]  /*40b20*/  IMAD.WIDE.U32 R102, R48, R72, RZ ;  /* 0x0000004830667225 */ /* 0x000fe200078e00ff */
[----:B------:R-:W-:-:S02]  /*40b30*/  ISETP.GE.U32.AND P2, PT, R114, R33, PT ;  /* 0x000000217200720c */ /* 0x000fc40003f46070 */
[----:B------:R-:W-:Y:S01]  /*40b40*/  IADD3.X R114, PT, PT, R63, R109, RZ, P3, P5 ;  /* 0x0000006d3f727210 */ /* 0x000fe20001fea4ff */
[----:B------:R-:W-:Y:S01]  /*40b50*/  IMAD.WIDE.U32 R62, R113, R72, RZ ;  /* 0x00000048713e7225 */ /* 0x000fe200078e00ff */
[----:B------:R-:W-:Y:S02]  /*40b60*/  IADD3 R109, P5, PT, R32, R65, RZ ;  /* 0x00000041206d7210 */ /* 0x000fe40007fbe0ff */
[----:B------:R-:W-:Y:S01]  /*40b70*/  SEL R117, RZ, 0x1, !P4 ;  /* 0x00000001ff757807 */ /* 0x000fe20006000000 */
[----:B------:R-:W-:Y:S01]  /*40b80*/  IMAD.WIDE.U32 R32, R28, R68, R46 ;  /* 0x000000441c207225 */ /* 0x000fe200078e002e */
[----:B------:R-:W-:Y:S02]  /*40b90*/  ISETP.GE.U32.AND.EX P2, PT, R116, R111, PT, P2 ;  /* 0x0000006f7400720c */ /* 0x000fe40003f46120 */
[----:B------:R-:W-:Y:S01]  /*40ba0*/  LOP3.LUT R65, RZ, R119, RZ, 0x33, !PT ;  /* 0x00000077ff417212 */ /* 0x000fe200078e33ff */
[----:B------:R-:W-:Y:S01]  /*40bb0*/  IMAD.WIDE.U32 R52, P3, R28, R69, R52 ;  /* 0x000000451c347225 */ /* 0x000fe20007860034 */
[----:B------:R-:W-:-:S03]  /*40bc0*/  LOP3.LUT R50, RZ, R121, RZ, 0x33, !PT ;  /* 0x00000079ff327212 */ /* 0x000fc600078e33ff */
        /* <DEDUP_REMOVED lines=32> */
.L_x_271:
[----:B------:R-:W-:Y:S05]  /*40dd0*/  BSYNC.RECONVERGENT B3 ;  /* 0x0000000000037941 */ /* 0x000fea0003800200 */
.L_x_270:
        /* <DEDUP_REMOVED lines=12> */
[----:B------:R-:W-:Y:S01]  /*40ea0*/  ISETP.GE.U32.AND.EX P3, PT, R64, R119, PT, P3 ;  /* 0x000000774000720c */ /* 0x000fe20003f66130 */
[----:B------:R-:W-:Y:S01]  /*40eb0*/  IMAD.X R33, RZ, RZ, R103, P2 ;  /* 0x000000ffff217224 */ /* 0x000fe200010e0667 */
[----:B------:R-:W-:-:S02]  /*40ec0*/  ISETP.LT.U32.AND P1, PT, R29, R117, PT ;  /* 0x000000751d00720c */ /* 0x000fc40003f21070 */
[----:B------:R-:W-:Y:S02]  /*40ed0*/  IADD3 R117, P2, PT, R112, R31, RZ ;  /* 0x0000001f70757210 */ /* 0x000fe40007f5e0ff */
[----:B------:R-:W-:Y:S02]  /*40ee0*/  ISETP.GE.U32.AND P0, PT, R32, R29, PT ;  /* 0x0000001d2000720c */ /* 0x000fe40003f06070 */
[----:B------:R-:W-:Y:S01]  /*40ef0*/  ISETP.LT.U32.OR.EX P5, PT, R119, R47, !P3, P5 ;  /* 0x0000002f7700720c */ /* 0x000fe20005fa1550 */
[----:B------:R-:W-:Y:S01]  /*40f00*/  IMAD.X R119, RZ, RZ, R116, P2 ;  /* 0x000000ffff777224 */ /* 0x000fe200010e0674 */
[----:B------:R-:W-:Y:S01]  /*40f10*/  ISETP.GE.U32.AND.EX P0, PT, R33, R103, PT, P0 ;  /* 0x000000672100720c */ /* 0x000fe20003f06100 */
[----:B------:R-:W-:Y:S01]  /*40f20*/  IMAD.WIDE.U32 R46, R113, R70, RZ ;  /* 0x00000046712e7225 */ /* 0x000fe200078e00ff */
[----:B------:R-:W-:Y:S02]  /*40f30*/  IADD3 R29, P2, PT, R117, R50, RZ ;  /* 0x00000032751d7210 */ /* 0x000fe40007f5e0ff */
[----:B------:R-:W-:-:S02]  /*40f40*/  SEL R30, RZ, 0x1, !P5 ;  /* 0x00000001ff1e7807 */ /* 0x000fc40006800000 */
[----:B------:R-:W-:Y:S01]  /*40f50*/  ISETP.LT.U32.OR.EX P0, PT, R103, R64, !P0, P1 ;  /* 0x000000406700720c */ /* 0x000fe20004701510 */
[----:B------:R-:W-:Y:S01]  /*40f60*/  IMAD.X R65, R119, 0x1, R51, P2 ;  /* 0x0000000177417824 */ /* 0x000fe200010e0633 */
[----:B------:R-:W-:Y:S01]  /*40f70*/  IADD3 R30, P1, PT, R29, R30, RZ ;  /* 0x0000001e1d1e7210 */ /* 0x000fe20007f3e0ff */
[----:B------:R-:W-:Y:S01]  /*40f80*/  IMAD.WIDE.U32 R50, R48, R70, R32 ;  /* 0x0000004630327225 */ /* 0x000fe200078e0020 */
[----:B------:R-:W-:Y:S02]  /*40f90*/  SEL R49, RZ, 0x1, !P0 ;  /* 0x00000001ff317807 */ /* 0x000fe40004000000 */
[----:B------:R-:W-:Y:S01]  /*40fa0*/  ISETP.GE.U32.AND P2, PT, R30, R29, PT ;  /* 0x0000001d1e00720c */ /* 0x000fe20003f46070 */
[----:B------:R-:W-:Y:S01]  /*40fb0*/  IMAD.X R31, RZ, RZ, R65, P1 ;  /* 0x000000ffff1f7224 */ /* 0x000fe200008e0641 */
[----:B------:R-:W-:Y:S01]  /*40fc0*/  IADD3 R49, P5, PT, R49, R50, RZ ;  /* 0x0000003231317210 */ /* 0x000fe20007fbe0ff */
[----:B------:R-:W-:Y:S01]  /*40fd0*/  IMAD.WIDE.U32 R46, P3, R48, R71, R46 ;  /* 0x00000047302e7225 */ /* 0x000fe2000786002e */
[----:B------:R-:W-:-:S02]  /*40fe0*/  ISETP.LT.U32.AND P1, PT, R29, R117, PT ;  /* 0x000000751d00720c */ /* 0x000fc40003f21070 */
[----:B------:R-:W-:Y:S01]  /*40ff0*/  ISETP.GE.U32.AND.EX P2, PT, R31, R65, PT, P2 ;  /* 0x000000411f00720c */ /* 0x000fe20003f46120 */
[----:B------:R-:W-:Y:S01]  /*41000*/  IMAD.IADD R111, R46, 0x1, R51 ;  /* 0x000000012e6f7824 */ /* 0x000fe200078e0233 */
[----:B------:R-:W-:Y:S01]  /*41010*/  IADD3 RZ, P4, PT, R63, R46, RZ ;  /* 0x0000002e3fff7210 */ /* 0x000fe20007f9e0ff */
[----:B------:R-:W-:Y:S01]  /*41020*/  IMAD.WIDE.U32 R102, R123, R66, RZ ;  /* 0x000000427b667225 */ /* 0x000fe200078e00ff */
[----:B------:R-:W-:Y:S02]  /*41030*/  ISETP.LT.U32.OR.EX P1, PT, R65, R119, !P2, P1 ;  /* 0x000000774100720c */ /* 0x000fe40005721510 */
[----:B------:R-:W-:Y:S01]  /*41040*/  ISETP.GE.U32.AND P2, PT, R49, R50, PT ;  /* 0x000000323100720c */ /* 0x000fe20003f46070 */
[----:B------:R-:W-:Y:S01]  /*41050*/  IMAD.X R34, RZ, RZ, R111, P5 ;  /* 0x000000ffff227224 */ /* 0x000fe200028e066f */
[----:B------:R-:W-:Y:S01]  /*41060*/  ISETP.LT.U32.AND P0, PT, R50, R32, PT ;  /* 0x000000203200720c */ /* 0x000fe20003f01070 */
[----:B------:R-:W-:-:S03]  /*41070*/  IMAD.WIDE.U32 R62, R28, R66, RZ ;  /* 0x000000421c3e7225 */ /* 0x000fc600078e00ff */
[----:B------:R-:W-:Y:S01]  /*41080*/  ISETP.GE.U32.AND.EX P2, PT, R34, R111, PT, P2 ;  /* 0x0000006f2200720c */ /* 0x000fe20003f46120 */
[C---:B------:R-:W-:Y:S01]  /*41090*/  IMAD.WIDE.U32 R50, P5, R28.reuse, R67, R102 ;  /* 0x000000431c327225 */ /* 0x040fe200078a0066 */
[----:B------:R-:W-:Y:S02]  /*410a0*/  SEL R103, RZ, 0x1, !P1 ;  /* 0x00000001ff677807 */ /* 0x000fe40004800000 */
[----:B------:R-:W-:Y:S01]  /*410b0*/  ISETP.LT.U32.OR.EX P1, PT, R111, R33, !P2, P0 ;  /* 0x000000216f00720c */ /* 0x000fe20005721500 */
[----:B------:R-:W-:Y:S01]  /*410c0*/  IMAD.X R65, RZ, RZ, RZ, P3 ;  /* 0x000000ffff417224 */ /* 0x000fe200018e06ff */
[----:B------:R-:W-:Y:S01]  /*410d0*/  IADD3 RZ, P3, PT, R63, R50, RZ ;  /* 0x000000323fff7210 */ /* 0x000fe20007f7e0ff */
[----:B------:R-:W-:Y:S01]  /*410e0*/  IMAD.WIDE.U32 R28, R28, R66, R30 ;  /* 0x000000421c1c7225 */ /* 0x000fe200078e001e */
[----:B------:R-:W-:Y:S02]  /*410f0*/  SEL R44, RZ, 0x1, !P1 ;  /* 0x00000001ff2c7807 */ /* 0x000fe40004800000 */
[----:B------:R-:W-:Y:S01]  /*41100*/  ISETP.GE.U32.AND P0, PT, R117, R112, PT ;  /* 0x000000707500720c */ /* 0x000fe20003f06070 */
[----:B------:R-:W-:-:S02]  /*41110*/  IMAD.MOV.U32 R64, RZ, RZ, R47 ;  /* 0x000000ffff407224 */ /* 0x000fc400078e002f */
[----:B------:R-:W-:Y:S01]  /*41120*/  IMAD.X R47, RZ, RZ, RZ, P5 ;  /* 0x000000ffff2f7224 */ /* 0x000fe200028e06ff */
[----:B------:R-:W-:Y:S01]  /*41130*/  ISETP.GE.U32.AND.EX P0, PT, R119, R116, PT, P0 ;  /* 0x000000747700720c */ /* 0x000fe20003f06100 */
[----:B------:R-:W-:Y:S01]  /*41140*/  IMAD.WIDE.U32.X R32, R113, R71, R64, P4 ;  /* 0x0000004771207225 */ /* 0x000fe200020e0440 */
[----:B------:R-:W-:-:S03]  /*41150*/  IADD3 R65, P2, PT, R103, R28, RZ ;  /* 0x0000001c67417210 */ /* 0x000fc60007f5e0ff */
[----:B------:R-:W-:Y:S01]  /*41160*/  IMAD.IADD R103, R50, 0x1, R29 ;  /* 0x0000000132677824 */ /* 0x000fe200078e021d */
[----:B------:R-:W-:Y:S01]  /*41170*/  IADD3 R29, P1, PT, R65, R32, RZ ;  /* 0x00000020411d7210 */ /* 0x000fe20007f3e0ff */
[----:B------:R-:W-:Y:S02]  /*41180*/  IMAD.MOV.U32 R46, RZ, RZ, R51 ;  /* 0x000000ffff2e7224 */ /* 0x000fe400078e0033 */
[----:B------:R-:W-:Y:S01]  /*41190*/  IMAD.X R52, RZ, RZ, R103, P2 ;  /* 0x000000ffff347224 */ /* 0x000fe200010e0667 */
[----:B------:R-:W-:Y:S01]  /*411a0*/  IADD3 R32, P4, PT, R29, R44, RZ ;  /* 0x0000002c1d207210 */ /* 0x000fe20007f9e0ff */
[----:B------:R-:W-:Y:S01]  /*411b0*/  IMAD.WIDE.U32 R50, R113, R68, RZ ;  /* 0x0000004471327225 */ /* 0x000fe200078e00ff */
[----:B------:R-:W-:-:S03]  /*411c0*/  ISETP.GE.U32.AND P2, PT, R112, R115, PT ;  /* 0x000000737000720c */ /* 0x000fc60003f46070 */
[----:B------:R-:W-:Y:S01]  /*411d0*/  IMAD.X R63, R52, 0x1, R33, P1 ;  /* 0x00000001343f7824 */ /* 0x000fe200008e0621 */
[----:B------:R-:W-:Y:S02]  /*411e0*/  ISETP.GE.U32.AND P1, PT, R32, R29, PT ;  /* 0x0000001d2000720c */ /* 0x000fe40003f26070 */
[----:B------:R-:W-:Y:S01]  /*411f0*/  ISETP.GE.U32.AND.EX P0, PT, R116, R45, P0, P2 ;  /* 0x0000002d7400720c */ /* 0x000fe20000706120 */
[----:B------:R-:W-:Y:S01]  /*41200*/  IMAD.X R33, RZ, RZ, R63, P4 ;  /* 0x000000ffff217224 */ /* 0x000fe200020e063f */
[----:B------:R-:W-:Y:S01]  /*41210*/  ISETP.LT.U32.AND P2, PT, R29, R65, PT ;  /* 0x000000411d00720c */ /* 0x000fe20003f41070 */
[----:B------:R-:W-:Y:S01]  /*41220*/  IMAD.WIDE.U32.X R44, R123, R67, R46, P3 ;  /* 0x000000437b2c7225 */ /* 0x000fe200018e042e */
[----:B------:R-:W-:Y:S02]  /*41230*/  ISETP.GE.U32.AND P3, PT, R65, R28, PT ;  /* 0x0000001c4100720c */ /* 0x000fe40003f66070 */
[----:B------:R-:W-:Y:S01]  /*41240*/  ISETP.GE.U32.AND.EX P4, PT, R33, R63, PT, P1 ;  /* 0x0000003f2100720c */ /* 0x000fe20003f86110 */
[----:B------:R-:W-:Y:S01]  /*41250*/  IMAD.WIDE.U32 R46, R48, R68, RZ ;  /* 0x00000044302e7225 */ /* 0x000fe200078e00ff */
[----:B------:R-:W-:-:S02]  /*41260*/  ISETP.LT.U32.AND P1, PT, R28, R30, PT ;  /* 0x0000001e1c00720c */ /* 0x000fc40003f21070 */
[----:B------:R-:W-:Y:S01]  /*41270*/  ISETP.LT.U32.OR.EX P2, PT, R63, R52, !P4, P2 ;  /* 0x000000343f00720c */ /* 0x000fe20006741520 */
[----:B------:R-:W-:Y:S01]  /*41280*/  IMAD.WIDE.U32 R28, P5, R48, R69, R50 ;  /* 0x00000045301c7225 */ /* 0x000fe200078a0032 */
[----:B------:R-:W-:Y:S02]  /*41290*/  ISETP.GE.U32.AND.EX P3, PT, R52, R103, PT, P3 ;  /* 0x000000673400720c */ /* 0x000fe40003f66130 */
[----:B------:R-:W-:Y:S01]  /*412a0*/  SEL R63, RZ, 0x1, !P2 ;  /* 0x00000001ff3f7807 */ /* 0x000fe20005000000 */
[----:B------:R-:W-:Y:S01]  /*412b0*/  IMAD.WIDE.U32 R50, R48, R68, R32 ;  /* 0x0000004430327225 */ /* 0x000fe200078e0020 */
[----:B------:R-:W-:Y:S02]  /*412c0*/  ISETP.LT.U32.OR.EX P2, PT, R103, R31, !P3, P1 ;  /* 0x0000001f6700720c */ /* 0x000fe40005f41510 */
        /* <DEDUP_REMOVED lines=31> */
[----:B------:R-:W-:-:S02]  /*414c0*/  ISETP.LT.U32.OR.EX P4, PT, R45, R35, !P5, P4 ;  /* 0x000000232d00720c */ /* 0x000fc40006f81540 */
[----:B------:R-:W-:Y:S01]  /*414d0*/  ISETP.LT.U32.OR.EX P3, PT, R33, R32, !P3, P2 ;  /* 0x000000202100720c */ /* 0x000fe20005f61520 */
[CC--:B------:R-:W-:Y:S01]  /*414e0*/  IMAD.WIDE.U32 R32, P2, R48.reuse, R67.reuse, R30 ;  /* 0x0000004330207225 */ /* 0x0c0fe2000784001e */
[----:B------:R-:W-:Y:S02]  /*414f0*/  @!P0 ISETP.NE.U32.AND P1, PT, R53, RZ, PT ;  /* 0x000000ff3500820c */ /* 0x000fe40003f25070 */
[----:B------:R-:W-:Y:S01]  /*41500*/  SEL R51, RZ, 0x1, !P3 ;  /* 0x00000001ff337807 */ /* 0x000fe20005800000 */
[----:B------:R-:W-:Y:S01]  /*41510*/  IMAD.X R45, RZ, RZ, RZ, P2 ;  /* 0x000000ffff2d7224 */ /* 0x000fe200010e06ff */
[----:B------:R-:W-:Y:S01]  /*41520*/  @!P0 ISETP.NE.AND.EX P5, PT, R35, RZ, PT, P1 ;  /* 0x000000ff2300820c */ /* 0x000fe20003fa5310 */
[----:B------:R-:W-:Y:S01]  /*41530*/  IMAD.WIDE.U32 R30, R48, R66, RZ ;  /* 0x00000042301e7225 */ /* 0x000fe200078e00ff */
[----:B------:R-:W-:Y:S02]  /*41540*/  IADD3 R52, P2, PT, R51, R46, RZ ;  /* 0x0000002e33347210 */ /* 0x000fe40007f5e0ff */
[----:B------:R-:W-:Y:S01]  /*41550*/  SEL R62, RZ, 0x1, !P4 ;  /* 0x00000001ff3e7807 */ /* 0x000fe20006000000 */
[----:B------:R-:W-:Y:S01]  /*41560*/  IMAD.IADD R47, R32, 0x1, R47 ;  /* 0x00000001202f7824 */ /* 0x000fe200078e022f */
[----:B------:R-:W-:Y:S01]  /*41570*/  IADD3 RZ, P3, PT, R31, R32, RZ ;  /* 0x000000201fff7210 */ /* 0x000fe20007f7e0ff */
[----:B------:R-:W-:Y:S01]  /*41580*/  IMAD.MOV.U32 R44, RZ, RZ, R33 ;  /* 0x000000ffff2c7224 */ /* 0x000fe200078e0021 */
[----:B------:R-:W-:Y:S01]  /*41590*/  ISETP.GE.U32.AND P1, PT, R52, R46, PT ;  /* 0x0000002e3400720c */ /* 0x000fe20003f26070 */
[----:B------:R-:W-:Y:S01]  /*415a0*/  IMAD.X R63, RZ, RZ, R47, P2 ;  /* 0x000000ffff3f7224 */ /* 0x000fe200010e062f */
[----:B------:R-:W-:Y:S01]  /*415b0*/  @!P0 SEL R32, RZ, 0x1, P5 ;  /* 0x00000001ff208807 */ /* 0x000fe20002800000 */
[----:B------:R-:W-:Y:S01]  /*415c0*/  IMAD.WIDE.U32.X R30, R113, R67, R44, P3 ;  /* 0x00000043711e7225 */ /* 0x000fe200018e042c */
[----:B------:R-:W-:-:S02]  /*415d0*/  ISETP.LT.U32.AND P2, PT, R46, R28, PT ;  /* 0x0000001c2e00720c */ /* 0x000fc40003f41070 */
[----:B------:R-:W-:Y:S02]  /*415e0*/  ISETP.GE.U32.AND.EX P1, PT, R63, R47, PT, P1 ;  /* 0x0000002f3f00720c */ /* 0x000fe40003f26110 */
[----:B------:R-:W-:Y:S02]  /*415f0*/  @!P0 IADD3 R109, P3, PT, R32, R109, RZ ;  /* 0x0000006d206d8210 */ /* 0x000fe40007f7e0ff */
[----:B------:R-:W-:-:S03]  /*41600*/  ISETP.LT.U32.OR.EX P2, PT, R47, R29, !P1, P2 ;  /* 0x0000001d2f00720c */ /* 0x000fc60004f41520 */
        /* <DEDUP_REMOVED lines=38> */
.L_x_274:
[----:B------:R-:W-:Y:S05]  /*41870*/  BSYNC.RELIABLE B4 ;  /* 0x0000000000047941 */ /* 0x000fea0003800100 */
.L_x_273:
        /* <DEDUP_REMOVED lines=21> */
.L_x_275:
[----:B------:R-:W-:Y:S05]  /*419d0*/  BSYNC.RECONVERGENT B3 ;  /* 0x0000000000037941 */ /* 0x000fea0003800200 */
.L_x_272:
[----:B------:R-:W-:Y:S01]  /*419e0*/  SHF.L.W.U32.HI R28, R58, 0x1, R61 ;  /* 0x000000013a1c7819 */ /* 0x000fe20000010e3d */
[----:B------:R-:W-:Y:S01]  /*419f0*/  BSSY.RECONVERGENT B3, `(.L_x_276) ;  /* 0x0000042000037945 */ /* 0x000fe20003800200 */
[----:B------:R-:W-:-:S03]  /*41a00*/  SHF.L.W.U32.HI R29, R61, 0x1, R60 ;  /* 0x000000013d1d7819 */ /* 0x000fc60000010e3c */
[----:B------:R-:W-:Y:S01]  /*41a10*/  BSSY.RELIABLE B4, `(.L_x_277) ;  /* 0x0000024000047945 */ /* 0x000fe20003800100 */
[----:B------:R-:W-:-:S04]  /*41a20*/  ISETP.GT.U32.AND P0, PT, R28, R66, PT ;  /* 0x000000421c00720c */ /* 0x000fc80003f04070 */
[----:B------:R-:W-:-:S13]  /*41a30*/  ISETP.GT.U32.AND.EX P0, PT, R29, R67, PT, P0 ;  /* 0x000000431d00720c */ /* 0x000fda0003f04100 */
        /* <DEDUP_REMOVED lines=33> */
.L_x_278:
[----:B------:R-:W-:Y:S05]  /*41c50*/  BSYNC.RELIABLE B4 ;  /* 0x0000000000047941 */ /* 0x000fea0003800100 */
.L_x_277:
        /* <DEDUP_REMOVED lines=27> */
.L_x_279:
[----:B------:R-:W-:Y:S05]  /*41e10*/  BSYNC.RECONVERGENT B3 ;  /* 0x0000000000037941 */ /* 0x000fea0003800200 */
.L_x_276:
[----:B------:R-:W-:Y:S01]  /*41e20*/  ISETP.GE.U32.AND P0, PT, R49, R47, PT ;  /* 0x0000002f3100720c */ /* 0x000fe20003f06070 */
[----:B------:R-:W-:Y:S03]  /*41e30*/  BSSY.RECONVERGENT B3, `(.L_x_280) ;  /* 0x0000047000037945 */ /* 0x000fe60003800200 */
        /* <DEDUP_REMOVED lines=9> */
[----:B------:R-:W-:-:S05]  /*41ed0*/  IADD3 R45, P0, PT, R30, R45, RZ ;  /* 0x0000002d1e2d7210 */ /* 0x000fca0007f1e0ff */
[----:B------:R-:W-:Y:S01]  /*41ee0*/  IMAD.X R30, RZ, RZ, R31, P0 ;  /* 0x000000ffff1e7224 */ /* 0x000fe200000e061f */
[----:B------:R-:W-:Y:S01]  /*41ef0*/  ISETP.GE.U32.AND P0, PT, R52, R45, PT ;  /* 0x0000002d3400720c */ /* 0x000fe20003f06070 */
[----:B------:R-:W-:-:S03]  /*41f00*/  IMAD.MOV.U32 R31, RZ, RZ, R46 ;  /* 0x000000ffff1f7224 */ /* 0x000fc600078e002e */
[----:B------:R-:W-:-:S04]  /*41f10*/  ISETP.GE.U32.AND.EX P0, PT, R63, R30, PT, P0 ;  /* 0x0000001e3f00720c */ /* 0x000fc80003f06100 */
[----:B------:R-:W-:Y:S02]  /*41f20*/  SEL R35, RZ, 0x1, P0 ;  /* 0x00000001ff237807 */ /* 0x000fe40000000000 */
[----:B------:R-:W-:Y:S02]  /*41f30*/  IADD3 R47, P0, PT, R49, -R47, RZ ;  /* 0x8000002f312f7210 */ /* 0x000fe40007f1e0ff */
[----:B------:R-:W-:-:S03]  /*41f40*/  IADD3 R35, P2, PT, R28, R35, RZ ;  /* 0x000000231c237210 */ /* 0x000fc60007f5e0ff */
[----:B------:R-:W-:Y:S01]  /*41f50*/  IMAD.X R48, R51, 0x1, ~R48, P0 ;  /* 0x0000000133307824 */ /* 0x000fe200000e0e30 */
[----:B------:R-:W-:Y:S01]  /*41f60*/  ISETP.GE.U32.AND P0, PT, R62, R35, PT ;  /* 0x000000233e00720c */ /* 0x000fe20003f06070 */
[----:B------:R-:W-:Y:S01]  /*41f70*/  IMAD.X R28, RZ, RZ, R29, P2 ;  /* 0x000000ffff1c7224 */ /* 0x000fe200010e061d */
[----:B------:R-:W-:Y:S01]  /*41f80*/  IADD3 R45, P2, PT, R52, -R45, RZ ;  /* 0x8000002d342d7210 */ /* 0x000fe20007f5e0ff */
[----:B------:R-:W-:Y:S01]  /*41f90*/  IMAD.MOV.U32 R29, RZ, RZ, R48 ;  /* 0x000000ffff1d7224 */ /* 0x000fe200078e0030 */
[----:B------:R-:W-:Y:S02]  /*41fa0*/  IADD3 R35, P3, PT, R62, -R35, RZ ;  /* 0x800000233e237210 */ /* 0x000fe40007f7e0ff */
[C---:B------:R-:W-:Y:S01]  /*41fb0*/  ISETP.GE.U32.AND.EX P0, PT, R64.reuse, R28, PT, P0 ;  /* 0x0000001c4000720c */ /* 0x040fe20003f06100 */
[----:B------:R-:W-:Y:S02]  /*41fc0*/  IMAD.X R44, R63, 0x1, ~R30, P2 ;  /* 0x000000013f2c7824 */ /* 0x000fe400010e0e1e */
[----:B------:R-:W-:-:S02]  /*41fd0*/  IMAD.X R34, R64, 0x1, ~R28, P3 ;  /* 0x0000000140227824 */ /* 0x000fc400018e0e1c */
[----:B------:R-:W-:Y:S02]  /*41fe0*/  IMAD.MOV.U32 R28, RZ, RZ, R47 ;  /* 0x000000ffff1c7224 */ /* 0x000fe400078e002f */
[----:B------:R-:W-:-:S05]  /*41ff0*/  IMAD.MOV.U32 R30, RZ, RZ, R33 ;  /* 0x000000ffff1e7224 */ /* 0x000fca00078e0021 */
[----:B------:R1:W-:Y:S02]  /*42000*/  STL.128 [R20+-0x50], R28 ;  /* 0xffffb01c14007387 */ /* 0x0003e40000100c00 */
[----:B-1----:R-:W-:Y:S02]  /*42010*/  IMAD.MOV.U32 R28, RZ, RZ, R45 ;  /* 0x000000ffff1c7224 */ /* 0x002fe400078e002d */
[----:B------:R-:W-:Y:S02]  /*42020*/  IMAD.MOV.U32 R29, RZ, RZ, R44 ;  /* 0x000000ffff1d7224 */ /* 0x000fe400078e002c */
[----:B------:R-:W-:Y:S02]  /*42030*/  IMAD.MOV.U32 R30, RZ, RZ, R35 ;  /* 0x000000ffff1e7224 */ /* 0x000fe400078e0023 */
[----:B------:R-:W-:-:S05]  /*42040*/  IMAD.MOV.U32 R31, RZ, RZ, R34 ;  /* 0x000000ffff1f7224 */ /* 0x000fca00078e0022 */
[----:B------:R1:W-:Y:S01]  /*42050*/  STL.128 [R20+-0x40], R28 ;  /* 0xffffc01c14007387 */ /* 0x0003e20000100c00 */
[----:B------:R-:W-:Y:S05]  /*42060*/  @P0 BRA `(.L_x_281) ;  /* 0x00000000008c0947 */ /* 0x000fea0003800000 */
[----:B------:R-:W-:Y:S02]  /*42070*/  IADD3 R47, P0, PT, R47, R72, RZ ;  /* 0x000000482f2f7210 */ /* 0x000fe40007f1e0ff */
[----:B-1----:R-:W-:-:S03]  /*42080*/  IADD3 R29, P1, PT, R33, R70, RZ ;  /* 0x00000046211d7210 */ /* 0x002fc60007f3e0ff */
        /* <DEDUP_REMOVED lines=8> */
[----:B------:R-:W-:Y:S02]  /*42110*/  IMAD.X R46, RZ, RZ, R28, P2 ;  /* 0x000000ffff2e7224 */ /* 0x000fe400010e061c */
[----:B------:R-:W-:Y:S02]  /*42120*/  IMAD.MOV.U32 R30, RZ, RZ, R33 ;  /* 0x000000ffff1e7224 */ /* 0x000fe400078e0021 */
[----:B------:R-:W-:Y:S01]  /*42130*/  IMAD.MOV.U32 R31, RZ, RZ, R46 ;  /* 0x000000ffff1f7224 */ /* 0x000fe200078e002e */
        /* <DEDUP_REMOVED lines=10> */
[----:B------:R-:W-:Y:S01]  /*421e0*/  ISETP.LT.U32.OR.EX P0, PT, R28, R69, !P0, P1 ;  /* 0x000000451c00720c */ /* 0x000fe20004701510 */
[----:B------:R-:W-:-:S03]  /*421f0*/  IMAD.MOV.U32 R28, RZ, RZ, R47 ;  /* 0x000000ffff1c7224 */ /* 0x000fc600078e002f */
[----:B------:R-:W-:-:S04]  /*42200*/  SEL R29, RZ, 0x1, !P0 ;  /* 0x00000001ff1d7807 */ /* 0x000fc80004000000 */
[----:B------:R-:W-:Y:S01]  /*42210*/  IADD3 R35, P0, P1, R29, R66, R35 ;  /* 0x000000421d237210 */ /* 0x000fe2000791e023 */
[----:B------:R-:W-:-:S03]  /*42220*/  IMAD.MOV.U32 R29, RZ, RZ, R48 ;  /* 0x000000ffff1d7224 */ /* 0x000fc600078e0030 */
[----:B------:R-:W-:Y:S02]  /*42230*/  IADD3.X R34, PT, PT, RZ, R67, R34, P0, P1 ;  /* 0x00000043ff227210 */ /* 0x000fe400007e2422 */
[----:B------:R1:W-:Y:S02]  /*42240*/  STL.128 [R20+-0x50], R28 ;  /* 0xffffb01c14007387 */ /* 0x0003e40000100c00 */
[----:B-1----:R-:W-:Y:S02]  /*42250*/  IMAD.MOV.U32 R28, RZ, RZ, R45 ;  /* 0x000000ffff1c7224 */ /* 0x002fe400078e002d */
[----:B------:R-:W-:Y:S02]  /*42260*/  IMAD.MOV.U32 R29, RZ, RZ, R44 ;  /* 0x000000ffff1d7224 */ /* 0x000fe400078e002c */
[----:B------:R-:W-:Y:S02]  /*42270*/  IMAD.MOV.U32 R30, RZ, RZ, R35 ;  /* 0x000000ffff1e7224 */ /* 0x000fe400078e0023 */
[----:B------:R-:W-:-:S05]  /*42280*/  IMAD.MOV.U32 R31, RZ, RZ, R34 ;  /* 0x000000ffff1f7224 */ /* 0x000fca00078e0022 */
[----:B------:R2:W-:Y:S02]  /*42290*/  STL.128 [R20+-0x40], R28 ;  /* 0xffffc01c14007387 */ /* 0x0005e40000100c00 */
.L_x_281:
[----:B------:R-:W-:Y:S05]  /*422a0*/  BSYNC.RECONVERGENT B3 ;  /* 0x0000000000037941 */ /* 0x000fea0003800200 */
.L_x_280:
[----:B------:R-:W-:Y:S01]  /*422b0*/  ISETP.GE.U32.AND P0, PT, R55, R47, PT ;  /* 0x0000002f3700720c */ /* 0x000fe20003f06070 */
[----:B------:R-:W-:Y:S01]  /*422c0*/  BSSY.RECONVERGENT B3, `(.L_x_282) ;  /* 0x000003b000037945 */ /* 0x000fe20003800200 */
[----:B------:R-:W-:Y:S02]  /*422d0*/  SHF.L.W.U32.HI R26, R13, 0x1, R26 ;  /* 0x000000010d1a7819 */ /* 0x000fe40000010e1a */
[----:B------:R-:W-:Y:S02]  /*422e0*/  ISETP.GE.U32.AND.EX P0, PT, R54, R48, PT, P0 ;  /* 0x000000303600720c */ /* 0x000fe40003f06100 */
[----:B------:R-:W-:Y:S02]  /*422f0*/  SHF.L.W.U32.HI R13, R11, 0x1, R13 ;  /* 0x000000010b0d7819 */ /* 0x000fe40000010e0d */
[----:B------:R-:W-:-:S04]  /*42300*/  SEL R32, RZ, 0x1, P0 ;  /* 0x00000001ff207807 */ /* 0x000fc80000000000 */
[----:B------:R-:W-:-:S05]  /*42310*/  IADD3 R32, P0, PT, R33, R32, RZ ;  /* 0x0000002021207210 */ /* 0x000fca0007f1e0ff */
[----:B------:R-:W-:Y:S01]  /*42320*/  IMAD.X R33, RZ, RZ, R46, P0 ;  /* 0x000000ffff217224 */ /* 0x000fe200000e062e */
[CC--:B------:R-:W-:Y:S02]  /*42330*/  ISETP.GE.U32.AND P0, PT, R57.reuse, R32.reuse, PT ;  /* 0x000000203900720c */ /* 0x0c0fe40003f06070 */
[----:B------:R-:W-:Y:S02]  /*42340*/  IADD3 R57, P2, PT, R57, -R32, RZ ;  /* 0x8000002039397210 */ /* 0x000fe40007f5e0ff */
[----:B------:R-:W-:Y:S02]  /*42350*/  ISETP.GE.U32.AND.EX P0, PT, R56, R33, PT, P0 ;  /* 0x000000213800720c */ /* 0x000fe40003f06100 */
[----:B------:R-:W-:Y:S01]  /*42360*/  SHF.L.W.U32.HI R32, R12, 0x1, R11 ;  /* 0x000000010c207819 */ /* 0x000fe20000010e0b */
[----:B------:R-:W-:Y:S01]  /*42370*/  IMAD.X R56, R56, 0x1, ~R33, P2 ;  /* 0x0000000138387824 */ /* 0x000fe200010e0e21 */
[----:B-12---:R-:W-:Y:S02]  /*42380*/  SEL R30, RZ, 0x1, P0 ;  /* 0x00000001ff1e7807 */ /* 0x006fe40000000000 */
[----:B------:R-:W-:-:S02]  /*42390*/  SHF.L.W.U32.HI R12, R9, 0x1, R12 ;  /* 0x00000001090c7819 */ /* 0x000fc40000010e0c */
[----:B------:R-:W-:-:S05]  /*423a0*/  IADD3 R30, P0, PT, R45, R30, RZ ;  /* 0x0000001e2d1e7210 */ /* 0x000fca0007f1e0ff */
[----:B------:R-:W-:Y:S01]  /*423b0*/  IMAD.X R31, RZ, RZ, R44, P0 ;  /* 0x000000ffff1f7224 */ /* 0x000fe200000e062c */
[CC--:B------:R-:W-:Y:S02]  /*423c0*/  ISETP.GE.U32.AND P0, PT, R59.reuse, R30.reuse, PT ;  /* 0x0000001e3b00720c */ /* 0x0c0fe40003f06070 */
[----:B------:R-:W-:Y:S02]  /*423d0*/  IADD3 R59, P3, PT, R59, -R30, RZ ;  /* 0x8000001e3b3b7210 */ /* 0x000fe40007f7e0ff */
[----:B------:R-:W-:Y:S02]  /*423e0*/  ISETP.GE.U32.AND.EX P0, PT, R58, R31, PT, P0 ;  /* 0x0000001f3a00720c */ /* 0x000fe40003f06100 */
[----:B------:R-:W-:Y:S01]  /*423f0*/  SHF.L.W.U32.HI R30, R10, 0x1, R9 ;  /* 0x000000010a1e7819 */ /* 0x000fe20000010e09 */
[----:B------:R-:W-:Y:S01]  /*42400*/  IMAD.X R58, R58, 0x1, ~R31, P3 ;  /* 0x000000013a3a7824 */ /* 0x000fe200018e0e1f */
[----:B------:R-:W-:Y:S02]  /*42410*/  SEL R28, RZ, 0x1, P0 ;  /* 0x00000001ff1c7807 */ /* 0x000fe40000000000 */
[----:B------:R-:W-:-:S02]  /*42420*/  IADD3 R55, P0, PT, R55, -R47, RZ ;  /* 0x8000002f37377210 */ /* 0x000fc40007f1e0ff */
[----:B------:R-:W-:Y:S02]  /*42430*/  IADD3 R28, P1, PT, R35, R28, RZ ;  /* 0x0000001c231c7210 */ /* 0x000fe40007f3e0ff */
[----:B------:R-:W-:Y:S01]  /*42440*/  SHF.L.W.U32.HI R31, R4, 0x1, R10 ;  /* 0x00000001041f7819 */ /* 0x000fe20000010e0a */
[----:B------:R-:W-:Y:S01]  /*42450*/  IMAD.X R54, R54, 0x1, ~R48, P0 ;  /* 0x0000000136367824 */ /* 0x000fe200000e0e30 */
[----:B------:R-:W-:Y:S01]  /*42460*/  ISETP.GT.U32.AND P0, PT, R13, R66, PT ;  /* 0x000000420d00720c */ /* 0x000fe20003f04070 */
[----:B------:R-:W-:Y:S01]  /*42470*/  IMAD.X R29, RZ, RZ, R34, P1 ;  /* 0x000000ffff1d7224 */ /* 0x000fe200008e0622 */
[CC--:B------:R-:W-:Y:S02]  /*42480*/  ISETP.GE.U32.AND P1, PT, R61.reuse, R28.reuse, PT ;  /* 0x0000001c3d00720c */ /* 0x0c0fe40003f26070 */
[----:B------:R-:W-:Y:S02]  /*42490*/  IADD3 R61, P2, PT, R61, -R28, RZ ;  /* 0x8000001c3d3d7210 */ /* 0x000fe40007f5e0ff */
[----:B------:R-:W-:-:S02]  /*424a0*/  ISETP.GE.U32.AND.EX P1, PT, R60, R29, PT, P1 ;  /* 0x0000001d3c00720c */ /* 0x000fc40003f26110 */
[----:B------:R-:W-:Y:S01]  /*424b0*/  ISETP.GT.U32.AND.EX P0, PT, R26, R67, PT, P0 ;  /* 0x000000431a00720c */ /* 0x000fe20003f04100 */
        /* <DEDUP_REMOVED lines=27> */
.L_x_283:
[----:B------:R-:W-:Y:S05]  /*42670*/  BSYNC.RECONVERGENT B3 ;  /* 0x0000000000037941 */ /* 0x000fea0003800200 */
.L_x_282:
[----:B------:R-:W-:Y:S04]  /*42680*/  BSSY.RECONVERGENT B3, `(.L_x_284) ;  /* 0x000003e000037945 */ /* 0x000fe80003800200 */
[----:B------:R-:W-:Y:S01]  /*42690*/  BSSY.RELIABLE B4, `(.L_x_285) ;  /* 0x0000027000047945 */ /* 0x000fe20003800100 */
[C---:B------:R-:W-:Y:S01]  /*426a0*/  SHF.L.U64.HI R28, R5.reuse, 0x1, R4 ;  /* 0x00000001051c7819 */ /* 0x040fe20000010204 */
[----:B------:R-:W-:Y:S02]  /*426b0*/  IMAD.SHL.U32 R29, R5, 0x2, RZ ;  /* 0x00000002051d7824 */ /* 0x000fe400078e00ff */
        /* <DEDUP_REMOVED lines=36> */
.L_x_286:
[----:B------:R-:W-:Y:S05]  /*42900*/  BSYNC.RELIABLE B4 ;  /* 0x0000000000047941 */ /* 0x000fea0003800100 */
.L_x_285:
        /* <DEDUP_REMOVED lines=21> */
.L_x_287:
[----:B------:R-:W-:Y:S05]  /*42a60*/  BSYNC.RECONVERGENT B3 ;  /* 0x0000000000037941 */ /* 0x000fea0003800200 */
.L_x_284:
        /* <DEDUP_REMOVED lines=42> */
.L_x_290:
[----:B------:R-:W-:Y:S05]  /*42d10*/  BSYNC.RELIABLE B4 ;  /* 0x0000000000047941 */ /* 0x000fea0003800100 */
.L_x_289:
        /* <DEDUP_REMOVED lines=21> */
.L_x_291:
[----:B------:R-:W-:Y:S05]  /*42e70*/  BSYNC.RECONVERGENT B3 ;  /* 0x0000000000037941 */ /* 0x000fea0003800200 */
.L_x_288:
        /* <DEDUP_REMOVED lines=45> */
.L_x_294:
[----:B------:R-:W-:Y:S05]  /*43150*/  BSYNC.RELIABLE B4 ;  /* 0x0000000000047941 */ /* 0x000fea0003800100 */
.L_x_293:
        /* <DEDUP_REMOVED lines=21> */
.L_x_295:
[----:B------:R-:W-:Y:S05]  /*432b0*/  BSYNC.RECONVERGENT B3 ;  /* 0x0000000000037941 */ /* 0x000fea0003800200 */
.L_x_292:
[----:B------:R-:W-:Y:S01]  /*432c0*/  IMAD.WIDE.U32 R4, R107, R55, RZ ;  /* 0x000000376b047225 */ /* 0x000fe200078e00ff */
[----:B------:R-:W-:Y:S03]  /*432d0*/  BSSY.RECONVERGENT B3, `(.L_x_296) ;  /* 0x000007f000037945 */ /* 0x000fe60003800200 */
[----:B------:R-:W-:-:S04]  /*432e0*/  IMAD.WIDE.U32 R28, P0, R110, R54, R4 ;  /* 0x000000366e1c7225 */ /* 0x000fc80007800004 */
[----:B------:R-:W-:-:S04]  /*432f0*/  IMAD.WIDE.U32 R4, R110, R55, RZ ;  /* 0x000000376e047225 */ /* 0x000fc800078e00ff */
[----:B------:R-:W-:Y:S01]  /*43300*/  IMAD.X R31, RZ, RZ, RZ, P0 ;  /* 0x000000ffff1f7224 */ /* 0x000fe200000e06ff */
[----:B------:R-:W-:Y:S01]  /*43310*/  IADD3 RZ, P0, PT, R5, R28, RZ ;  /* 0x0000001c05ff7210 */ /* 0x000fe20007f1e0ff */
[----:B------:R-:W-:Y:S02]  /*43320*/  IMAD.MOV.U32 R30, RZ, RZ, R29 ;  /* 0x000000ffff1e7224 */ /* 0x000fe400078e001d */
[----:B------:R-:W-:-:S04]  /*43330*/  IMAD.WIDE.U32 R4, R107, R57, RZ ;  /* 0x000000396b047225 */ /* 0x000fc800078e00ff */
[----:B------:R-:W-:-:S04]  /*43340*/  IMAD.WIDE.U32.X R28, R107, R54, R30, P0 ;  /* 0x000000366b1c7225 */ /* 0x000fc800000e041e */
[----:B------:R-:W-:Y:S02]  /*43350*/  IMAD R30, R56, R110, RZ ;  /* 0x0000006e381e7224 */ /* 0x000fe400078e02ff */
        /* <DEDUP_REMOVED lines=42> */
[----:B------:R-:W-:Y:S01]  /*43600*/  IMAD R30, R54, R105, RZ ;  /* 0x00000069361e7224 */ /* 0x000fe200078e02ff */
[C---:B------:R-:W-:Y:S01]  /*43610*/  IADD3 R52, P0, PT, R29.reuse, R52, RZ ;  /* 0x000000341d347210 */ /* 0x040fe20007f1e0ff */
[----:B------:R-:W-:Y:S02]  /*43620*/  IMAD.MOV.U32 R48, RZ, RZ, R53 ;  /* 0x000000ffff307224 */ /* 0x000fe400078e0035 */
[----:B------:R-:W-:Y:S01]  /*43630*/  IMAD.X R35, RZ, RZ, RZ, P3 ;  /* 0x000000ffff237224 */ /* 0x000fe200018e06ff */
[----:B------:R-:W-:Y:S01]  /*43640*/  ISETP.GE.U32.AND P3, PT, R32, R4, PT ;  /* 0x000000042000720c */ /* 0x000fe20003f66070 */
[----:B------:R-:W-:Y:S01]  /*43650*/  IMAD.X R53, RZ, RZ, R63, P0 ;  /* 0x000000ffff357224 */ /* 0x000fe200000e063f */
[----:B------:R-:W-:Y:S01]  /*43660*/  ISETP.GE.U32.AND P1, PT, R52, R29, PT ;  /* 0x0000001d3400720c */ /* 0x000fe20003f26070 */
[----:B------:R-:W-:Y:S01]  /*43670*/  IMAD R4, R60, R110, RZ ;  /* 0x0000006e3c047224 */ /* 0x000fe200078e02ff */
[----:B------:R-:W-:Y:S01]  /*43680*/  ISETP.LT.U32.AND P0, PT, R29, R50, PT ;  /* 0x000000321d00720c */ /* 0x000fe20003f01070 */
        /* <DEDUP_REMOVED lines=14> */
[----:B------:R-:W-:Y:S01]  /*43770*/  IMAD.WIDE.U32.X R48, R108, R54, R48, P5 ;  /* 0x000000366c307225 */ /* 0x000fe200028e0430 */
[----:B------:R-:W-:-:S03]  /*43780*/  SEL R46, RZ, 0x1, P3 ;  /* 0x00000001ff2e7807 */ /* 0x000fc60001800000 */
[----:B------:R-:W-:Y:S01]  /*43790*/  IMAD.WIDE.U32.X R34, R107, R60, R34, P4 ;  /* 0x0000003c6b227225 */ /* 0x000fe200020e0422 */
[----:B------:R-:W-:-:S03]  /*437a0*/  IADD3 R31, P1, PT, R28, R48, RZ ;  /* 0x000000301c1f7210 */ /* 0x000fc60007f3e0ff */
[----:B------:R-:W-:Y:S01]  /*437b0*/  IMAD.WIDE.U32 R50, R105, R57, RZ ;  /* 0x0000003969327225 */ /* 0x000fe200078e00ff */
[----:B------:R-:W-:Y:S02]  /*437c0*/  IADD3 R29, P0, PT, R29, R34, RZ ;  /* 0x000000221d1d7210 */ /* 0x000fe40007f1e0ff */
[----:B------:R-:W-:Y:S01]  /*437d0*/  SEL R50, RZ, 0x1, P2 ;  /* 0x00000001ff327807 */ /* 0x000fe20001000000 */
        /* <DEDUP_REMOVED lines=9> */
[----:B------:R-:W-:Y:S01]  /*43870*/  IMAD R4, R56, R105, RZ ;  /* 0x0000006938047224 */ /* 0x000fe200078e02ff */
[----:B------:R-:W-:Y:S01]  /*43880*/  ISETP.GE.U32.AND P3, PT, R109, R29, PT ;  /* 0x0000001d6d00720c */ /* 0x000fe20003f66070 */
[----:B------:R-:W-:Y:S01]  /*43890*/  IMAD.X R50, RZ, RZ, R51, P1 ;  /* 0x000000ffff327224 */ /* 0x000fe200008e0633 */
[----:B------:R-:W-:Y:S01]  /*438a0*/  ISETP.GE.U32.AND.EX P2, PT, R53, R65, PT, P2 ;  /* 0x000000413500720c */ /* 0x000fe20003f46120 */
[----:B------:R-:W-:Y:S01]  /*438b0*/  IMAD R63, R108, R57, R4 ;  /* 0x000000396c3f7224 */ /* 0x000fe200078e0204 */
[----:B------:R-:W-:Y:S01]  /*438c0*/  ISETP.GE.U32.AND.EX P0, PT, R49, R53, PT, P0 ;  /* 0x000000353100720c */ /* 0x000fe20003f06100 */
[----:B------:R-:W-:Y:S01]  /*438d0*/  IMAD.MOV.U32 R46, RZ, RZ, RZ ;  /* 0x000000ffff2e7224 */ /* 0x000fe200078e00ff */
[----:B------:R-:W-:Y:S01]  /*438e0*/  ISETP.LT.U32.AND P1, PT, R29, R34, PT ;  /* 0x000000221d00720c */ /* 0x000fe20003f21070 */
[----:B------:R-:W-:Y:S01]  /*438f0*/  IMAD.WIDE.U32 R28, R105, R57, R48 ;  /* 0x00000039691c7225 */ /* 0x000fe200078e0030 */
[----:B------:R-:W-:-:S03]  /*43900*/  ISETP.GE.U32.AND.EX P3, PT, R50, R51, PT, P3 ;  /* 0x000000333200720c */ /* 0x000fc60003f66130 */
        /* <DEDUP_REMOVED lines=27> */
.L_x_297:
[----:B------:R-:W-:Y:S05]  /*43ac0*/  BSYNC.RECONVERGENT B3 ;  /* 0x0000000000037941 */ /* 0x000fea0003800200 */
.L_x_296:
        /* <DEDUP_REMOVED lines=10> */
[----:B------:R-:W-:-:S03]  /*43b70*/  IMAD.WIDE.U32 R30, R108, R59, RZ ;  /* 0x0000003b6c1e7225 */ /* 0x000fc600078e00ff */
[----:B------:R-:W-:Y:S01]  /*43b80*/  ISETP.GE.U32.AND.EX P0, PT, R35, R49, PT, P0 ;  /* 0x000000312300720c */ /* 0x000fe20003f06100 */
[----:B------:R-:W-:Y:S02]  /*43b90*/  IMAD R29, R58, R105, RZ ;  /* 0x000000693a1d7224 */ /* 0x000fe400078e02ff */
[----:B------:R-:W-:Y:S01]  /*43ba0*/  IMAD.WIDE.U32 R4, R105, R59, R34 ;  /* 0x0000003b69047225 */ /* 0x000fe200078e0022 */
[----:B------:R-:W-:-:S03]  /*43bb0*/  ISETP.GE.U32.AND.EX P0, PT, R49, R52, P0, P1 ;  /* 0x000000343100720c */ /* 0x000fc60000706110 */
[----:B------:R-:W-:Y:S01]  /*43bc0*/  IMAD.WIDE.U32 R52, P3, R105, R58, R30 ;  /* 0x0000003a69347225 */ /* 0x000fe2000786001e */
[----:B------:R-:W-:-:S03]  /*43bd0*/  ISETP.GE.U32.AND P1, PT, R4, R34, PT ;  /* 0x000000220400720c */ /* 0x000fc60003f26070 */
[----:B------:R-:W-:-:S04]  /*43be0*/  IMAD.WIDE.U32 R48, R105, R59, RZ ;  /* 0x0000003b69307225 */ /* 0x000fc800078e00ff */
[----:B------:R-:W-:Y:S02]  /*43bf0*/  IMAD R29, R108, R59, R29 ;  /* 0x0000003b6c1d7224 */ /* 0x000fe400078e021d */
[----:B------:R-:W-:-:S04]  /*43c00*/  IMAD.WIDE.U32 R30, P2, R105, R60, R62 ;  /* 0x0000003c691e7225 */ /* 0x000fc8000784003e */
[----:B------:R-:W-:Y:S01]  /*43c10*/  IMAD.X R63, RZ, RZ, RZ, P3 ;  /* 0x000000ffff3f7224 */ /* 0x000fe200018e06ff */
[----:B------:R-:W-:Y:S01]  /*43c20*/  IADD3 RZ, P3, PT, R49, R52, RZ ;  /* 0x0000003431ff7210 */ /* 0x000fe20007f7e0ff */
        /* <DEDUP_REMOVED lines=8> */
[----:B------:R-:W-:-:S03]  /*43cb0*/  IADD3 RZ, P5, PT, R65, R30, RZ ;  /* 0x0000001e41ff7210 */ /* 0x000fc60007fbe0ff */
[----:B------:R-:W-:Y:S01]  /*43cc0*/  IMAD.X R49, RZ, RZ, RZ, P2 ;  /* 0x000000ffff317224 */ /* 0x000fe200010e06ff */
[----:B------:R-:W-:Y:S01]  /*43cd0*/  IADD3 R5, P2, PT, R109, R52, RZ ;  /* 0x000000346d057210 */ /* 0x000fe20007f5e0ff */
[----:B------:R-:W-:Y:S02]  /*43ce0*/  @!P0 IMAD.X R50, RZ, RZ, R50, P3 ;  /* 0x000000ffff328224 */ /* 0x000fe400018e0632 */
[----:B------:R-:W-:Y:S01]  /*43cf0*/  IMAD.WIDE.U32 R102, P4, R106, R54, R102 ;  /* 0x000000366a667225 */ /* 0x000fe20007880066 */
[----:B------:R-:W-:-:S03]  /*43d00*/  IADD3 R64, P1, PT, R5, R64, RZ ;  /* 0x0000004005407210 */ /* 0x000fc60007f3e0ff */
[----:B------:R-:W-:Y:S01]  /*43d10*/  IMAD.X R53, R50, 0x1, R53, P2 ;  /* 0x0000000132357824 */ /* 0x000fe200010e0635 */
[----:B------:R-:W-:Y:S01]  /*43d20*/  ISETP.LT.U32.AND P2, PT, R5, R109, PT ;  /* 0x0000006d0500720c */ /* 0x000fe20003f41070 */
[----:B------:R-:W-:Y:S01]  /*43d30*/  IMAD.X R35, RZ, RZ, RZ, P4 ;  /* 0x000000ffff237224 */ /* 0x000fe200020e06ff */
[----:B------:R-:W-:Y:S01]  /*43d40*/  ISETP.GE.U32.AND P4, PT, R64, R5, PT ;  /* 0x000000054000720c */ /* 0x000fe20003f86070 */
[----:B------:R-:W-:Y:S01]  /*43d50*/  IMAD.X R65, RZ, RZ, R53, P1 ;  /* 0x000000ffff417224 */ /* 0x000fe200008e0635 */
[----:B------:R-:W-:Y:S01]  /*43d60*/  @!P0 ISETP.NE.U32.AND P1, PT, R109, RZ, PT ;  /* 0x000000ff6d00820c */ /* 0x000fe20003f25070 */
[----:B------:R-:W-:Y:S02]  /*43d70*/  IMAD R29, R60, R105, RZ ;  /* 0x000000693c1d7224 */ /* 0x000fe400078e02ff */
[----:B------:R-:W-:Y:S01]  /*43d80*/  IMAD.MOV.U32 R48, RZ, RZ, R31 ;  /* 0x000000ffff307224 */ /* 0x000fe200078e001f */
[----:B------:R-:W-:Y:S01]  /*43d90*/  ISETP.GE.U32.AND.EX P4, PT, R65, R53, PT, P4 ;  /* 0x000000354100720c */ /* 0x000fe20003f86140 */
[----:B------:R-:W-:Y:S01]  /*43da0*/  IMAD R29, R108, R61, R29 ;  /* 0x0000003d6c1d7224 */ /* 0x000fe200078e021d */
[----:B------:R-:W-:Y:S01]  /*43db0*/  @!P0 ISETP.NE.AND.EX P1, PT, R50, RZ, PT, P1 ;  /* 0x000000ff3200820c */ /* 0x000fe20003f25310 */
[----:B------:R-:W-:Y:S01]  /*43dc0*/  IMAD.WIDE.U32.X R108, R108, R60, R48, P5 ;  /* 0x0000003c6c6c7225 */ /* 0x000fe200028e0430 */
[----:B------:R-:W-:-:S02]  /*43dd0*/  ISETP.LT.U32.OR.EX P2, PT, R53, R50, !P4, P2 ;  /* 0x000000323500720c */ /* 0x000fc40006741520 */
[----:B------:R-:W-:Y:S01]  /*43de0*/  @!P0 SEL R5, RZ, 0x1, P1 ;  /* 0x00000001ff058807 */ /* 0x000fe20000800000 */
[----:B------:R-:W-:Y:S02]  /*43df0*/  IMAD R48, R54, R106, RZ ;  /* 0x0000006a36307224 */ /* 0x000fe400078e02ff */
[----:B------:R-:W-:Y:S01]  /*43e00*/  IMAD.MOV.U32 R50, RZ, RZ, R28 ;  /* 0x000000ffff327224 */ /* 0x000fe200078e001c */
[----:B------:R-:W-:Y:S01]  /*43e10*/  @!P0 IADD3 R112, P4, PT, R5, R112, RZ ;  /* 0x0000007005708210 */ /* 0x000fe20007f9e0ff */
[-C--:B------:R-:W-:Y:S02]  /*43e20*/  IMAD R53, R27, R55.reuse, R48 ;  /* 0x000000371b357224 */ /* 0x080fe400078e0230 */
[----:B------:R-:W-:-:S04]  /*43e30*/  IMAD.WIDE.U32 R30, R106, R55, R50 ;  /* 0x000000376a1e7225 */ /* 0x000fc800078e0032 */
[----:B------:R-:W-:Y:S01]  /*43e40*/  IMAD.WIDE.U32 R48, R105, R61, R64 ;  /* 0x0000003d69307225 */ /* 0x000fe200078e0040 */
[----:B------:R-:W-:-:S03]  /*43e50*/  ISETP.GE.U32.AND P1, PT, R30, R28, PT ;  /* 0x0000001c1e00720c */ /* 0x000fc60003f26070 */
[----:B------:R-:W-:-:S04]  /*43e60*/  IMAD.WIDE.U32 R62, R106, R55, RZ ;  /* 0x000000376a3e7225 */ /* 0x000fc800078e00ff */
[----:B------:R-:W-:Y:S01]  /*43e70*/  IMAD.IADD R62, R31, 0x1, R53 ;  /* 0x000000011f3e7824 */ /* 0x000fe200078e0235 */
[----:B------:R-:W-:Y:S01]  /*43e80*/  SEL R53, RZ, 0x1, !P2 ;  /* 0x00000001ff357807 */ /* 0x000fe20005000000 */
[----:B------:R-:W-:Y:S01]  /*43e90*/  IMAD.MOV.U32 R34, RZ, RZ, R103 ;  /* 0x000000ffff227224 */ /* 0x000fe200078e0067 */
[----:B------:R-:W-:Y:S01]  /*43ea0*/  ISETP.GE.U32.AND P2, PT, R48, R64, PT ;  /* 0x000000403000720c */ /* 0x000fe20003f46070 */
[----:B------:R-:W-:Y:S01]  /*43eb0*/  IMAD.IADD R64, R49, 0x1, R29 ;  /* 0x0000000131407824 */ /* 0x000fe200078e021d */
[----:B------:R-:W-:Y:S01]  /*43ec0*/  IADD3 RZ, P3, PT, R63, R102, RZ ;  /* 0x000000663fff7210 */ /* 0x000fe20007f7e0ff */
[----:B------:R-:W-:Y:S01]  /*43ed0*/  @!P0 IMAD.X R46, RZ, RZ, R46, P4 ;  /* 0x000000ffff2e8224 */ /* 0x000fe200020e062e */
[----:B------:R-:W-:Y:S01]  /*43ee0*/  IADD3 R53, P5, PT, R112, R53, RZ ;  /* 0x0000003570357210 */ /* 0x000fe20007fbe0ff */
[C---:B------:R-:W-:Y:S01]  /*43ef0*/  IMAD.WIDE.U32 R28, R27.reuse, R57, RZ ;  /* 0x000000391b1c7225 */ /* 0x040fe200078e00ff */
[----:B------:R-:W-:Y:S02]  /*43f00*/  ISETP.GE.U32.AND.EX P2, PT, R64, R65, PT, P2 ;  /* 0x000000414000720c */ /* 0x000fe40003f46120 */
[----:B------:R-:W-:Y:S01]  /*43f10*/  ISETP.GE.U32.AND.EX P1, PT, R62, R51, PT, P1 ;  /* 0x000000333e00720c */ /* 0x000fe20003f26110 */
[----:B------:R-:W-:Y:S01]  /*43f20*/  IMAD.WIDE.U32.X R34, R27, R54, R34, P3 ;  /* 0x000000361b227225 */ /* 0x000fe200018e0422 */
[----:B------:R-:W-:-:S03]  /*43f30*/  SEL R63, RZ, 0x1, P2 ;  /* 0x00000001ff3f7807 */ /* 0x000fc60001000000 */
[----:B------:R-:W-:Y:S01]  /*43f40*/  IMAD.WIDE.U32 R50, R106, R57, RZ ;  /* 0x000000396a327225 */ /* 0x000fe200078e00ff */
[----:B------:R-:W-:Y:S02]  /*43f50*/  SEL R50, RZ, 0x1, P1 ;  /* 0x00000001ff327807 */ /* 0x000fe40000800000 */
[----:B------:R-:W-:Y:S01]  /*43f60*/  IADD3 R5, P2, PT, R4, R34, RZ ;  /* 0x0000002204057210 */ /* 0x000fe20007f5e0ff */
[----:B------:R-:W-:Y:S01]  /*43f70*/  IMAD.X R103, RZ, RZ, R46, P5 ;  /* 0x000000ffff677224 */ /* 0x000fe200028e062e */
[----:B------:R-:W-:Y:S01]  /*43f80*/  IADD3 R46, P0, PT, R53, R108, RZ ;  /* 0x0000006c352e7210 */ /* 0x000fe20007f1e0ff */
[----:B------:R-:W-:Y:S01]  /*43f90*/  IMAD.WIDE.U32 R28, P4, R106, R56, R28 ;  /* 0x000000386a1c7225 */ /* 0x000fe2000788001c */
[----:B------:R-:W-:Y:S02]  /*43fa0*/  IADD3 R34, P1, PT, R5, R50, RZ ;  /* 0x0000003205227210 */ /* 0x000fe40007f3e0ff */
[----:B------:R-:W-:Y:S01]  /*43fb0*/  IADD3 R63, P5, PT, R46, R63, RZ ;  /* 0x0000003f2e3f7210 */ /* 0x000fe20007fbe0ff */
[----:B------:R-:W-:Y:S01]  /*43fc0*/  IMAD.X R108, R103, 0x1, R109, P0 ;  /* 0x00000001676c7824 */ /* 0x000fe200000e066d */
[----:B------:R-:W-:Y:S01]  /*43fd0*/  ISETP.GE.U32.AND P0, PT, R5, R4, PT ;  /* 0x000000040500720c */ /* 0x000fe20003f06070 */
[----:B------:R-:W-:Y:S01]  /*43fe0*/  IMAD.X R49, R111, 0x1, R35, P2 ;  /* 0x000000016f317824 */ /* 0x000fe200010e0623 */
[----:B------:R-:W-:Y:S01]  /*43ff0*/  ISETP.GE.U32.AND P2, PT, R63, R46, PT ;  /* 0x0000002e3f00720c */ /* 0x000fe20003f46070 */
[----:B------:R-:W-:Y:S01]  /*44000*/  IMAD.X R65, RZ, RZ, R108, P5 ;  /* 0x000000ffff417224 */ /* 0x000fe200028e066c */
[----:B------:R-:W-:Y:S01]  /*44010*/  ISETP.GE.U32.AND P5, PT, R34, R5, PT ;  /* 0x000000052200720c */ /* 0x000fe20003fa6070 */
[----:B------:R-:W-:Y:S01]  /*44020*/  IMAD.X R35, RZ, RZ, R49, P1 ;  /* 0x000000ffff237224 */ /* 0x000fe200008e0631 */
[----:B------:R-:W-:Y:S01]  /*44030*/  ISETP.GE.U32.AND.EX P0, PT, R49, R111, PT, P0 ;  /* 0x0000006f3100720c */ /* 0x000fe20003f06100 */
[----:B------:R-:W-:Y:S01]  /*44040*/  IMAD.WIDE.U32 R4, R55, R110, RZ ;  /* 0x0000006e37047225 */ /* 0x000fe200078e00ff */
[----:B------:R-:W-:-:S02]  /*44050*/  ISETP.LT.U32.AND P1, PT, R46, R53, PT ;  /* 0x000000352e00720c */ /* 0x000fc40003f21070 */
[----:B------:R-:W-:Y:S01]  /*44060*/  ISETP.GE.U32.AND.EX P5, PT, R35, R49, PT, P5 ;  /* 0x000000312300720c */ /* 0x000fe20003fa6150 */
[----:B------:R-:W-:Y:S01]  /*44070*/  IMAD.IADD R107, R5, 0x1, R107 ;  /* 0x00000001056b7824 */ /* 0x000fe200078e026b */
[----:B------:R-:W-:Y:S01]  /*44080*/  ISETP.GE.U32.AND.EX P2, PT, R65, R108, PT, P2 ;  /* 0x0000006c4100720c */ /* 0x000fe20003f46120 */
[----:B------:R-:W-:Y:S01]  /*44090*/  IMAD.MOV.U32 R114, RZ, RZ, R48 ;  /* 0x000000ffff727224 */ /* 0x000fe200078e0030 */
[----:B------:R-:W-:Y:S01]  /*440a0*/  IADD3 RZ, P3, PT, R51, R28, RZ ;  /* 0x0000001c33ff7210 */ /* 0x000fe20007f7e0ff */
[----:B------:R-:W-:Y:S01]  /*440b0*/  IMAD R5, R107, R74, RZ ;  /* 0x0000004a6b057224 */ /* 0x000fe200078e02ff */
[----:B------:R-:W-:Y:S01]  /*440c0*/  ISETP.LT.U32.OR.EX P1, PT, R108, R103, !P2, P1 ;  /* 0x000000676c00720c */ /* 0x000fe20005721510 */
[----:B------:R-:W-:Y:S01]  /*440d0*/  IMAD.MOV.U32 R102, RZ, RZ, RZ ;  /* 0x000000ffff667224 */ /* 0x000fe200078e00ff */
[----:B------:R-:W-:Y:S01]  /*440e0*/  LOP3.LUT R105, RZ, R4, RZ, 0x33, !PT ;  /* 0x00000004ff697212 */ /* 0x000fe200078e33ff */
[----:B------:R-:W-:Y:S01]  /*440f0*/  IMAD R109, R4, R75, R5 ;  /* 0x0000004b046d7224 */ /* 0x000fe200078e0205 */
[----:B------:R-:W-:Y:S01]  /*44100*/  SEL R46, RZ, 0x1, !P1 ;  /* 0x00000001ff2e7807 */ /* 0x000fe20004800000 */
        /* <DEDUP_REMOVED lines=21> */
.L_x_299:
[----:B------:R-:W-:Y:S05]  /*44260*/  BSYNC.RECONVERGENT B3 ;  /* 0x0000000000037941 */ /* 0x000fea0003800200 */
.L_x_298:
[----:B------:R-:W-:Y:S01]  /*44270*/  IMAD.IADD R46, R5, 0x1, R109 ;  /* 0x00000001052e7824 */ /* 0x000fe200078e026d */
[----:B------:R-:W-:Y:S01]  /*44280*/  LOP3.LUT R31, RZ, R107, RZ, 0x33, !PT ;  /* 0x0000006bff1f7212 */ /* 0x000fe200078e33ff */
[C---:B------:R-:W-:Y:S01]  /*44290*/  IMAD.WIDE.U32 R110, R106.reuse, R59, RZ ;  /* 0x0000003b6a6e7225 */ /* 0x040fe200078e00ff */
[----:B------:R-:W-:Y:S03]  /*442a0*/  BSSY.RECONVERGENT B3, `(.L_x_300) ;  /* 0x00000be000037945 */ /* 0x000fe60003800200 */
[----:B------:R-:W-:-:S04]  /*442b0*/  IMAD.WIDE.U32 R48, P1, R106, R58, R48 ;  /* 0x0000003a6a307225 */ /* 0x000fc80007820030 */
[----:B------:R-:W-:-:S04]  /*442c0*/  IMAD.WIDE.U32 R112, R46, R72, RZ ;  /* 0x000000482e707225 */ /* 0x000fc800078e00ff */
[----:B------:R-:W-:Y:S01]  /*442d0*/  IMAD.X R109, RZ, RZ, RZ, P4 ;  /* 0x000000ffff6d7224 */ /* 0x000fe200020e06ff */
[----:B------:R-:W-:Y:S01]  /*442e0*/  IADD3 RZ, P4, PT, R111, R48, RZ ;  /* 0x000000306fff7210 */ /* 0x000fe20007f9e0ff */
[----:B------:R-:W-:Y:S02]  /*442f0*/  IMAD.MOV.U32 R108, RZ, RZ, R29 ;  /* 0x000000ffff6c7224 */ /* 0x000fe400078e001d */
[----:B------:R-:W-:-:S04]  /*44300*/  IMAD.WIDE.U32 R52, R106, R61, RZ ;  /* 0x0000003d6a347225 */ /* 0x000fc800078e00ff */
[----:B------:R-:W-:-:S04]  /*44310*/  IMAD.WIDE.U32 R50, P2, R106, R60, R50 ;  /* 0x0000003c6a327225 */ /* 0x000fc80007840032 */
[----:B------:R-:W-:Y:S01]  /*44320*/  IMAD.WIDE.U32 R110, R4, R72, RZ ;  /* 0x00000048046e7225 */ /* 0x000fe200078e00ff */
[----:B------:R-:W-:-:S03]  /*44330*/  IADD3 RZ, P5, PT, R53, R50, RZ ;  /* 0x0000003235ff7210 */ /* 0x000fc60007fbe0ff */
[----:B------:R-:W-:Y:S01]  /*44340*/  IMAD.WIDE.U32.X R108, R27, R56, R108, P3 ;  /* 0x000000381b6c7225 */ /* 0x000fe200018e046c */
[----:B------:R-:W-:-:S03]  /*44350*/  ISETP.GT.U32.AND P0, PT, R110, R105, PT ;  /* 0x000000696e00720c */ /* 0x000fc60003f04070 */
[----:B------:R-:W-:-:S04]  /*44360*/  IMAD.WIDE.U32 R112, P3, R4, R73, R112 ;  /* 0x0000004904707225 */ /* 0x000fc80007860070 */
        /* <DEDUP_REMOVED lines=8> */
[----:B------:R-:W-:Y:S02]  /*443f0*/  IMAD.IADD R29, R29, 0x1, R33 ;  /* 0x000000011d1d7824 */ /* 0x000fe400078e0221 */
[----:B------:R-:W-:Y:S02]  /*44400*/  IMAD.MOV.U32 R110, RZ, RZ, R113 ;  /* 0x000000ffff6e7224 */ /* 0x000fe400078e0071 */
[----:B------:R-:W-:Y:S01]  /*44410*/  IMAD.MOV.U32 R52, RZ, RZ, R49 ;  /* 0x000000ffff347224 */ /* 0x000fe200078e0031 */
[----:B------:R-:W-:Y:S01]  /*44420*/  ISETP.GE.U32.AND.EX P3, PT, R29, R35, PT, P3 ;  /* 0x000000231d00720c */ /* 0x000fe20003f66130 */
[----:B------:R-:W-:Y:S01]  /*44430*/  IMAD.WIDE.U32.X R48, R46, R73, R110, P1 ;  /* 0x000000492e307225 */ /* 0x000fe200008e046e */
[----:B------:R-:W-:Y:S02]  /*44440*/  IADD3 R33, P1, PT, R114, R108, RZ ;  /* 0x0000006c72217210 */ /* 0x000fe40007f3e0ff */
[----:B------:R-:W-:Y:S01]  /*44450*/  SEL R110, RZ, 0x1, !P0 ;  /* 0x00000001ff6e7807 */ /* 0x000fe20004000000 */
[----:B------:R-:W-:Y:S01]  /*44460*/  IMAD.X R35, RZ, RZ, RZ, P2 ;  /* 0x000000ffff237224 */ /* 0x000fe200010e06ff */
[----:B------:R-:W-:Y:S01]  /*44470*/  SEL R50, RZ, 0x1, P3 ;  /* 0x00000001ff327807 */ /* 0x000fe20001800000 */
[----:B------:R-:W-:Y:S01]  /*44480*/  IMAD.X R109, R64, 0x1, R109, P1 ;  /* 0x00000001406d7824 */ /* 0x000fe200008e066d */
[----:B------:R-:W-:Y:S01]  /*44490*/  IADD3 R31, P0, PT, R32, R48, RZ ;  /* 0x00000030201f7210 */ /* 0x000fe20007f1e0ff */
[----:B------:R-:W-:Y:S01]  /*444a0*/  IMAD.MOV.U32 R34, RZ, RZ, R51 ;  /* 0x000000ffff227224 */ /* 0x000fe200078e0033 */
[----:B------:R-:W-:Y:S01]  /*444b0*/  IADD3 R50, P1, PT, R33, R50, RZ ;  /* 0x0000003221327210 */ /* 0x000fe20007f3e0ff */
[----:B------:R-:W-:Y:S01]  /*444c0*/  IMAD R108, R58, R106, RZ ;  /* 0x0000006a3a6c7224 */ /* 0x000fe200078e02ff */
[C---:B------:R-:W-:Y:S01]  /*444d0*/  IADD3 R48, P3, PT, R31.reuse, R110, RZ ;  /* 0x0000006e1f307210 */ /* 0x040fe20007f7e0ff */
[----:B------:R-:W-:Y:S01]  /*444e0*/  IMAD R110, R60, R106, RZ ;  /* 0x0000006a3c6e7224 */ /* 0x000fe200078e02ff */
[----:B------:R-:W-:Y:S01]  /*444f0*/  ISETP.LT.U32.AND P2, PT, R31, R32, PT ;  /* 0x000000201f00720c */ /* 0x000fe20003f41070 */
[----:B------:R-:W-:Y:S01]  /*44500*/  IMAD.X R32, R47, 0x1, R49, P0 ;  /* 0x000000012f207824 */ /* 0x000fe200000e0631 */
[----:B------:R-:W-:Y:S01]  /*44510*/  ISETP.GE.U32.AND P0, PT, R33, R114, PT ;  /* 0x000000722100720c */ /* 0x000fe20003f06070 */
[----:B------:R-:W-:Y:S01]  /*44520*/  IMAD.X R51, RZ, RZ, R109, P1 ;  /* 0x000000ffff337224 */ /* 0x000fe200008e066d */
[----:B------:R-:W-:Y:S01]  /*44530*/  ISETP.GE.U32.AND P1, PT, R48, R31, PT ;  /* 0x0000001f3000720c */ /* 0x000fe20003f26070 */
[----:B------:R-:W-:Y:S01]  /*44540*/  IMAD.X R49, RZ, RZ, R32, P3 ;  /* 0x000000ffff317224 */ /* 0x000fe200018e0620 */
[----:B------:R-:W-:Y:S01]  /*44550*/  ISETP.GE.U32.AND P3, PT, R50, R33, PT ;  /* 0x000000213200720c */ /* 0x000fe20003f66070 */
[----:B------:R-:W-:-:S02]  /*44560*/  IMAD R31, R27, R61, R110 ;  /* 0x0000003d1b1f7224 */ /* 0x000fc400078e026e */
[----:B------:R-:W-:Y:S01]  /*44570*/  IMAD.WIDE.U32 R110, R46, R70, RZ ;  /* 0x000000462e6e7225 */ /* 0x000fe200078e00ff */
[----:B------:R-:W-:Y:S02]  /*44580*/  ISETP.GE.U32.AND.EX P3, PT, R51, R109, PT, P3 ;  /* 0x0000006d3300720c */ /* 0x000fe40003f66130 */
[----:B------:R-:W-:Y:S01]  /*44590*/  ISETP.GE.U32.AND.EX P1, PT, R49, R32, PT, P1 ;  /* 0x000000203100720c */ /* 0x000fe20003f26110 */
[----:B------:R-:W-:Y:S01]  /*445a0*/  IMAD R105, R27, R59, R108 ;  /* 0x0000003b1b697224 */ /* 0x000fe200078e026c */
[----:B------:R-:W-:Y:S01]  /*445b0*/  ISETP.GE.U32.AND.EX P0, PT, R109, R64, P3, P0 ;  /* 0x000000406d00720c */ /* 0x000fe20001f06100 */
[----:B------:R-:W-:Y:S01]  /*445c0*/  IMAD.WIDE.U32.X R52, R27, R58, R52, P4 ;  /* 0x0000003a1b347225 */ /* 0x000fe200020e0434 */
[----:B------:R-:W-:-:S03]  /*445d0*/  ISETP.LT.U32.OR.EX P1, PT, R32, R47, !P1, P2 ;  /* 0x0000002f2000720c */ /* 0x000fc60004f21520 */
[----:B------:R-:W-:Y:S01]  /*445e0*/  IMAD.WIDE.U32.X R34, R27, R60, R34, P5 ;  /* 0x0000003c1b227225 */ /* 0x000fe200028e0422 */
[----:B------:R-:W-:-:S03]  /*445f0*/  SEL R27, RZ, 0x1, !P1 ;  /* 0x00000001ff1b7807 */ /* 0x000fc60004800000 */
[----:B------:R-:W-:-:S04]  /*44600*/  IMAD.WIDE.U32 R114, R4, R70, R48 ;  /* 0x0000004604727225 */ /* 0x000fc800078e0030 */
[----:B------:R-:W-:Y:S01]  /*44610*/  IMAD.WIDE.U32 R108, R4, R70, RZ ;  /* 0x00000046046c7225 */ /* 0x000fe200078e00ff */
[----:B------:R-:W-:-:S03]  /*44620*/  IADD3 R112, P5, PT, R27, R114, RZ ;  /* 0x000000721b707210 */ /* 0x000fc60007fbe0ff */
[----:B------:R-:W-:Y:S01]  /*44630*/  IMAD.WIDE.U32 R110, P4, R4, R71, R110 ;  /* 0x00000047046e7225 */ /* 0x000fe2000788006e */
[----:B------:R-:W-:-:S03]  /*44640*/  ISETP.GE.U32.AND P1, PT, R112, R114, PT ;  /* 0x000000727000720c */ /* 0x000fc60003f26070 */
[----:B------:R-:W-:Y:S01]  /*44650*/  IMAD.WIDE.U32 R32, R106, R59, R50 ;  /* 0x0000003b6a207225 */ /* 0x000fe200078e0032 */
[----:B------:R-:W-:-:S03]  /*44660*/  IADD3 RZ, P3, PT, R109, R110, RZ ;  /* 0x0000006e6dff7210 */ /* 0x000fc60007f7e0ff */
[----:B------:R-:W-:Y:S01]  /*44670*/  IMAD.IADD R27, R110, 0x1, R115 ;  /* 0x000000016e1b7824 */ /* 0x000fe200078e0273 */
[----:B------:R-:W-:Y:S01]  /*44680*/  ISETP.GE.U32.AND P2, PT, R32, R50, PT ;  /* 0x000000322000720c */ /* 0x000fe20003f46070 */
[----:B------:R-:W-:Y:S02]  /*44690*/  IMAD.IADD R47, R33, 0x1, R105 ;  /* 0x00000001212f7824 */ /* 0x000fe400078e0269 */
[----:B------:R-:W-:Y:S01]  /*446a0*/  IMAD.X R109, RZ, RZ, RZ, P4 ;  /* 0x000000ffff6d7224 */ /* 0x000fe200020e06ff */
[----:B------:R-:W-:Y:S01]  /*446b0*/  @!P0 IADD3 R63, P4, PT, R63, 0x1, RZ ;  /* 0x000000013f3f8810 */ /* 0x000fe20007f9e0ff */
[----:B------:R-:W-:Y:S01]  /*446c0*/  IMAD.X R105, RZ, RZ, R27, P5 ;  /* 0x000000ffff697224 */ /* 0x000fe200028e061b */
[----:B------:R-:W-:Y:S01]  /*446d0*/  ISETP.GE.U32.AND.EX P2, PT, R47, R51, PT, P2 ;  /* 0x000000332f00720c */ /* 0x000fe20003f46120 */
[----:B------:R-:W-:Y:S02]  /*446e0*/  IMAD.MOV.U32 R108, RZ, RZ, R111 ;  /* 0x000000ffff6c7224 */ /* 0x000fe400078e006f */
[----:B------:R-:W-:Y:S01]  /*446f0*/  @!P0 IMAD.X R65, RZ, RZ, R65, P4 ;  /* 0x000000ffff418224 */ /* 0x000fe200020e0641 */
[----:B------:R-:W-:Y:S01]  /*44700*/  ISETP.LT.U32.AND P4, PT, R114, R48, PT ;  /* 0x000000307200720c */ /* 0x000fe20003f81070 */
[----:B------:R-:W-:Y:S01]  /*44710*/  IMAD.WIDE.U32.X R108, R46, R71, R108, P3 ;  /* 0x000000472e6c7225 */ /* 0x000fe200018e046c */
[----:B------:R-:W-:-:S02]  /*44720*/  ISETP.GE.U32.AND.EX P1, PT, R105, R27, PT, P1 ;  /* 0x0000001b6900720c */ /* 0x000fc40003f26110 */
[----:B------:R-:W-:Y:S01]  /*44730*/  SEL R48, RZ, 0x1, P2 ;  /* 0x00000001ff307807 */ /* 0x000fe20001000000 */
[----:B------:R-:W-:Y:S01]  /*44740*/  IMAD.WIDE.U32 R50, R104, R55, RZ ;  /* 0x0000003768327225 */ /* 0x000fe200078e00ff */
[----:B------:R-:W-:Y:S02]  /*44750*/  IADD3 R33, P2, PT, R63, R52, RZ ;  /* 0x000000343f217210 */ /* 0x000fe40007f5e0ff */
[----:B------:R-:W-:Y:S01]  /*44760*/  ISETP.LT.U32.OR.EX P4, PT, R27, R49, !P1, P4 ;  /* 0x000000311b00720c */ /* 0x000fe20004f81540 */
[----:B------:R-:W-:Y:S01]  /*44770*/  IMAD.WIDE.U32 R110, R46, R68, RZ ;  /* 0x000000442e6e7225 */ /* 0x000fe200078e00ff */
[----:B------:R-:W-:Y:S02]  /*44780*/  IADD3 R52, P1, PT, R33, R48, RZ ;  /* 0x0000003021347210 */ /* 0x000fe40007f3e0ff */
        /* <DEDUP_REMOVED lines=11> */
[----:B------:R-:W-:Y:S01]  /*44840*/  IMAD.X R109, RZ, RZ, RZ, P3 ;  /* 0x000000ffff6d7224 */ /* 0x000fe200018e06ff */
[----:B------:R-:W-:Y:S01]  /*44850*/  ISETP.LT.U32.OR.EX P1, PT, R64, R65, !P2, P1 ;  /* 0x000000414000720c */ /* 0x000fe20005721510 */
[----:B------:R-:W-:Y:S01]  /*44860*/  IMAD.WIDE.U32 R106, R106, R61, R52 ;  /* 0x0000003d6a6a7225 */ /* 0x000fe200078e0034 */
[----:B------:R-:W-:Y:S02]  /*44870*/  @!P0 ISETP.NE.U32.AND P2, PT, R63, RZ, PT ;  /* 0x000000ff3f00820c */ /* 0x000fe40003f45070 */
        /* <DEDUP_REMOVED lines=9> */
[----:B------:R-:W-:Y:S01]  /*44910*/  IMAD.MOV.U32 R108, RZ, RZ, R51 ;  /* 0x000000ffff6c7224 */ /* 0x000fe200078e0033 */
[----:B------:R-:W-:Y:S01]  /*44920*/  SEL R30, RZ, 0x1, !P1 ;  /* 0x00000001ff1e7807 */ /* 0x000fe20004800000 */
[----:B------:R-:W-:Y:S01]  /*44930*/  IMAD.IADD R51, R107, 0x1, R31 ;  /* 0x000000016b337824 */ /* 0x000fe200078e021f */
[----:B------:R-:W-:Y:S01]  /*44940*/  ISETP.LT.U32.OR.EX P3, PT, R33, R62, !P3, P2 ;  /* 0x0000003e2100720c */ /* 0x000fe20005f61520 */
[----:B------:R-:W-:Y:S01]  /*44950*/  IMAD.WIDE.U32.X R108, R104, R54, R108, P4 ;  /* 0x00000036686c7225 */ /* 0x000fe200020e046c */
[----:B------:R-:W-:-:S02]  /*44960*/  @!P0 IADD3 R103, P2, PT, R50, R103, RZ ;  /* 0x0000006732678210 */ /* 0x000fc40007f5e0ff */
[----:B------:R-:W-:Y:S01]  /*44970*/  ISETP.GE.U32.AND P1, PT, R106, R52, PT ;  /* 0x000000346a00720c */ /* 0x000fe20003f26070 */
[----:B------:R-:W-:Y:S01]  /*44980*/  IMAD R54, R54, R15, RZ ;  /* 0x0000000f36367224 */ /* 0x000fe200078e02ff */
[----:B------:R-:W-:Y:S01]  /*44990*/  IADD3 RZ, P4, PT, R65, R110, RZ ;  /* 0x0000006e41ff7210 */ /* 0x000fe20007f9e0ff */
[----:B------:R-:W-:Y:S01]  /*449a0*/  IMAD.X R65, RZ, RZ, RZ, P5 ;  /* 0x000000ffff417224 */ /* 0x000fe200028e06ff */
[----:B------:R-:W-:Y:S01]  /*449b0*/  IADD3 R103, P5, PT, R103, R30, RZ ;  /* 0x0000001e67677210 */ /* 0x000fe20007fbe0ff */
[----:B------:R-:W-:Y:S01]  /*449c0*/  IMAD R27, R105, R74, RZ ;  /* 0x0000004a691b7224 */ /* 0x000fe200078e02ff */
[----:B------:R-:W-:Y:S01]  /*449d0*/  ISETP.GE.U32.AND.EX P1, PT, R51, R53, PT, P1 ;  /* 0x000000353300720c */ /* 0x000fe20003f26110 */
[----:B------:R-:W-:Y:S01]  /*449e0*/  @!P0 IMAD.X R102, RZ, RZ, R102, P2 ;  /* 0x000000ffff668224 */ /* 0x000fe200010e0666 */
[----:B------:R-:W-:Y:S01]  /*449f0*/  LOP3.LUT R105, RZ, R105, RZ, 0x33, !PT ;  /* 0x00000069ff697212 */ /* 0x000fe200078e33ff */
[----:B------:R-:W-:Y:S01]  /*44a00*/  IMAD R115, R104, R55, R54 ;  /* 0x0000003768737224 */ /* 0x000fe200078e0236 */
[----:B------:R-:W-:Y:S01]  /*44a10*/  IADD3 R54, P0, PT, R103, R34, RZ ;  /* 0x0000002267367210 */ /* 0x000fe20007f1e0ff */
[----:B------:R-:W-:Y:S01]  /*44a20*/  IMAD R33, R112, R75, R27 ;  /* 0x0000004b70217224 */ /* 0x000fe200078e021b */
[----:B------:R-:W-:Y:S01]  /*44a30*/  SEL R27, RZ, 0x1, P1 ;  /* 0x00000001ff1b7807 */ /* 0x000fe20000800000 */
[----:B------:R-:W-:Y:S01]  /*44a40*/  IMAD.X R102, RZ, RZ, R102, P5 ;  /* 0x000000ffff667224 */ /* 0x000fe200028e0666 */
[----:B------:R-:W-:Y:S01]  /*44a50*/  IADD3 R107, P5, PT, R32, R108, RZ ;  /* 0x0000006c206b7210 */ /* 0x000fe20007fbe0ff */
[----:B------:R-:W-:Y:S01]  /*44a60*/  IMAD.WIDE.U32 R30, R112, R74, RZ ;  /* 0x0000004a701e7225 */ /* 0x000fe200078e00ff */
[----:B------:R-:W-:-:S03]  /*44a70*/  IADD3 R27, P1, PT, R54, R27, RZ ;  /* 0x0000001b361b7210 */ /* 0x000fc60007f3e0ff */
[----:B------:R-:W-:Y:S01]  /*44a80*/  IMAD.X R113, R102, 0x1, R35, P0 ;  /* 0x0000000166717824 */ /* 0x000fe200000e0623 */
[----:B------:R-:W-:Y:S01]  /*44a90*/  ISETP.GE.U32.AND P0, PT, R27, R54, PT ;  /* 0x000000361b00720c */ /* 0x000fe20003f06070 */
[----:B------:R-:W-:Y:S02]  /*44aa0*/  IMAD.IADD R33, R31, 0x1, R33 ;  /* 0x000000011f217824 */ /* 0x000fe400078e0221 */
[----:B------:R-:W-:-:S04]  /*44ab0*/  IMAD.WIDE.U32 R52, R15, R55, R28 ;  /* 0x000000370f347225 */ /* 0x000fc800078e001c */
[----:B------:R-:W-:Y:S01]  /*44ac0*/  IMAD.X R50, RZ, RZ, R113, P1 ;  /* 0x000000ffff327224 */ /* 0x000fe200008e0671 */
[----:B------:R-:W-:Y:S01]  /*44ad0*/  ISETP.LT.U32.AND P1, PT, R54, R103, PT ;  /* 0x000000673600720c */ /* 0x000fe20003f21070 */
[----:B------:R-:W-:Y:S01]  /*44ae0*/  IMAD.WIDE.U32 R62, R4, R68, R48 ;  /* 0x00000044043e7225 */ /* 0x000fe200078e0030 */
[----:B------:R-:W-:Y:S02]  /*44af0*/  SEL R103, RZ, 0x1, !P3 ;  /* 0x00000001ff677807 */ /* 0x000fe40005800000 */
[----:B------:R-:W-:Y:S01]  /*44b00*/  ISETP.GE.U32.AND P2, PT, R52, R28, PT ;  /* 0x0000001c3400720c */ /* 0x000fe20003f46070 */
[----:B------:R-:W-:Y:S01]  /*44b10*/  IMAD.WIDE.U32 R34, R33, R72, RZ ;  /* 0x0000004821227225 */ /* 0x000fe200078e00ff */
[----:B------:R-:W-:-:S03]  /*44b20*/  ISETP.GE.U32.AND.EX P0, PT, R50, R113, PT, P0 ;  /* 0x000000713200720c */ /* 0x000fc60003f06100 */
[----:B------:R-:W-:Y:S01]  /*44b30*/  IMAD.IADD R115, R53, 0x1, R115 ;  /* 0x0000000135737824 */ /* 0x000fe200078e0273 */
[----:B------:R-:W-:Y:S01]  /*44b40*/  ISETP.LT.U32.OR.EX P1, PT, R113, R102, !P0, P1 ;  /* 0x000000667100720c */ /* 0x000fe20004721510 */
[----:B------:R-:W-:Y:S02]  /*44b50*/  IMAD.MOV.U32 R64, RZ, RZ, R111 ;  /* 0x000000ffff407224 */ /* 0x000fe400078e006f */
[----:B------:R-:W-:Y:S01]  /*44b60*/  IMAD.IADD R111, R110, 0x1, R63 ;  /* 0x000000016e6f7824 */ /* 0x000fe200078e023f */
[----:B------:R-:W-:Y:S01]  /*44b70*/  LOP3.LUT R63, RZ, R112, RZ, 0x33, !PT ;  /* 0x00000070ff3f7212 */ /* 0x000fe200078e33ff */
[----:B------:R-:W-:Y:S01]  /*44b80*/  IMAD.X R108, R47, 0x1, R109, P5 ;  /* 0x000000012f6c7824 */ /* 0x000fe200028e066d */
[----:B------:R-:W-:Y:S01]  /*44b90*/  IADD3 R103, P5, PT, R103, R62, RZ ;  /* 0x0000003e67677210 */ /* 0x000fe20007fbe0ff */
[----:B------:R-:W-:Y:S01]  /*44ba0*/  IMAD.WIDE.U32 R54, R30, R72, RZ ;  /* 0x000000481e367225 */ /* 0x000fe200078e00ff */
[----:B------:R-:W-:-:S03]  /*44bb0*/  ISETP.GE.U32.AND.EX P2, PT, R115, R29, PT, P2 ;  /* 0x0000001d7300720c */ /* 0x000fc60003f46120 */
[----:B------:R-:W-:Y:S01]  /*44bc0*/  IMAD.WIDE.U32 R34, P3, R30, R73, R34 ;  /* 0x000000491e227225 */ /* 0x000fe20007860022 */
[----:B------:R-:W-:Y:S02]  /*44bd0*/  ISETP.GT.U32.AND P0, PT, R54, R63, PT ;  /* 0x0000003f3600720c */ /* 0x000fe40003f04070 */
[----:B------:R-:W-:Y:S01]  /*44be0*/  SEL R28, RZ, 0x1, P2 ;  /* 0x00000001ff1c7807 */ /* 0x000fe20001000000 */
[----:B------:R-:W-:Y:S01]  /*44bf0*/  IMAD.X R63, RZ, RZ, RZ, P3 ;  /* 0x000000ffff3f7224 */ /* 0x000fe200018e06ff */
[----:B------:R-:W-:Y:S01]  /*44c00*/  ISETP.GE.U32.AND P3, PT, R103, R62, PT ;  /* 0x0000003e6700720c */ /* 0x000fe20003f66070 */
[----:B------:R-:W-:Y:S01]  /*44c10*/  IMAD.X R112, RZ, RZ, R111, P5 ;  /* 0x000000ffff707224 */ /* 0x000fe200028e066f */
[----:B------:R-:W-:Y:S01]  /*44c20*/  ISETP.LT.U32.AND P2, PT, R62, R48, PT ;  /* 0x000000303e00720c */ /* 0x000fe20003f41070 */
[----:B------:R-:W-:Y:S01]  /*44c30*/  IMAD.MOV.U32 R62, RZ, RZ, R35 ;  /* 0x000000ffff3e7224 */ /* 0x000fe200078e0023 */
[----:B------:R-:W-:Y:S01]  /*44c40*/  IADD3 R54, P5, PT, R55, R34, RZ ;  /* 0x0000002237367210 */ /* 0x000fe20007fbe0ff */
[----:B------:R-:W-:Y:S01]  /*44c50*/  IMAD.WIDE.U32.X R34, R46, R69, R64, P4 ;  /* 0x000000452e227225 */ /* 0x000fe200020e0440 */
[----:B------:R-:W-:-:S02]  /*44c60*/  IADD3 R28, P4, PT, R107, R28, RZ ;  /* 0x0000001c6b1c7210 */ /* 0x000fc40007f9e0ff */
[----:B------:R-:W-:Y:S01]  /*44c70*/  ISETP.GE.U32.AND.EX P3, PT, R112, R111, PT, P3 ;  /* 0x0000006f7000720c */ /* 0x000fe20003f66130 */
[----:B------:R-:W-:Y:S01]  /*44c80*/  IMAD.WIDE.U32 R64, R104, R57, RZ ;  /* 0x0000003968407225 */ /* 0x000fe200078e00ff */
[----:B------:R-:W-:Y:S02]  /*44c90*/  ISETP.GT.U32.AND.EX P0, PT, R54, R105, PT, P0 ;  /* 0x000000693600720c */ /* 0x000fe40003f04100 */
[----:B------:R-:W-:Y:S01]  /*44ca0*/  ISETP.LT.U32.OR.EX P2, PT, R111, R49, !P3, P2 ;  /* 0x000000316f00720c */ /* 0x000fe20005f41520 */
[----:B------:R-:W-:Y:S01]  /*44cb0*/  IMAD.X R29, RZ, RZ, R108, P4 ;  /* 0x000000ffff1d7224 */ /* 0x000fe200020e066c */
[----:B------:R-:W-:Y:S01]  /*44cc0*/  ISETP.GE.U32.AND P3, PT, R107, R32, PT ;  /* 0x000000206b00720c */ /* 0x000fe20003f66070 */
[----:B------:R-:W-:Y:S01]  /*44cd0*/  IMAD.WIDE.U32.X R48, R33, R73, R62, P5 ;  /* 0x0000004921307225 */ /* 0x000fe200028e043e */
[----:B------:R-:W-:Y:S02]  /*44ce0*/  ISETP.GE.U32.AND P4, PT, R28, R107, PT ;  /* 0x0000006b1c00720c */ /* 0x000fe40003f86070 */
[----:B------:R-:W-:Y:S01]  /*44cf0*/  ISETP.GE.U32.AND.EX P3, PT, R108, R47, PT, P3 ;  /* 0x0000002f6c00720c */ /* 0x000fe20003f66130 */
[----:B------:R-:W-:Y:S01]  /*44d00*/  IMAD.MOV.U32 R54, RZ, RZ, RZ ;  /* 0x000000ffff367224 */ /* 0x000fe200078e00ff */
[----:B------:R-:W-:-:S02]  /*44d10*/  ISETP.GE.U32.AND.EX P4, PT, R29, R108, PT, P4 ;  /* 0x0000006c1d00720c */ /* 0x000fc40003f86140 */
[----:B------:R-:W-:Y:S02]  /*44d20*/  IADD3 R63, P5, PT, R103, R48, RZ ;  /* 0x00000030673f7210 */ /* 0x000fe40007fbe0ff */
[----:B------:R-:W-:Y:S02]  /*44d30*/  SEL R32, RZ, 0x1, !P1 ;  /* 0x00000001ff207807 */ /* 0x000fe40004800000 */
[----:B------:R-:W-:Y:S01]  /*44d40*/  SEL R62, RZ, 0x1, !P0 ;  /* 0x00000001ff3e7807 */ /* 0x000fe20004000000 */
[----:B------:R-:W-:Y:S02]  /*44d50*/  IMAD.X R47, R112, 0x1, R49, P5 ;  /* 0x00000001702f7824 */ /* 0x000fe400028e0631 */
[----:B------:R-:W-:-:S04]  /*44d60*/  IMAD.MOV.U32 R55, RZ, RZ, R32 ;  /* 0x000000ffff377224 */ /* 0x000fc800078e0020 */
        /* <DEDUP_REMOVED lines=17> */
.L_x_301:
[----:B------:R-:W-:Y:S05]  /*44e80*/  BSYNC.RECONVERGENT B3 ;  /* 0x0000000000037941 */ /* 0x000fea0003800200 */
.L_x_300:
[----:B------:R-:W-:Y:S01]  /*44e90*/  IADD3 R5, P4, PT, R52, R34, RZ ;  /* 0x0000002234057210 */ /* 0x000fe20007f9e0ff */
[----:B------:R-:W-:Y:S01]  /*44ea0*/  IMAD.WIDE.U32 R64, P0, R15, R56, R64 ;  /* 0x000000380f407225 */ /* 0x000fe20007800040 */
[----:B------:R-:W-:Y:S01]  /*44eb0*/  SEL R34, RZ, 0x1, !P2 ;  /* 0x00000001ff227807 */ /* 0x000fe20005000000 */
[----:B------:R-:W-:Y:S01]  /*44ec0*/  BSSY.RECONVERGENT B3, `(.L_x_302) ;  /* 0x0000109000037945 */ /* 0x000fe20003800200 */
[----:B------:R-:W-:Y:S01]  /*44ed0*/  IADD3 R62, P3, PT, R63, R62, RZ ;  /* 0x0000003e3f3e7210 */ /* 0x000fe20007f7e0ff */
[----:B------:R-:W-:Y:S01]  /*44ee0*/  IMAD.X R31, R115, 0x1, R35, P4 ;  /* 0x00000001731f7824 */ /* 0x000fe200020e0623 */
[----:B------:R-:W-:Y:S01]  /*44ef0*/  IADD3 R34, P4, PT, R5, R34, RZ ;  /* 0x0000002205227210 */ /* 0x000fe20007f9e0ff */
[----:B------:R-:W-:Y:S01]  /*44f00*/  IMAD.X R49, RZ, RZ, RZ, P0 ;  /* 0x000000ffff317224 */ /* 0x000fe200000e06ff */
[----:B------:R-:W-:Y:S01]  /*44f10*/  ISETP.LT.U32.AND P1, PT, R63, R103, PT ;  /* 0x000000673f00720c */ /* 0x000fe20003f21070 */
[----:B------:R-:W-:Y:S01]  /*44f20*/  IMAD.WIDE.U32 R110, R33, R70, RZ ;  /* 0x00000046216e7225 */ /* 0x000fe200078e00ff */
[----:B------:R-:W-:-:S02]  /*44f30*/  ISETP.GE.U32.AND P2, PT, R62, R63, PT ;  /* 0x0000003f3e00720c */ /* 0x000fc40003f46070 */
[----:B------:R-:W-:Y:S01]  /*44f40*/  ISETP.LT.U32.AND P0, PT, R5, R52, PT ;  /* 0x000000340500720c */ /* 0x000fe20003f01070 */
[----:B------:R-:W-:Y:S02]  /*44f50*/  IMAD.X R63, RZ, RZ, R47, P3 ;  /* 0x000000ffff3f7224 */ /* 0x000fe400018e062f */
[----:B------:R-:W-:Y:S01]  /*44f60*/  IMAD.X R35, RZ, RZ, R31, P4 ;  /* 0x000000ffff237224 */ /* 0x000fe200020e061f */
[----:B------:R-:W-:Y:S01]  /*44f70*/  ISETP.GE.U32.AND P4, PT, R34, R5, PT ;  /* 0x000000052200720c */ /* 0x000fe20003f86070 */
[----:B------:R-:W-:Y:S01]  /*44f80*/  IMAD.WIDE.U32 R52, R104, R59, RZ ;  /* 0x0000003b68347225 */ /* 0x000fe200078e00ff */
[----:B------:R-:W-:Y:S02]  /*44f90*/  ISETP.GE.U32.AND.EX P2, PT, R63, R47, PT, P2 ;  /* 0x0000002f3f00720c */ /* 0x000fe40003f46120 */
[----:B------:R-:W-:Y:S01]  /*44fa0*/  ISETP.GE.U32.AND.EX P4, PT, R35, R31, PT, P4 ;  /* 0x0000001f2300720c */ /* 0x000fe20003f86140 */
[----:B------:R-:W-:Y:S01]  /*44fb0*/  IMAD.WIDE.U32 R102, R15, R57, RZ ;  /* 0x000000390f667225 */ /* 0x000fe200078e00ff */
[----:B------:R-:W-:-:S02]  /*44fc0*/  ISETP.LT.U32.OR.EX P2, PT, R47, R112, !P2, P1 ;  /* 0x000000702f00720c */ /* 0x000fc40005741510 */
[----:B------:R-:W-:Y:S01]  /*44fd0*/  ISETP.LT.U32.OR.EX P0, PT, R31, R115, !P4, P0 ;  /* 0x000000731f00720c */ /* 0x000fe20006701500 */
[----:B------:R-:W-:Y:S01]  /*44fe0*/  IMAD.WIDE.U32 R52, P5, R15, R58, R52 ;  /* 0x0000003a0f347225 */ /* 0x000fe200078a0034 */
[----:B------:R-:W-:Y:S02]  /*44ff0*/  SEL R31, RZ, 0x1, !P2 ;  /* 0x00000001ff1f7807 */ /* 0x000fe40005000000 */
[----:B------:R-:W-:Y:S01]  /*45000*/  IADD3 RZ, P3, PT, R103, R64, RZ ;  /* 0x0000004067ff7210 */ /* 0x000fe20007f7e0ff */
[----:B------:R-:W-:Y:S01]  /*45010*/  IMAD.WIDE.U32 R112, R30, R70, R62 ;  /* 0x000000461e707225 */ /* 0x000fe200078e003e */
[----:B------:R-:W-:-:S03]  /*45020*/  SEL R47, RZ, 0x1, !P0 ;  /* 0x00000001ff2f7807 */ /* 0x000fc60004000000 */
[----:B------:R-:W-:Y:S01]  /*45030*/  IMAD.WIDE.U32 R110, P1, R30, R71, R110 ;  /* 0x000000471e6e7225 */ /* 0x000fe2000782006e */
[----:B------:R-:W-:-:S03]  /*45040*/  ISETP.LT.U32.AND P0, PT, R112, R62, PT ;  /* 0x0000003e7000720c */ /* 0x000fc60003f01070 */
[----:B------:R-:W-:-:S04]  /*45050*/  IMAD.WIDE.U32 R102, R30, R70, RZ ;  /* 0x000000461e667225 */ /* 0x000fc800078e00ff */
[----:B------:R-:W-:Y:S01]  /*45060*/  IMAD.X R5, RZ, RZ, RZ, P5 ;  /* 0x000000ffff057224 */ /* 0x000fe200028e06ff */
[----:B------:R-:W-:Y:S01]  /*45070*/  IADD3 R102, P5, PT, R31, R112, RZ ;  /* 0x000000701f667210 */ /* 0x000fe20007fbe0ff */
[----:B------:R-:W-:Y:S01]  /*45080*/  IMAD.WIDE.U32 R108, R15, R59, RZ ;  /* 0x0000003b0f6c7225 */ /* 0x000fe200078e00ff */
[----:B------:R-:W-:-:S03]  /*45090*/  IADD3 RZ, P2, PT, R103, R110, RZ ;  /* 0x0000006e67ff7210 */ /* 0x000fc60007f5e0ff */
[----:B------:R-:W-:Y:S01]  /*450a0*/  IMAD.IADD R32, R110, 0x1, R113 ;  /* 0x000000016e207824 */ /* 0x000fe200078e0271 */
[----:B------:R-:W-:Y:S01]  /*450b0*/  IADD3 RZ, P4, PT, R109, R52, RZ ;  /* 0x000000346dff7210 */ /* 0x000fe20007f9e0ff */
[----:B------:R-:W-:Y:S01]  /*450c0*/  IMAD.X R113, RZ, RZ, RZ, P1 ;  /* 0x000000ffff717224 */ /* 0x000fe200008e06ff */
[----:B------:R-:W-:Y:S01]  /*450d0*/  ISETP.GE.U32.AND P1, PT, R102, R112, PT ;  /* 0x000000706600720c */ /* 0x000fe20003f26070 */
[----:B------:R-:W-:Y:S02]  /*450e0*/  IMAD.X R31, RZ, RZ, R32, P5 ;  /* 0x000000ffff1f7224 */ /* 0x000fe400028e0620 */
[----:B------:R-:W-:-:S03]  /*450f0*/  IMAD.WIDE.U32 R108, R46, R66, RZ ;  /* 0x000000422e6c7225 */ /* 0x000fc600078e00ff */
[----:B------:R-:W-:Y:S01]  /*45100*/  ISETP.GE.U32.AND.EX P5, PT, R31, R32, PT, P1 ;  /* 0x000000201f00720c */ /* 0x000fe20003fa6110 */
[----:B------:R-:W-:Y:S02]  /*45110*/  IMAD.MOV.U32 R48, RZ, RZ, R65 ;  /* 0x000000ffff307224 */ /* 0x000fe400078e0041 */
[----:B------:R-:W-:Y:S01]  /*45120*/  IMAD.WIDE.U32 R64, R4, R66, R34 ;  /* 0x0000004204407225 */ /* 0x000fe200078e0022 */
[----:B------:R-:W-:-:S03]  /*45130*/  ISETP.LT.U32.OR.EX P0, PT, R32, R63, !P5, P0 ;  /* 0x0000003f2000720c */ /* 0x000fc60006f01500 */
        /* <DEDUP_REMOVED lines=25> */
[C---:B------:R-:W-:Y:S01]  /*452d0*/  IMAD.WIDE.U32 R110, R30.reuse, R68, R62 ;  /* 0x000000441e6e7225 */ /* 0x040fe200078e003e */
[----:B------:R-:W-:Y:S02]  /*452e0*/  SEL R105, RZ, 0x1, !P1 ;  /* 0x00000001ff697807 */ /* 0x000fe40004800000 */
[----:B------:R-:W-:Y:S01]  /*452f0*/  ISETP.LT.U32.OR.EX P2, PT, R65, R35, !P5, P2 ;  /* 0x000000234100720c */ /* 0x000fe20006f41520 */
[----:B------:R-:W-:Y:S01]  /*45300*/  IMAD.WIDE.U32 R108, P0, R30, R69, R108 ;  /* 0x000000451e6c7225 */ /* 0x000fe2000780006c */
[----:B------:R-:W-:-:S03]  /*45310*/  IADD3 R105, P1, PT, R105, R110, RZ ;  /* 0x0000006e69697210 */ /* 0x000fc60007f3e0ff */
[----:B------:R-:W-:Y:S02]  /*45320*/  IMAD.IADD R32, R108, 0x1, R111 ;  /* 0x000000016c207824 */ /* 0x000fe400078e026f */
[----:B------:R-:W-:-:S04]  /*45330*/  IMAD.WIDE.U32 R46, R30, R68, RZ ;  /* 0x000000441e2e7225 */ /* 0x000fc800078e00ff */
[----:B------:R-:W-:Y:S01]  /*45340*/  IMAD.WIDE.U32.X R64, R104, R56, R48, P3 ;  /* 0x0000003868407225 */ /* 0x000fe200018e0430 */
[----:B------:R-:W-:Y:S02]  /*45350*/  ISETP.GE.U32.AND P3, PT, R105, R110, PT ;  /* 0x0000006e6900720c */ /* 0x000fe40003f66070 */
[----:B------:R-:W-:Y:S01]  /*45360*/  IADD3 RZ, P5, PT, R47, R108, RZ ;  /* 0x0000006c2fff7210 */ /* 0x000fe20007fbe0ff */
[----:B------:R-:W-:Y:S01]  /*45370*/  IMAD.X R103, RZ, RZ, R32, P1 ;  /* 0x000000ffff677224 */ /* 0x000fe200008e0620 */
[----:B------:R-:W-:Y:S01]  /*45380*/  ISETP.LT.U32.AND P1, PT, R110, R62, PT ;  /* 0x0000003e6e00720c */ /* 0x000fe20003f21070 */
[----:B------:R-:W-:Y:S02]  /*45390*/  IMAD R56, R56, R15, RZ ;  /* 0x0000000f38387224 */ /* 0x000fe400078e02ff */
[----:B------:R-:W-:Y:S01]  /*453a0*/  IMAD.WIDE.U32 R34, R15, R57, R28 ;  /* 0x000000390f227225 */ /* 0x000fe200078e001c */
[----:B------:R-:W-:-:S03]  /*453b0*/  ISETP.GE.U32.AND.EX P3, PT, R103, R32, PT, P3 ;  /* 0x000000206700720c */ /* 0x000fc60003f66130 */
[----:B------:R-:W-:Y:S01]  /*453c0*/  IMAD R107, R104, R57, R56 ;  /* 0x00000039686b7224 */ /* 0x000fe200078e0238 */
[----:B------:R-:W-:Y:S01]  /*453d0*/  ISETP.LT.U32.OR.EX P1, PT, R32, R63, !P3, P1 ;  /* 0x0000003f2000720c */ /* 0x000fe20005f21510 */
[----:B------:R-:W-:Y:S01]  /*453e0*/  IMAD.WIDE.U32 R46, R33, R66, RZ ;  /* 0x00000042212e7225 */ /* 0x000fe200078e00ff */
[----:B------:R-:W-:-:S03]  /*453f0*/  ISETP.GE.U32.AND P3, PT, R34, R28, PT ;  /* 0x0000001c2200720c */ /* 0x000fc60003f66070 */
[----:B------:R-:W-:Y:S01]  /*45400*/  IMAD.IADD R35, R35, 0x1, R107 ;  /* 0x0000000123237824 */ /* 0x000fe200078e026b */
[----:B------:R-:W-:Y:S01]  /*45410*/  LOP3.LUT R107, RZ, R102, RZ, 0x33, !PT ;  /* 0x00000066ff6b7212 */ /* 0x000fe200078e33ff */
[----:B------:R-:W-:Y:S02]  /*45420*/  IMAD.X R49, RZ, RZ, RZ, P0 ;  /* 0x000000ffff317224 */ /* 0x000fe400000e06ff */
[----:B------:R-:W-:Y:S01]  /*45430*/  IMAD.WIDE.U32 R46, P0, R30, R67, R46 ;  /* 0x000000431e2e7225 */ /* 0x000fe2000780002e */
[----:B------:R-:W-:-:S03]  /*45440*/  ISETP.GE.U32.AND.EX P3, PT, R35, R29, PT, P3 ;  /* 0x0000001d2300720c */ /* 0x000fc60003f66130 */
[----:B------:R-:W-:Y:S01]  /*45450*/  IMAD.WIDE.U32 R56, R30, R66, RZ ;  /* 0x000000421e387225 */ /* 0x000fe200078e00ff */
[----:B------:R-:W-:-:S03]  /*45460*/  SEL R56, RZ, 0x1, P3 ;  /* 0x00000001ff387807 */ /* 0x000fc60001800000 */
[----:B------:R-:W-:Y:S02]  /*45470*/  IMAD R32, R31, R74, RZ ;  /* 0x0000004a1f207224 */ /* 0x000fe400078e02ff */
[----:B------:R-:W-:Y:S02]  /*45480*/  IMAD.MOV.U32 R48, RZ, RZ, R109 ;  /* 0x000000ffff307224 */ /* 0x000fe400078e006d */
[----:B------:R-:W-:Y:S01]  /*45490*/  IMAD.X R109, RZ, RZ, RZ, P0 ;  /* 0x000000ffff6d7224 */ /* 0x000fe200000e06ff */
[----:B------:R-:W-:Y:S01]  /*454a0*/  IADD3 RZ, P0, PT, R57, R46, RZ ;  /* 0x0000002e39ff7210 */ /* 0x000fe20007f1e0ff */
[----:B------:R-:W-:Y:S01]  /*454b0*/  IMAD.MOV.U32 R108, RZ, RZ, R47 ;  /* 0x000000ffff6c7224 */ /* 0x000fe200078e002f */
[----:B------:R-:W-:Y:S01]  /*454c0*/  IADD3 R57, P3, PT, R106, R64, RZ ;  /* 0x000000406a397210 */ /* 0x000fe20007f7e0ff */
[----:B------:R-:W-:-:S04]  /*454d0*/  IMAD.WIDE.U32 R28, R102, R74, RZ ;  /* 0x0000004a661c7225 */ /* 0x000fc800078e00ff */
[----:B------:R-:W-:Y:S02]  /*454e0*/  IMAD R47, R102, R75, R32 ;  /* 0x0000004b662f7224 */ /* 0x000fe400078e0220 */
[----:B------:R-:W-:Y:S01]  /*454f0*/  IMAD.WIDE.U32.X R48, R33, R69, R48, P5 ;  /* 0x0000004521307225 */ /* 0x000fe200028e0430 */
[----:B------:R-:W-:-:S03]  /*45500*/  IADD3 R63, P5, PT, R34, R52, RZ ;  /* 0x00000034223f7210 */ /* 0x000fc60007fbe0ff */
[----:B------:R-:W-:Y:S01]  /*45510*/  IMAD.WIDE.U32.X R32, R33, R67, R108, P0 ;  /* 0x0000004321207225 */ /* 0x000fe200000e046c */
[----:B------:R-:W-:-:S03]  /*45520*/  IADD3 R56, P0, PT, R57, R56, RZ ;  /* 0x0000003839387210 */ /* 0x000fc60007f1e0ff */
[----:B------:R-:W-:Y:S02]  /*45530*/  IMAD.IADD R47, R29, 0x1, R47 ;  /* 0x000000011d2f7824 */ /* 0x000fe400078e022f */
[----:B------:R-:W-:Y:S01]  /*45540*/  IMAD.X R108, R51, 0x1, R65, P3 ;  /* 0x00000001336c7824 */ /* 0x000fe200018e0641 */
[----:B------:R-:W-:Y:S01]  /*45550*/  ISETP.GE.U32.AND P3, PT, R57, R106, PT ;  /* 0x0000006a3900720c */ /* 0x000fe20003f66070 */
[----:B------:R-:W-:Y:S01]  /*45560*/  IMAD.X R62, R35, 0x1, R53, P5 ;  /* 0x00000001233e7824 */ /* 0x000fe200028e0635 */
[----:B------:R-:W-:Y:S01]  /*45570*/  SEL R106, RZ, 0x1, !P1 ;  /* 0x00000001ff6a7807 */ /* 0x000fe20004800000 */
[----:B------:R-:W-:-:S04]  /*45580*/  IMAD.WIDE.U32 R64, R47, R72, RZ ;  /* 0x000000482f407225 */ /* 0x000fc800078e00ff */
[----:B------:R-:W-:Y:S01]  /*45590*/  IMAD.WIDE.U32.X R52, R104, R58, R4, P4 ;  /* 0x0000003a68347225 */ /* 0x000fe200020e0404 */
[----:B------:R-:W-:-:S03]  /*455a0*/  ISETP.GE.U32.AND P4, PT, R56, R57, PT ;  /* 0x000000393800720c */ /* 0x000fc60003f86070 */
[----:B------:R-:W-:Y:S02]  /*455b0*/  IMAD.X R57, RZ, RZ, R108, P0 ;  /* 0x000000ffff397224 */ /* 0x000fe400000e066c */
[----:B------:R-:W-:-:S03]  /*455c0*/  IMAD.WIDE.U32 R4, R28, R72, RZ ;  /* 0x000000481c047225 */ /* 0x000fc600078e00ff */
[----:B------:R-:W-:Y:S01]  /*455d0*/  ISETP.GE.U32.AND.EX P4, PT, R57, R108, PT, P4 ;  /* 0x0000006c3900720c */ /* 0x000fe20003f86140 */
[----:B------:R-:W-:Y:S01]  /*455e0*/  IMAD.WIDE.U32 R64, P5, R28, R73, R64 ;  /* 0x000000491c407225 */ /* 0x000fe200078a0040 */
[----:B------:R-:W-:Y:S02]  /*455f0*/  ISETP.GT.U32.AND P0, PT, R4, R107, PT ;  /* 0x0000006b0400720c */ /* 0x000fe40003f04070 */
[----:B------:R-:W-:Y:S01]  /*45600*/  ISETP.GE.U32.AND.EX P4, PT, R108, R51, P4, P3 ;  /* 0x000000336c00720c */ /* 0x000fe20002786130 */
[----:B------:R-:W-:Y:S01]  /*45610*/  IMAD R102, R58, R15, RZ ;  /* 0x0000000f3a667224 */ /* 0x000fe200078e02ff */
[----:B------:R-:W-:Y:S02]  /*45620*/  SEL R58, RZ, 0x1, !P2 ;  /* 0x00000001ff3a7807 */ /* 0x000fe40005000000 */
[----:B------:R-:W-:Y:S01]  /*45630*/  IADD3 R107, P2, PT, R5, R64, RZ ;  /* 0x00000040056b7210 */ /* 0x000fe20007f5e0ff */
[----:B------:R-:W-:Y:S01]  /*45640*/  IMAD.WIDE.U32 R4, R15, R59, R56 ;  /* 0x0000003b0f047225 */ /* 0x000fe200078e0038 */
[----:B------:R-:W-:-:S03]  /*45650*/  IADD3 R64, P3, PT, R63, R58, RZ ;  /* 0x0000003a3f407210 */ /* 0x000fc60007f7e0ff */
[----:B------:R-:W-:Y:S01]  /*45660*/  IMAD R111, R104, R59, R102 ;  /* 0x0000003b686f7224 */ /* 0x000fe200078e0266 */
[----:B------:R-:W-:Y:S01]  /*45670*/  ISETP.GE.U32.AND P1, PT, R4, R56, PT ;  /* 0x000000380400720c */ /* 0x000fe20003f26070 */
[----:B------:R-:W-:Y:S01]  /*45680*/  IMAD.X R51, RZ, RZ, R62, P3 ;  /* 0x000000ffff337224 */ /* 0x000fe200018e063e */
[----:B------:R-:W-:Y:S01]  /*45690*/  IADD3 R109, P3, PT, R64, R48, RZ ;  /* 0x00000030406d7210 */ /* 0x000fe20007f7e0ff */
[----:B------:R-:W-:Y:S02]  /*456a0*/  IMAD.X R59, RZ, RZ, RZ, P5 ;  /* 0x000000ffff3b7224 */ /* 0x000fe400028e06ff */
[----:B------:R-:W-:Y:S01]  /*456b0*/  IMAD.IADD R5, R5, 0x1, R111 ;  /* 0x0000000105057824 */ /* 0x000fe200078e026f */
[----:B------:R-:W-:Y:S01]  /*456c0*/  IADD3 R56, P5, PT, R109, R106, RZ ;  /* 0x0000006a6d387210 */ /* 0x000fe20007fbe0ff */
[----:B------:R-:W-:Y:S01]  /*456d0*/  IMAD.X R102, R51, 0x1, R49, P3 ;  /* 0x0000000133667824 */ /* 0x000fe200018e0631 */
[----:B------:R-:W-:Y:S01]  /*456e0*/  @!P4 IADD3 R27, P3, PT, R27, 0x1, RZ ;  /* 0x000000011b1bc810 */ /* 0x000fe20007f7e0ff */
[----:B------:R-:W-:Y:S01]  /*456f0*/  IMAD.MOV.U32 R58, RZ, RZ, R65 ;  /* 0x000000ffff3a7224 */ /* 0x000fe200078e0041 */
[----:B------:R-:W-:Y:S01]  /*45700*/  ISETP.GE.U32.AND.EX P1, PT, R5, R57, PT, P1 ;  /* 0x000000390500720c */ /* 0x000fe20003f26110 */
[----:B------:R-:W-:-:S02]  /*45710*/  IMAD.X R57, RZ, RZ, R102, P5 ;  /* 0x000000ffff397224 */ /* 0x000fc400028e0666 */
[----:B------:R-:W-:Y:S01]  /*45720*/  @!P4 IMAD.X R50, RZ, RZ, R50, P3 ;  /* 0x000000ffff32c224 */ /* 0x000fe200018e0632 */
[----:B------:R-:W-:Y:S01]  /*45730*/  ISETP.GE.U32.AND P3, PT, R56, R109, PT ;  /* 0x0000006d3800720c */ /* 0x000fe20003f66070 */
[----:B------:R-:W-:Y:S01]  /*45740*/  IMAD.WIDE.U32.X R48, R47, R73, R58, P2 ;  /* 0x000000492f307225 */ /* 0x000fe200010e043a */
[----:B------:R-:W-:Y:S02]  /*45750*/  SEL R59, RZ, 0x1, P1 ;  /* 0x00000001ff3b7807 */ /* 0x000fe40000800000 */
[----:B------:R-:W-:Y:S02]  /*45760*/  ISETP.LT.U32.AND P2, PT, R109, R64, PT ;  /* 0x000000406d00720c */ /* 0x000fe40003f41070 */
[----:B------:R-:W-:Y:S02]  /*45770*/  ISETP.GE.U32.AND.EX P1, PT, R57, R102, PT, P3 ;  /* 0x000000663900720c */ /* 0x000fe40003f26130 */
[----:B------:R-:W-:Y:S02]  /*45780*/  IADD3 R106, P3, PT, R27, R52, RZ ;  /* 0x000000341b6a7210 */ /* 0x000fe40007f7e0ff */
[----:B------:R-:W-:-:S02]  /*45790*/  LOP3.LUT R58, RZ, R31, RZ, 0x33, !PT ;  /* 0x0000001fff3a7212 */ /* 0x000fc400078e33ff */
[----:B------:R-:W-:Y:S01]  /*457a0*/  IADD3 R31, P5, PT, R105, R48, RZ ;  /* 0x00000030691f7210 */ /* 0x000fe20007fbe0ff */
[----:B------:R-:W-:Y:S01]  /*457b0*/  IMAD.X R109, R50, 0x1, R53, P3 ;  /* 0x00000001326d7824 */ /* 0x000fe200018e0635 */
[----:B------:R-:W-:Y:S01]  /*457c0*/  ISETP.LT.U32.OR.EX P1, PT, R102, R51, !P1, P2 ;  /* 0x000000336600720c */ /* 0x000fe20004f21520 */
[----:B------:R-:W-:Y:S01]  /*457d0*/  IMAD.WIDE.U32 R52, R104, R61, RZ ;  /* 0x0000003d68347225 */ /* 0x000fe200078e00ff */
[----:B------:R-:W-:Y:S02]  /*457e0*/  IADD3 R48, P2, PT, R106, R59, RZ ;  /* 0x0000003b6a307210 */ /* 0x000fe40007f5e0ff */
[----:B------:R-:W-:Y:S01]  /*457f0*/  ISETP.GT.U32.AND.EX P0, PT, R107, R58, PT, P0 ;  /* 0x0000003a6b00720c */ /* 0x000fe20003f04100 */
[----:B------:R-:W-:Y:S01]  /*45800*/  IMAD.X R65, R103, 0x1, R49, P5 ;  /* 0x0000000167417824 */ /* 0x000fe200028e0631 */
[----:B------:R-:W-:Y:S01]  /*45810*/  ISETP.GE.U32.AND P3, PT, R48, R106, PT ;  /* 0x0000006a3000720c */ /* 0x000fe20003f66070 */
[----:B------:R-:W-:Y:S01]  /*45820*/  IMAD.X R49, RZ, RZ, R109, P2 ;  /* 0x000000ffff317224 */ /* 0x000fe200010e066d */
[----:B------:R-:W-:Y:S01]  /*45830*/  ISETP.LT.U32.AND P2, PT, R106, R27, PT ;  /* 0x0000001b6a00720c */ /* 0x000fe20003f41070 */
[----:B------:R-:W-:Y:S01]  /*45840*/  IMAD.WIDE.U32 R58, R30, R66, R56 ;  /* 0x000000421e3a7225 */ /* 0x000fe200078e0038 */
[----:B------:R-:W-:-:S02]  /*45850*/  SEL R107, RZ, 0x1, !P1 ;  /* 0x00000001ff6b7807 */ /* 0x000fc40004800000 */
[----:B------:R-:W-:Y:S01]  /*45860*/  ISETP.GE.U32.AND.EX P3, PT, R49, R109, PT, P3 ;  /* 0x0000006d3100720c */ /* 0x000fe20003f66130 */
[----:B------:R-:W-:Y:S01]  /*45870*/  IMAD.WIDE.U32 R52, P1, R15, R60, R52 ;  /* 0x0000003c0f347225 */ /* 0x000fe20007820034 */
[----:B------:R-:W-:Y:S02]  /*45880*/  SEL R30, RZ, 0x1, !P0 ;  /* 0x00000001ff1e7807 */ /* 0x000fe40004000000 */
[----:B------:R-:W-:Y:S01]  /*45890*/  ISETP.LT.U32.OR.EX P2, PT, R109, R50, !P3, P2 ;  /* 0x000000326d00720c */ /* 0x000fe20005f41520 */
[----:B------:R-:W-:Y:S01]  /*458a0*/  IMAD.IADD R111, R46, 0x1, R59 ;  /* 0x000000012e6f7824 */ /* 0x000fe200078e023b */
[----:B------:R-:W-:Y:S01]  /*458b0*/  IADD3 R113, P3, PT, R107, R58, RZ ;  /* 0x0000003a6b717210 */ /* 0x000fe20007f7e0ff */
[----:B------:R-:W-:Y:S01]  /*458c0*/  IMAD.X R59, RZ, RZ, RZ, P1 ;  /* 0x000000ffff3b7224 */ /* 0x000fe200008e06ff */
[----:B------:R-:W-:Y:S01]  /*458d0*/  IADD3 R30, P0, PT, R31, R30, RZ ;  /* 0x0000001e1f1e7210 */ /* 0x000fe20007f1e0ff */
[----:B------:R-:W-:Y:S01]  /*458e0*/  IMAD.WIDE.U32 R108, R47, R70, RZ ;  /* 0x000000462f6c7225 */ /* 0x000fe200078e00ff */
[----:B------:R-:W-:-:S02]  /*458f0*/  ISETP.LT.U32.AND P1, PT, R31, R105, PT ;  /* 0x000000691f00720c */ /* 0x000fc40003f21070 */
[----:B------:R-:W-:Y:S01]  /*45900*/  ISETP.GE.U32.AND P5, PT, R113, R58, PT ;  /* 0x0000003a7100720c */ /* 0x000fe20003fa6070 */
[----:B------:R-:W-:Y:S01]  /*45910*/  IMAD.X R110, RZ, RZ, R111, P3 ;  /* 0x000000ffff6e7224 */ /* 0x000fe200018e066f */
[----:B------:R-:W-:Y:S01]  /*45920*/  ISETP.GE.U32.AND P3, PT, R30, R31, PT ;  /* 0x0000001f1e00720c */ /* 0x000fe20003f66070 */
[----:B------:R-:W-:Y:S01]  /*45930*/  IMAD.X R31, RZ, RZ, R65, P0 ;  /* 0x000000ffff1f7224 */ /* 0x000fe200000e0641 */
[----:B------:R-:W-:Y:S01]  /*45940*/  ISETP.LT.U32.AND P0, PT, R58, R56, PT ;  /* 0x000000383a00720c */ /* 0x000fe20003f01070 */
[----:B------:R-:W-:Y:S01]  /*45950*/  IMAD.WIDE.U32 R106, R15, R61, RZ ;  /* 0x0000003d0f6a7225 */ /* 0x000fe200078e00ff */
[----:B------:R-:W-:Y:S02]  /*45960*/  ISETP.GE.U32.AND.EX P5, PT, R110, R111, PT, P5 ;  /* 0x0000006f6e00720c */ /* 0x000fe40003fa6150 */
[----:B------:R-:W-:Y:S01]  /*45970*/  ISETP.GE.U32.AND.EX P3, PT, R31, R65, PT, P3 ;  /* 0x000000411f00720c */ /* 0x000fe20003f66130 */
[----:B------:R-:W-:Y:S01]  /*45980*/  IMAD.MOV.U32 R58, RZ, RZ, R53 ;  /* 0x000000ffff3a7224 */ /* 0x000fe200078e0035 */
        /* <DEDUP_REMOVED lines=20> */
[----:B------:R-:W-:Y:S01]  /*45ad0*/  IMAD R60, R60, R15, RZ ;  /* 0x0000000f3c3c7224 */ /* 0x000fe200078e02ff */
        /* <DEDUP_REMOVED lines=13> */
[----:B------:R-:W-:Y:S01]  /*45bb0*/  IMAD.WIDE.U32 R30, R105, R74, RZ ;  /* 0x0000004a691e7225 */ /* 0x000fe200078e00ff */
[----:B------:R-:W-:-:S02]  /*45bc0*/  ISETP.GE.U32.AND P5, PT, R56, R48, PT ;  /* 0x000000303800720c */ /* 0x000fc40003fa6070 */
[----:B------:R-:W-:Y:S01]  /*45bd0*/  SEL R34, RZ, 0x1, !P2 ;  /* 0x00000001ff227807 */ /* 0x000fe20005000000 */
[----:B------:R-:W-:Y:S01]  /*45be0*/  IMAD.X R53, RZ, RZ, R65, P4 ;  /* 0x000000ffff357224 */ /* 0x000fe200020e0641 */
[----:B------:R-:W-:Y:S02]  /*45bf0*/  ISETP.GE.U32.AND P2, PT, R52, R27, PT ;  /* 0x0000001b3400720c */ /* 0x000fe40003f46070 */
[----:B------:R-:W-:Y:S01]  /*45c00*/  ISETP.GE.U32.AND.EX P4, PT, R15, R49, PT, P5 ;  /* 0x000000310f00720c */ /* 0x000fe20003f86150 */
[----:B------:R-:W-:Y:S01]  /*45c10*/  IMAD.WIDE.U32 R48, R47, R68, RZ ;  /* 0x000000442f307225 */ /* 0x000fe200078e00ff */
[----:B------:R-:W-:Y:S02]  /*45c20*/  ISETP.LT.U32.AND P3, PT, R27, R113, PT ;  /* 0x000000711b00720c */ /* 0x000fe40003f61070 */
[----:B------:R-:W-:Y:S01]  /*45c30*/  ISETP.GE.U32.AND.EX P2, PT, R53, R65, PT, P2 ;  /* 0x000000413500720c */ /* 0x000fe20003f46120 */
[----:B------:R-:W-:Y:S01]  /*45c40*/  IMAD R27, R105, R75, R46 ;  /* 0x0000004b691b7224 */ /* 0x000fe200078e022e */
[----:B------:R-:W-:-:S02]  /*45c50*/  SEL R57, RZ, 0x1, P4 ;  /* 0x00000001ff397807 */ /* 0x000fc40002000000 */
[----:B------:R-:W-:Y:S01]  /*45c60*/  IADD3 R34, P4, P5, R58, R55, R34 ;  /* 0x000000373a227210 */ /* 0x000fe20007d9e022 */
[----:B------:R-:W-:Y:S01]  /*45c70*/  IMAD.IADD R27, R31, 0x1, R27 ;  /* 0x000000011f1b7824 */ /* 0x000fe200078e021b */
[----:B------:R-:W-:Y:S02]  /*45c80*/  ISETP.LT.U32.OR.EX P3, PT, R65, R110, !P2, P3 ;  /* 0x0000006e4100720c */ /* 0x000fe40005761530 */
[----:B------:R-:W-:Y:S01]  /*45c90*/  ISETP.GE.U32.AND P2, PT, R64, R63, PT ;  /* 0x0000003f4000720c */ /* 0x000fe20003f46070 */
[----:B------:R-:W-:Y:S01]  /*45ca0*/  IMAD.WIDE.U32 R64, R30, R72, RZ ;  /* 0x000000481e407225 */ /* 0x000fe200078e00ff */
[----:B------:R-:W-:Y:S02]  /*45cb0*/  IADD3.X R46, PT, PT, R59, R54, RZ, P4, P5 ;  /* 0x000000363b2e7210 */ /* 0x000fe400027ea4ff */
[----:B------:R-:W-:Y:S01]  /*45cc0*/  IADD3 R34, P5, PT, R34, R57, RZ ;  /* 0x0000003922227210 */ /* 0x000fe20007fbe0ff */
[----:B------:R-:W-:Y:S01]  /*45cd0*/  IMAD.WIDE.U32 R60, P4, R28, R69, R48 ;  /* 0x000000451c3c7225 */ /* 0x000fe20007880030 */
[----:B------:R-:W-:-:S02]  /*45ce0*/  LOP3.LUT R57, RZ, R105, RZ, 0x33, !PT ;  /* 0x00000069ff397212 */ /* 0x000fc400078e33ff */
[----:B------:R-:W-:Y:S01]  /*45cf0*/  SEL R105, RZ, 0x1, !P3 ;  /* 0x00000001ff697807 */ /* 0x000fe20005800000 */
[----:B------:R-:W-:Y:S01]  /*45d00*/  IMAD.WIDE.U32 R48, R27, R72, RZ ;  /* 0x000000481b307225 */ /* 0x000fe200078e00ff */
[----:B------:R-:W-:Y:S02]  /*45d10*/  ISETP.GE.U32.AND.EX P1, PT, R62, R35, PT, P1 ;  /* 0x000000233e00720c */ /* 0x000fe40003f26110 */
[----:B------:R-:W-:Y:S01]  /*45d20*/  ISETP.GE.U32.AND.EX P2, PT, R51, R62, PT, P2 ;  /* 0x0000003e3300720c */ /* 0x000fe20003f46120 */
[----:B------:R-:W-:-:S04]  /*45d30*/  IMAD.WIDE.U32 R54, R28, R68, R52 ;  /* 0x000000441c367225 */ /* 0x000fc800078e0034 */
        /* <DEDUP_REMOVED lines=11> */
[----:B------:R-:W-:Y:S01]  /*45df0*/  ISETP.GT.U32.AND.EX P4, PT, R65, R48, PT, P4 ;  /* 0x000000304100720c */ /* 0x000fe20003f84140 */
[----:B------:R-:W-:Y:S01]  /*45e00*/  IMAD.MOV.U32 R62, RZ, RZ, R103 ;  /* 0x000000ffff3e7224 */ /* 0x000fe200078e0067 */
[----:B------:R-:W-:Y:S01]  /*45e10*/  IADD3 RZ, P3, PT, R49, R60, RZ ;  /* 0x0000003c31ff7210 */ /* 0x000fe20007f7e0ff */
        /* <DEDUP_REMOVED lines=19> */
.L_x_303:
[----:B------:R-:W-:Y:S05]  /*45f50*/  BSYNC.RECONVERGENT B3 ;  /* 0x0000000000037941 */ /* 0x000fea0003800200 */
.L_x_302:
        /* <DEDUP_REMOVED lines=19> */
[----:B------:R-:W-:Y:S01]  /*46090*/  IMAD.WIDE.U32 R52, R30, R70, RZ ;  /* 0x000000461e347225 */ /* 0x000fe200078e00ff */
[----:B------:R-:W-:Y:S02]  /*460a0*/  ISETP.GE.U32.AND.EX P0, PT, R51, R31, PT, P0 ;  /* 0x0000001f3300720c */ /* 0x000fe40003f06100 */
[----:B------:R-:W-:Y:S02]  /*460b0*/  IADD3 R29, P2, PT, R65, R58, RZ ;  /* 0x0000003a411d7210 */ /* 0x000fe40007f5e0ff */
[----:B------:R-:W-:-:S02]  /*460c0*/  SEL R32, RZ, 0x1, !P5 ;  /* 0x00000001ff207807 */ /* 0x000fc40006800000 */
[----:B------:R-:W-:Y:S01]  /*460d0*/  ISETP.LT.U32.OR.EX P0, PT, R31, R57, !P0, P1 ;  /* 0x000000391f00720c */ /* 0x000fe20004701510 */
[----:B------:R-:W-:Y:S01]  /*460e0*/  IMAD.X R31, R103, 0x1, R59, P2 ;  /* 0x00000001671f7824 */ /* 0x000fe200010e063b */
[----:B------:R-:W-:Y:S01]  /*460f0*/  IADD3 R32, P1, PT, R29, R32, RZ ;  /* 0x000000201d207210 */ /* 0x000fe20007f3e0ff */
[----:B------:R-:W-:-:S03]  /*46100*/  IMAD.WIDE.U32 R56, R30, R70, R50 ;  /* 0x000000461e387225 */ /* 0x000fc600078e0032 */
[----:B------:R-:W-:Y:S01]  /*46110*/  ISETP.GE.U32.AND P2, PT, R32, R29, PT ;  /* 0x0000001d2000720c */ /* 0x000fe20003f46070 */
[----:B------:R-:W-:Y:S01]  /*46120*/  IMAD.X R33, RZ, RZ, R31, P1 ;  /* 0x000000ffff217224 */ /* 0x000fe200008e061f */
[----:B------:R-:W-:Y:S01]  /*46130*/  ISETP.LT.U32.AND P1, PT, R29, R65, PT ;  /* 0x000000411d00720c */ /* 0x000fe20003f21070 */
[----:B------:R-:W-:Y:S01]  /*46140*/  IMAD.WIDE.U32 R58, P3, R30, R71, R54 ;  /* 0x000000471e3a7225 */ /* 0x000fe20007860036 */
[----:B------:R-:W-:Y:S02]  /*46150*/  SEL R29, RZ, 0x1, !P0 ;  /* 0x00000001ff1d7807 */ /* 0x000fe40004000000 */
[----:B------:R-:W-:Y:S01]  /*46160*/  ISETP.GE.U32.AND.EX P2, PT, R33, R31, PT, P2 ;  /* 0x0000001f2100720c */ /* 0x000fe20003f46120 */
[----:B------:R-:W-:Y:S01]  /*46170*/  IMAD.WIDE.U32 R54, R47, R66, RZ ;  /* 0x000000422f367225 */ /* 0x000fe200078e00ff */
        /* <DEDUP_REMOVED lines=8> */
[----:B------:R-:W-:Y:S01]  /*46200*/  IMAD.WIDE.U32 R52, R28, R66, RZ ;  /* 0x000000421c347225 */ /* 0x000fe200078e00ff */
[----:B------:R-:W-:-:S02]  /*46210*/  SEL R35, RZ, 0x1, !P1 ;  /* 0x00000001ff237807 */ /* 0x000fc40004800000 */
[----:B------:R-:W-:Y:S01]  /*46220*/  ISETP.GE.U32.AND.EX P2, PT, R4, R31, PT, P2 ;  /* 0x0000001f0400720c */ /* 0x000fe20003f46120 */
[----:B------:R-:W-:-:S03]  /*46230*/  IMAD.WIDE.U32 R54, P5, R28, R67, R54 ;  /* 0x000000431c367225 */ /* 0x000fc600078a0036 */
[----:B------:R-:W-:Y:S01]  /*46240*/  ISETP.LT.U32.OR.EX P1, PT, R31, R51, !P2, P0 ;  /* 0x000000331f00720c */ /* 0x000fe20005721500 */
[----:B------:R-:W-:Y:S01]  /*46250*/  IMAD.WIDE.U32 R56, R28, R66, R32 ;  /* 0x000000421c387225 */ /* 0x000fe200078e0020 */
[----:B------:R-:W-:Y:S02]  /*46260*/  IADD3 RZ, P3, PT, R53, R54, RZ ;  /* 0x0000003635ff7210 */ /* 0x000fe40007f7e0ff */
[----:B------:R-:W-:Y:S01]  /*46270*/  SEL R58, RZ, 0x1, !P1 ;  /* 0x00000001ff3a7807 */ /* 0x000fe20004800000 */
[----:B------:R-:W-:Y:S01]  /*46280*/  IMAD.MOV.U32 R60, RZ, RZ, R59 ;  /* 0x000000ffff3c7224 */ /* 0x000fe200078e003b */
[----:B------:R-:W-:Y:S01]  /*46290*/  IADD3 R35, P2, PT, R35, R56, RZ ;  /* 0x0000003823237210 */ /* 0x000fe20007f5e0ff */
[----:B------:R-:W-:Y:S01]  /*462a0*/  IMAD.IADD R49, R54, 0x1, R57 ;  /* 0x0000000136317824 */ /* 0x000fe200078e0239 */
[----:B------:R-:W-:Y:S01]  /*462b0*/  ISETP.GE.U32.AND P0, PT, R65, R62, PT ;  /* 0x0000003e4100720c */ /* 0x000fe20003f06070 */
[----:B------:R-:W-:-:S03]  /*462c0*/  IMAD.WIDE.U32.X R52, R27, R71, R60, P4 ;  /* 0x000000471b347225 */ /* 0x000fc600020e043c */
[----:B------:R-:W-:Y:S01]  /*462d0*/  ISETP.GE.U32.AND.EX P0, PT, R103, R64, PT, P0 ;  /* 0x000000406700720c */ /* 0x000fe20003f06100 */
[----:B------:R-:W-:Y:S01]  /*462e0*/  IMAD.X R28, RZ, RZ, R49, P2 ;  /* 0x000000ffff1c7224 */ /* 0x000fe200010e0631 */
[----:B------:R-:W-:Y:S01]  /*462f0*/  IADD3 R31, P1, PT, R35, R52, RZ ;  /* 0x00000034231f7210 */ /* 0x000fe20007f3e0ff */
[----:B------:R-:W-:Y:S01]  /*46300*/  IMAD.X R51, RZ, RZ, RZ, P5 ;  /* 0x000000ffff337224 */ /* 0x000fe200028e06ff */
[----:B------:R-:W-:Y:S01]  /*46310*/  ISETP.GE.U32.AND P2, PT, R62, R63, PT ;  /* 0x0000003f3e00720c */ /* 0x000fe20003f46070 */
[----:B------:R-:W-:Y:S01]  /*46320*/  IMAD.MOV.U32 R50, RZ, RZ, R55 ;  /* 0x000000ffff327224 */ /* 0x000fe200078e0037 */
        /* <DEDUP_REMOVED lines=9> */
[----:B------:R-:W-:Y:S02]  /*463c0*/  ISETP.GE.U32.AND.EX P4, PT, R59, R53, PT, P1 ;  /* 0x000000353b00720c */ /* 0x000fe40003f86110 */
[----:B------:R-:W-:Y:S01]  /*463d0*/  ISETP.LT.U32.AND P1, PT, R56, R32, PT ;  /* 0x000000203800720c */ /* 0x000fe20003f21070 */
[----:B------:R-:W-:Y:S01]  /*463e0*/  IMAD.WIDE.U32 R56, R30, R68, R58 ;  /* 0x000000441e387225 */ /* 0x000fe200078e003a */
[----:B------:R-:W-:Y:S02]  /*463f0*/  ISETP.LT.U32.OR.EX P2, PT, R53, R28, !P4, P2 ;  /* 0x0000001c3500720c */ /* 0x000fe40006741520 */
[----:B------:R-:W-:Y:S01]  /*46400*/  ISETP.GE.U32.AND.EX P3, PT, R28, R49, PT, P3 ;  /* 0x000000311c00720c */ /* 0x000fe20003f66130 */
[C---:B------:R-:W-:Y:S01]  /*46410*/  IMAD.WIDE.U32 R54, P5, R30.reuse, R69, R54 ;  /* 0x000000451e367225 */ /* 0x040fe200078a0036 */
[----:B------:R-:W-:Y:S02]  /*46420*/  SEL R5, RZ, 0x1, !P2 ;  /* 0x00000001ff057807 */ /* 0x000fe40005000000 */
[----:B------:R-:W-:Y:S01]  /*46430*/  ISETP.LT.U32.OR.EX P2, PT, R49, R33, !P3, P1 ;  /* 0x000000213100720c */ /* 0x000fe20005f41510 */
[----:B------:R-:W-:Y:S01]  /*46440*/  IMAD.WIDE.U32 R52, R30, R68, RZ ;  /* 0x000000441e347225 */ /* 0x000fe200078e00ff */
[----:B------:R-:W-:-:S02]  /*46450*/  @!P0 IADD3 R48, P3, PT, R48, 0x1, RZ ;  /* 0x0000000130308810 */ /* 0x000fc40007f7e0ff */
        /* <DEDUP_REMOVED lines=20> */
[----:B------:R-:W-:Y:S01]  /*465a0*/  IADD3 R52, P1, PT, R5, R52, RZ ;  /* 0x0000003405347210 */ /* 0x000fe20007f3e0ff */
        /* <DEDUP_REMOVED lines=15> */
[----:B------:R-:W-:Y:S01]  /*466a0*/  IMAD.WIDE.U32 R30, R30, R66, RZ ;  /* 0x000000421e1e7225 */ /* 0x000fe200078e00ff */
[----:B------:R-:W-:-:S03]  /*466b0*/  @!P0 SEL R15, RZ, 0x1, P5 ;  /* 0x00000001ff0f8807 */ /* 0x000fc60002800000 */
        /* <DEDUP_REMOVED lines=60> */
.L_x_306:
[----:B------:R-:W-:Y:S05]  /*46a80*/  BSYNC.RELIABLE B4 ;  /* 0x0000000000047941 */ /* 0x000fea0003800100 */
.L_x_305:
        /* <DEDUP_REMOVED lines=16> */
[----:B------:R-:W-:-:S04]  /*46b90*/  SEL R5, RZ, 0x1, P0 ;  /* 0x00000001ff057807 */ /* 0x000fc80000000000 */
[----:B------:R-:W-:Y:S02]  /*46ba0*/  IADD3 R51, P3, P4, R51, -R66, -R5 ;  /* 0x8000004233337210 */ /* 0x000fe40007c7e805 */
[----:B------:R-:W-:Y:S02]  /*46bb0*/  IADD3 R5, P0, PT, R29, -R72, RZ ;  /* 0x800000481d057210 */ /* 0x000fe40007f1e0ff */
[----:B------:R-:W-:-:S03]  /*46bc0*/  IADD3.X R54, PT, PT, R54, -0x1, ~R67, P3, P4 ;  /* 0xffffffff36367810 */ /* 0x000fc60001fe8c43 */
[----:B------:R-:W-:-:S08]  /*46bd0*/  IMAD.X R46, R4, 0x1, ~R73, P0 ;  /* 0x00000001042e7824 */ /* 0x000fd000000e0e49 */
.L_x_307:
[----:B------:R-:W-:Y:S05]  /*46be0*/  BSYNC.RECONVERGENT B3 ;  /* 0x0000000000037941 */ /* 0x000fea0003800200 */
.L_x_304:
[----:B------:R-:W2:Y:S04]  /*46bf0*/  LDL.128 R28, [R20+-0x70] ;  /* 0xffff9000141c7983 */ /* 0x000ea80000100c00 */
[----:B------:R-:W3:Y:S01]  /*46c00*/  LDL.128 R32, [R20+-0x60] ;  /* 0xffffa00014207983 */ /* 0x000ee20000100c00 */
[----:B------:R-:W-:Y:S01]  /*46c10*/  ISETP.GE.U32.AND P0, PT, R5, R44, PT ;  /* 0x0000002c0500720c */ /* 0x000fe20003f06070 */
[----:B------:R-:W-:Y:S01]  /*46c20*/  BSSY.RECONVERGENT B3, `(.L_x_308) ;  /* 0x0000060000037945 */ /* 0x000fe20003800200 */
[----:B------:R-:W-:Y:S02]  /*46c30*/  IADD3 R57, P1, PT, -R44, R5, RZ ;  /* 0x000000052c397210 */ /* 0x000fe40007f3e1ff */
[----:B------:R-:W-:-:S03]  /*46c40*/  ISETP.GE.U32.AND.EX P0, PT, R46, R45, PT, P0 ;  /* 0x0000002d2e00720c */ /* 0x000fc60003f06100 */
[----:B------:R-:W-:Y:S01]  /*46c50*/  IMAD.X R56, R46, 0x1, ~R45, P1 ;  /* 0x000000012e387824 */ /* 0x000fe200008e0e2d */
[----:B------:R-:W-:Y:S01]  /*46c60*/  SEL R4, RZ, 0x1, P0 ;  /* 0x00000001ff047807 */ /* 0x000fe20000000000 */
[----:B------:R-:W-:Y:S02]  /*46c70*/  IMAD.MOV.U32 R44, RZ, RZ, R57 ;  /* 0x000000ffff2c7224 */ /* 0x000fe400078e0039 */
[----:B------:R-:W-:Y:S01]  /*46c80*/  IMAD.MOV.U32 R45, RZ, RZ, R56 ;  /* 0x000000ffff2d7224 */ /* 0x000fe200078e0038 */
[----:B------:R-:W-:-:S04]  /*46c90*/  IADD3 R13, P0, PT, R13, R4, RZ ;  /* 0x000000040d0d7210 */ /* 0x000fc80007f1e0ff */
[CC--:B------:R-:W-:Y:S01]  /*46ca0*/  IADD3 R59, P2, PT, R48.reuse, -R13.reuse, RZ ;  /* 0x8000000d303b7210 */ /* 0x0c0fe20007f5e0ff */
[----:B------:R-:W-:Y:S01]  /*46cb0*/  IMAD.X R15, RZ, RZ, R26, P0 ;  /* 0x000000ffff0f7224 */ /* 0x000fe200000e061a */
[----:B------:R-:W-:-:S03]  /*46cc0*/  ISETP.GE.U32.AND P0, PT, R48, R13, PT ;  /* 0x0000000d3000720c */ /* 0x000fc60003f06070 */
[C---:B------:R-:W-:Y:S01]  /*46cd0*/  IMAD.X R58, R50.reuse, 0x1, ~R15, P2 ;  /* 0x00000001323a7824 */ /* 0x040fe200010e0e0f */
[----:B------:R-:W-:Y:S01]  /*46ce0*/  ISETP.GE.U32.AND.EX P0, PT, R50, R15, PT, P0 ;  /* 0x0000000f3200720c */ /* 0x000fe20003f06100 */
[----:B------:R-:W-:Y:S02]  /*46cf0*/  IMAD.MOV.U32 R46, RZ, RZ, R59 ;  /* 0x000000ffff2e7224 */ /* 0x000fe400078e003b */
[----:B------:R-:W-:Y:S01]  /*46d00*/  IMAD.MOV.U32 R47, RZ, RZ, R58 ;  /* 0x000000ffff2f7224 */ /* 0x000fe200078e003a */
[----:B------:R-:W-:-:S04]  /*46d10*/  SEL R13, RZ, 0x1, P0 ;  /* 0x00000001ff0d7807 */ /* 0x000fc80000000000 */
[----:B------:R-:W-:Y:S01]  /*46d20*/  IADD3 R12, P0, PT, R12, R13, RZ ;  /* 0x0000000d0c0c7210 */ /* 0x000fe20007f1e0ff */
[----:B------:R1:W-:Y:S04]  /*46d30*/  STL.128 [R20+-0x30], R44 ;  /* 0xffffd02c14007387 */ /* 0x0003e80000100c00 */
[----:B------:R-:W-:Y:S01]  /*46d40*/  IMAD.X R11, RZ, RZ, R11, P0 ;  /* 0x000000ffff0b7224 */ /* 0x000fe200000e060b */
[----:B------:R-:W-:-:S04]  /*46d50*/  ISETP.GE.U32.AND P0, PT, R49, R12, PT ;  /* 0x0000000c3100720c */ /* 0x000fc80003f06070 */
[----:B------:R-:W-:Y:S01]  /*46d60*/  ISETP.GE.U32.AND.EX P0, PT, R52, R11, PT, P0 ;  /* 0x0000000b3400720c */ /* 0x000fe20003f06100 */
[----:B--2---:R-:W-:-:S04]  /*46d70*/  IMAD.WIDE.U32 R26, R41, R28, RZ ;  /* 0x0000001c291a7225 */ /* 0x004fc800078e00ff */
[----:B------:R-:W-:-:S04]  /*46d80*/  IMAD.WIDE.U32 R4, R40, R28, RZ ;  /* 0x0000001c28047225 */ /* 0x000fc800078e00ff */
[----:B------:R-:W-:-:S04]  /*46d90*/  IMAD.WIDE.U32 R26, P3, R40, R29, R26 ;  /* 0x0000001d281a7225 */ /* 0x000fc8000786001a */
[----:B------:R-:W-:Y:S01]  /*46da0*/  IMAD.MOV.U32 R4, RZ, RZ, R27 ;  /* 0x000000ffff047224 */ /* 0x000fe200078e001b */
[----:B------:R-:W-:Y:S01]  /*46db0*/  IADD3 RZ, P1, PT, R5, R26, RZ ;  /* 0x0000001a05ff7210 */ /* 0x000fe20007f3e0ff */
[----:B------:R-:W-:Y:S02]  /*46dc0*/  IMAD.X R5, RZ, RZ, RZ, P3 ;  /* 0x000000ffff057224 */ /* 0x000fe400018e06ff */
[----:B------:R-:W-:Y:S02]  /*46dd0*/  IMAD R13, R31, R40, RZ ;  /* 0x000000281f0d7224 */ /* 0x000fe400078e02ff */
[----:B------:R-:W-:Y:S01]  /*46de0*/  IMAD.WIDE.U32.X R4, R41, R29, R4, P1 ;  /* 0x0000001d29047225 */ /* 0x000fe200008e0404 */
[----:B------:R-:W-:Y:S02]  /*46df0*/  IADD3 R61, P1, PT, R49, -R12, RZ ;  /* 0x8000000c313d7210 */ /* 0x000fe40007f3e0ff */
[----:B------:R-:W-:Y:S01]  /*46e00*/  SEL R12, RZ, 0x1, P0 ;  /* 0x00000001ff0c7807 */ /* 0x000fe20000000000 */
[----:B------:R-:W-:-:S03]  /*46e10*/  IMAD.WIDE.U32 R48, R41, R30, RZ ;  /* 0x0000001e29307225 */ /* 0x000fc600078e00ff */
[----:B------:R-:W-:Y:S01]  /*46e20*/  IADD3 R9, P3, PT, R9, R12, RZ ;  /* 0x0000000c09097210 */ /* 0x000fe20007f7e0ff */
[-C--:B------:R-:W-:Y:S02]  /*46e30*/  IMAD R15, R41, R30.reuse, R13 ;  /* 0x0000001e290f7224 */ /* 0x080fe400078e020d */
[C---:B------:R-:W-:Y:S01]  /*46e40*/  IMAD.WIDE.U32 R12, R40.reuse, R30, RZ ;  /* 0x0000001e280c7225 */ /* 0x040fe200078e00ff */
[CC--:B------:R-:W-:Y:S02]  /*46e50*/  IADD3 R62, P2, PT, R51.reuse, -R9.reuse, RZ ;  /* 0x80000009333e7210 */ /* 0x0c0fe40007f5e0ff */
[----:B------:R-:W-:Y:S01]  /*46e60*/  ISETP.GE.U32.AND P0, PT, R51, R9, PT ;  /* 0x000000093300720c */ /* 0x000fe20003f06070 */
[----:B------:R-:W-:-:S04]  /*46e70*/  IMAD.WIDE.U32 R48, P4, R40, R31, R48 ;  /* 0x0000001f28307225 */ /* 0x000fc80007880030 */
[----:B------:R-:W-:Y:S02]  /*46e80*/  IMAD.X R10, RZ, RZ, R10, P3 ;  /* 0x000000ffff0a7224 */ /* 0x000fe400018e060a */
[----:B-1----:R-:W-:Y:S01]  /*46e90*/  IMAD.X R45, RZ, RZ, RZ, P4 ;  /* 0x000000ffff2d7224 */ /* 0x002fe200020e06ff */
[----:B------:R-:W-:Y:S01]  /*46ea0*/  IADD3 RZ, P4, PT, R13, R48, RZ ;  /* 0x000000300dff7210 */ /* 0x000fe20007f9e0ff */
[----:B------:R-:W-:Y:S01]  /*46eb0*/  IMAD.MOV.U32 R44, RZ, RZ, R49 ;  /* 0x000000ffff2c7224 */ /* 0x000fe200078e0031 */
[----:B------:R-:W-:Y:S01]  /*46ec0*/  ISETP.GE.U32.AND.EX P0, PT, R54, R10, PT, P0 ;  /* 0x0000000a3600720c */ /* 0x000fe20003f06100 */
[----:B------:R-:W-:Y:S02]  /*46ed0*/  IMAD.X R60, R52, 0x1, ~R11, P1 ;  /* 0x00000001343c7824 */ /* 0x000fe400008e0e0b */
[----:B------:R-:W-:Y:S02]  /*46ee0*/  IMAD.X R63, R54, 0x1, ~R10, P2 ;  /* 0x00000001363f7824 */ /* 0x000fe400010e0e0a */
[----:B------:R-:W-:-:S04]  /*46ef0*/  IMAD.WIDE.U32.X R48, R41, R31, R44, P4 ;  /* 0x0000001f29307225 */ /* 0x000fc800020e042c */
[----:B------:R-:W-:Y:S02]  /*46f00*/  IMAD.MOV.U32 R44, RZ, RZ, R61 ;  /* 0x000000ffff2c7224 */ /* 0x000fe400078e003d */
[----:B------:R-:W-:Y:S02]  /*46f10*/  IMAD.MOV.U32 R45, RZ, RZ, R60 ;  /* 0x000000ffff2d7224 */ /* 0x000fe400078e003c */
[----:B------:R-:W-:Y:S02]  /*46f20*/  IMAD.MOV.U32 R46, RZ, RZ, R62 ;  /* 0x000000ffff2e7224 */ /* 0x000fe400078e003e */
[----:B------:R-:W-:Y:S02]  /*46f30*/  IMAD.MOV.U32 R47, RZ, RZ, R63 ;  /* 0x000000ffff2f7224 */ /* 0x000fe400078e003f */
[----:B------:R-:W-:-:S03]  /*46f40*/  IMAD.WIDE.U32 R26, R40, R30, R4 ;  /* 0x0000001e281a7225 */ /* 0x000fc600078e0004 */
[----:B------:R1:W-:Y:S01]  /*46f50*/  STL.128 [R20+-0x20], R44 ;  /* 0xffffe02c14007387 */ /* 0x0003e20000100c00 */
[----:B------:R-:W-:Y:S01]  /*46f60*/  IMAD.IADD R11, R27, 0x1, R15 ;  /* 0x000000011b0b7824 */ /* 0x000fe200078e020f */
[----:B------:R-:W-:Y:S01]  /*46f70*/  ISETP.GE.U32.AND P1, PT, R26, R4, PT ;  /* 0x000000041a00720c */ /* 0x000fe20003f26070 */
[----:B------:R-:W-:-:S03]  /*46f80*/  IMAD.WIDE.U32 R12, R43, R28, RZ ;  /* 0x0000001c2b0c7225 */ /* 0x000fc600078e00ff */
[----:B------:R-:W-:Y:S01]  /*46f90*/  ISETP.GE.U32.AND.EX P1, PT, R11, R5, PT, P1 ;  /* 0x000000050b00720c */ /* 0x000fe20003f26110 */
[----:B------:R-:W-:Y:S02]  /*46fa0*/  IMAD.MOV.U32 R10, RZ, RZ, R26 ;  /* 0x000000ffff0a7224 */ /* 0x000fe400078e001a */
[----:B------:R-:W-:Y:S01]  /*46fb0*/  IMAD.WIDE.U32 R12, P4, R42, R29, R12 ;  /* 0x0000001d2a0c7225 */ /* 0x000fe2000788000c */
[----:B------:R-:W-:-:S03]  /*46fc0*/  SEL R51, RZ, 0x1, P1 ;  /* 0x00000001ff337807 */ /* 0x000fc60000800000 */
[----:B------:R-:W-:Y:S01]  /*46fd0*/  IMAD.WIDE.U32 R54, R42, R28, RZ ;  /* 0x0000001c2a367225 */ /* 0x000fe200078e00ff */
[----:B------:R-:W-:-:S03]  /*46fe0*/  IADD3 R50, P1, PT, R51, R48, RZ ;  /* 0x0000003033327210 */ /* 0x000fc60007f3e0ff */
[----:B---3--:R-:W-:-:S04]  /*46ff0*/  IMAD.WIDE.U32 R52, R41, R32, RZ ;  /* 0x0000002029347225 */ /* 0x008fc800078e00ff */
[----:B------:R-:W-:Y:S01]  /*47000*/  IMAD.WIDE.U32 R4, R42, R28, R10 ;  /* 0x0000001c2a047225 */ /* 0x000fe200078e000a */
[----:B-1----:R-:W-:Y:S06]  /*47010*/  @P0 BRA `(.L_x_309) ;  /* 0x0000000000800947 */ /* 0x002fec0003800000 */
        /* <DEDUP_REMOVED lines=23> */
[----:B------:R-:W-:Y:S02]  /*47190*/  SEL R9, RZ, 0x1, !P0 ;  /* 0x00000001ff097807 */ /* 0x000fe40004000000 */
[----:B------:R1:W-:Y:S02]  /*471a0*/  STL.128 [R20+-0x30], R44 ;  /* 0xffffd02c14007387 */ /* 0x0003e40000100c00 */
[----:B------:R-:W-:-:S04]  /*471b0*/  IADD3 R9, P0, P2, R9, R66, R62 ;  /* 0x0000004209097210 */ /* 0x000fc80007a1e03e */
[----:B------:R-:W-:Y:S01]  /*471c0*/  IADD3.X R56, PT, PT, RZ, R67, R63, P0, P2 ;  /* 0x00000043ff387210 */ /* 0x000fe200007e443f */
[----:B-1----:R-:W-:Y:S02]  /*471d0*/  IMAD.MOV.U32 R44, RZ, RZ, R15 ;  /* 0x000000ffff2c7224 */ /* 0x002fe400078e000f */
[----:B------:R-:W-:Y:S02]  /*471e0*/  IMAD.MOV.U32 R45, RZ, RZ, R58 ;  /* 0x000000ffff2d7224 */ /* 0x000fe400078e003a */
[----:B------:R-:W-:Y:S02]  /*471f0*/  IMAD.MOV.U32 R46, RZ, RZ, R9 ;  /* 0x000000ffff2e7224 */ /* 0x000fe400078e0009 */
[----:B------:R-:W-:-:S05]  /*47200*/  IMAD.MOV.U32 R47, RZ, RZ, R56 ;  /* 0x000000ffff2f7224 */ /* 0x000fca00078e0038 */
[----:B------:R1:W-:Y:S02]  /*47210*/  STL.128 [R20+-0x20], R44 ;  /* 0xffffe02c14007387 */ /* 0x0003e40000100c00 */
.L_x_309:
[----:B------:R-:W-:Y:S05]  /*47220*/  BSYNC.RECONVERGENT B3 ;  /* 0x0000000000037941 */ /* 0x000fea0003800200 */
.L_x_308:
[----:B------:R-:W-:Y:S01]  /*47230*/  IMAD.X R51, RZ, RZ, R49, P1 ;  /* 0x000000ffff337224 */ /* 0x000fe200008e0631 */
[----:B------:R-:W-:Y:S01]  /*47240*/  ISETP.GE.U32.AND P0, PT, R4, R26, PT ;  /* 0x0000001a0400720c */ /* 0x000fe20003f06070 */
[----:B------:R-:W-:Y:S01]  /*47250*/  IMAD R9, R33, R40, RZ ;  /* 0x0000002821097224 */ /* 0x000fe200078e02ff */
[----:B------:R-:W-:Y:S01]  /*47260*/  IADD3 RZ, P3, PT, R55, R12, RZ ;  /* 0x0000000c37ff7210 */ /* 0x000fe20007f7e0ff */
[----:B------:R-:W-:Y:S01]  /*47270*/  IMAD.WIDE.U32 R52, P1, R40, R33, R52 ;  /* 0x0000002128347225 */ /* 0x000fe20007820034 */
[----:B------:R-:W-:Y:S01]  /*47280*/  ISETP.GE.U32.AND P2, PT, R50, R48, PT ;  /* 0x000000303200720c */ /* 0x000fe20003f46070 */
[----:B------:R-:W-:Y:S02]  /*47290*/  BSSY.RECONVERGENT B3, `(.L_x_310) ;  /* 0x000005d000037945 */ /* 0x000fe40003800200 */
[----:B-1----:R-:W-:Y:S01]  /*472a0*/  IMAD.WIDE.U32 R46, R40, R32, R50 ;  /* 0x00000020282e7225 */ /* 0x002fe200078e0032 */
[----:B------:R-:W-:-:S03]  /*472b0*/  ISETP.GE.U32.AND.EX P2, PT, R51, R49, PT, P2 ;  /* 0x000000313300720c */ /* 0x000fc60003f46120 */
[-C--:B------:R-:W-:Y:S02]  /*472c0*/  IMAD R9, R41, R32.reuse, R9 ;  /* 0x0000002029097224 */ /* 0x080fe400078e0209 */
[----:B------:R-:W-:-:S04]  /*472d0*/  IMAD.WIDE.U32 R26, R40, R32, RZ ;  /* 0x00000020281a7225 */ /* 0x000fc800078e00ff */
[----:B------:R-:W-:Y:S01]  /*472e0*/  IMAD.X R45, RZ, RZ, RZ, P1 ;  /* 0x000000ffff2d7224 */ /* 0x000fe200008e06ff */
[----:B------:R-:W-:Y:S01]  /*472f0*/  ISETP.GE.U32.AND P1, PT, R46, R50, PT ;  /* 0x000000322e00720c */ /* 0x000fe20003f26070 */
[----:B------:R-:W-:Y:S01]  /*47300*/  IMAD.IADD R55, R47, 0x1, R9 ;  /* 0x000000012f377824 */ /* 0x000fe200078e0209 */
[----:B------:R-:W-:Y:S01]  /*47310*/  IADD3 RZ, P5, PT, R27, R52, RZ ;  /* 0x000000341bff7210 */ /* 0x000fe20007fbe0ff */
[----:B------:R-:W-:Y:S01]  /*47320*/  IMAD R9, R29, R42, RZ ;  /* 0x0000002a1d097224 */ /* 0x000fe200078e02ff */
[----:B------:R-:W-:Y:S01]  /*47330*/  SEL R47, RZ, 0x1, P2 ;  /* 0x00000001ff2f7807 */ /* 0x000fe20001000000 */
[----:B------:R-:W-:Y:S01]  /*47340*/  IMAD.MOV.U32 R44, RZ, RZ, R53 ;  /* 0x000000ffff2c7224 */ /* 0x000fe200078e0035 */
[----:B------:R-:W-:Y:S01]  /*47350*/  ISETP.GE.U32.AND.EX P1, PT, R55, R51, PT, P1 ;  /* 0x000000333700720c */ /* 0x000fe20003f26110 */
[----:B------:R-:W-:Y:S02]  /*47360*/  IMAD R9, R43, R28, R9 ;  /* 0x0000001c2b097224 */ /* 0x000fe400078e0209 */
[----:B------:R-:W-:-:S04]  /*47370*/  IMAD.WIDE.U32 R50, R41, R34, RZ ;  /* 0x0000002229327225 */ /* 0x000fc800078e00ff */
[----:B------:R-:W-:Y:S01]  /*47380*/  IMAD.WIDE.U32.X R26, R41, R33, R44, P5 ;  /* 0x00000021291a7225 */ /* 0x000fe200028e042c */
[----:B------:R-:W-:-:S03]  /*47390*/  SEL R44, RZ, 0x1, P1 ;  /* 0x00000001ff2c7807 */ /* 0x000fc60000800000 */
[----:B------:R-:W-:Y:S01]  /*473a0*/  IMAD.X R53, RZ, RZ, RZ, P4 ;  /* 0x000000ffff357224 */ /* 0x000fe200020e06ff */
[----:B------:R-:W-:Y:S01]  /*473b0*/  IADD3 R47, P4, PT, R47, R26, RZ ;  /* 0x0000001a2f2f7210 */ /* 0x000fe20007f9e0ff */
[----:B------:R-:W-:Y:S02]  /*473c0*/  IMAD.IADD R9, R5, 0x1, R9 ;  /* 0x0000000105097824 */ /* 0x000fe400078e0209 */
[----:B------:R-:W-:Y:S02]  /*473d0*/  IMAD.MOV.U32 R52, RZ, RZ, R13 ;  /* 0x000000ffff347224 */ /* 0x000fe400078e000d */
[----:B------:R-:W-:Y:S01]  /*473e0*/  IMAD.WIDE.U32 R48, R40, R34, RZ ;  /* 0x0000002228307225 */ /* 0x000fe200078e00ff */
[----:B------:R-:W-:-:S03]  /*473f0*/  ISETP.GE.U32.AND.EX P0, PT, R9, R11, PT, P0 ;  /* 0x0000000b0900720c */ /* 0x000fc60003f06100 */
[----:B------:R-:W-:Y:S01]  /*47400*/  IMAD.WIDE.U32 R50, P2, R40, R35, R50 ;  /* 0x0000002328327225 */ /* 0x000fe20007840032 */
[----:B------:R-:W-:-:S03]  /*47410*/  SEL R48, RZ, 0x1, P0 ;  /* 0x00000001ff307807 */ /* 0x000fc60000000000 */
[----:B------:R-:W-:Y:S01]  /*47420*/  IMAD.WIDE.U32.X R12, R43, R29, R52, P3 ;  /* 0x0000001d2b0c7225 */ /* 0x000fe200018e0434 */
[----:B------:R-:W-:-:S03]  /*47430*/  IADD3 RZ, P5, PT, R49, R50, RZ ;  /* 0x0000003231ff7210 */ /* 0x000fc60007fbe0ff */
[----:B------:R-:W-:Y:S01]  /*47440*/  IMAD.X R11, RZ, RZ, RZ, P2 ;  /* 0x000000ffff0b7224 */ /* 0x000fe200010e06ff */
[----:B------:R-:W-:Y:S01]  /*47450*/  IADD3 R44, P2, PT, R47, R44, RZ ;  /* 0x0000002c2f2c7210 */ /* 0x000fe20007f5e0ff */
[----:B------:R-:W-:Y:S01]  /*47460*/  IMAD.X R49, RZ, RZ, R27, P4 ;  /* 0x000000ffff317224 */ /* 0x000fe200020e061b */
[----:B------:R-:W-:Y:S01]  /*47470*/  IADD3 R15, P1, PT, R46, R12, RZ ;  /* 0x0000000c2e0f7210 */ /* 0x000fe20007f3e0ff */
[----:B------:R-:W-:Y:S01]  /*47480*/  IMAD.MOV.U32 R10, RZ, RZ, R51 ;  /* 0x000000ffff0a7224 */ /* 0x000fe200078e0033 */
[----:B------:R-:W-:Y:S01]  /*47490*/  ISETP.GE.U32.AND P3, PT, R44, R47, PT ;  /* 0x0000002f2c00720c */ /* 0x000fe20003f66070 */
[----:B------:R-:W-:Y:S01]  /*474a0*/  IMAD.X R45, RZ, RZ, R49, P2 ;  /* 0x000000ffff2d7224 */ /* 0x000fe200010e0631 */
[----:B------:R-:W-:Y:S01]  /*474b0*/  IADD3 R48, P2, PT, R15, R48, RZ ;  /* 0x000000300f307210 */ /* 0x000fe20007f5e0ff */
[----:B------:R-:W-:Y:S01]  /*474c0*/  IMAD.X R53, R55, 0x1, R13, P1 ;  /* 0x0000000137357824 */ /* 0x000fe200008e060d */
[----:B------:R-:W-:Y:S01]  /*474d0*/  ISETP.GE.U32.AND P0, PT, R15, R46, PT ;  /* 0x0000002e0f00720c */ /* 0x000fe20003f06070 */
[----:B------:R-:W-:Y:S01]  /*474e0*/  IMAD.WIDE.U32 R12, R40, R34, R44 ;  /* 0x00000022280c7225 */ /* 0x000fe200078e002c */
[----:B------:R-:W-:-:S02]  /*474f0*/  ISETP.GE.U32.AND P1, PT, R48, R15, PT ;  /* 0x0000000f3000720c */ /* 0x000fc40003f26070 */
[----:B------:R-:W-:Y:S01]  /*47500*/  ISETP.LT.U32.AND P4, PT, R47, R26, PT ;  /* 0x0000001a2f00720c */ /* 0x000fe20003f81070 */
[----:B------:R-:W-:Y:S01]  /*47510*/  IMAD R15, R35, R40, RZ ;  /* 0x00000028230f7224 */ /* 0x000fe200078e02ff */
[----:B------:R-:W-:Y:S01]  /*47520*/  ISETP.GE.U32.AND.EX P3, PT, R45, R49, PT, P3 ;  /* 0x000000312d00720c */ /* 0x000fe20003f66130 */
[----:B------:R-:W-:Y:S01]  /*47530*/  IMAD.WIDE.U32.X R10, R41, R35, R10, P5 ;  /* 0x00000023290a7225 */ /* 0x000fe200028e040a */
[----:B------:R-:W-:Y:S02]  /*47540*/  ISETP.GE.U32.AND.EX P0, PT, R53, R55, PT, P0 ;  /* 0x000000373500720c */ /* 0x000fe40003f06100 */
[----:B------:R-:W-:Y:S01]  /*47550*/  ISETP.LT.U32.OR.EX P4, PT, R49, R27, !P3, P4 ;  /* 0x0000001b3100720c */ /* 0x000fe20005f81540 */
[----:B------:R-:W-:Y:S01]  /*47560*/  IMAD R15, R41, R34, R15 ;  /* 0x00000022290f7224 */ /* 0x000fe200078e020f */
[----:B------:R-:W-:Y:S01]  /*47570*/  ISETP.GE.U32.AND P3, PT, R12, R44, PT ;  /* 0x0000002c0c00720c */ /* 0x000fe20003f66070 */
[----:B------:R-:W-:-:S04]  /*47580*/  IMAD.WIDE.U32 R46, R43, R30, RZ ;  /* 0x0000001e2b2e7225 */ /* 0x000fc800078e00ff */
[----:B------:R-:W-:Y:S01]  /*47590*/  IMAD.IADD R51, R13, 0x1, R15 ;  /* 0x000000010d337824 */ /* 0x000fe200078e020f */
[----:B------:R-:W-:Y:S01]  /*475a0*/  SEL R13, RZ, 0x1, !P4 ;  /* 0x00000001ff0d7807 */ /* 0x000fe20006000000 */
[----:B------:R-:W-:Y:S02]  /*475b0*/  IMAD.X R49, RZ, RZ, R53, P2 ;  /* 0x000000ffff317224 */ /* 0x000fe400010e0635 */
[C---:B------:R-:W-:Y:S01]  /*475c0*/  IMAD.WIDE.U32 R26, R42.reuse, R30, RZ ;  /* 0x0000001e2a1a7225 */ /* 0x040fe200078e00ff */
[----:B------:R-:W-:Y:S02]  /*475d0*/  ISETP.GE.U32.AND.EX P3, PT, R51, R45, PT, P3 ;  /* 0x0000002d3300720c */ /* 0x000fe40003f66130 */
[----:B------:R-:W-:Y:S01]  /*475e0*/  IADD3 R13, P4, PT, R13, R10, RZ ;  /* 0x0000000a0d0d7210 */ /* 0x000fe20007f9e0ff */
[----:B------:R-:W-:Y:S01]  /*475f0*/  IMAD.WIDE.U32 R46, P2, R42, R31, R46 ;  /* 0x0000001f2a2e7225 */ /* 0x000fe2000784002e */
[----:B------:R-:W-:Y:S02]  /*47600*/  SEL R54, RZ, 0x1, P3 ;  /* 0x00000001ff367807 */ /* 0x000fe40001800000 */
[----:B------:R-:W-:Y:S01]  /*47610*/  ISETP.GE.U32.AND.EX P1, PT, R49, R53, PT, P1 ;  /* 0x000000353100720c */ /* 0x000fe20003f26110 */
[----:B------:R-:W-:Y:S01]  /*47620*/  IMAD R45, R31, R42, RZ ;  /* 0x0000002a1f2d7224 */ /* 0x000fe200078e02ff */
[----:B------:R-:W-:Y:S01]  /*47630*/  IADD3 R54, P3, PT, R13, R54, RZ ;  /* 0x000000360d367210 */ /* 0x000fe20007f7e0ff */
[----:B------:R-:W-:Y:S01]  /*47640*/  IMAD.X R15, RZ, RZ, R11, P4 ;  /* 0x000000ffff0f7224 */ /* 0x000fe200020e060b */
[----:B------:R-:W-:Y:S01]  /*47650*/  IADD3 RZ, P5, PT, R27, R46, RZ ;  /* 0x0000002e1bff7210 */ /* 0x000fe20007fbe0ff */
[----:B------:R-:W-:-:S02]  /*47660*/  IMAD R53, R43, R30, R45 ;  /* 0x0000001e2b357224 */ /* 0x000fc400078e022d */
[----:B------:R-:W-:-:S04]  /*47670*/  IMAD.WIDE.U32 R26, R42, R30, R48 ;  /* 0x0000001e2a1a7225 */ /* 0x000fc800078e0030 */
[----:B------:R-:W-:Y:S01]  /*47680*/  IMAD.X R45, RZ, RZ, RZ, P2 ;  /* 0x000000ffff2d7224 */ /* 0x000fe200010e06ff */
[----:B------:R-:W-:Y:S01]  /*47690*/  ISETP.GE.U32.AND P2, PT, R54, R13, PT ;  /* 0x0000000d3600720c */ /* 0x000fe20003f46070 */
[----:B------:R-:W-:Y:S01]  /*476a0*/  IMAD.X R55, RZ, RZ, R15, P3 ;  /* 0x000000ffff377224 */ /* 0x000fe200018e060f */
[----:B------:R-:W-:Y:S01]  /*476b0*/  ISETP.GE.U32.AND P4, PT, R26, R48, PT ;  /* 0x000000301a00720c */ /* 0x000fe20003f86070 */
[----:B------:R-:W-:Y:S01]  /*476c0*/  IMAD.IADD R57, R27, 0x1, R53 ;  /* 0x000000011b397824 */ /* 0x000fe200078e0235 */
[----:B------:R-:W-:Y:S01]  /*476d0*/  ISETP.LT.U32.AND P3, PT, R13, R10, PT ;  /* 0x0000000a0d00720c */ /* 0x000fe20003f61070 */
[----:B------:R-:W-:Y:S01]  /*476e0*/  IMAD.MOV.U32 R44, RZ, RZ, R47 ;  /* 0x000000ffff2c7224 */ /* 0x000fe200078e002f */
[----:B------:R-:W-:Y:S01]  /*476f0*/  ISETP.GE.U32.AND.EX P2, PT, R55, R15, PT, P2 ;  /* 0x0000000f3700720c */ /* 0x000fe20003f46120 */
[----:B------:R-:W-:Y:S01]  /*47700*/  IMAD.MOV.U32 R58, RZ, RZ, RZ ;  /* 0x000000ffff3a7224 */ /* 0x000fe200078e00ff */
[----:B------:R-:W-:Y:S02]  /*47710*/  ISETP.GE.U32.AND.EX P4, PT, R57, R49, PT, P4 ;  /* 0x000000313900720c */ /* 0x000fe40003f86140 */
[----:B------:R-:W-:Y:S01]  /*47720*/  ISETP.LT.U32.OR.EX P2, PT, R15, R11, !P2, P3 ;  /* 0x0000000b0f00720c */ /* 0x000fe20005741530 */
[----:B------:R-:W-:Y:S01]  /*47730*/  IMAD.WIDE.U32.X R10, R43, R31, R44, P5 ;  /* 0x0000001f2b0a7225 */ /* 0x000fe200028e042c */
[----:B------:R-:W-:-:S02]  /*47740*/  SEL R48, RZ, 0x1, P4 ;  /* 0x00000001ff307807 */ /* 0x000fc40002000000 */
        /* <DEDUP_REMOVED lines=17> */
.L_x_311:
[----:B------:R-:W-:Y:S05]  /*47860*/  BSYNC.RECONVERGENT B3 ;  /* 0x0000000000037941 */ /* 0x000fea0003800200 */
.L_x_310:
        /* <DEDUP_REMOVED lines=10> */
[----:B------:R-:W-:-:S03]  /*47910*/  IMAD.WIDE.U32 R10, R42, R32, RZ ;  /* 0x000000202a0a7225 */ /* 0x000fc600078e00ff */
[----:B------:R-:W-:Y:S01]  /*47920*/  ISETP.GE.U32.AND.EX P0, PT, R15, R51, P0, P1 ;  /* 0x000000330f00720c */ /* 0x000fe20000706110 */
[----:B------:R-:W-:Y:S02]  /*47930*/  IMAD R15, R33, R42, RZ ;  /* 0x0000002a210f7224 */ /* 0x000fe400078e02ff */
[----:B------:R-:W-:Y:S01]  /*47940*/  IMAD.X R47, RZ, RZ, RZ, P2 ;  /* 0x000000ffff2f7224 */ /* 0x000fe200010e06ff */
[----:B------:R-:W-:Y:S01]  /*47950*/  IADD3 RZ, P2, PT, R11, R44, RZ ;  /* 0x0000002c0bff7210 */ /* 0x000fe20007f5e0ff */
[----:B------:R-:W-:Y:S02]  /*47960*/  IMAD.MOV.U32 R46, RZ, RZ, R45 ;  /* 0x000000ffff2e7224 */ /* 0x000fe400078e002d */
[----:B------:R-:W-:-:S04]  /*47970*/  IMAD.WIDE.U32 R12, R42, R32, R48 ;  /* 0x000000202a0c7225 */ /* 0x000fc800078e0030 */
[C---:B------:R-:W-:Y:S01]  /*47980*/  IMAD R15, R43.reuse, R32, R15 ;  /* 0x000000202b0f7224 */ /* 0x040fe200078e020f */
[----:B------:R-:W-:Y:S01]  /*47990*/  ISETP.GE.U32.AND P1, PT, R12, R48, PT ;  /* 0x000000300c00720c */ /* 0x000fe20003f26070 */
[----:B------:R-:W-:Y:S01]  /*479a0*/  IMAD.WIDE.U32.X R10, R43, R33, R46, P2 ;  /* 0x000000212b0a7225 */ /* 0x000fe200010e042e */
[----:B------:R-:W-:-:S03]  /*479b0*/  @!P0 IADD3 R54, P2, PT, R54, 0x1, RZ ;  /* 0x0000000136368810 */ /* 0x000fc60007f5e0ff */
[----:B------:R-:W-:Y:S02]  /*479c0*/  IMAD.IADD R59, R13, 0x1, R15 ;  /* 0x000000010d3b7824 */ /* 0x000fe400078e020f */
[----:B------:R-:W-:Y:S01]  /*479d0*/  @!P0 IMAD.X R55, RZ, RZ, R55, P2 ;  /* 0x000000ffff378224 */ /* 0x000fe200010e0637 */
[----:B------:R-:W-:Y:S01]  /*479e0*/  IADD3 R13, P2, PT, R54, R10, RZ ;  /* 0x0000000a360d7210 */ /* 0x000fe20007f5e0ff */
[----:B------:R-:W-:Y:S01]  /*479f0*/  IMAD.WIDE.U32 R46, R43, R34, RZ ;  /* 0x000000222b2e7225 */ /* 0x000fe200078e00ff */
[----:B------:R-:W-:-:S03]  /*47a00*/  ISETP.GE.U32.AND.EX P1, PT, R59, R49, PT, P1 ;  /* 0x000000313b00720c */ /* 0x000fc60003f26110 */
[----:B------:R-:W-:Y:S01]  /*47a10*/  IMAD.X R15, R55, 0x1, R11, P2 ;  /* 0x00000001370f7824 */ /* 0x000fe200010e060b */
[----:B------:R-:W-:Y:S01]  /*47a20*/  SEL R44, RZ, 0x1, P1 ;  /* 0x00000001ff2c7807 */ /* 0x000fe20000800000 */
[----:B------:R-:W-:-:S03]  /*47a30*/  IMAD.WIDE.U32 R10, R37, R28, RZ ;  /* 0x0000001c250a7225 */ /* 0x000fc600078e00ff */
[----:B------:R-:W-:Y:S01]  /*47a40*/  IADD3 R44, P1, PT, R13, R44, RZ ;  /* 0x0000002c0d2c7210 */ /* 0x000fe20007f3e0ff */
[----:B------:R-:W-:-:S03]  /*47a50*/  IMAD.WIDE.U32 R46, P4, R42, R35, R46 ;  /* 0x000000232a2e7225 */ /* 0x000fc6000788002e */
        /* <DEDUP_REMOVED lines=8> */
[----:B------:R-:W-:Y:S01]  /*47ae0*/  IMAD R11, R29, R36, RZ ;  /* 0x000000241d0b7224 */ /* 0x000fe200078e02ff */
[----:B------:R-:W-:Y:S01]  /*47af0*/  ISETP.LT.U32.OR.EX P1, PT, R15, R55, !P2, P1 ;  /* 0x000000370f00720c */ /* 0x000fe20005721510 */
[----:B------:R-:W-:Y:S01]  /*47b00*/  IMAD.MOV.U32 R10, RZ, RZ, R26 ;  /* 0x000000ffff0a7224 */ /* 0x000fe200078e001a */
[----:B------:R-:W-:Y:S01]  /*47b10*/  @!P0 ISETP.NE.U32.AND P2, PT, R54, RZ, PT ;  /* 0x000000ff3600820c */ /* 0x000fe20003f45070 */
[-C--:B------:R-:W-:Y:S02]  /*47b20*/  IMAD R15, R37, R28.reuse, R11 ;  /* 0x0000001c250f7224 */ /* 0x080fe400078e020b */
[----:B------:R-:W-:Y:S01]  /*47b30*/  IMAD.MOV.U32 R11, RZ, RZ, R57 ;  /* 0x000000ffff0b7224 */ /* 0x000fe200078e0039 */
[----:B------:R-:W-:Y:S01]  /*47b40*/  @!P0 ISETP.NE.AND.EX P2, PT, R55, RZ, PT, P2 ;  /* 0x000000ff3700820c */ /* 0x000fe20003f45320 */
[----:B------:R-:W-:-:S03]  /*47b50*/  IMAD.WIDE.U32 R50, R36, R28, RZ ;  /* 0x0000001c24327225 */ /* 0x000fc600078e00ff */
[----:B------:R-:W-:Y:S01]  /*47b60*/  @!P0 SEL R13, RZ, 0x1, P2 ;  /* 0x00000001ff0d8807 */ /* 0x000fe20001000000 */
[----:B------:R-:W-:Y:S01]  /*47b70*/  IMAD.WIDE.U32 R10, R36, R28, R10 ;  /* 0x0000001c240a7225 */ /* 0x000fe200078e000a */
[----:B------:R-:W-:Y:S02]  /*47b80*/  IADD3 RZ, P5, PT, R51, R52, RZ ;  /* 0x0000003433ff7210 */ /* 0x000fe40007fbe0ff */
[----:B------:R-:W-:Y:S01]  /*47b90*/  SEL R52, RZ, 0x1, !P1 ;  /* 0x00000001ff347807 */ /* 0x000fe20004800000 */
[----:B------:R-:W-:Y:S01]  /*47ba0*/  IMAD.MOV.U32 R48, RZ, RZ, R47 ;  /* 0x000000ffff307224 */ /* 0x000fe200078e002f */
[----:B------:R-:W-:Y:S01]  /*47bb0*/  ISETP.GE.U32.AND P2, PT, R10, R26, PT ;  /* 0x0000001a0a00720c */ /* 0x000fe20003f46070 */
[----:B------:R-:W-:Y:S02]  /*47bc0*/  IMAD.X R27, RZ, RZ, RZ, P3 ;  /* 0x000000ffff1b7224 */ /* 0x000fe400018e06ff */
[----:B------:R-:W-:-:S04]  /*47bd0*/  IMAD.WIDE.U32.X R46, R43, R35, R48, P4 ;  /* 0x000000232b2e7225 */ /* 0x000fc800020e0430 */
[----:B------:R-:W-:Y:S02]  /*47be0*/  IMAD.IADD R15, R11, 0x1, R15 ;  /* 0x000000010b0f7824 */ /* 0x000fe400078e020f */
[----:B------:R-:W-:Y:S02]  /*47bf0*/  IMAD.MOV.U32 R26, RZ, RZ, R53 ;  /* 0x000000ffff1a7224 */ /* 0x000fe400078e0035 */
[----:B------:R-:W-:Y:S01]  /*47c00*/  IMAD R49, R35, R42, RZ ;  /* 0x0000002a23317224 */ /* 0x000fe200078e02ff */
[----:B------:R-:W-:Y:S01]  /*47c10*/  ISETP.GE.U32.AND.EX P2, PT, R15, R57, PT, P2 ;  /* 0x000000390f00720c */ /* 0x000fe20003f46120 */
[----:B------:R-:W-:Y:S01]  /*47c20*/  IMAD.WIDE.U32.X R26, R37, R29, R26, P5 ;  /* 0x0000001d251a7225 */ /* 0x000fe200028e041a */
[----:B------:R-:W-:-:S03]  /*47c30*/  @!P0 IADD3 R56, P5, PT, R13, R56, RZ ;  /* 0x000000380d388210 */ /* 0x000fc60007fbe0ff */
[----:B------:R-:W-:Y:S01]  /*47c40*/  IMAD R49, R43, R34, R49 ;  /* 0x000000222b317224 */ /* 0x000fe200078e0231 */
[----:B------:R-:W-:Y:S01]  /*47c50*/  IADD3 R13, P1, PT, R12, R26, RZ ;  /* 0x0000001a0c0d7210 */ /* 0x000fe20007f3e0ff */
[----:B------:R-:W-:-:S04]  /*47c60*/  IMAD.WIDE.U32 R54, R37, R30, RZ ;  /* 0x0000001e25367225 */ /* 0x000fc800078e00ff */
[----:B------:R-:W-:-:S04]  /*47c70*/  IMAD.WIDE.U32 R42, R42, R34, R44 ;  /* 0x000000222a2a7225 */ /* 0x000fc800078e002c */
[----:B------:R-:W-:Y:S01]  /*47c80*/  IMAD.WIDE.U32 R50, R36, R30, RZ ;  /* 0x0000001e24327225 */ /* 0x000fe200078e00ff */
[----:B------:R-:W-:-:S03]  /*47c90*/  SEL R50, RZ, 0x1, P2 ;  /* 0x00000001ff327807 */ /* 0x000fc60001000000 */
[----:B------:R-:W-:Y:S01]  /*47ca0*/  @!P0 IMAD.X R58, RZ, RZ, R58, P5 ;  /* 0x000000ffff3a8224 */ /* 0x000fe200028e063a */
[----:B------:R-:W-:Y:S01]  /*47cb0*/  ISETP.GE.U32.AND P0, PT, R42, R44, PT ;  /* 0x0000002c2a00720c */ /* 0x000fe20003f06070 */
[----:B------:R-:W-:Y:S01]  /*47cc0*/  IMAD.IADD R57, R43, 0x1, R49 ;  /* 0x000000012b397824 */ /* 0x000fe200078e0231 */
[----:B------:R-:W-:Y:S01]  /*47cd0*/  IADD3 R50, P5, PT, R13, R50, RZ ;  /* 0x000000320d327210 */ /* 0x000fe20007fbe0ff */
[----:B------:R-:W-:-:S03]  /*47ce0*/  IMAD.WIDE.U32 R54, P4, R36, R31, R54 ;  /* 0x0000001f24367225 */ /* 0x000fc60007880036 */
[----:B------:R-:W-:Y:S01]  /*47cf0*/  ISETP.GE.U32.AND.EX P0, PT, R57, R45, PT, P0 ;  /* 0x0000002d3900720c */ /* 0x000fe20003f06100 */
[----:B------:R-:W-:Y:S01]  /*47d00*/  IMAD.X R27, R59, 0x1, R27, P1 ;  /* 0x000000013b1b7824 */ /* 0x000fe200008e061b */
[----:B------:R-:W-:Y:S01]  /*47d10*/  IADD3 R52, P1, PT, R56, R52, RZ ;  /* 0x0000003438347210 */ /* 0x000fe20007f3e0ff */
[----:B------:R-:W-:Y:S01]  /*47d20*/  IMAD.MOV.U32 R44, RZ, RZ, R42 ;  /* 0x000000ffff2c7224 */ /* 0x000fe200078e002a */
[----:B------:R-:W-:Y:S01]  /*47d30*/  IADD3 RZ, P3, PT, R51, R54, RZ ;  /* 0x0000003633ff7210 */ /* 0x000fe20007f7e0ff */
[----:B------:R-:W-:Y:S01]  /*47d40*/  IMAD.X R51, RZ, RZ, R27, P5 ;  /* 0x000000ffff337224 */ /* 0x000fe200028e061b */
[----:B------:R-:W-:Y:S01]  /*47d50*/  IADD3 R43, P5, PT, R52, R46, RZ ;  /* 0x0000002e342b7210 */ /* 0x000fe20007fbe0ff */
[----:B------:R-:W-:Y:S01]  /*47d60*/  IMAD.X R53, RZ, RZ, R58, P1 ;  /* 0x000000ffff357224 */ /* 0x000fe200008e063a */
[----:B------:R-:W-:Y:S01]  /*47d70*/  SEL R48, RZ, 0x1, P0 ;  /* 0x00000001ff307807 */ /* 0x000fe20000000000 */
[----:B------:R-:W-:Y:S01]  /*47d80*/  IMAD.MOV.U32 R42, RZ, RZ, RZ ;  /* 0x000000ffff2a7224 */ /* 0x000fe200078e00ff */
[----:B------:R-:W-:Y:S01]  /*47d90*/  ISETP.GE.U32.AND P1, PT, R13, R12, PT ;  /* 0x0000000c0d00720c */ /* 0x000fe20003f26070 */
[----:B------:R-:W-:Y:S01]  /*47da0*/  IMAD.X R47, R53, 0x1, R47, P5 ;  /* 0x00000001352f7824 */ /* 0x000fe200028e062f */
[----:B------:R-:W-:Y:S01]  /*47db0*/  ISETP.GE.U32.AND P2, PT, R50, R13, PT ;  /* 0x0000000d3200720c */ /* 0x000fe20003f46070 */
[----:B------:R-:W-:Y:S01]  /*47dc0*/  IMAD R13, R31, R36, RZ ;  /* 0x000000241f0d7224 */ /* 0x000fe200078e02ff */
[----:B------:R-:W-:Y:S01]  /*47dd0*/  IADD3 R48, P0, PT, R43, R48, RZ ;  /* 0x000000302b307210 */ /* 0x000fe20007f1e0ff */
[----:B------:R-:W-:Y:S01]  /*47de0*/  IMAD.MOV.U32 R12, RZ, RZ, R55 ;  /* 0x000000ffff0c7224 */ /* 0x000fe200078e0037 */
[----:B------:R-:W-:Y:S01]  /*47df0*/  ISETP.GE.U32.AND.EX P1, PT, R27, R59, PT, P1 ;  /* 0x0000003b1b00720c */ /* 0x000fe20003f26110 */
[-C--:B------:R-:W-:Y:S01]  /*47e00*/  IMAD R49, R37, R30.reuse, R13 ;  /* 0x0000001e25317224 */ /* 0x080fe200078e020d */
[----:B------:R-:W-:Y:S01]  /*47e10*/  ISETP.GE.U32.AND.EX P2, PT, R51, R27, PT, P2 ;  /* 0x0000001b3300720c */ /* 0x000fe20003f46120 */
[----:B------:R-:W-:-:S04]  /*47e20*/  IMAD.WIDE.U32 R26, R36, R30, R50 ;  /* 0x0000001e241a7225 */ /* 0x000fc800078e0032 */
[----:B------:R-:W-:Y:S01]  /*47e30*/  IMAD.X R13, RZ, RZ, RZ, P4 ;  /* 0x000000ffff0d7224 */ /* 0x000fe200020e06ff */
[----:B------:R-:W-:Y:S01]  /*47e40*/  ISETP.GE.U32.AND P4, PT, R48, R43, PT ;  /* 0x0000002b3000720c */ /* 0x000fe20003f86070 */
[----:B------:R-:W-:Y:S01]  /*47e50*/  IMAD.X R60, RZ, RZ, R47, P0 ;  /* 0x000000ffff3c7224 */ /* 0x000fe200000e062f */
[----:B------:R-:W-:Y:S01]  /*47e60*/  ISETP.GE.U32.AND P5, PT, R26, R50, PT ;  /* 0x000000321a00720c */ /* 0x000fe20003fa6070 */
[----:B------:R-:W-:Y:S01]  /*47e70*/  IMAD.IADD R49, R27, 0x1, R49 ;  /* 0x000000011b317824 */ /* 0x000fe200078e0231 */
[----:B------:R-:W-:Y:S01]  /*47e80*/  ISETP.LT.U32.AND P0, PT, R43, R52, PT ;  /* 0x000000342b00720c */ /* 0x000fe20003f01070 */
[----:B------:R-:W-:Y:S01]  /*47e90*/  IMAD.WIDE.U32.X R12, R37, R31, R12, P3 ;  /* 0x0000001f250c7225 */ /* 0x000fe200018e040c */
[----:B------:R-:W-:Y:S02]  /*47ea0*/  ISETP.GE.U32.AND.EX P4, PT, R60, R47, PT, P4 ;  /* 0x0000002f3c00720c */ /* 0x000fe40003f86140 */
[----:B------:R-:W-:Y:S02]  /*47eb0*/  ISETP.GE.U32.AND.EX P5, PT, R49, R51, PT, P5 ;  /* 0x000000333100720c */ /* 0x000fe40003fa6150 */
        /* <DEDUP_REMOVED lines=19> */
.L_x_313:
[----:B------:R-:W-:Y:S05]  /*47ff0*/  BSYNC.RECONVERGENT B3 ;  /* 0x0000000000037941 */ /* 0x000fea0003800200 */
.L_x_312:
[----:B------:R-:W-:Y:S01]  /*48000*/  IADD3 R5, P0, PT, R44, R12, RZ ;  /* 0x0000000c2c057210 */ /* 0x000fe20007f1e0ff */
[-C--:B------:R-:W-:Y:S01]  /*48010*/  IMAD R43, R29, R40.reuse, RZ ;  /* 0x000000281d2b7224 */ /* 0x080fe200078e02ff */
[----:B------:R-:W-:Y:S01]  /*48020*/  BSSY.RECONVERGENT B3, `(.L_x_314) ;  /* 0x00000a0000037945 */ /* 0x000fe20003800200 */
[----:B------:R-:W-:Y:S01]  /*48030*/  IMAD.WIDE.U32 R54, R28, R40, RZ ;  /* 0x000000281c367225 */ /* 0x000fe200078e00ff */
[----:B------:R-:W-:-:S03]  /*48040*/  IADD3 R52, P1, PT, R5, R52, RZ ;  /* 0x0000003405347210 */ /* 0x000fc60007f3e0ff */
[----:B------:R-:W-:Y:S01]  /*48050*/  IMAD.X R27, R57, 0x1, R13, P0 ;  /* 0x00000001391b7824 */ /* 0x000fe200000e060d */
[----:B------:R-:W-:Y:S01]  /*48060*/  ISETP.GE.U32.AND P0, PT, R52, R5, PT ;  /* 0x000000053400720c */ /* 0x000fe20003f06070 */
[----:B------:R-:W-:-:S04]  /*48070*/  IMAD.WIDE.U32 R12, R37, R32, RZ ;  /* 0x00000020250c7225 */ /* 0x000fc800078e00ff */
[----:B------:R-:W-:Y:S01]  /*48080*/  IMAD.X R53, RZ, RZ, R27, P1 ;  /* 0x000000ffff357224 */ /* 0x000fe200008e061b */
[----:B------:R-:W-:Y:S01]  /*48090*/  ISETP.GE.U32.AND P1, PT, R5, R44, PT ;  /* 0x0000002c0500720c */ /* 0x000fe20003f26070 */
[----:B------:R-:W-:-:S03]  /*480a0*/  IMAD.WIDE.U32 R46, P2, R36, R33, R12 ;  /* 0x00000021242e7225 */ /* 0x000fc6000784000c */
[----:B------:R-:W-:Y:S01]  /*480b0*/  ISETP.GE.U32.AND.EX P0, PT, R53, R27, PT, P0 ;  /* 0x0000001b3500720c */ /* 0x000fe20003f06100 */
[----:B------:R-:W-:-:S03]  /*480c0*/  IMAD.WIDE.U32 R44, R36, R32, RZ ;  /* 0x00000020242c7225 */ /* 0x000fc600078e00ff */
[----:B------:R-:W-:Y:S01]  /*480d0*/  ISETP.GE.U32.AND.EX P0, PT, R27, R57, P0, P1 ;  /* 0x000000391b00720c */ /* 0x000fe20000706110 */
[----:B------:R-:W-:Y:S02]  /*480e0*/  IMAD R5, R33, R36, RZ ;  /* 0x0000002421057224 */ /* 0x000fe400078e02ff */
[----:B------:R-:W-:Y:S02]  /*480f0*/  IMAD R43, R41, R28, R43 ;  /* 0x0000001c292b7224 */ /* 0x000fe400078e022b */
[----:B------:R-:W-:Y:S01]  /*48100*/  IMAD.X R51, RZ, RZ, RZ, P2 ;  /* 0x000000ffff337224 */ /* 0x000fe200010e06ff */
[----:B------:R-:W-:Y:S01]  /*48110*/  IADD3 RZ, P2, PT, R45, R46, RZ ;  /* 0x0000002e2dff7210 */ /* 0x000fe20007f5e0ff */
[----:B------:R-:W-:-:S04]  /*48120*/  IMAD.WIDE.U32 R40, R36, R32, R52 ;  /* 0x0000002024287225 */ /* 0x000fc800078e0034 */
[----:B------:R-:W-:Y:S01]  /*48130*/  IMAD R5, R37, R32, R5 ;  /* 0x0000002025057224 */ /* 0x000fe200078e0205 */
[----:B------:R-:W-:Y:S01]  /*48140*/  ISETP.GE.U32.AND P1, PT, R40, R52, PT ;  /* 0x000000342800720c */ /* 0x000fe20003f26070 */
[----:B------:R-:W-:Y:S02]  /*48150*/  IMAD.IADD R43, R55, 0x1, R43 ;  /* 0x00000001372b7824 */ /* 0x000fe400078e022b */
[----:B------:R-:W-:Y:S02]  /*48160*/  IMAD.MOV.U32 R50, RZ, RZ, R47 ;  /* 0x000000ffff327224 */ /* 0x000fe400078e002f */
[----:B------:R-:W-:Y:S01]  /*48170*/  IMAD.IADD R44, R41, 0x1, R5 ;  /* 0x00000001292c7824 */ /* 0x000fe200078e0205 */
[----:B------:R-:W-:Y:S01]  /*48180*/  LOP3.LUT R5, RZ, R54, RZ, 0x33, !PT ;  /* 0x00000036ff057212 */ /* 0x000fe200078e33ff */
[----:B------:R-:W-:Y:S02]  /*48190*/  IMAD R27, R43, R74, RZ ;  /* 0x0000004a2b1b7224 */ /* 0x000fe400078e02ff */
[----:B------:R-:W-:Y:S01]  /*481a0*/  IMAD.WIDE.U32.X R46, R37, R33, R50, P2 ;  /* 0x00000021252e7225 */ /* 0x000fe200010e0432 */
[----:B------:R-:W-:-:S02]  /*481b0*/  @!P0 IADD3 R48, P2, PT, R48, 0x1, RZ ;  /* 0x0000000130308810 */ /* 0x000fc40007f5e0ff */
[----:B------:R-:W-:Y:S01]  /*481c0*/  ISETP.GE.U32.AND.EX P1, PT, R44, R53, PT, P1 ;  /* 0x000000352c00720c */ /* 0x000fe20003f26110 */
[----:B------:R-:W-:-:S04]  /*481d0*/  IMAD.WIDE.U32 R12, R54, R74, RZ ;  /* 0x0000004a360c7225 */ /* 0x000fc800078e00ff */
[----:B------:R-:W-:Y:S02]  /*481e0*/  IMAD R27, R54, R75, R27 ;  /* 0x0000004b361b7224 */ /* 0x000fe400078e021b */
[----:B------:R-:W-:Y:S01]  /*481f0*/  @!P0 IMAD.X R60, RZ, RZ, R60, P2 ;  /* 0x000000ffff3c8224 */ /* 0x000fe200010e063c */
[----:B------:R-:W-:Y:S01]  /*48200*/  IADD3 R41, P2, PT, R48, R46, RZ ;  /* 0x0000002e30297210 */ /* 0x000fe20007f5e0ff */
[----:B------:R-:W-:Y:S01]  /*48210*/  IMAD.IADD R27, R13, 0x1, R27 ;  /* 0x000000010d1b7824 */ /* 0x000fe200078e021b */
[----:B------:R-:W-:Y:S01]  /*48220*/  SEL R46, RZ, 0x1, P1 ;  /* 0x00000001ff2e7807 */ /* 0x000fe20000800000 */
[----:B------:R-:W-:-:S03]  /*48230*/  IMAD.WIDE.U32 R56, R12, R72, RZ ;  /* 0x000000480c387225 */ /* 0x000fc600078e00ff */
[----:B------:R-:W-:Y:S01]  /*48240*/  IADD3 R46, P1, PT, R41, R46, RZ ;  /* 0x0000002e292e7210 */ /* 0x000fe20007f3e0ff */
[----:B------:R-:W-:Y:S01]  /*48250*/  IMAD.WIDE.U32 R50, R27, R72, RZ ;  /* 0x000000481b327225 */ /* 0x000fe200078e00ff */
[----:B------:R-:W-:Y:S02]  /*48260*/  ISETP.GT.U32.AND P5, PT, R56, R5, PT ;  /* 0x000000053800720c */ /* 0x000fe40003fa4070 */
[----:B------:R-:W-:Y:S01]  /*48270*/  ISETP.GE.U32.AND P3, PT, R46, R41, PT ;  /* 0x000000292e00720c */ /* 0x000fe20003f66070 */
[----:B------:R-:W-:Y:S01]  /*48280*/  IMAD.X R45, R60, 0x1, R47, P2 ;  /* 0x000000013c2d7824 */ /* 0x000fe200010e062f */
[----:B------:R-:W-:Y:S01]  /*48290*/  LOP3.LUT R5, RZ, R43, RZ, 0x33, !PT ;  /* 0x0000002bff057212 */ /* 0x000fe200078e33ff */
[----:B------:R-:W-:-:S04]  /*482a0*/  IMAD.WIDE.U32 R52, R39, R28, RZ ;  /* 0x0000001c27347225 */ /* 0x000fc800078e00ff */
[----:B------:R-:W-:Y:S01]  /*482b0*/  IMAD.X R47, RZ, RZ, R45, P1 ;  /* 0x000000ffff2f7224 */ /* 0x000fe200008e062d */
[----:B------:R-:W-:Y:S01]  /*482c0*/  ISETP.LT.U32.AND P1, PT, R41, R48, PT ;  /* 0x000000302900720c */ /* 0x000fe20003f21070 */
[----:B------:R-:W-:-:S03]  /*482d0*/  IMAD.WIDE.U32 R54, P2, R12, R73, R50 ;  /* 0x000000490c367225 */ /* 0x000fc60007840032 */
[----:B------:R-:W-:Y:S01]  /*482e0*/  ISETP.GE.U32.AND.EX P3, PT, R47, R45, PT, P3 ;  /* 0x0000002d2f00720c */ /* 0x000fe20003f66130 */
[----:B------:R-:W-:Y:S01]  /*482f0*/  IMAD.WIDE.U32 R50, R37, R34, RZ ;  /* 0x0000002225327225 */ /* 0x000fe200078e00ff */
[----:B------:R-:W-:Y:S02]  /*48300*/  IADD3 R56, P4, PT, R57, R54, RZ ;  /* 0x0000003639387210 */ /* 0x000fe40007f9e0ff */
[----:B------:R-:W-:Y:S01]  /*48310*/  ISETP.LT.U32.OR.EX P1, PT, R45, R60, !P3, P1 ;  /* 0x0000003c2d00720c */ /* 0x000fe20005f21510 */
[----:B------:R-:W-:Y:S01]  /*48320*/  IMAD.X R63, RZ, RZ, RZ, P2 ;  /* 0x000000ffff3f7224 */ /* 0x000fe200010e06ff */
[----:B------:R-:W-:Y:S01]  /*48330*/  ISETP.GT.U32.AND.EX P5, PT, R56, R5, PT, P5 ;  /* 0x000000053800720c */ /* 0x000fe20003fa4150 */
[----:B------:R-:W-:Y:S01]  /*48340*/  IMAD.WIDE.U32 R58, P2, R38, R29, R52 ;  /* 0x0000001d263a7225 */ /* 0x000fe20007840034 */
[----:B------:R-:W-:-:S03]  /*48350*/  SEL R43, RZ, 0x1, !P1 ;  /* 0x00000001ff2b7807 */ /* 0x000fc60004800000 */
[----:B------:R-:W-:Y:S02]  /*48360*/  IMAD.MOV.U32 R62, RZ, RZ, R55 ;  /* 0x000000ffff3e7224 */ /* 0x000fe400078e0037 */
[----:B------:R-:W-:-:S04]  /*48370*/  IMAD.WIDE.U32 R54, P3, R36, R35, R50 ;  /* 0x0000002324367225 */ /* 0x000fc80007860032 */
[----:B------:R-:W-:Y:S01]  /*48380*/  IMAD.X R61, RZ, RZ, RZ, P2 ;  /* 0x000000ffff3d7224 */ /* 0x000fe200010e06ff */
[----:B------:R-:W-:Y:S01]  /*48390*/  @!P0 ISETP.NE.U32.AND P2, PT, R48, RZ, PT ;  /* 0x000000ff3000820c */ /* 0x000fe20003f45070 */
[----:B------:R-:W-:Y:S01]  /*483a0*/  IMAD.WIDE.U32.X R50, R27, R73, R62, P4 ;  /* 0x000000491b327225 */ /* 0x000fe200020e043e */
[----:B------:R-:W-:Y:S02]  /*483b0*/  SEL R48, RZ, 0x1, !P5 ;  /* 0x00000001ff307807 */ /* 0x000fe40006800000 */
[----:B------:R-:W-:Y:S01]  /*483c0*/  @!P0 ISETP.NE.AND.EX P2, PT, R60, RZ, PT, P2 ;  /* 0x000000ff3c00820c */ /* 0x000fe20003f45320 */
[----:B------:R-:W-:Y:S01]  /*483d0*/  IMAD.X R57, RZ, RZ, RZ, P3 ;  /* 0x000000ffff397224 */ /* 0x000fe200018e06ff */
[----:B------:R-:W-:Y:S01]  /*483e0*/  IADD3 R5, P3, PT, R4, R50, RZ ;  /* 0x0000003204057210 */ /* 0x000fe20007f7e0ff */
[----:B------:R-:W-:Y:S01]  /*483f0*/  IMAD.WIDE.U32 R52, R38, R28, RZ ;  /* 0x0000001c26347225 */ /* 0x000fe200078e00ff */
[----:B------:R-:W-:Y:S02]  /*48400*/  @!P0 SEL R45, RZ, 0x1, P2 ;  /* 0x00000001ff2d8807 */ /* 0x000fe40001000000 */
[----:B------:R-:W-:Y:S01]  /*48410*/  ISETP.LT.U32.AND P2, PT, R5, R4, PT ;  /* 0x000000040500720c */ /* 0x000fe20003f41070 */
[----:B------:R-:W-:Y:S01]  /*48420*/  IMAD.X R41, R9, 0x1, R51, P3 ;  /* 0x0000000109297824 */ /* 0x000fe200018e0633 */
[----:B------:R-:W-:Y:S01]  /*48430*/  IADD3 R4, P5, PT, R5, R48, RZ ;  /* 0x0000003005047210 */ /* 0x000fe20007fbe0ff */
[----:B------:R-:W-:Y:S01]  /*48440*/  IMAD.WIDE.U32 R50, R36, R34, RZ ;  /* 0x0000002224327225 */ /* 0x000fe200078e00ff */
[----:B------:R-:W-:-:S02]  /*48450*/  IADD3 RZ, P4, PT, R53, R58, RZ ;  /* 0x0000003a35ff7210 */ /* 0x000fc40007f9e0ff */
[----:B------:R-:W-:Y:S01]  /*48460*/  ISETP.GE.U32.AND P3, PT, R4, R5, PT ;  /* 0x000000050400720c */ /* 0x000fe20003f66070 */
[----:B------:R-:W-:Y:S01]  /*48470*/  IMAD.X R5, RZ, RZ, R41, P5 ;  /* 0x000000ffff057224 */ /* 0x000fe200028e0629 */
[----:B------:R-:W-:Y:S01]  /*48480*/  IADD3 RZ, P5, PT, R51, R54, RZ ;  /* 0x0000003633ff7210 */ /* 0x000fe20007fbe0ff */
[----:B------:R-:W-:Y:S02]  /*48490*/  IMAD.MOV.U32 R56, RZ, RZ, R55 ;  /* 0x000000ffff387224 */ /* 0x000fe400078e0037 */
[----:B------:R-:W-:Y:S01]  /*484a0*/  IMAD.WIDE.U32 R52, R27, R70, RZ ;  /* 0x000000461b347225 */ /* 0x000fe200078e00ff */
[----:B------:R-:W-:-:S03]  /*484b0*/  ISETP.GE.U32.AND.EX P3, PT, R5, R41, PT, P3 ;  /* 0x000000290500720c */ /* 0x000fc60003f66130 */
[----:B------:R-:W-:Y:S01]  /*484c0*/  IMAD.WIDE.U32.X R54, R37, R35, R56, P5 ;  /* 0x0000002325367225 */ /* 0x000fe200028e0438 */
[----:B------:R-:W-:Y:S02]  /*484d0*/  @!P0 IADD3 R64, P5, PT, R45, R64, RZ ;  /* 0x000000402d408210 */ /* 0x000fe40007fbe0ff */
[----:B------:R-:W-:Y:S01]  /*484e0*/  ISETP.LT.U32.OR.EX P2, PT, R41, R9, !P3, P2 ;  /* 0x000000092900720c */ /* 0x000fe20005f41520 */
[----:B------:R-:W-:-:S04]  /*484f0*/  IMAD.WIDE.U32 R50, R12, R70, RZ ;  /* 0x000000460c327225 */ /* 0x000fc800078e00ff */
[----:B------:R-:W-:-:S04]  /*48500*/  IMAD.WIDE.U32 R52, P1, R12, R71, R52 ;  /* 0x000000470c347225 */ /* 0x000fc80007820034 */
[----:B------:R-:W-:Y:S01]  /*48510*/  @!P0 IMAD.X R42, RZ, RZ, R42, P5 ;  /* 0x000000ffff2a8224 */ /* 0x000fe200028e062a */
[----:B------:R-:W-:Y:S01]  /*48520*/  IADD3 R57, P0, PT, R64, R43, RZ ;  /* 0x0000002b40397210 */ /* 0x000fe20007f1e0ff */
[----:B------:R-:W-:Y:S01]  /*48530*/  IMAD R9, R35, R36, RZ ;  /* 0x0000002423097224 */ /* 0x000fe200078e02ff */
[----:B------:R-:W-:Y:S01]  /*48540*/  IADD3 RZ, P3, PT, R51, R52, RZ ;  /* 0x0000003433ff7210 */ /* 0x000fe20007f7e0ff */
[----:B------:R-:W-:Y:S02]  /*48550*/  IMAD R41, R29, R38, RZ ;  /* 0x000000261d297224 */ /* 0x000fe400078e02ff */
[----:B------:R-:W-:Y:S02]  /*48560*/  IMAD.MOV.U32 R48, RZ, RZ, R26 ;  /* 0x000000ffff307224 */ /* 0x000fe400078e001a */
[----:B------:R-:W-:Y:S02]  /*48570*/  IMAD.MOV.U32 R60, RZ, RZ, R59 ;  /* 0x000000ffff3c7224 */ /* 0x000fe400078e003b */
[----:B------:R-:W-:-:S02]  /*48580*/  IMAD R9, R37, R34, R9 ;  /* 0x0000002225097224 */ /* 0x000fc400078e0209 */
[----:B------:R-:W-:-:S04]  /*48590*/  IMAD.WIDE.U32 R50, R36, R34, R46 ;  /* 0x0000002224327225 */ /* 0x000fc800078e002e */
[----:B------:R-:W-:Y:S01]  /*485a0*/  IMAD.X R56, RZ, RZ, R42, P0 ;  /* 0x000000ffff387224 */ /* 0x000fe200000e062a */
[----:B------:R-:W-:Y:S01]  /*485b0*/  IADD3 R54, P0, PT, R57, R54, RZ ;  /* 0x0000003639367210 */ /* 0x000fe20007f1e0ff */
[-C--:B------:R-:W-:Y:S02]  /*485c0*/  IMAD R45, R39, R28.reuse, R41 ;  /* 0x0000001c272d7224 */ /* 0x080fe400078e0229 */
[----:B------:R-:W-:-:S04]  /*485d0*/  IMAD.WIDE.U32 R42, R38, R28, R48 ;  /* 0x0000001c262a7225 */ /* 0x000fc800078e0030 */
[----:B------:R-:W-:Y:S01]  /*485e0*/  IMAD.WIDE.U32.X R36, R39, R29, R60, P4 ;  /* 0x0000001d27247225 */ /* 0x000fe200020e043c */
[----:B------:R-:W-:Y:S02]  /*485f0*/  ISETP.GE.U32.AND P4, PT, R50, R46, PT ;  /* 0x0000002e3200720c */ /* 0x000fe40003f86070 */
[----:B------:R-:W-:Y:S01]  /*48600*/  ISETP.GE.U32.AND P5, PT, R42, R26, PT ;  /* 0x0000001a2a00720c */ /* 0x000fe20003fa6070 */
[----:B------:R-:W-:Y:S01]  /*48610*/  IMAD.IADD R41, R51, 0x1, R9 ;  /* 0x0000000133297824 */ /* 0x000fe200078e0209 */
[----:B------:R-:W-:Y:S01]  /*48620*/  SEL R9, RZ, 0x1, !P2 ;  /* 0x00000001ff097807 */ /* 0x000fe20005000000 */
[----:B------:R-:W-:Y:S02]  /*48630*/  IMAD.IADD R45, R43, 0x1, R45 ;  /* 0x000000012b2d7824 */ /* 0x000fe400078e022d */
[----:B------:R-:W-:Y:S01]  /*48640*/  IMAD.WIDE.U32 R28, R12, R70, R4 ;  /* 0x000000460c1c7225 */ /* 0x000fe200078e0004 */
[----:B------:R-:W-:Y:S02]  /*48650*/  ISETP.GE.U32.AND.EX P4, PT, R41, R47, PT, P4 ;  /* 0x0000002f2900720c */ /* 0x000fe40003f86140 */
[----:B------:R-:W-:Y:S01]  /*48660*/  ISETP.GE.U32.AND.EX P2, PT, R45, R49, PT, P5 ;  /* 0x000000312d00720c */ /* 0x000fe20003f46150 */
[----:B------:R-:W-:Y:S01]  /*48670*/  IMAD.X R55, R56, 0x1, R55, P0 ;  /* 0x0000000138377824 */ /* 0x000fe200000e0637 */
[----:B------:R-:W-:Y:S01]  /*48680*/  ISETP.LT.U32.AND P0, PT, R28, R4, PT ;  /* 0x000000041c00720c */ /* 0x000fe20003f01070 */
[----:B------:R-:W-:Y:S01]  /*48690*/  IMAD.IADD R4, R52, 0x1, R29 ;  /* 0x0000000134047824 */ /* 0x000fe200078e021d */
[----:B------:R-:W-:Y:S01]  /*486a0*/  IADD3 R51, P5, PT, R9, R28, RZ ;  /* 0x0000001c09337210 */ /* 0x000fe20007fbe0ff */
[----:B------:R-:W-:Y:S01]  /*486b0*/  IMAD.X R29, RZ, RZ, RZ, P1 ;  /* 0x000000ffff1d7224 */ /* 0x000fe200008e06ff */
[----:B------:R-:W-:-:S02]  /*486c0*/  SEL R47, RZ, 0x1, P4 ;  /* 0x00000001ff2f7807 */ /* 0x000fc40002000000 */
[----:B------:R-:W-:Y:S01]  /*486d0*/  ISETP.GE.U32.AND P1, PT, R51, R28, PT ;  /* 0x0000001c3300720c */ /* 0x000fe20003f26070 */
[----:B------:R-:W-:Y:S01]  /*486e0*/  IMAD.X R59, RZ, RZ, R4, P5 ;  /* 0x000000ffff3b7224 */ /* 0x000fe200028e0604 */
[----:B------:R-:W-:Y:S01]  /*486f0*/  IADD3 R9, P4, PT, R54, R47, RZ ;  /* 0x0000002f36097210 */ /* 0x000fe20007f9e0ff */
[----:B------:R-:W-:Y:S01]  /*48700*/  IMAD.MOV.U32 R28, RZ, RZ, R53 ;  /* 0x000000ffff1c7224 */ /* 0x000fe200078e0035 */
[----:B------:R-:W-:Y:S02]  /*48710*/  SEL R46, RZ, 0x1, P2 ;  /* 0x00000001ff2e7807 */ /* 0x000fe40001000000 */
[----:B------:R-:W-:Y:S01]  /*48720*/  ISETP.GE.U32.AND.EX P1, PT, R59, R4, PT, P1 ;  /* 0x000000043b00720c */ /* 0x000fe20003f26110 */
[----:B------:R-:W-:Y:S01]  /*48730*/  IMAD.X R26, RZ, RZ, R55, P4 ;  /* 0x000000ffff1a7224 */ /* 0x000fe200020e0637 */
[----:B------:R-:W-:Y:S01]  /*48740*/  IADD3 R47, P5, PT, R40, R36, RZ ;  /* 0x00000024282f7210 */ /* 0x000fe20007fbe0ff */
[----:B------:R-:W-:Y:S01]  /*48750*/  IMAD.WIDE.U32.X R28, R27, R71, R28, P3 ;  /* 0x000000471b1c7225 */ /* 0x000fe200018e041c */
[----:B------:R-:W-:-:S02]  /*48760*/  ISETP.GE.U32.AND P2, PT, R9, R54, PT ;  /* 0x000000360900720c */ /* 0x000fc40003f46070 */
[----:B------:R-:W-:Y:S01]  /*48770*/  ISETP.LT.U32.OR.EX P0, PT, R4, R5, !P1, P0 ;  /* 0x000000050400720c */ /* 0x000fe20004f01500 */
[----:B------:R-:W-:Y:S01]  /*48780*/  IMAD.X R49, R44, 0x1, R37, P5 ;  /* 0x000000012c317824 */ /* 0x000fe200028e0625 */
[----:B------:R-:W-:Y:S01]  /*48790*/  IADD3 R36, P1, PT, R47, R46, RZ ;  /* 0x0000002e2f247210 */ /* 0x000fe20007f3e0ff */
[----:B------:R-:W-:Y:S01]  /*487a0*/  IMAD.WIDE.U32 R4, R51, R74, RZ ;  /* 0x0000004a33047225 */ /* 0x000fe200078e00ff */
[----:B------:R-:W-:Y:S02]  /*487b0*/  ISETP.LT.U32.AND P4, PT, R54, R57, PT ;  /* 0x000000393600720c */ /* 0x000fe40003f81070 */
[----:B------:R-:W-:Y:S01]  /*487c0*/  ISETP.GE.U32.AND.EX P2, PT, R26, R55, PT, P2 ;  /* 0x000000371a00720c */ /* 0x000fe20003f46120 */
[----:B------:R-:W-:Y:S01]  /*487d0*/  IMAD.X R37, RZ, RZ, R49, P1 ;  /* 0x000000ffff257224 */ /* 0x000fe200008e0631 */
[----:B------:R-:W-:Y:S02]  /*487e0*/  ISETP.GE.U32.AND P3, PT, R36, R47, PT ;  /* 0x0000002f2400720c */ /* 0x000fe40003f66070 */
[----:B------:R-:W-:Y:S01]  /*487f0*/  ISETP.LT.U32.OR.EX P2, PT, R55, R56, !P2, P4 ;  /* 0x000000383700720c */ /* 0x000fe20005741540 */
[----:B------:R-:W-:Y:S01]  /*48800*/  IMAD.WIDE.U32 R54, R4, R72, RZ ;  /* 0x0000004804367225 */ /* 0x000fe200078e00ff */
[----:B------:R-:W-:-:S02]  /*48810*/  ISETP.GE.U32.AND P4, PT, R47, R40, PT ;  /* 0x000000282f00720c */ /* 0x000fc40003f86070 */
[----:B------:R-:W-:Y:S01]  /*48820*/  ISETP.GE.U32.AND.EX P5, PT, R37, R49, PT, P3 ;  /* 0x000000312500720c */ /* 0x000fe20003fa6130 */
[----:B------:R-:W-:Y:S01]  /*48830*/  IMAD R40, R59, R74, RZ ;  /* 0x0000004a3b287224 */ /* 0x000fe200078e02ff */
[----:B------:R-:W-:Y:S01]  /*48840*/  ISETP.GE.U32.AND.EX P4, PT, R49, R44, PT, P4 ;  /* 0x0000002c3100720c */ /* 0x000fe20003f86140 */
[----:B------:R-:W-:Y:S01]  /*48850*/  IMAD.MOV.U32 R44, RZ, RZ, R50 ;  /* 0x000000ffff2c7224 */ /* 0x000fe200078e0032 */
[----:B------:R-:W-:Y:S01]  /*48860*/  LOP3.LUT R47, RZ, R51, RZ, 0x33, !PT ;  /* 0x00000033ff2f7212 */ /* 0x000fe200078e33ff */
[----:B------:R-:W-:Y:S01]  /*48870*/  IMAD R53, R51, R75, R40 ;  /* 0x0000004b33357224 */ /* 0x000fe200078e0228 */
[----:B------:R-:W-:Y:S02]  /*48880*/  SEL R52, RZ, 0x1, !P0 ;  /* 0x00000001ff347807 */ /* 0x000fe40004000000 */
[----:B------:R-:W-:Y:S01]  /*48890*/  IADD3 R51, P0, PT, R10, R28, RZ ;  /* 0x0000001c0a337210 */ /* 0x000fe20007f1e0ff */
[----:B------:R-:W-:Y:S01]  /*488a0*/  IMAD.IADD R40, R5, 0x1, R53 ;  /* 0x0000000105287824 */ /* 0x000fe200078e0235 */
[----:B------:R-:W-:Y:S01]  /*488b0*/  ISETP.GT.U32.AND P1, PT, R54, R47, PT ;  /* 0x0000002f3600720c */ /* 0x000fe20003f24070 */
[----:B------:R-:W-:Y:S01]  /*488c0*/  IMAD.MOV.U32 R28, RZ, RZ, RZ ;  /* 0x000000ffff1c7224 */ /* 0x000fe200078e00ff */
[----:B------:R-:W-:Y:S01]  /*488d0*/  IADD3 R52, P3, PT, R51, R52, RZ ;  /* 0x0000003433347210 */ /* 0x000fe20007f7e0ff */
[----:B------:R-:W-:Y:S01]  /*488e0*/  IMAD.X R58, R15, 0x1, R29, P0 ;  /* 0x000000010f3a7824 */ /* 0x000fe200000e061d */
        /* <DEDUP_REMOVED lines=19> */
.L_x_315:
[----:B------:R-:W-:Y:S05]  /*48a20*/  BSYNC.RECONVERGENT B3 ;  /* 0x0000000000037941 */ /* 0x000fea0003800200 */
.L_x_314:
[----:B------:R-:W-:Y:S01]  /*48a30*/  IMAD.X R53, RZ, RZ, R58, P3 ;  /* 0x000000ffff357224 */ /* 0x000fe200018e063a */
[----:B------:R-:W-:Y:S01]  /*48a40*/  ISETP.GE.U32.AND P4, PT, R52, R51, PT ;  /* 0x000000333400720c */ /* 0x000fe20003f86070 */
[----:B------:R-:W-:Y:S01]  /*48a50*/  IMAD.WIDE.U32 R56, P5, R4, R73, R48 ;  /* 0x0000004904387225 */ /* 0x000fe200078a0030 */
[----:B------:R-:W-:Y:S01]  /*48a60*/  ISETP.LT.U32.AND P0, PT, R51, R10, PT ;  /* 0x0000000a3300720c */ /* 0x000fe20003f01070 */
[----:B------:R-:W-:Y:S01]  /*48a70*/  BSSY.RECONVERGENT B3, `(.L_x_316) ;  /* 0x0000127000037945 */ /* 0x000fe20003800200 */
[----:B------:R-:W-:Y:S01]  /*48a80*/  ISETP.GE.U32.AND.EX P3, PT, R53, R58, PT, P4 ;  /* 0x0000003a3500720c */ /* 0x000fe20003f66140 */
[C---:B------:R-:W-:Y:S01]  /*48a90*/  IMAD.WIDE.U32 R50, R12.reuse, R68, R52 ;  /* 0x000000440c327225 */ /* 0x040fe200078e0034 */
[----:B------:R-:W-:Y:S02]  /*48aa0*/  IADD3 R54, P4, PT, R55, R56, RZ ;  /* 0x0000003837367210 */ /* 0x000fe40007f9e0ff */
[----:B------:R-:W-:Y:S01]  /*48ab0*/  LOP3.LUT R5, RZ, R59, RZ, 0x33, !PT ;  /* 0x0000003bff057212 */ /* 0x000fe200078e33ff */
[----:B------:R-:W-:Y:S01]  /*48ac0*/  IMAD.WIDE.U32 R48, P2, R12, R69, R46 ;  /* 0x000000450c307225 */ /* 0x000fe2000784002e */
[----:B------:R-:W-:-:S02]  /*48ad0*/  ISETP.LT.U32.OR.EX P0, PT, R58, R15, !P3, P0 ;  /* 0x0000000f3a00720c */ /* 0x000fc40005f01500 */
[----:B------:R-:W-:Y:S01]  /*48ae0*/  ISETP.GT.U32.AND.EX P1, PT, R54, R5, PT, P1 ;  /* 0x000000053600720c */ /* 0x000fe20003f24110 */
[----:B------:R-:W-:Y:S01]  /*48af0*/  IMAD.X R55, RZ, RZ, RZ, P5 ;  /* 0x000000ffff377224 */ /* 0x000fe200028e06ff */
[----:B------:R-:W-:Y:S01]  /*48b00*/  SEL R5, RZ, 0x1, !P0 ;  /* 0x00000001ff057807 */ /* 0x000fe20004000000 */
[----:B------:R-:W-:Y:S01]  /*48b10*/  IMAD.MOV.U32 R54, RZ, RZ, R57 ;  /* 0x000000ffff367224 */ /* 0x000fe200078e0039 */
[----:B------:R-:W-:Y:S01]  /*48b20*/  SEL R58, RZ, 0x1, !P1 ;  /* 0x00000001ff3a7807 */ /* 0x000fe20004800000 */
[----:B------:R-:W-:Y:S01]  /*48b30*/  IMAD.IADD R13, R48, 0x1, R51 ;  /* 0x00000001300d7824 */ /* 0x000fe200078e0233 */
[----:B------:R-:W-:Y:S01]  /*48b40*/  IADD3 R15, P0, PT, R5, R50, RZ ;  /* 0x00000032050f7210 */ /* 0x000fe20007f1e0ff */
[----:B------:R-:W-:-:S03]  /*48b50*/  IMAD.WIDE.U32.X R54, R40, R73, R54, P4 ;  /* 0x0000004928367225 */ /* 0x000fc600020e0436 */
[C---:B------:R-:W-:Y:S01]  /*48b60*/  ISETP.GE.U32.AND P4, PT, R15.reuse, R50, PT ;  /* 0x000000320f00720c */ /* 0x040fe20003f86070 */
[----:B------:R-:W-:Y:S01]  /*48b70*/  IMAD.WIDE.U32 R10, R12, R68, RZ ;  /* 0x000000440c0a7225 */ /* 0x000fe200078e00ff */
[----:B------:R-:W-:-:S03]  /*48b80*/  IADD3 R5, P1, PT, R15, R54, RZ ;  /* 0x000000360f057210 */ /* 0x000fc60007f3e0ff */
[----:B------:R-:W-:Y:S01]  /*48b90*/  IMAD.X R56, RZ, RZ, R13, P0 ;  /* 0x000000ffff387224 */ /* 0x000fe200000e060d */
[----:B------:R-:W-:Y:S01]  /*48ba0*/  IADD3 RZ, P3, PT, R11, R48, RZ ;  /* 0x000000300bff7210 */ /* 0x000fe20007f7e0ff */
[----:B------:R-:W-:-:S03]  /*48bb0*/  IMAD.WIDE.U32 R46, R39, R30, RZ ;  /* 0x0000001e272e7225 */ /* 0x000fc600078e00ff */
[----:B------:R-:W-:Y:S01]  /*48bc0*/  ISETP.GE.U32.AND.EX P4, PT, R56, R13, PT, P4 ;  /* 0x0000000d3800720c */ /* 0x000fe20003f86140 */
[----:B------:R-:W-:Y:S01]  /*48bd0*/  IMAD.X R51, RZ, RZ, RZ, P2 ;  /* 0x000000ffff337224 */ /* 0x000fe200010e06ff */
[----:B------:R-:W-:Y:S01]  /*48be0*/  ISETP.LT.U32.AND P2, PT, R50, R52, PT ;  /* 0x000000343200720c */ /* 0x000fe20003f41070 */
[----:B------:R-:W-:Y:S02]  /*48bf0*/  IMAD.MOV.U32 R50, RZ, RZ, R49 ;  /* 0x000000ffff327224 */ /* 0x000fe400078e0031 */
[----:B------:R-:W-:-:S04]  /*48c00*/  IMAD.WIDE.U32 R10, R38, R30, RZ ;  /* 0x0000001e260a7225 */ /* 0x000fc800078e00ff */
[----:B------:R-:W-:-:S04]  /*48c10*/  IMAD.WIDE.U32 R46, P5, R38, R31, R46 ;  /* 0x0000001f262e7225 */ /* 0x000fc800078a002e */
[----:B------:R-:W-:Y:S01]  /*48c20*/  IMAD.X R55, R56, 0x1, R55, P1 ;  /* 0x0000000138377824 */ /* 0x000fe200008e0637 */
[----:B------:R-:W-:Y:S01]  /*48c30*/  ISETP.LT.U32.OR.EX P1, PT, R13, R53, !P4, P2 ;  /* 0x000000350d00720c */ /* 0x000fe20006721520 */
[----:B------:R-:W-:Y:S01]  /*48c40*/  IMAD.WIDE.U32.X R48, R27, R69, R50, P3 ;  /* 0x000000451b307225 */ /* 0x000fe200018e0432 */
[----:B------:R-:W-:Y:S02]  /*48c50*/  IADD3 R58, P4, PT, R5, R58, RZ ;  /* 0x0000003a053a7210 */ /* 0x000fe40007f9e0ff */
[----:B------:R-:W-:Y:S01]  /*48c60*/  IADD3 RZ, P0, PT, R11, R46, RZ ;  /* 0x0000002e0bff7210 */ /* 0x000fe20007f1e0ff */
[----:B------:R-:W-:Y:S01]  /*48c70*/  IMAD.X R11, RZ, RZ, RZ, P5 ;  /* 0x000000ffff0b7224 */ /* 0x000fe200028e06ff */
[----:B------:R-:W-:Y:S01]  /*48c80*/  ISETP.LT.U32.AND P2, PT, R5, R15, PT ;  /* 0x0000000f0500720c */ /* 0x000fe20003f41070 */
[----:B------:R-:W-:Y:S01]  /*48c90*/  IMAD.X R59, RZ, RZ, R55, P4 ;  /* 0x000000ffff3b7224 */ /* 0x000fe200020e0637 */
[----:B------:R-:W-:Y:S01]  /*48ca0*/  ISETP.GE.U32.AND P3, PT, R58, R5, PT ;  /* 0x000000053a00720c */ /* 0x000fe20003f66070 */
[----:B------:R-:W-:Y:S01]  /*48cb0*/  IMAD.WIDE.U32 R52, R40, R70, RZ ;  /* 0x0000004628347225 */ /* 0x000fe200078e00ff */
[----:B------:R-:W-:-:S02]  /*48cc0*/  IADD3 R5, P5, PT, R42, R48, RZ ;  /* 0x000000302a057210 */ /* 0x000fc40007fbe0ff */
[----:B------:R-:W-:Y:S01]  /*48cd0*/  SEL R46, RZ, 0x1, !P1 ;  /* 0x00000001ff2e7807 */ /* 0x000fe20004800000 */
[----:B------:R-:W-:Y:S02]  /*48ce0*/  IMAD.MOV.U32 R10, RZ, RZ, R47 ;  /* 0x000000ffff0a7224 */ /* 0x000fe400078e002f */
[----:B------:R-:W-:Y:S01]  /*48cf0*/  IMAD.X R15, R45, 0x1, R49, P5 ;  /* 0x000000012d0f7824 */ /* 0x000fe200028e0631 */
[----:B------:R-:W-:Y:S01]  /*48d00*/  IADD3 R46, P1, PT, R5, R46, RZ ;  /* 0x0000002e052e7210 */ /* 0x000fe20007f3e0ff */
[----:B------:R-:W-:Y:S01]  /*48d10*/  IMAD.WIDE.U32 R50, R4, R70, RZ ;  /* 0x0000004604327225 */ /* 0x000fe200078e00ff */
[----:B------:R-:W-:-:S03]  /*48d20*/  ISETP.GE.U32.AND.EX P5, PT, R59, R55, PT, P3 ;  /* 0x000000373b00720c */ /* 0x000fc60003fa6130 */
[----:B------:R-:W-:Y:S01]  /*48d30*/  IMAD.X R47, RZ, RZ, R15, P1 ;  /* 0x000000ffff2f7224 */ /* 0x000fe200008e060f */
[----:B------:R-:W-:Y:S01]  /*48d40*/  ISETP.LT.U32.OR.EX P5, PT, R55, R56, !P5, P2 ;  /* 0x000000383700720c */ /* 0x000fe20006fa1520 */
[----:B------:R-:W-:Y:S01]  /*48d50*/  IMAD.WIDE.U32 R52, P4, R4, R71, R52 ;  /* 0x0000004704347225 */ /* 0x000fe20007880034 */
[----:B------:R-:W-:Y:S02]  /*48d60*/  ISETP.LT.U32.AND P1, PT, R5, R42, PT ;  /* 0x0000002a0500720c */ /* 0x000fe40003f21070 */
[----:B------:R-:W-:Y:S01]  /*48d70*/  ISETP.GE.U32.AND P2, PT, R46, R5, PT ;  /* 0x000000052e00720c */ /* 0x000fe20003f46070 */
[----:B------:R-:W-:Y:S01]  /*48d80*/  IMAD.WIDE.U32 R42, R27, R66, RZ ;  /* 0x000000421b2a7225 */ /* 0x000fe200078e00ff */
[----:B------:R-:W-:Y:S02]  /*48d90*/  SEL R13, RZ, 0x1, !P5 ;  /* 0x00000001ff0d7807 */ /* 0x000fe40006800000 */
[----:B------:R-:W-:Y:S01]  /*48da0*/  IADD3 RZ, P3, PT, R51, R52, RZ ;  /* 0x0000003433ff7210 */ /* 0x000fe20007f7e0ff */
[----:B------:R-:W-:Y:S01]  /*48db0*/  IMAD.WIDE.U32 R48, R4, R70, R58 ;  /* 0x0000004604307225 */ /* 0x000fe200078e003a */
[----:B------:R-:W-:-:S03]  /*48dc0*/  ISETP.GE.U32.AND.EX P5, PT, R47, R15, PT, P2 ;  /* 0x0000000f2f00720c */ /* 0x000fc60003fa6120 */
[----:B------:R-:W-:Y:S01]  /*48dd0*/  IMAD.X R57, RZ, RZ, RZ, P4 ;  /* 0x000000ffff397224 */ /* 0x000fe200020e06ff */
[----:B------:R-:W-:Y:S01]  /*48de0*/  ISETP.LT.U32.OR.EX P5, PT, R15, R45, !P5, P1 ;  /* 0x0000002d0f00720c */ /* 0x000fe20006fa1510 */
[----:B------:R-:W-:Y:S01]  /*48df0*/  IMAD.WIDE.U32 R50, P4, R12, R67, R42 ;  /* 0x000000430c327225 */ /* 0x000fe2000788002a */
[----:B------:R-:W-:Y:S02]  /*48e00*/  IADD3 R43, P2, PT, R13, R48, RZ ;  /* 0x000000300d2b7210 */ /* 0x000fe40007f5e0ff */
[----:B------:R-:W-:Y:S01]  /*48e10*/  SEL R45, RZ, 0x1, !P5 ;  /* 0x00000001ff2d7807 */ /* 0x000fe20006800000 */
[----:B------:R-:W-:Y:S01]  /*48e20*/  IMAD.IADD R5, R52, 0x1, R49 ;  /* 0x0000000134057824 */ /* 0x000fe200078e0231 */
[----:B------:R-:W-:Y:S01]  /*48e30*/  ISETP.LT.U32.AND P1, PT, R48, R58, PT ;  /* 0x0000003a3000720c */ /* 0x000fe20003f21070 */
[----:B------:R-:W-:Y:S02]  /*48e40*/  IMAD.MOV.U32 R56, RZ, RZ, R53 ;  /* 0x000000ffff387224 */ /* 0x000fe400078e0035 */
[----:B------:R-:W-:Y:S01]  /*48e50*/  IMAD.X R53, RZ, RZ, RZ, P4 ;  /* 0x000000ffff357224 */ /* 0x000fe200020e06ff */
[----:B------:R-:W-:Y:S01]  /*48e60*/  ISETP.GE.U32.AND P4, PT, R43, R48, PT ;  /* 0x000000302b00720c */ /* 0x000fe20003f86070 */
[----:B------:R-:W-:-:S02]  /*48e70*/  IMAD.X R13, RZ, RZ, R5, P2 ;  /* 0x000000ffff0d7224 */ /* 0x000fc400010e0605 */
[----:B------:R-:W-:-:S03]  /*48e80*/  IMAD.WIDE.U32 R54, R12, R66, R46 ;  /* 0x000000420c367225 */ /* 0x000fc600078e002e */
[----:B------:R-:W-:Y:S01]  /*48e90*/  ISETP.GE.U32.AND.EX P2, PT, R13, R5, PT, P4 ;  /* 0x000000050d00720c */ /* 0x000fe20003f46140 */
[----:B------:R-:W-:-:S03]  /*48ea0*/  IMAD.WIDE.U32.X R56, R40, R71, R56, P3 ;  /* 0x0000004728387225 */ /* 0x000fc600018e0438 */
[----:B------:R-:W-:Y:S01]  /*48eb0*/  ISETP.LT.U32.OR.EX P2, PT, R5, R59, !P2, P1 ;  /* 0x0000003b0500720c */ /* 0x000fe20005741510 */
[----:B------:R-:W-:Y:S01]  /*48ec0*/  IMAD.IADD R15, R50, 0x1, R55 ;  /* 0x00000001320f7824 */ /* 0x000fe200078e0237 */
[----:B------:R-:W-:Y:S01]  /*48ed0*/  IADD3 R55, P3, PT, R45, R54, RZ ;  /* 0x000000362d377210 */ /* 0x000fe20007f7e0ff */
[----:B------:R-:W-:Y:S01]  /*48ee0*/  IMAD.WIDE.U32 R48, R12, R66, RZ ;  /* 0x000000420c307225 */ /* 0x000fe200078e00ff */
[----:B------:R-:W-:Y:S02]  /*48ef0*/  SEL R58, RZ, 0x1, !P2 ;  /* 0x00000001ff3a7807 */ /* 0x000fe40005000000 */
[C---:B------:R-:W-:Y:S01]  /*48f00*/  ISETP.GE.U32.AND P5, PT, R55.reuse, R54, PT ;  /* 0x000000363700720c */ /* 0x040fe20003fa6070 */
[----:B------:R-:W-:Y:S01]  /*48f10*/  IMAD.X R12, RZ, RZ, R15, P3 ;  /* 0x000000ffff0c7224 */ /* 0x000fe200018e060f */
[----:B------:R-:W-:Y:S01]  /*48f20*/  IADD3 R5, P3, PT, R55, R56, RZ ;  /* 0x0000003837057210 */ /* 0x000fe20007f7e0ff */
[----:B------:R-:W-:Y:S01]  /*48f30*/  IMAD R45, R31, R38, RZ ;  /* 0x000000261f2d7224 */ /* 0x000fe200078e02ff */
[----:B------:R-:W-:Y:S01]  /*48f40*/  IADD3 RZ, P4, PT, R49, R50, RZ ;  /* 0x0000003231ff7210 */ /* 0x000fe20007f9e0ff */
[----:B------:R-:W-:Y:S01]  /*48f50*/  IMAD.WIDE.U32.X R10, R39, R31, R10, P0 ;  /* 0x0000001f270a7225 */ /* 0x000fe200000e040a */
[----:B------:R-:W-:-:S02]  /*48f60*/  IADD3 R58, P2, PT, R5, R58, RZ ;  /* 0x0000003a053a7210 */ /* 0x000fc40007f5e0ff */
[----:B------:R-:W-:Y:S01]  /*48f70*/  ISETP.LT.U32.AND P0, PT, R5, R55, PT ;  /* 0x000000370500720c */ /* 0x000fe20003f01070 */
[----:B------:R-:W-:Y:S01]  /*48f80*/  IMAD.X R57, R12, 0x1, R57, P3 ;  /* 0x000000010c397824 */ /* 0x000fe200018e0639 */
[----:B------:R-:W-:Y:S01]  /*48f90*/  ISETP.GE.U32.AND P3, PT, R58, R5, PT ;  /* 0x000000053a00720c */ /* 0x000fe20003f66070 */
[----:B------:R-:W-:Y:S01]  /*48fa0*/  IMAD R5, R39, R30, R45 ;  /* 0x0000001e27057224 */ /* 0x000fe200078e022d */
[----:B------:R-:W-:Y:S01]  /*48fb0*/  ISETP.LT.U32.AND P1, PT, R54, R46, PT ;  /* 0x0000002e3600720c */ /* 0x000fe20003f21070 */
[----:B------:R-:W-:Y:S01]  /*48fc0*/  IMAD.X R59, RZ, RZ, R57, P2 ;  /* 0x000000ffff3b7224 */ /* 0x000fe200010e0639 */
[----:B------:R-:W-:Y:S01]  /*48fd0*/  ISETP.GE.U32.AND.EX P5, PT, R12, R15, PT, P5 ;  /* 0x0000000f0c00720c */ /* 0x000fe20003fa6150 */
[----:B------:R-:W-:Y:S02]  /*48fe0*/  IMAD.MOV.U32 R52, RZ, RZ, R51 ;  /* 0x000000ffff347224 */ /* 0x000fe400078e0033 */
[----:B------:R-:W-:Y:S01]  /*48ff0*/  IMAD.WIDE.U32 R30, R38, R30, R36 ;  /* 0x0000001e261e7225 */ /* 0x000fe200078e0024 */
[----:B------:R-:W-:-:S02]  /*49000*/  ISETP.GE.U32.AND.EX P3, PT, R59, R57, PT, P3 ;  /* 0x000000393b00720c */ /* 0x000fc40003f66130 */
[----:B------:R-:W-:Y:S01]  /*49010*/  ISETP.LT.U32.OR.EX P1, PT, R15, R47, !P5, P1 ;  /* 0x0000002f0f00720c */ /* 0x000fe20006f21510 */
[----:B------:R-:W-:Y:S01]  /*49020*/  IMAD.WIDE.U32 R50, R40, R68, RZ ;  /* 0x0000004428327225 */ /* 0x000fe200078e00ff */
[----:B------:R-:W-:Y:S02]  /*49030*/  ISETP.LT.U32.OR.EX P0, PT, R57, R12, !P3, P0 ;  /* 0x0000000c3900720c */ /* 0x000fe40005f01500 */
[----:B------:R-:W-:Y:S01]  /*49040*/  ISETP.GE.U32.AND P5, PT, R30, R36, PT ;  /* 0x000000241e00720c */ /* 0x000fe20003fa6070 */
[----:B------:R-:W-:Y:S01]  /*49050*/  IMAD.IADD R5, R31, 0x1, R5 ;  /* 0x000000011f057824 */ /* 0x000fe200078e0205 */
[----:B------:R-:W-:Y:S01]  /*49060*/  SEL R15, RZ, 0x1, !P0 ;  /* 0x00000001ff0f7807 */ /* 0x000fe20004000000 */
[----:B------:R-:W-:Y:S01]  /*49070*/  IMAD.WIDE.U32 R56, R4, R68, R58 ;  /* 0x0000004404387225 */ /* 0x000fe200078e003a */
[----:B------:R-:W-:Y:S02]  /*49080*/  IADD3 R31, P3, PT, R44, R10, RZ ;  /* 0x0000000a2c1f7210 */ /* 0x000fe40007f7e0ff */
[----:B------:R-:W-:Y:S01]  /*49090*/  ISETP.GE.U32.AND.EX P0, PT, R5, R37, PT, P5 ;  /* 0x000000250500720c */ /* 0x000fe20003f06150 */
[----:B------:R-:W-:Y:S01]  /*490a0*/  IMAD.WIDE.U32 R54, P2, R4, R69, R50 ;  /* 0x0000004504367225 */ /* 0x000fe20007840032 */
[----:B------:R-:W-:-:S02]  /*490b0*/  IADD3 R37, P5, PT, R15, R56, RZ ;  /* 0x000000380f257210 */ /* 0x000fc40007fbe0ff */
[----:B------:R-:W-:Y:S01]  /*490c0*/  SEL R42, RZ, 0x1, !P1 ;  /* 0x00000001ff2a7807 */ /* 0x000fe20004800000 */
[----:B------:R-:W-:-:S04]  /*490d0*/  IMAD.WIDE.U32.X R52, R27, R67, R52, P4 ;  /* 0x000000431b347225 */ /* 0x000fc800020e0434 */
[----:B------:R-:W-:-:S04]  /*490e0*/  IMAD.WIDE.U32 R46, R39, R32, RZ ;  /* 0x00000020272e7225 */ /* 0x000fc800078e00ff */
[----:B------:R-:W-:Y:S02]  /*490f0*/  IMAD.IADD R27, R54, 0x1, R57 ;  /* 0x00000001361b7824 */ /* 0x000fe400078e0239 */
[----:B------:R-:W-:-:S04]  /*49100*/  IMAD.WIDE.U32 R48, R4, R68, RZ ;  /* 0x0000004404307225 */ /* 0x000fc800078e00ff */
[----:B------:R-:W-:Y:S01]  /*49110*/  IMAD.X R60, R41, 0x1, R11, P3 ;  /* 0x00000001293c7824 */ /* 0x000fe200018e060b */
[----:B------:R-:W-:Y:S01]  /*49120*/  IADD3 RZ, P4, PT, R49, R54, RZ ;  /* 0x0000003631ff7210 */ /* 0x000fe20007f9e0ff */
[----:B------:R-:W-:Y:S01]  /*49130*/  IMAD.X R57, RZ, RZ, RZ, P2 ;  /* 0x000000ffff397224 */ /* 0x000fe200010e06ff */
[----:B------:R-:W-:Y:S01]  /*49140*/  ISETP.GE.U32.AND P2, PT, R37, R56, PT ;  /* 0x000000382500720c */ /* 0x000fe20003f46070 */
[----:B------:R-:W-:Y:S01]  /*49150*/  IMAD.X R48, RZ, RZ, R27, P5 ;  /* 0x000000ffff307224 */ /* 0x000fe200028e061b */
[----:B------:R-:W-:Y:S01]  /*49160*/  IADD3 R15, P5, PT, R30, R52, RZ ;  /* 0x000000341e0f7210 */ /* 0x000fe20007fbe0ff */
[----:B------:R-:W-:Y:S01]  /*49170*/  IMAD.WIDE.U32 R50, P3, R38, R33, R46 ;  /* 0x0000002126327225 */ /* 0x000fe2000786002e */
[----:B------:R-:W-:Y:S02]  /*49180*/  SEL R46, RZ, 0x1, P0 ;  /* 0x00000001ff2e7807 */ /* 0x000fe40000000000 */
[----:B------:R-:W-:Y:S01]  /*49190*/  ISETP.LT.U32.AND P0, PT, R56, R58, PT ;  /* 0x0000003a3800720c */ /* 0x000fe20003f01070 */
[----:B------:R-:W-:Y:S01]  /*491a0*/  IMAD.MOV.U32 R56, RZ, RZ, R55 ;  /* 0x000000ffff387224 */ /* 0x000fe200078e0037 */
[----:B------:R-:W-:Y:S01]  /*491b0*/  ISETP.GE.U32.AND.EX P2, PT, R48, R27, PT, P2 ;  /* 0x0000001b3000720c */ /* 0x000fe20003f46120 */
[----:B------:R-:W-:Y:S01]  /*491c0*/  IMAD.X R36, R5, 0x1, R53, P5 ;  /* 0x0000000105247824 */ /* 0x000fe200028e0635 */
[----:B------:R-:W-:Y:S01]  /*491d0*/  IADD3 R46, P1, PT, R31, R46, RZ ;  /* 0x0000002e1f2e7210 */ /* 0x000fe20007f3e0ff */
[----:B------:R-:W-:Y:S01]  /*491e0*/  IMAD.X R53, RZ, RZ, RZ, P3 ;  /* 0x000000ffff357224 */ /* 0x000fe200018e06ff */
[----:B------:R-:W-:Y:S01]  /*491f0*/  ISETP.LT.U32.OR.EX P0, PT, R27, R59, !P2, P0 ;  /* 0x0000003b1b00720c */ /* 0x000fe20005701500 */
[----:B------:R-:W-:Y:S01]  /*49200*/  IMAD.WIDE.U32 R10, R38, R32, RZ ;  /* 0x00000020260a7225 */ /* 0x000fe200078e00ff */
[----:B------:R-:W-:-:S02]  /*49210*/  ISETP.GE.U32.AND P2, PT, R31, R44, PT ;  /* 0x0000002c1f00720c */ /* 0x000fc40003f46070 */
[----:B------:R-:W-:Y:S01]  /*49220*/  IADD3 R42, P3, PT, R15, R42, RZ ;  /* 0x0000002a0f2a7210 */ /* 0x000fe20007f7e0ff */
[----:B------:R-:W-:Y:S01]  /*49230*/  IMAD.WIDE.U32.X R44, R40, R69, R56, P4 ;  /* 0x00000045282c7225 */ /* 0x000fe200020e0438 */
[----:B------:R-:W-:-:S03]  /*49240*/  IADD3 RZ, P5, PT, R11, R50, RZ ;  /* 0x000000320bff7210 */ /* 0x000fc60007fbe0ff */
[----:B------:R-:W-:Y:S01]  /*49250*/  IMAD.X R47, RZ, RZ, R60, P1 ;  /* 0x000000ffff2f7224 */ /* 0x000fe200008e063c */
[----:B------:R-:W-:Y:S01]  /*49260*/  ISETP.GE.U32.AND P1, PT, R46, R31, PT ;  /* 0x0000001f2e00720c */ /* 0x000fe20003f26070 */
[----:B------:R-:W-:Y:S01]  /*49270*/  IMAD.X R31, RZ, RZ, R36, P3 ;  /* 0x000000ffff1f7224 */ /* 0x000fe200018e0624 */
[----:B------:R-:W-:Y:S01]  /*49280*/  IADD3 R49, P3, PT, R42, R44, RZ ;  /* 0x0000002c2a317210 */ /* 0x000fe20007f7e0ff */
[----:B------:R-:W-:Y:S01]  /*49290*/  IMAD R12, R13, R74, RZ ;  /* 0x0000004a0d0c7224 */ /* 0x000fe200078e02ff */
[----:B------:R-:W-:Y:S01]  /*492a0*/  ISETP.GE.U32.AND.EX P1, PT, R47, R60, PT, P1 ;  /* 0x0000003c2f00720c */ /* 0x000fe20003f26110 */
[C---:B------:R-:W-:Y:S01]  /*492b0*/  IMAD.WIDE.U32 R10, R43.reuse, R74, RZ ;  /* 0x0000004a2b0a7225 */ /* 0x040fe200078e00ff */
[----:B------:R-:W-:Y:S02]  /*492c0*/  SEL R44, RZ, 0x1, !P0 ;  /* 0x00000001ff2c7807 */ /* 0x000fe40004000000 */
[----:B------:R-:W-:Y:S01]  /*492d0*/  ISETP.GE.U32.AND.EX P1, PT, R60, R41, P1, P2 ;  /* 0x000000293c00720c */ /* 0x000fe20000f26120 */
[----:B------:R-:W-:Y:S01]  /*492e0*/  IMAD R27, R43, R75, R12 ;  /* 0x0000004b2b1b7224 */ /* 0x000fe200078e020c */
[----:B------:R-:W-:Y:S01]  /*492f0*/  IADD3 R44, P2, PT, R49, R44, RZ ;  /* 0x0000002c312c7210 */ /* 0x000fe20007f5e0ff */
[----:B------:R-:W-:Y:S01]  /*49300*/  IMAD.X R12, R31, 0x1, R45, P3 ;  /* 0x000000011f0c7824 */ /* 0x000fe200018e062d */
[----:B------:R-:W-:Y:S01]  /*49310*/  ISETP.LT.U32.AND P0, PT, R49, R42, PT ;  /* 0x0000002a3100720c */ /* 0x000fe20003f01070 */
[----:B------:R-:W-:Y:S01]  /*49320*/  IMAD.MOV.U32 R52, RZ, RZ, R51 ;  /* 0x000000ffff347224 */ /* 0x000fe200078e0033 */
[----:B------:R-:W-:Y:S01]  /*49330*/  ISETP.GE.U32.AND P3, PT, R44, R49, PT ;  /* 0x000000312c00720c */ /* 0x000fe20003f66070 */
[----:B------:R-:W-:Y:S01]  /*49340*/  IMAD.X R45, RZ, RZ, R12, P2 ;  /* 0x000000ffff2d7224 */ /* 0x000fe200010e060c */
[----:B------:R-:W-:Y:S01]  /*49350*/  LOP3.LUT R43, RZ, R43, RZ, 0x33, !PT ;  /* 0x0000002bff2b7212 */ /* 0x000fe200078e33ff */
[----:B------:R-:W-:-:S02]  /*49360*/  IMAD.IADD R27, R11, 0x1, R27 ;  /* 0x000000010b1b7824 */ /* 0x000fc400078e021b */
[----:B------:R-:W-:-:S04]  /*49370*/  IMAD.WIDE.U32 R54, R40, R66, RZ ;  /* 0x0000004228367225 */ /* 0x000fc800078e00ff */
[----:B------:R-:W-:Y:S01]  /*49380*/  IMAD.WIDE.U32.X R50, R39, R33, R52, P5 ;  /* 0x0000002127327225 */ /* 0x000fe200028e0434 */
[----:B------:R-:W-:-:S03]  /*49390*/  ISETP.GE.U32.AND.EX P5, PT, R45, R12, PT, P3 ;  /* 0x0000000c2d00720c */ /* 0x000fc60003fa6130 */
[----:B------:R-:W-:Y:S01]  /*493a0*/  IMAD.WIDE.U32 R58, R27, R72, RZ ;  /* 0x000000481b3a7225 */ /* 0x000fe200078e00ff */
[----:B------:R-:W-:-:S03]  /*493b0*/  ISETP.LT.U32.OR.EX P0, PT, R12, R31, !P5, P0 ;  /* 0x0000001f0c00720c */ /* 0x000fc60006f01500 */
[----:B------:R-:W-:-:S04]  /*493c0*/  IMAD.WIDE.U32 R56, R10, R72, RZ ;  /* 0x000000480a387225 */ /* 0x000fc800078e00ff */
[----:B------:R-:W-:Y:S01]  /*493d0*/  IMAD.WIDE.U32 R52, R4, R66, RZ ;  /* 0x0000004204347225 */ /* 0x000fe200078e00ff */
[----:B------:R-:W-:-:S03]  /*493e0*/  ISETP.GT.U32.AND P5, PT, R56, R43, PT ;  /* 0x0000002b3800720c */ /* 0x000fc60003fa4070 */
[----:B------:R-:W-:-:S04]  /*493f0*/  IMAD.WIDE.U32 R54, P2, R4, R67, R54 ;  /* 0x0000004304367225 */ /* 0x000fc80007840036 */
[----:B------:R-:W-:Y:S01]  /*49400*/  IMAD.WIDE.U32 R58, P3, R10, R73, R58 ;  /* 0x000000490a3a7225 */ /* 0x000fe2000786003a */
[----:B------:R-:W-:-:S03]  /*49410*/  IADD3 RZ, P4, PT, R53, R54, RZ ;  /* 0x0000003635ff7210 */ /* 0x000fc60007f9e0ff */
[----:B------:R-:W-:Y:S01]  /*49420*/  IMAD R43, R33, R38, RZ ;  /* 0x00000026212b7224 */ /* 0x000fe200078e02ff */
[----:B------:R-:W-:Y:S01]  /*49430*/  LOP3.LUT R33, RZ, R13, RZ, 0x33, !PT ;  /* 0x0000000dff217212 */ /* 0x000fe200078e33ff */
[----:B------:R-:W-:Y:S01]  /*49440*/  IMAD.X R53, RZ, RZ, RZ, P2 ;  /* 0x000000ffff357224 */ /* 0x000fe200010e06ff */
[----:B------:R-:W-:Y:S01]  /*49450*/  IADD3 R56, P2, PT, R57, R58, RZ ;  /* 0x0000003a39387210 */ /* 0x000fe20007f5e0ff */
[----:B------:R-:W-:-:S03]  /*49460*/  IMAD.WIDE.U32 R12, R38, R32, R46 ;  /* 0x00000020260c7225 */ /* 0x000fc600078e002e */
[----:B------:R-:W-:Y:S01]  /*49470*/  ISETP.GT.U32.AND.EX P5, PT, R56, R33, PT, P5 ;  /* 0x000000213800720c */ /* 0x000fe20003fa4150 */
[----:B------:R-:W-:Y:S01]  /*49480*/  IMAD.MOV.U32 R52, RZ, RZ, R55 ;  /* 0x000000ffff347224 */ /* 0x000fe200078e0037 */
[----:B------:R-:W-:Y:S01]  /*49490*/  SEL R33, RZ, 0x1, !P0 ;  /* 0x00000001ff217807 */ /* 0x000fe20004000000 */
[----:B------:R-:W-:Y:S01]  /*494a0*/  IMAD R43, R39, R32, R43 ;  /* 0x00000020272b7224 */ /* 0x000fe200078e022b */
[----:B------:R-:W-:Y:S01]  /*494b0*/  @!P1 IADD3 R9, P0, PT, R9, 0x1, RZ ;  /* 0x0000000109099810 */ /* 0x000fe20007f1e0ff */
[----:B------:R-:W-:Y:S01]  /*494c0*/  IMAD.WIDE.U32.X R40, R40, R67, R52, P4 ;  /* 0x0000004328287225 */ /* 0x000fe200020e0434 */
[----:B------:R-:W-:Y:S02]  /*494d0*/  ISETP.GE.U32.AND P4, PT, R12, R46, PT ;  /* 0x0000002e0c00720c */ /* 0x000fe40003f86070 */
[----:B------:R-:W-:Y:S01]  /*494e0*/  SEL R55, RZ, 0x1, !P5 ;  /* 0x00000001ff377807 */ /* 0x000fe20006800000 */
[----:B------:R-:W-:Y:S02]  /*494f0*/  IMAD.IADD R13, R13, 0x1, R43 ;  /* 0x000000010d0d7824 */ /* 0x000fe400078e022b */
[----:B------:R-:W-:-:S03]  /*49500*/  IMAD.WIDE.U32 R52, R4, R66, R44 ;  /* 0x0000004204347225 */ /* 0x000fc600078e002c */
[----:B------:R-:W-:Y:S01]  /*49510*/  ISETP.GE.U32.AND.EX P4, PT, R13, R47, PT, P4 ;  /* 0x0000002f0d00720c */ /* 0x000fe20003f86140 */
[----:B------:R-:W-:Y:S01]  /*49520*/  @!P1 IMAD.X R26, RZ, RZ, R26, P0 ;  /* 0x000000ffff1a9224 */ /* 0x000fe200000e061a */
[----:B------:R-:W-:Y:S01]  /*49530*/  IADD3 R4, P0, PT, R9, R50, RZ ;  /* 0x0000003209047210 */ /* 0x000fe20007f1e0ff */
[----:B------:R-:W-:Y:S01]  /*49540*/  IMAD.X R57, RZ, RZ, RZ, P3 ;  /* 0x000000ffff397224 */ /* 0x000fe200018e06ff */
[----:B------:R-:W-:Y:S01]  /*49550*/  SEL R43, RZ, 0x1, P4 ;  /* 0x00000001ff2b7807 */ /* 0x000fe20002000000 */
[----:B------:R-:W-:Y:S01]  /*49560*/  IMAD.MOV.U32 R56, RZ, RZ, R59 ;  /* 0x000000ffff387224 */ /* 0x000fe200078e003b */
[----:B------:R-:W-:Y:S01]  /*49570*/  IADD3 R59, P4, PT, R33, R52, RZ ;  /* 0x00000034213b7210 */ /* 0x000fe20007f9e0ff */
[----:B------:R-:W-:Y:S01]  /*49580*/  IMAD.IADD R49, R54, 0x1, R53 ;  /* 0x0000000136317824 */ /* 0x000fe200078e0235 */
[----:B------:R-:W-:Y:S01]  /*49590*/  IADD3 R32, P3, PT, R4, R43, RZ ;  /* 0x0000002b04207210 */ /* 0x000fe20007f7e0ff */
[----:B------:R-:W-:Y:S01]  /*495a0*/  IMAD.X R53, R26, 0x1, R51, P0 ;  /* 0x000000011a357824 */ /* 0x000fe200000e0633 */
[----:B------:R-:W-:Y:S01]  /*495b0*/  ISETP.LT.U32.AND P0, PT, R52, R44, PT ;  /* 0x0000002c3400720c */ /* 0x000fe20003f01070 */
[----:B------:R-:W-:Y:S01]  /*495c0*/  IMAD.WIDE.U32.X R50, R27, R73, R56, P2 ;  /* 0x000000491b327225 */ /* 0x000fe200010e0438 */
[----:B------:R-:W-:-:S03]  /*495d0*/  ISETP.LT.U32.AND P2, PT, R4, R9, PT ;  /* 0x000000090400720c */ /* 0x000fc60003f41070 */
[----:B------:R-:W-:Y:S01]  /*495e0*/  IMAD.X R33, RZ, RZ, R53, P3 ;  /* 0x000000ffff217224 */ /* 0x000fe200018e0635 */
[----:B------:R-:W-:Y:S01]  /*495f0*/  ISETP.GE.U32.AND P3, PT, R32, R4, PT ;  /* 0x000000042000720c */ /* 0x000fe20003f66070 */
[----:B------:R-:W-:Y:S01]  /*49600*/  IMAD.X R58, RZ, RZ, R49, P4 ;  /* 0x000000ffff3a7224 */ /* 0x000fe200020e0631 */
[----:B------:R-:W-:Y:S01]  /*49610*/  IADD3 R4, P5, PT, R37, R50, RZ ;  /* 0x0000003225047210 */ /* 0x000fe20007fbe0ff */
[----:B------:R-:W-:Y:S01]  /*49620*/  IMAD.WIDE.U32 R46, R39, R34, RZ ;  /* 0x00000022272e7225 */ /* 0x000fe200078e00ff */
[----:B------:R-:W-:Y:S02]  /*49630*/  ISETP.GE.U32.AND P4, PT, R59, R52, PT ;  /* 0x000000343b00720c */ /* 0x000fe40003f86070 */
[----:B------:R-:W-:Y:S01]  /*49640*/  ISETP.GE.U32.AND.EX P3, PT, R33, R53, PT, P3 ;  /* 0x000000352100720c */ /* 0x000fe20003f66130 */
[----:B------:R-:W-:Y:S01]  /*49650*/  IMAD.X R43, R48, 0x1, R51, P5 ;  /* 0x00000001302b7824 */ /* 0x000fe200028e0633 */
[----:B------:R-:W-:Y:S02]  /*49660*/  ISETP.GE.U32.AND.EX P4, PT, R58, R49, PT, P4 ;  /* 0x000000313a00720c */ /* 0x000fe40003f86140 */
[----:B------:R-:W-:-:S02]  /*49670*/  IADD3 R54, P5, PT, R4, R55, RZ ;  /* 0x0000003704367210 */ /* 0x000fc40007fbe0ff */
[----:B------:R-:W-:Y:S01]  /*49680*/  ISETP.LT.U32.OR.EX P0, PT, R49, R45, !P4, P0 ;  /* 0x0000002d3100720c */ /* 0x000fe20006701500 */
[----:B------:R-:W-:Y:S01]  /*49690*/  IMAD.WIDE.U32 R44, R38, R34, RZ ;  /* 0x00000022262c7225 */ /* 0x000fe200078e00ff */
[----:B------:R-:W-:Y:S02]  /*496a0*/  ISETP.LT.U32.OR.EX P4, PT, R53, R26, !P3, P2 ;  /* 0x0000001a3500720c */ /* 0x000fe40005f81520 */
[----:B------:R-:W-:Y:S01]  /*496b0*/  ISETP.GE.U32.AND P3, PT, R54, R4, PT ;  /* 0x000000043600720c */ /* 0x000fe20003f66070 */
[----:B------:R-:W-:-:S04]  /*496c0*/  IMAD.WIDE.U32 R46, P2, R38, R35, R46 ;  /* 0x00000023262e7225 */ /* 0x000fc8000784002e */
        /* <DEDUP_REMOVED lines=18> */
[----:B------:R-:W-:-:S04]  /*497f0*/  IMAD.WIDE.U32 R46, R10, R70, RZ ;  /* 0x000000460a2e7225 */ /* 0x000fc800078e00ff */
[----:B------:R-:W-:Y:S01]  /*49800*/  IMAD.X R49, RZ, RZ, RZ, P2 ;  /* 0x000000ffff317224 */ /* 0x000fe200010e06ff */
[----:B------:R-:W-:Y:S01]  /*49810*/  ISETP.GE.U32.AND P2, PT, R37, R48, PT ;  /* 0x000000302500720c */ /* 0x000fe20003f46070 */
[----:B------:R-:W-:Y:S01]  /*49820*/  IMAD.X R57, RZ, RZ, R4, P5 ;  /* 0x000000ffff397224 */ /* 0x000fe200028e0604 */
[----:B------:R-:W-:Y:S01]  /*49830*/  IADD3 RZ, P5, PT, R47, R52, RZ ;  /* 0x000000342fff7210 */ /* 0x000fe20007fbe0ff */
[----:B------:R-:W-:Y:S02]  /*49840*/  IMAD.MOV.U32 R48, RZ, RZ, R53 ;  /* 0x000000ffff307224 */ /* 0x000fe400078e0035 */
[----:B------:R-:W-:Y:S01]  /*49850*/  IMAD R9, R35, R38, RZ ;  /* 0x0000002623097224 */ /* 0x000fe200078e02ff */
[----:B------:R-:W-:Y:S01]  /*49860*/  ISETP.GE.U32.AND.EX P2, PT, R57, R4, PT, P2 ;  /* 0x000000043900720c */ /* 0x000fe20003f46120 */
[----:B------:R-:W-:Y:S01]  /*49870*/  IMAD.WIDE.U32.X R46, R27, R71, R48, P5 ;  /* 0x000000471b2e7225 */ /* 0x000fe200028e0430 */
[----:B------:R-:W-:Y:S02]  /*49880*/  @!P1 IADD3 R29, P5, PT, R26, R29, RZ ;  /* 0x0000001d1a1d9210 */ /* 0x000fe40007fbe0ff */
[----:B------:R-:W-:Y:S01]  /*49890*/  ISETP.LT.U32.OR.EX P3, PT, R4, R55, !P2, P3 ;  /* 0x000000370400720c */ /* 0x000fe20005761530 */
[----:B------:R-:W-:Y:S01]  /*498a0*/  IMAD R39, R39, R34, R9 ;  /* 0x0000002227277224 */ /* 0x000fe200078e0209 */
[----:B------:R-:W-:Y:S01]  /*498b0*/  ISETP.GE.U32.AND P2, PT, R15, R30, PT ;  /* 0x0000001e0f00720c */ /* 0x000fe20003f46070 */
[----:B------:R-:W-:Y:S01]  /*498c0*/  IMAD.WIDE.U32 R34, R38, R34, R32 ;  /* 0x0000002226227225 */ /* 0x000fe200078e0020 */
[----:B------:R-:W-:-:S02]  /*498d0*/  SEL R26, RZ, 0x1, !P3 ;  /* 0x00000001ff1a7807 */ /* 0x000fc40005800000 */
[----:B------:R-:W-:Y:S01]  /*498e0*/  IADD3 R9, P3, PT, R59, R46, RZ ;  /* 0x0000002e3b097210 */ /* 0x000fe20007f7e0ff */
[----:B------:R-:W-:Y:S01]  /*498f0*/  @!P1 IMAD.X R28, RZ, RZ, R28, P5 ;  /* 0x000000ffff1c9224 */ /* 0x000fe200028e061c */
[----:B------:R-:W-:Y:S01]  /*49900*/  ISETP.GE.U32.AND P1, PT, R34, R32, PT ;  /* 0x000000202200720c */ /* 0x000fe20003f26070 */
[----:B------:R-:W-:Y:S01]  /*49910*/  IMAD.IADD R4, R35, 0x1, R39 ;  /* 0x0000000123047824 */ /* 0x000fe200078e0227 */
[----:B------:R-:W-:Y:S01]  /*49920*/  IADD3 R32, P5, PT, R9, R26, RZ ;  /* 0x0000001a09207210 */ /* 0x000fe20007fbe0ff */
[----:B------:R-:W-:Y:S01]  /*49930*/  IMAD.X R47, R58, 0x1, R47, P3 ;  /* 0x000000013a2f7824 */ /* 0x000fe200018e062f */
[----:B------:R-:W-:Y:S01]  /*49940*/  SEL R26, RZ, 0x1, !P4 ;  /* 0x00000001ff1a7807 */ /* 0x000fe20006000000 */
[-C--:B------:R-:W-:Y:S01]  /*49950*/  IMAD R30, R57, R74.reuse, RZ ;  /* 0x0000004a391e7224 */ /* 0x080fe200078e02ff */
[----:B------:R-:W-:Y:S01]  /*49960*/  ISETP.GE.U32.AND.EX P3, PT, R4, R33, PT, P1 ;  /* 0x000000210400720c */ /* 0x000fe20003f66110 */
[----:B------:R-:W-:Y:S01]  /*49970*/  IMAD.X R33, RZ, RZ, R47, P5 ;  /* 0x000000ffff217224 */ /* 0x000fe200028e062f */
[----:B------:R-:W-:Y:S01]  /*49980*/  ISETP.GE.U32.AND P1, PT, R32, R9, PT ;  /* 0x000000092000720c */ /* 0x000fe20003f26070 */
[----:B------:R-:W-:Y:S01]  /*49990*/  IMAD R43, R37, R75, R30 ;  /* 0x0000004b252b7224 */ /* 0x000fe200078e021e */
[----:B------:R-:W-:Y:S01]  /*499a0*/  ISETP.LT.U32.AND P4, PT, R9, R59, PT ;  /* 0x0000003b0900720c */ /* 0x000fe20003f81070 */
[----:B------:R-:W-:Y:S01]  /*499b0*/  IMAD.WIDE.U32 R74, R37, R74, RZ ;  /* 0x0000004a254a7225 */ /* 0x000fe200078e00ff */
[----:B------:R-:W-:-:S02]  /*499c0*/  ISETP.GE.U32.AND.EX P1, PT, R33, R47, PT, P1 ;  /* 0x0000002f2100720c */ /* 0x000fc40003f26110 */
[----:B------:R-:W-:Y:S01]  /*499d0*/  SEL R35, RZ, 0x1, P3 ;  /* 0x00000001ff237807 */ /* 0x000fe20001800000 */
[----:B------:R-:W-:Y:S01]  /*499e0*/  IMAD.WIDE.U32 R38, R27, R68, RZ ;  /* 0x000000441b267225 */ /* 0x000fe200078e00ff */
[----:B------:R-:W-:Y:S02]  /*499f0*/  IADD3 R26, P3, P5, R44, R29, R26 ;  /* 0x0000001d2c1a7210 */ /* 0x000fe40007d7e01a */
[----:B------:R-:W-:Y:S01]  /*49a00*/  ISETP.LT.U32.OR.EX P4, PT, R47, R58, !P1, P4 ;  /* 0x0000003a2f00720c */ /* 0x000fe20004f81540 */
[----:B------:R-:W-:Y:S01]  /*49a10*/  IMAD.IADD R9, R75, 0x1, R43 ;  /* 0x000000014b097824 */ /* 0x000fe200078e022b */
[----:B------:R-:W-:Y:S01]  /*49a20*/  ISETP.GE.U32.AND P1, PT, R42, R15, PT ;  /* 0x0000000f2a00720c */ /* 0x000fe20003f26070 */
[----:B------:R-:W-:Y:S01]  /*49a30*/  IMAD.WIDE.U32 R42, R10, R68, R32 ;  /* 0x000000440a2a7225 */ /* 0x000fe200078e0020 */
[----:B------:R-:W-:Y:S02]  /*49a40*/  IADD3.X R15, PT, PT, R45, R28, RZ, P3, P5 ;  /* 0x0000001c2d0f7210 */ /* 0x000fe40001fea4ff */
[----:B------:R-:W-:Y:S01]  /*49a50*/  IADD3 R26, P5, PT, R26, R35, RZ ;  /* 0x000000231a1a7210 */ /* 0x000fe20007fbe0ff */
        /* <DEDUP_REMOVED lines=40> */
.L_x_317:
[----:B------:R-:W-:Y:S05]  /*49ce0*/  BSYNC.RECONVERGENT B3 ;  /* 0x0000000000037941 */ /* 0x000fea0003800200 */
.L_x_316:
[----:B------:R-:W-:Y:S01]  /*49cf0*/  IADD3 R5, P2, PT, R49, R28, RZ ;  /* 0x0000001c31057210 */ /* 0x000fe20007f5e0ff */
[----:B------:R-:W-:Y:S01]  /*49d00*/  BSSY.RECONVERGENT B3, `(.L_x_318) ;  /* 0x00000c7000037945 */ /* 0x000fe20003800200 */
[----:B------:R-:W-:-:S03]  /*49d10*/  SEL R38, RZ, 0x1, !P3 ;  /* 0x00000001ff267807 */ /* 0x000fc60005800000 */
[----:B------:R-:W-:Y:S01]  /*49d20*/  BSSY.RELIABLE B4, `(.L_x_319) ;  /* 0x00000af000047945 */ /* 0x000fe20003800100 */
[----:B------:R-:W-:Y:S01]  /*49d30*/  ISETP.GE.U32.AND P3, PT, R49, R42, PT ;  /* 0x0000002a3100720c */ /* 0x000fe20003f66070 */
[C---:B------:R-:W-:Y:S01]  /*49d40*/  IMAD.X R11, R48.reuse, 0x1, R29, P2 ;  /* 0x00000001300b7824 */ /* 0x040fe200010e061d */
[----:B------:R-:W-:Y:S01]  /*49d50*/  IADD3 R38, P2, PT, R5, R38, RZ ;  /* 0x0000002605267210 */ /* 0x000fe20007f5e0ff */
[----:B------:R-:W-:Y:S01]  /*49d60*/  IMAD.WIDE.U32.X R28, R27, R69, R36, P4 ;  /* 0x000000451b1c7225 */ /* 0x000fe200020e0424 */
[----:B------:R-:W-:Y:S02]  /*49d70*/  IADD3 R12, P1, PT, R45, R40, RZ ;  /* 0x000000282d0c7210 */ /* 0x000fe40007f3e0ff */
        /* <DEDUP_REMOVED lines=10> */
[C---:B------:R-:W-:Y:S01]  /*49e20*/  IMAD.WIDE.U32 R32, R74.reuse, R70, R38 ;  /* 0x000000464a207225 */ /* 0x040fe200078e0026 */
        /* <DEDUP_REMOVED lines=11> */
[----:B------:R-:W-:Y:S01]  /*49ee0*/  IMAD.WIDE.U32 R30, R27, R66, RZ ;  /* 0x000000421b1e7225 */ /* 0x000fe200078e00ff */
[----:B------:R-:W-:Y:S02]  /*49ef0*/  SEL R5, RZ, 0x1, !P0 ;  /* 0x00000001ff057807 */ /* 0x000fe40004000000 */
[----:B------:R-:W-:Y:S02]  /*49f00*/  ISETP.GE.U32.AND.EX P2, PT, R35, R11, PT, P2 ;  /* 0x0000000b2300720c */ /* 0x000fe40003f46120 */
[----:B------:R-:W-:Y:S01]  /*49f10*/  IADD3 R49, P5, PT, R5, R32, RZ ;  /* 0x0000002005317210 */ /* 0x000fe20007fbe0ff */
[----:B------:R-:W-:Y:S01]  /*49f20*/  IMAD.IADD R5, R36, 0x1, R33 ;  /* 0x0000000124057824 */ /* 0x000fe200078e0221 */
[----:B------:R-:W-:-:S02]  /*49f30*/  ISETP.LT.U32.AND P0, PT, R32, R38, PT ;  /* 0x000000262000720c */ /* 0x000fc40003f01070 */
[----:B------:R-:W-:Y:S01]  /*49f40*/  ISETP.LT.U32.OR.EX P1, PT, R11, R47, !P2, P1 ;  /* 0x0000002f0b00720c */ /* 0x000fe20005721510 */
[----:B------:R-:W-:Y:S01]  /*49f50*/  IMAD.X R38, RZ, RZ, R5, P5 ;  /* 0x000000ffff267224 */ /* 0x000fe200028e0605 */
[----:B------:R-:W-:Y:S01]  /*49f60*/  ISETP.GE.U32.AND P2, PT, R49, R32, PT ;  /* 0x000000203100720c */ /* 0x000fe20003f46070 */
[----:B------:R-:W-:Y:S01]  /*49f70*/  IMAD.WIDE.U32 R30, P5, R10, R67, R30 ;  /* 0x000000430a1e7225 */ /* 0x000fe200078a001e */
[----:B------:R-:W-:Y:S02]  /*49f80*/  IADD3 RZ, P4, PT, R29, R36, RZ ;  /* 0x000000241dff7210 */ /* 0x000fe40007f9e0ff */
[----:B------:R-:W-:Y:S01]  /*49f90*/  ISETP.GE.U32.AND.EX P2, PT, R38, R5, PT, P2 ;  /* 0x000000052600720c */ /* 0x000fe20003f46120 */
[CC--:B------:R-:W-:Y:S01]  /*49fa0*/  IMAD.WIDE.U32 R28, R10.reuse, R66.reuse, RZ ;  /* 0x000000420a1c7225 */ /* 0x0c0fe200078e00ff */
[----:B------:R-:W-:Y:S02]  /*49fb0*/  SEL R41, RZ, 0x1, !P1 ;  /* 0x00000001ff297807 */ /* 0x000fe40004800000 */
[----:B------:R-:W-:Y:S01]  /*49fc0*/  ISETP.LT.U32.OR.EX P1, PT, R5, R39, !P2, P0 ;  /* 0x000000270500720c */ /* 0x000fe20005721500 */
[----:B------:R-:W-:Y:S01]  /*49fd0*/  IMAD.WIDE.U32 R32, R10, R66, R34 ;  /* 0x000000420a207225 */ /* 0x000fe200078e0022 */
[----:B------:R-:W-:-:S02]  /*49fe0*/  ISETP.GE.U32.AND P0, PT, R43, R12, PT ;  /* 0x0000000c2b00720c */ /* 0x000fc40003f06070 */
[----:B------:R-:W-:Y:S01]  /*49ff0*/  SEL R36, RZ, 0x1, !P1 ;  /* 0x00000001ff247807 */ /* 0x000fe20004800000 */
[----:B------:R-:W-:Y:S01]  /*4a000*/  IMAD.X R11, RZ, RZ, RZ, P3 ;  /* 0x000000ffff0b7224 */ /* 0x000fe200018e06ff */
[----:B------:R-:W-:Y:S01]  /*4a010*/  IADD3 RZ, P3, PT, R29, R30, RZ ;  /* 0x0000001e1dff7210 */ /* 0x000fe20007f7e0ff */
[----:B------:R-:W-:Y:S01]  /*4a020*/  IMAD.MOV.U32 R10, RZ, RZ, R37 ;  /* 0x000000ffff0a7224 */ /* 0x000fe200078e0025 */
[----:B------:R-:W-:Y:S01]  /*4a030*/  IADD3 R39, P2, PT, R41, R32, RZ ;  /* 0x0000002029277210 */ /* 0x000fe20007f5e0ff */
[----:B------:R-:W-:Y:S01]  /*4a040*/  IMAD.IADD R41, R30, 0x1, R33 ;  /* 0x000000011e297824 */ /* 0x000fe200078e0221 */
[----:B------:R-:W-:Y:S01]  /*4a050*/  ISETP.GE.U32.AND.EX P0, PT, R47, R40, PT, P0 ;  /* 0x000000282f00720c */ /* 0x000fe20003f06100 */
[----:B------:R-:W-:-:S04]  /*4a060*/  IMAD.WIDE.U32.X R28, R9, R71, R10, P4 ;  /* 0x00000047091c7225 */ /* 0x000fc800020e040a */
        /* <DEDUP_REMOVED lines=49> */
[----:B------:R-:W-:Y:S01]  /*4a380*/  ISETP.GE.U32.AND.EX P5, PT, R12, R31, PT, P5 ;  /* 0x0000001f0c00720c */ /* 0x000fe20003fa6150 */
[----:B------:R-:W-:Y:S01]  /*4a390*/  IMAD.X R29, RZ, RZ, R13, P1 ;  /* 0x000000ffff1d7224 */ /* 0x000fe200008e060d */
[----:B------:R-:W-:-:S02]  /*4a3a0*/  ISETP.LT.U32.AND P4, PT, R27, R44, PT ;  /* 0x0000002c1b00720c */ /* 0x000fc40003f81070 */
[----:B------:R-:W-:Y:S02]  /*4a3b0*/  @!P0 ISETP.NE.U32.AND P1, PT, R44, RZ, PT ;  /* 0x000000ff2c00820c */ /* 0x000fe40003f25070 */
[----:B------:R-:W-:Y:S02]  /*4a3c0*/  ISETP.GE.U32.AND.EX P3, PT, R29, R13, PT, P3 ;  /* 0x0000000d1d00720c */ /* 0x000fe40003f66130 */
[----:B------:R-:W-:Y:S02]  /*4a3d0*/  ISETP.LT.U32.OR.EX P4, PT, R31, R4, !P5, P4 ;  /* 0x000000041f00720c */ /* 0x000fe40006f81540 */
[----:B------:R-:W-:Y:S01]  /*4a3e0*/  ISETP.LT.U32.OR.EX P3, PT, R13, R12, !P3, P2 ;  /* 0x0000000c0d00720c */ /* 0x000fe20005f61520 */
[----:B------:R-:W-:Y:S01]  /*4a3f0*/  IMAD.WIDE.U32 R10, P2, R74, R67, R10 ;  /* 0x000000434a0a7225 */ /* 0x000fe2000784000a */
[----:B------:R-:W-:Y:S02]  /*4a400*/  @!P0 ISETP.NE.AND.EX P5, PT, R4, RZ, PT, P1 ;  /* 0x000000ff0400820c */ /* 0x000fe40003fa5310 */
[----:B------:R-:W-:Y:S01]  /*4a410*/  SEL R27, RZ, 0x1, !P3 ;  /* 0x00000001ff1b7807 */ /* 0x000fe20005800000 */
[----:B------:R-:W-:-:S04]  /*4a420*/  IMAD.WIDE.U32 R12, R74, R66, R28 ;  /* 0x000000424a0c7225 */ /* 0x000fc800078e001c */
        /* <DEDUP_REMOVED lines=62> */
.L_x_320:
[----:B------:R-:W-:Y:S05]  /*4a810*/  BSYNC.RELIABLE B4 ;  /* 0x0000000000047941 */ /* 0x000fea0003800100 */
.L_x_319:
        /* <DEDUP_REMOVED lines=21> */
.L_x_321:
[----:B------:R-:W-:Y:S05]  /*4a970*/  BSYNC.RECONVERGENT B3 ;  /* 0x0000000000037941 */ /* 0x000fea0003800200 */
.L_x_318:
[----:B------:R-:W-:Y:S01]  /*4a980*/  SHF.L.W.U32.HI R15, R5, 0x1, R10 ;  /* 0x00000001050f7819 */ /* 0x000fe20000010e0a */
[----:B------:R-:W-:Y:S01]  /*4a990*/  IMAD.SHL.U32 R28, R4, 0x2, RZ ;  /* 0x00000002041c7824 */ /* 0x000fe200078e00ff */
[----:B------:R-:W-:Y:S01]  /*4a9a0*/  SHF.L.W.U32.HI R10, R10, 0x1, R11 ;  /* 0x000000010a0a7819 */ /* 0x000fe20000010e0b */
[----:B------:R-:W-:Y:S01]  /*4a9b0*/  BSSY.RELIABLE B3, `(.L_x_322) ;  /* 0x000001f000037945 */ /* 0x000fe20003800100 */
[----:B------:R-:W-:Y:S01]  /*4a9c0*/  SHF.L.U64.HI R29, R4, 0x1, R5 ;  /* 0x00000001041d7819 */ /* 0x000fe20000010205 */
[----:B------:R-:W-:Y:S01]  /*4a9d0*/  IMAD.MOV.U32 R30, RZ, RZ, R15 ;  /* 0x000000ffff1e7224 */ /* 0x000fe200078e000f */
[----:B------:R-:W-:Y:S01]  /*4a9e0*/  SHF.L.W.U32.HI R32, R11, 0x1, R12 ;  /* 0x000000010b207819 */ /* 0x000fe20000010e0c */
[----:B------:R-:W-:Y:S01]  /*4a9f0*/  IMAD.MOV.U32 R31, RZ, RZ, R10 ;  /* 0x000000ffff1f7224 */ /* 0x000fe200078e000a */
[----:B------:R-:W-:Y:S02]  /*4aa00*/  SHF.L.W.U32.HI R33, R12, 0x1, R9 ;  /* 0x000000010c217819 */ /* 0x000fe40000010e09 */
[----:B------:R-:W-:-:S02]  /*4aa10*/  SHF.L.W.U32.HI R34, R9, 0x1, R13 ;  /* 0x0000000109227819 */ /* 0x000fc40000010e0d */
[----:B------:R-:W-:Y:S01]  /*4aa20*/  SHF.L.W.U32.HI R35, R13, 0x1, R26 ;  /* 0x000000010d237819 */ /* 0x000fe20000010e1a */
[----:B------:R1:W-:Y:S01]  /*4aa30*/  STL.128 [R20+-0x10], R28 ;  /* 0xfffff01c14007387 */ /* 0x0003e20000100c00 */
[----:B------:R-:W-:-:S03]  /*4aa40*/  ISETP.GT.U32.AND P0, PT, R34, R66, PT ;  /* 0x000000422200720c */ /* 0x000fc60003f04070 */
[----:B------:R1:W-:Y:S01]  /*4aa50*/  STL.128 [R20], R32 ;  /* 0x0000002014007387 */ /* 0x0003e20000100c00 */
        /* <DEDUP_REMOVED lines=20> */
.L_x_323:
[----:B------:R-:W-:Y:S05]  /*4aba0*/  BSYNC.RELIABLE B3 ;  /* 0x0000000000037941 */ /* 0x000fea0003800100 */
.L_x_322:
[CC--:B------:R-:W-:Y:S02]  /*4abb0*/  ISETP.GE.U32.AND P0, PT, R28.reuse, R72.reuse, PT ;  /* 0x000000481c00720c */ /* 0x0c0fe40003f06070 */
[----:B-1----:R-:W-:Y:S02]  /*4abc0*/  IADD3 R28, P1, PT, R28, -R72, RZ ;  /* 0x800000481c1c7210 */ /* 0x002fe40007f3e0ff */
        /* <DEDUP_REMOVED lines=12> */
[----:B------:R-:W-:-:S04]  /*4ac90*/  ISETP.GE.U32.AND.EX P0, PT, R33, R69, PT, P0 ;  /* 0x000000452100720c */ /* 0x000fc80003f06100 */
[----:B------:R-:W-:Y:S02]  /*4aca0*/  SEL R5, RZ, 0x1, P0 ;  /* 0x00000001ff057807 */ /* 0x000fe40000000000 */
[----:B------:R-:W-:Y:S02]  /*4acb0*/  IADD3 R30, P0, PT, R15, -R30, RZ ;  /* 0x8000001e0f1e7210 */ /* 0x000fe40007f1e0ff */
[----:B------:R-:W-:Y:S01]  /*4acc0*/  IADD3 R66, P2, P3, R34, -R66, -R5 ;  /* 0x8000004222427210 */ /* 0x000fe20007b5e805 */
[----:B------:R-:W-:Y:S02]  /*4acd0*/  IMAD.X R5, R33, 0x1, ~R69, P1 ;  /* 0x0000000121057824 */ /* 0x000fe400008e0e45 */
[----:B------:R-:W-:Y:S01]  /*4ace0*/  IMAD.X R31, R10, 0x1, ~R31, P0 ;  /* 0x000000010a1f7824 */ /* 0x000fe200000e0e1f */
[----:B------:R-:W-:-:S04]  /*4acf0*/  IADD3.X R67, PT, PT, R35, -0x1, ~R67, P2, P3 ;  /* 0xffffffff23437810 */ /* 0x000fc800017e6c43 */
[----:B------:R1:W-:Y:S02]  /*4ad00*/  STL.128 [R20+-0x10], R28 ;  /* 0xfffff01c14007387 */ /* 0x0003e40000100c00 */
[----:B-1----:R-:W-:Y:S02]  /*4ad10*/  IMAD.MOV.U32 R28, RZ, RZ, R4 ;  /* 0x000000ffff1c7224 */ /* 0x002fe400078e0004 */
[----:B------:R-:W-:Y:S02]  /*4ad20*/  IMAD.MOV.U32 R29, RZ, RZ, R5 ;  /* 0x000000ffff1d7224 */ /* 0x000fe400078e0005 */
[----:B------:R-:W-:Y:S02]  /*4ad30*/  IMAD.MOV.U32 R30, RZ, RZ, R66 ;  /* 0x000000ffff1e7224 */ /* 0x000fe400078e0042 */
[----:B------:R-:W-:-:S05]  /*4ad40*/  IMAD.MOV.U32 R31, RZ, RZ, R67 ;  /* 0x000000ffff1f7224 */ /* 0x000fca00078e0043 */
[----:B------:R1:W-:Y:S01]  /*4ad50*/  STL.128 [R20], R28 ;  /* 0x0000001c14007387 */ /* 0x0003e20000100c00 */
[----:B------:R-:W-:Y:S05]  /*4ad60*/  BRA `(.L_x_19) ;  /* 0x0000000000187947 */ /* 0x000fea0003800000 */
.L_x_195:
[----:B------:R3:W-:Y:S04]  /*4ad70*/  STL.128 [R20+-0x50], RZ ;  /* 0xffffb0ff14007387 */ /* 0x0007e80000100c00 */
[----:B------:R3:W-:Y:S04]  /*4ad80*/  STL.128 [R20+-0x40], RZ ;  /* 0xffffc0ff14007387 */ /* 0x0007e80000100c00 */
[----:B------:R3:W-:Y:S04]  /*4ad90*/  STL.128 [R20+-0x30], RZ ;  /* 0xffffd0ff14007387 */ /* 0x0007e80000100c00 */
[----:B------:R3:W-:Y:S04]  /*4ada0*/  STL.128 [R20+-0x20], RZ ;  /* 0xffffe0ff14007387 */ /* 0x0007e80000100c00 */
[----:B------:R3:W-:Y:S04]  /*4adb0*/  STL.128 [R20+-0x10], RZ ;  /* 0xfffff0ff14007387 */ /* 0x0007e80000100c00 */
[----:B------:R3:W-:Y:S02]  /*4adc0*/  STL.128 [R20], RZ ;  /* 0x000000ff14007387 */ /* 0x0007e40000100c00 */
.L_x_19:
[----:B------:R-:W-:Y:S05]  /*4add0*/  BSYNC.RECONVERGENT B1 ;  /* 0x0000000000017941 */ /* 0x000fea0003800200 */
.L_x_15:
[----:B------:R-:W-:Y:S01]  /*4ade0*/  ISETP.NE.AND P0, PT, R24, RZ, PT ;  /* 0x000000ff1800720c */ /* 0x000fe20003f05270 */
[----:B-1234-:R-:W-:-:S12]  /*4adf0*/  VIADD R20, R20, 0x60 ;  /* 0x0000006014147836 */ /* 0x01efd80000000000 */
[----:B------:R-:W-:Y:S05]  /*4ae00*/  @P0 BRA `(.L_x_324) ;  /* 0xfffffb8400d80947 */ /* 0x000fea000383ffff */
[----:B------:R-:W-:Y:S05]  /*4ae10*/  BSYNC.RECONVERGENT B2 ;  /* 0x0000000000027941 */ /* 0x000fea0003800200 */
.L_x_14:
[----:B------:R-:W1:Y:S01]  /*4ae20*/  S2R R3, SR_TID.X ;  /* 0x0000000000037919 */ /* 0x000e620000002100 */
[----:B------:R-:W1:Y:S01]  /*4ae30*/  S2UR UR4, SR_CTAID.X ;  /* 0x00000000000479c3 */ /* 0x000e620000002500 */
[----:B------:R-:W-:Y:S01]  /*4ae40*/  BSSY.RECONVERGENT B1, `(.L_x_325) ;  /* 0x000c753000017945 */ /* 0x000fe20003800200 */
[----:B------:R-:W-:Y:S01]  /*4ae50*/  IMAD.MOV.U32 R0, RZ, RZ, 0xfc ;  /* 0x000000fcff007424 */ /* 0x000fe200078e00ff */
[----:B------:R-:W-:Y:S02]  /*4ae60*/  CS2R R34, SRZ ;  /* 0x0000000000227805 */ /* 0x000fe4000001ff00 */
[----:B------:R-:W-:Y:S02]  /*4ae70*/  CS2R R32, SRZ ;  /* 0x0000000000207805 */ /* 0x000fe4000001ff00 */
[----:B------:R-:W-:Y:S02]  /*4ae80*/  CS2R R30, SRZ ;  /* 0x00000000001e7805 */ /* 0x000fe4000001ff00 */
[----:B------:R-:W-:-:S02]  /*4ae90*/  CS2R R28, SRZ ;  /* 0x00000000001c7805 */ /* 0x000fc4000001ff00 */
[----:B------:R-:W-:Y:S01]  /*4aea0*/  CS2R R66, SRZ ;  /* 0x0000000000427805 */ /* 0x000fe2000001ff00 */
[----:B------:R-:W1:Y:S01]  /*4aeb0*/  LDC R2, c[0x0][0x360] ;  /* 0x0000d800ff027b82 */ /* 0x000e620000000800 */
[----:B------:R-:W-:Y:S02]  /*4aec0*/  CS2R R64, SRZ ;  /* 0x0000000000407805 */ /* 0x000fe4000001ff00 */
[----:B------:R-:W-:Y:S02]  /*4aed0*/  CS2R R62, SRZ ;  /* 0x00000000003e7805 */ /* 0x000fe4000001ff00 */
[----:B------:R-:W-:Y:S02]  /*4aee0*/  CS2R R60, SRZ ;  /* 0x00000000003c7805 */ /* 0x000fe4000001ff00 */
[----:B------:R-:W-:Y:S02]  /*4aef0*/  CS2R R58, SRZ ;  /* 0x00000000003a7805 */ /* 0x000fe4000001ff00 */
[----:B------:R-:W-:-:S02]  /*4af00*/  CS2R R56, SRZ ;  /* 0x0000000000387805 */ /* 0x000fc4000001ff00 */
[----:B------:R-:W-:Y:S02]  /*4af10*/  CS2R R54, SRZ ;  /* 0x0000000000367805 */ /* 0x000fe4000001ff00 */
[----:B------:R-:W-:Y:S01]  /*4af20*/  CS2R R52, SRZ ;  /* 0x0000000000347805 */ /* 0x000fe2000001ff00 */
[----:B-1----:R-:W-:-:S07]  /*4af30*/  IMAD R2, R2, UR4, R3 ;  /* 0x0000000402027c24 */ /* 0x002fce000f8e0203 */
.L_x_1204:
[----:B-1---5:R-:W-:Y:S01]  /*4af40*/  LOP3.LUT R3, R32, R30, R28, 0xfe, !PT ;  /* 0x0000001e20037212 */ /* 0x022fe200078efe1c */
[----:B------:R-:W-:Y:S01]  /*4af50*/  BSSY.RECONVERGENT B2, `(.L_x_326) ;  /* 0x0006ff8000027945 */ /* 0x000fe20003800200 */
[----:B------:R-:W-:Y:S01]  /*4af60*/  LOP3.LUT R6, R33, R31, R29, 0xfe, !PT ;  /* 0x0000001f21067212 */ /* 0x000fe200078efe1d */
[----:B------:R-:W-:Y:S01]  /*4af70*/  IMAD.MOV.U32 R4, RZ, RZ, R35 ;  /* 0x000000ffff047224 */ /* 0x000fe200078e0023 */
[----:B------:R-:W-:Y:S01]  /*4af80*/  LOP3.LUT P0, RZ, R3, R34, RZ, 0xfc, !PT ;  /* 0x0000002203ff7212 */ /* 0x000fe2000780fcff */
[----:B------:R-:W-:Y:S02]  /*4af90*/  IMAD.MOV.U32 R3, RZ, RZ, R34 ;  /* 0x000000ffff037224 */ /* 0x000fe400078e0022 */
[----:B------:R-:W-:Y:S01]  /*4afa0*/  IMAD.MOV.U32 R5, RZ, RZ, R32 ;  /* 0x000000ffff057224 */ /* 0x000fe200078e0020 */
[----:B------:R-:W-:Y:S01]  /*4afb0*/  LOP3.LUT P0, RZ, R6, R35, RZ, 0xfc, P0 ;  /* 0x0000002306ff7212 */ /* 0x000fe2000000fcff */
[----:B------:R-:W-:Y:S02]  /*4afc0*/  IMAD.MOV.U32 R7, RZ, RZ, R33 ;  /* 0x000000ffff077224 */ /* 0x000fe400078e0021 */
[----:B------:R-:W-:-:S02]  /*4afd0*/  IMAD.MOV.U32 R6, RZ, RZ, R30 ;  /* 0x000000ffff067224 */ /* 0x000fc400078e001e */
[----:B------:R-:W-:Y:S02]  /*4afe0*/  IMAD.MOV.U32 R8, RZ, RZ, R31 ;  /* 0x000000ffff087224 */ /* 0x000fe400078e001f */
[----:B------:R-:W-:Y:S02]  /*4aff0*/  IMAD.MOV.U32 R9, RZ, RZ, R28 ;  /* 0x000000ffff097224 */ /* 0x000fe400078e001c */
[----:B------:R-:W-:Y:S02]  /*4b000*/  IMAD.MOV.U32 R11, RZ, RZ, R29 ;  /* 0x000000ffff0b7224 */ /* 0x000fe400078e001d */
[----:B------:R-:W-:Y:S02]  /*4b010*/  IMAD.MOV.U32 R13, RZ, RZ, R66 ;  /* 0x000000ffff0d7224 */ /* 0x000fe400078e0042 */
        /* <DEDUP_REMOVED lines=14> */
[----:B------:R-:W-:Y:S01]  /*4b100*/  IMAD.MOV.U32 R26, RZ, RZ, R53 ;  /* 0x000000ffff1a7224 */ /* 0x000fe200078e0035 */
[----:B------:R-:W-:Y:S06]  /*4b110*/  @!P0 BRA `(.L_x_327) ;  /* 0x000006fc006c8947 */ /* 0x000fec0003800000 */
[----:B------:R-:W-:Y:S01]  /*4b120*/  LOP3.LUT R3, R64, R62, R60, 0xfe, !PT ;  /* 0x0000003e40037212 */ /* 0x000fe200078efe3c */
[----:B------:R-:W-:Y:S01]  /*4b130*/  BSSY.RECONVERGENT B3, `(.L_x_328) ;  /* 0x0001bd7000037945 */ /* 0x000fe20003800200 */
[----:B------:R-:W-:Y:S02]  /*4b140*/  LOP3.LUT R4, R65, R63, R61, 0xfe, !PT ;  /* 0x0000003f41047212 */ /* 0x000fe400078efe3d */
[----:B------:R-:W-:Y:S02]  /*4b150*/  CS2R R18, SRZ ;  /* 0x0000000000127805 */ /* 0x000fe4000001ff00 */
[----:B------:R-:W-:Y:S01]  /*4b160*/  LOP3.LUT P0, RZ, R3, R66, RZ, 0xfc, !PT ;  /* 0x0000004203ff7212 */ /* 0x000fe2000780fcff */
[----:B------:R-:W-:Y:S01]  /*4b170*/  IMAD.MOV.U32 R20, RZ, RZ, RZ ;  /* 0x000000ffff147224 */ /* 0x000fe200078e00ff */
[----:B------:R-:W-:Y:S02]  /*4b180*/  CS2R R16, SRZ ;  /* 0x0000000000107805 */ /* 0x000fe4000001ff00 */
[----:B------:R-:W-:-:S02]  /*4b190*/  CS2R R14, SRZ ;  /* 0x00000000000e7805 */ /* 0x000fc4000001ff00 */
[----:B------:R-:W-:Y:S01]  /*4b1a0*/  LOP3.LUT P0, RZ, R4, R67, RZ, 0xfc, P0 ;  /* 0x0000004304ff7212 */ /* 0x000fe2000000fcff */
[----:B------:R-:W-:Y:S01]  /*4b1b0*/  IMAD.MOV.U32 R3, RZ, RZ, RZ ;  /* 0x000000ffff037224 */ /* 0x000fe200078e00ff */
[----:B------:R-:W-:Y:S02]  /*4b1c0*/  CS2R R44, SRZ ;  /* 0x00000000002c7805 */ /* 0x000fe4000001ff00 */
[----:B------:R-:W-:Y:S02]  /*4b1d0*/  CS2R R48, SRZ ;  /* 0x0000000000307805 */ /* 0x000fe4000001ff00 */
[----:B------:R-:W-:Y:S02]  /*4b1e0*/  CS2R R50, SRZ ;  /* 0x0000000000327805 */ /* 0x000fe4000001ff00 */
[----:B------:R-:W-:Y:S02]  /*4b1f0*/  CS2R R46, SRZ ;  /* 0x00000000002e7805 */ /* 0x000fe4000001ff00 */
[----:B------:R-:W-:-:S02]  /*4b200*/  CS2R R42, SRZ ;  /* 0x00000000002a7805 */ /* 0x000fc4000001ff00 */
[----:B------:R-:W-:Y:S02]  /*4b210*/  CS2R R40, SRZ ;  /* 0x0000000000287805 */ /* 0x000fe4000001ff00 */
[----:B------:R-:W-:Y:S02]  /*4b220*/  CS2R R38, SRZ ;  /* 0x0000000000267805 */ /* 0x000fe4000001ff00 */
[----:B------:R-:W-:Y:S01]  /*4b230*/  CS2R R36, SRZ ;  /* 0x0000000000247805 */ /* 0x000fe2000001ff00 */
[----:B------:R-:W-:Y:S06]  /*4b240*/  @!P0 BRA `(.L_x_329) ;  /* 0x000001bc00148947 */ /* 0x000fec0003800000 */
        /* <DEDUP_REMOVED lines=31> */
[----:B------:R-:W-:Y:S02]  /*4b440*/  IMAD.IADD R48, R17, 0x1, R10 ;  /* 0x0000000111307824 */ /* 0x000fe400078e020a */
[----:B------:R-:W-:Y:S01]  /*4b450*/  IMAD.X R25, RZ, RZ, R7, P0 ;  /* 0x000000ffff197224 */ /* 0x000fe200000e0607 */
[----:B------:R-:W-:Y:S01]  /*4b460*/  ISETP.GE.U32.AND P0, PT, R23, R6, PT ;  /* 0x000000061700720c */ /* 0x000fe20003f06070 */
[----:B------:R-:W-:Y:S01]  /*4b470*/  IMAD.X R13, RZ, RZ, RZ, P2 ;  /* 0x000000ffff0d7224 */ /* 0x000fe200010e06ff */
[----:B------:R-:W-:Y:S01]  /*4b480*/  IADD3 RZ, P2, PT, R9, R18, RZ ;  /* 0x0000001209ff7210 */ /* 0x000fe20007f5e0ff */
[----:B------:R-:W-:Y:S01]  /*4b490*/  IMAD.X R40, R48, 0x1, R25, P5 ;  /* 0x0000000130287824 */ /* 0x000fe200028e0619 */
[----:B------:R-:W-:Y:S01]  /*4b4a0*/  ISETP.GE.U32.AND.EX P0, PT, R25, R7, PT, P0 ;  /* 0x000000071900720c */ /* 0x000fe20003f06100 */
[----:B------:R-:W-:Y:S02]  /*4b4b0*/  IMAD.MOV.U32 R12, RZ, RZ, R19 ;  /* 0x000000ffff0c7224 */ /* 0x000fe400078e0013 */
[----:B------:R-:W-:Y:S01]  /*4b4c0*/  IMAD.WIDE.U32 R8, R53, R58, RZ ;  /* 0x0000003a35087225 */ /* 0x000fe200078e00ff */
[----:B------:R-:W-:-:S03]  /*4b4d0*/  ISETP.GE.U32.AND.EX P3, PT, R40, R25, PT, P3 ;  /* 0x000000192800720c */ /* 0x000fc60003f66130 */
[----:B------:R-:W-:Y:S01]  /*4b4e0*/  IMAD.WIDE.U32.X R18, R57, R53, R12, P2 ;  /* 0x0000003539127225 */ /* 0x000fe200010e040c */
[----:B------:R-:W-:Y:S02]  /*4b4f0*/  SEL R13, RZ, 0x1, P0 ;  /* 0x00000001ff0d7807 */ /* 0x000fe40000000000 */
[----:B------:R-:W-:Y:S01]  /*4b500*/  SEL R27, RZ, 0x1, P3 ;  /* 0x00000001ff1b7807 */ /* 0x000fe20001800000 */
[----:B------:R-:W-:Y:S01]  /*4b510*/  IMAD.WIDE.U32 R6, R52, R58, RZ ;  /* 0x0000003a34067225 */ /* 0x000fe200078e00ff */
[----:B------:R-:W-:-:S03]  /*4b520*/  IADD3 R6, P6, PT, R13, R18, RZ ;  /* 0x000000120d067210 */ /* 0x000fc60007fde0ff */
[----:B------:R-:W-:Y:S01]  /*4b530*/  IMAD.WIDE.U32 R22, P2, R59, R52, R8 ;  /* 0x000000343b167225 */ /* 0x000fe20007840008 */
[----:B------:R-:W-:-:S03]  /*4b540*/  IADD3 R27, P3, PT, R6, R27, RZ ;  /* 0x0000001b061b7210 */ /* 0x000fc60007f7e0ff */
[----:B------:R-:W-:Y:S01]  /*4b550*/  IMAD.X R37, RZ, RZ, R19, P6 ;  /* 0x000000ffff257224 */ /* 0x000fe200030e0613 */
[----:B------:R-:W-:Y:S01]  /*4b560*/  IADD3 RZ, P5, PT, R7, R22, RZ ;  /* 0x0000001607ff7210 */ /* 0x000fe20007fbe0ff */
[----:B------:R-:W-:Y:S01]  /*4b570*/  IMAD.WIDE.U32 R24, R54, R52, RZ ;  /* 0x0000003436187225 */ /* 0x000fe200078e00ff */
[----:B------:R-:W-:-:S03]  /*4b580*/  ISETP.GE.U32.AND P6, PT, R27, R6, PT ;  /* 0x000000061b00720c */ /* 0x000fc60003fc6070 */
[----:B------:R-:W-:Y:S01]  /*4b590*/  IMAD.X R22, RZ, RZ, R37, P3 ;  /* 0x000000ffff167224 */ /* 0x000fe200018e0625 */
[----:B------:R-:W-:Y:S01]  /*4b5a0*/  IADD3 RZ, P0, PT, R20, R25, RZ ;  /* 0x0000001914ff7210 */ /* 0x000fe20007f1e0ff */
[----:B------:R-:W-:-:S03]  /*4b5b0*/  IMAD.WIDE.U32 R8, R59, R52, RZ ;  /* 0x000000343b087225 */ /* 0x000fc600078e00ff */
[----:B------:R-:W-:Y:S01]  /*4b5c0*/  ISETP.GE.U32.AND.EX P6, PT, R22, R37, PT, P6 ;  /* 0x000000251600720c */ /* 0x000fe20003fc6160 */
[----:B------:R-:W-:Y:S01]  /*4b5d0*/  IMAD.X R25, RZ, RZ, RZ, P1 ;  /* 0x000000ffff197224 */ /* 0x000fe200008e06ff */
[----:B------:R-:W-:Y:S01]  /*4b5e0*/  ISETP.LT.U32.AND P1, PT, R6, R18, PT ;  /* 0x000000120600720c */ /* 0x000fe20003f21070 */
[----:B------:R-:W-:-:S03]  /*4b5f0*/  IMAD.WIDE.U32 R12, R58, R52, RZ ;  /* 0x000000343a0c7225 */ /* 0x000fc600078e00ff */
[----:B------:R-:W-:Y:S01]  /*4b600*/  ISETP.LT.U32.OR.EX P1, PT, R37, R19, !P6, P1 ;  /* 0x000000132500720c */ /* 0x000fe20007721510 */
[----:B------:R-:W-:Y:S01]  /*4b610*/  IMAD.WIDE.U32 R8, P3, R58, R53, R8 ;  /* 0x000000353a087225 */ /* 0x000fe20007860008 */
[----:B------:R-:W-:Y:S02]  /*4b620*/  IADD3 R36, P6, PT, R27, R12, RZ ;  /* 0x0000000c1b247210 */ /* 0x000fe40007fde0ff */
[----:B------:R-:W-:Y:S01]  /*4b630*/  SEL R19, RZ, 0x1, !P1 ;  /* 0x00000001ff137807 */ /* 0x000fe20004800000 */
[----:B------:R-:W-:-:S04]  /*4b640*/  IMAD.WIDE.U32 R6, R54, R52, R14 ;  /* 0x0000003436067225 */ /* 0x000fc800078e000e */
[----:B------:R-:W-:Y:S02]  /*4b650*/  IMAD.MOV.U32 R24, RZ, RZ, R21 ;  /* 0x000000ffff187224 */ /* 0x000fe400078e0015 */
[----:B------:R-:W-:Y:S02]  /*4b660*/  IMAD.IADD R18, R13, 0x1, R8 ;  /* 0x000000010d127824 */ /* 0x000fe400078e0208 */
[----:B------:R-:W-:Y:S01]  /*4b670*/  IMAD.WIDE.U32.X R24, R55, R53, R24, P0 ;  /* 0x0000003537187225 */ /* 0x000fe200000e0418 */
[----:B------:R-:W-:-:S03]  /*4b680*/  ISETP.GE.U32.AND P0, PT, R6, R14, PT ;  /* 0x0000000e0600720c */ /* 0x000fc60003f06070 */
[----:B------:R-:W-:Y:S02]  /*4b690*/  IMAD.IADD R14, R20, 0x1, R7 ;  /* 0x00000001140e7824 */ /* 0x000fe400078e0207 */
[----:B------:R-:W-:Y:S01]  /*4b6a0*/  IMAD.X R21, RZ, RZ, RZ, P2 ;  /* 0x000000ffff157224 */ /* 0x000fe200010e06ff */
[----:B------:R-:W-:Y:S01]  /*4b6b0*/  ISETP.GE.U32.AND P2, PT, R36, R27, PT ;  /* 0x0000001b2400720c */ /* 0x000fe20003f46070 */
[----:B------:R-:W-:Y:S01]  /*4b6c0*/  IMAD.X R37, R18, 0x1, R22, P6 ;  /* 0x0000000112257824 */ /* 0x000fe200030e0616 */
[----:B------:R-:W-:Y:S01]  /*4b6d0*/  ISETP.GE.U32.AND.EX P0, PT, R14, R15, PT, P0 ;  /* 0x0000000f0e00720c */ /* 0x000fe20003f06100 */
[----:B------:R-:W-:Y:S01]  /*4b6e0*/  IMAD.MOV.U32 R20, RZ, RZ, R23 ;  /* 0x000000ffff147224 */ /* 0x000fe200078e0017 */
[----:B------:R-:W-:Y:S01]  /*4b6f0*/  IADD3 R15, P1, PT, R38, R24, RZ ;  /* 0x00000018260f7210 */ /* 0x000fe20007f3e0ff */
[----:B------:R-:W-:Y:S01]  /*4b700*/  IMAD.MOV.U32 R46, RZ, RZ, RZ ;  /* 0x000000ffff2e7224 */ /* 0x000fe200078e00ff */
[----:B------:R-:W-:Y:S01]  /*4b710*/  ISETP.GE.U32.AND.EX P2, PT, R37, R22, PT, P2 ;  /* 0x000000162500720c */ /* 0x000fe20003f46120 */
[----:B------:R-:W-:Y:S01]  /*4b720*/  IMAD.WIDE.U32.X R20, R59, R53, R20, P5 ;  /* 0x000000353b147225 */ /* 0x000fe200028e0414 */
[----:B------:R-:W-:-:S02]  /*4b730*/  SEL R26, RZ, 0x1, P0 ;  /* 0x00000001ff1a7807 */ /* 0x000fc40000000000 */
[----:B------:R-:W-:Y:S01]  /*4b740*/  SEL R43, RZ, 0x1, P2 ;  /* 0x00000001ff2b7807 */ /* 0x000fe20001000000 */
[----:B------:R-:W-:Y:S01]  /*4b750*/  IMAD.WIDE.U32 R22, R55, R54, RZ ;  /* 0x0000003637167225 */ /* 0x000fe200078e00ff */
[----:B------:R-:W-:Y:S02]  /*4b760*/  IADD3 R24, P0, PT, R19, R20, RZ ;  /* 0x0000001413187210 */ /* 0x000fe40007f1e0ff */
[C---:B------:R-:W-:Y:S01]  /*4b770*/  IADD3 R26, P5, PT, R15.reuse, R26, RZ ;  /* 0x0000001a0f1a7210 */ /* 0x040fe20007fbe0ff */
        /* <DEDUP_REMOVED lines=8> */
[----:B------:R-:W-:Y:S01]  /*4b800*/  IMAD.WIDE.U32 R38, R54, R54, R26 ;  /* 0x0000003636267225 */ /* 0x000fe200078e001a */
[----:B------:R-:W-:-:S02]  /*4b810*/  ISETP.LT.U32.AND P1, PT, R24, R20, PT ;  /* 0x000000141800720c */ /* 0x000fc40003f21070 */
[----:B------:R-:W-:Y:S01]  /*4b820*/  ISETP.GE.U32.AND.EX P5, PT, R45, R25, PT, P5 ;  /* 0x000000192d00720c */ /* 0x000fe20003fa6150 */
[----:B------:R-:W-:Y:S01]  /*4b830*/  IMAD.WIDE.U32 R22, P6, R54, R55, R22 ;  /* 0x0000003736167225 */ /* 0x000fe200078c0016 */
[----:B------:R-:W-:Y:S02]  /*4b840*/  ISETP.GE.U32.AND.EX P2, PT, R19, R40, PT, P2 ;  /* 0x000000281300720c */ /* 0x000fe40003f46120 */
[----:B------:R-:W-:Y:S01]  /*4b850*/  ISETP.GE.U32.AND.EX P0, PT, R27, R19, PT, P0 ;  /* 0x000000131b00720c */ /* 0x000fe20003f06100 */
[----:B------:R-:W-:Y:S01]  /*4b860*/  IMAD.IADD R49, R22, 0x1, R39 ;  /* 0x0000000116317824 */ /* 0x000fe200078e0227 */
[----:B------:R-:W-:Y:S01]  /*4b870*/  ISETP.LT.U32.OR.EX P1, PT, R25, R21, !P5, P1 ;  /* 0x000000151900720c */ /* 0x000fe20006f21510 */
[----:B------:R-:W-:Y:S01]  /*4b880*/  IMAD.WIDE.U32 R20, R54, R54, RZ ;  /* 0x0000003636147225 */ /* 0x000fe200078e00ff */
[----:B------:R-:W-:Y:S02]  /*4b890*/  ISETP.GE.U32.AND P5, PT, R38, R26, PT ;  /* 0x0000001a2600720c */ /* 0x000fe40003fa6070 */
[----:B------:R-:W-:Y:S01]  /*4b8a0*/  SEL R42, RZ, 0x1, !P1 ;  /* 0x00000001ff2a7807 */ /* 0x000fe20004800000 */
[----:B------:R-:W-:Y:S01]  /*4b8b0*/  IMAD.X R25, RZ, RZ, RZ, P6 ;  /* 0x000000ffff197224 */ /* 0x000fe200030e06ff */
[----:B------:R-:W-:Y:S01]  /*4b8c0*/  IADD3 RZ, P6, PT, R21, R22, RZ ;  /* 0x0000001615ff7210 */ /* 0x000fe20007fde0ff */
[----:B------:R-:W-:Y:S01]  /*4b8d0*/  IMAD.MOV.U32 R24, RZ, RZ, R23 ;  /* 0x000000ffff187224 */ /* 0x000fe200078e0017 */
[----:B------:R-:W-:-:S03]  /*4b8e0*/  ISETP.GE.U32.AND.EX P5, PT, R49, R27, PT, P5 ;  /* 0x0000001b3100720c */ /* 0x000fc60003fa6150 */
[----:B------:R-:W-:Y:S01]  /*4b8f0*/  IMAD.WIDE.U32.X R20, R55, R55, R24, P6 ;  /* 0x0000003737147225 */ /* 0x000fe200030e0418 */
        /* <DEDUP_REMOVED lines=16> */
.L_x_331:
[----:B------:R-:W-:Y:S05]  /*4ba00*/  BSYNC.RECONVERGENT B4 ;  /* 0x0000000000047941 */ /* 0x000fea0003800200 */
.L_x_330:
[----:B------:R-:W-:Y:S01]  /*4ba10*/  IADD3 R15, P0, PT, R36, R20, RZ ;  /* 0x00000014240f7210 */ /* 0x000fe20007f1e0ff */
[----:B------:R-:W-:Y:S01]  /*4ba20*/  IMAD.WIDE.U32 R40, R56, R54, RZ ;  /* 0x0000003638287225 */ /* 0x000fe200078e00ff */
[----:B------:R-:W-:Y:S02]  /*4ba30*/  BSSY.RECONVERGENT B4, `(.L_x_332) ;  /* 0x000006d000047945 */ /* 0x000fe40003800200 */
[----:B------:R-:W-:Y:S01]  /*4ba40*/  IADD3 R39, P1, PT, R15, R22, RZ ;  /* 0x000000160f277210 */ /* 0x000fe20007f3e0ff */
[----:B------:R-:W-:Y:S02]  /*4ba50*/  IMAD.X R19, R37, 0x1, R21, P0 ;  /* 0x0000000125137824 */ /* 0x000fe400000e0615 */
[----:B------:R-:W-:Y:S01]  /*4ba60*/  IMAD.WIDE.U32 R22, R55, R56, RZ ;  /* 0x0000003837167225 */ /* 0x000fe200078e00ff */
[C---:B------:R-:W-:Y:S02]  /*4ba70*/  ISETP.GE.U32.AND P0, PT, R39.reuse, R15, PT ;  /* 0x0000000f2700720c */ /* 0x040fe40003f06070 */
[----:B------:R-:W-:Y:S01]  /*4ba80*/  IADD3 R44, P6, PT, R39, R40, RZ ;  /* 0x00000028272c7210 */ /* 0x000fe20007fde0ff */
[----:B------:R-:W-:Y:S01]  /*4ba90*/  IMAD.X R50, RZ, RZ, R19, P1 ;  /* 0x000000ffff327224 */ /* 0x000fe200008e0613 */
[----:B------:R-:W-:Y:S01]  /*4baa0*/  ISETP.GE.U32.AND P1, PT, R15, R36, PT ;  /* 0x000000240f00720c */ /* 0x000fe20003f26070 */
[----:B------:R-:W-:-:S03]  /*4bab0*/  IMAD.WIDE.U32 R20, R57, R54, RZ ;  /* 0x0000003639147225 */ /* 0x000fc600078e00ff */
[----:B------:R-:W-:Y:S01]  /*4bac0*/  ISETP.GE.U32.AND.EX P0, PT, R50, R19, PT, P0 ;  /* 0x000000133200720c */ /* 0x000fe20003f06100 */
[----:B------:R-:W-:-:S03]  /*4bad0*/  IMAD.WIDE.U32 R24, P5, R57, R54, R22 ;  /* 0x0000003639187225 */ /* 0x000fc600078a0016 */
[----:B------:R-:W-:Y:S01]  /*4bae0*/  ISETP.GE.U32.AND.EX P0, PT, R19, R37, P0, P1 ;  /* 0x000000251300720c */ /* 0x000fe20000706110 */
[----:B------:R-:W-:Y:S01]  /*4baf0*/  IMAD.WIDE.U32 R22, R54, R56, RZ ;  /* 0x0000003836167225 */ /* 0x000fe200078e00ff */
[----:B------:R-:W-:-:S03]  /*4bb00*/  ISETP.GE.U32.AND P1, PT, R44, R39, PT ;  /* 0x000000272c00720c */ /* 0x000fc60003f26070 */
[----:B------:R-:W-:-:S04]  /*4bb10*/  IMAD.WIDE.U32 R20, P2, R56, R55, R20 ;  /* 0x0000003738147225 */ /* 0x000fc80007840014 */
[----:B------:R-:W-:Y:S01]  /*4bb20*/  IMAD.X R27, RZ, RZ, RZ, P5 ;  /* 0x000000ffff1b7224 */ /* 0x000fe200028e06ff */
[----:B------:R-:W-:Y:S01]  /*4bb30*/  IADD3 RZ, P5, PT, R23, R24, RZ ;  /* 0x0000001817ff7210 */ /* 0x000fe20007fbe0ff */
[----:B------:R-:W-:Y:S02]  /*4bb40*/  IMAD.IADD R51, R41, 0x1, R20 ;  /* 0x0000000129337824 */ /* 0x000fe400078e0214 */
[----:B------:R-:W-:Y:S02]  /*4bb50*/  IMAD.MOV.U32 R26, RZ, RZ, R25 ;  /* 0x000000ffff1a7224 */ /* 0x000fe400078e0019 */
[----:B------:R-:W-:Y:S02]  /*4bb60*/  IMAD.X R47, R51, 0x1, R50, P6 ;  /* 0x00000001332f7824 */ /* 0x000fe400030e0632 */
[----:B------:R-:W-:Y:S01]  /*4bb70*/  IMAD.WIDE.U32.X R22, R57, R55, R26, P5 ;  /* 0x0000003739167225 */ /* 0x000fe200028e041a */
[----:B------:R-:W-:Y:S02]  /*4bb80*/  @!P0 IADD3 R43, P5, PT, R43, 0x1, RZ ;  /* 0x000000012b2b8810 */ /* 0x000fe40007fbe0ff */
[----:B------:R-:W-:Y:S01]  /*4bb90*/  ISETP.GE.U32.AND.EX P1, PT, R47, R50, PT, P1 ;  /* 0x000000322f00720c */ /* 0x000fe20003f26110 */
[----:B------:R-:W-:Y:S01]  /*4bba0*/  IMAD.X R37, RZ, RZ, RZ, P4 ;  /* 0x000000ffff257224 */ /* 0x000fe200020e06ff */
[----:B------:R-:W-:Y:S01]  /*4bbb0*/  IADD3 RZ, P4, PT, R10, R17, RZ ;  /* 0x000000110aff7210 */ /* 0x000fe20007f9e0ff */
[----:B------:R-:W-:Y:S01]  /*4bbc0*/  @!P0 IMAD.X R45, RZ, RZ, R45, P5 ;  /* 0x000000ffff2d8224 */ /* 0x000fe200028e062d */
[----:B------:R-:W-:Y:S01]  /*4bbd0*/  IADD3 R22, P5, PT, R43, R22, RZ ;  /* 0x000000162b167210 */ /* 0x000fe20007fbe0ff */
[----:B------:R-:W-:Y:S01]  /*4bbe0*/  IMAD.MOV.U32 R36, RZ, RZ, R11 ;  /* 0x000000ffff247224 */ /* 0x000fe200078e000b */
[----:B------:R-:W-:Y:S01]  /*4bbf0*/  SEL R39, RZ, 0x1, P1 ;  /* 0x00000001ff277807 */ /* 0x000fe20000800000 */
[----:B------:R-:W-:-:S03]  /*4bc00*/  IMAD.WIDE.U32 R26, R55, R58, RZ ;  /* 0x0000003a371a7225 */ /* 0x000fc600078e00ff */
[C---:B------:R-:W-:Y:S01]  /*4bc10*/  IADD3 R39, P1, PT, R22.reuse, R39, RZ ;  /* 0x0000002716277210 */ /* 0x040fe20007f3e0ff */
[----:B------:R-:W-:Y:S01]  /*4bc20*/  IMAD.X R24, R45, 0x1, R23, P5 ;  /* 0x000000012d187824 */ /* 0x000fe200028e0617 */
[----:B------:R-:W-:Y:S01]  /*4bc30*/  ISETP.LT.U32.AND P5, PT, R22, R43, PT ;  /* 0x0000002b1600720c */ /* 0x000fe20003fa1070 */
[----:B------:R-:W-:Y:S01]  /*4bc40*/  IMAD.WIDE.U32.X R36, R57, R53, R36, P4 ;  /* 0x0000003539247225 */ /* 0x000fe200020e0424 */
[----:B------:R-:W-:Y:S02]  /*4bc50*/  ISETP.GE.U32.AND P6, PT, R39, R22, PT ;  /* 0x000000162700720c */ /* 0x000fe40003fc6070 */
[----:B------:R-:W-:Y:S01]  /*4bc60*/  IADD3 R16, P4, PT, R16, R38, RZ ;  /* 0x0000002610107210 */ /* 0x000fe20007f9e0ff */
[----:B------:R-:W-:Y:S01]  /*4bc70*/  IMAD.X R17, RZ, RZ, R24, P1 ;  /* 0x000000ffff117224 */ /* 0x000fe200008e0618 */
[----:B------:R-:W-:Y:S01]  /*4bc80*/  @!P0 ISETP.NE.U32.AND P1, PT, R43, RZ, PT ;  /* 0x000000ff2b00820c */ /* 0x000fe20003f25070 */
[----:B------:R-:W-:-:S03]  /*4bc90*/  IMAD.WIDE.U32 R22, R59, R54, RZ ;  /* 0x000000363b167225 */ /* 0x000fc600078e00ff */
[----:B------:R-:W-:Y:S01]  /*4bca0*/  ISETP.GE.U32.AND.EX P6, PT, R17, R24, PT, P6 ;  /* 0x000000181100720c */ /* 0x000fe20003fc6160 */
[----:B------:R-:W-:Y:S01]  /*4bcb0*/  IMAD.WIDE.U32 R10, R58, R54, RZ ;  /* 0x000000363a0a7225 */ /* 0x000fe200078e00ff */
[----:B------:R-:W-:Y:S02]  /*4bcc0*/  @!P0 ISETP.NE.AND.EX P1, PT, R45, RZ, PT, P1 ;  /* 0x000000ff2d00820c */ /* 0x000fe40003f25310 */
[----:B------:R-:W-:Y:S01]  /*4bcd0*/  ISETP.LT.U32.OR.EX P5, PT, R24, R45, !P6, P5 ;  /* 0x0000002d1800720c */ /* 0x000fe200077a1550 */
[----:B------:R-:W-:Y:S02]  /*4bce0*/  IMAD.X R15, R49, 0x1, R48, P4 ;  /* 0x00000001310f7824 */ /* 0x000fe400020e0630 */
[----:B------:R-:W-:Y:S01]  /*4bcf0*/  IMAD.WIDE.U32 R22, P4, R58, R55, R22 ;  /* 0x000000373a167225 */ /* 0x000fe20007880016 */
[----:B------:R-:W-:-:S03]  /*4bd00*/  SEL R19, RZ, 0x1, !P5 ;  /* 0x00000001ff137807 */ /* 0x000fc60006800000 */
[----:B------:R-:W-:Y:S01]  /*4bd10*/  IMAD.WIDE.U32 R24, R54, R58, RZ ;  /* 0x0000003a36187225 */ /* 0x000fe200078e00ff */
[----:B------:R-:W-:Y:S02]  /*4bd20*/  @!P0 SEL R24, RZ, 0x1, P1 ;  /* 0x00000001ff188807 */ /* 0x000fe40000800000 */
[----:B------:R-:W-:Y:S01]  /*4bd30*/  IADD3 R43, P1, PT, R39, R10, RZ ;  /* 0x0000000a272b7210 */ /* 0x000fe20007f3e0ff */
[----:B------:R-:W-:-:S04]  /*4bd40*/  IMAD.WIDE.U32 R26, P6, R59, R54, R26 ;  /* 0x000000363b1a7225 */ /* 0x000fc800078c001a */
[----:B------:R-:W-:Y:S01]  /*4bd50*/  IMAD.IADD R48, R11, 0x1, R22 ;  /* 0x000000010b307824 */ /* 0x000fe200078e0216 */
        /* <DEDUP_REMOVED lines=17> */
[----:B------:R-:W-:Y:S02]  /*4be70*/  IADD3 R17, P1, PT, R44, R36, RZ ;  /* 0x000000242c117210 */ /* 0x000fe40007f3e0ff */
[----:B------:R-:W-:Y:S01]  /*4be80*/  SEL R24, RZ, 0x1, P0 ;  /* 0x00000001ff187807 */ /* 0x000fe20000000000 */
[----:B------:R-:W-:Y:S01]  /*4be90*/  IMAD.X R42, RZ, RZ, R25, P5 ;  /* 0x000000ffff2a7224 */ /* 0x000fe200028e0619 */
[----:B------:R-:W-:Y:S01]  /*4bea0*/  ISETP.GE.U32.AND P0, PT, R45, R38, PT ;  /* 0x000000262d00720c */ /* 0x000fe20003f06070 */
[----:B------:R-:W-:Y:S01]  /*4beb0*/  IMAD.X R36, R47, 0x1, R37, P1 ;  /* 0x000000012f247824 */ /* 0x000fe200008e0625 */
[----:B------:R-:W-:Y:S02]  /*4bec0*/  IADD3 R24, P6, PT, R17, R24, RZ ;  /* 0x0000001811187210 */ /* 0x000fe40007fde0ff */
[----:B------:R-:W-:-:S02]  /*4bed0*/  ISETP.LT.U32.AND P1, PT, R38, R19, PT ;  /* 0x000000132600720c */ /* 0x000fc40003f21070 */
[----:B------:R-:W-:Y:S01]  /*4bee0*/  ISETP.GE.U32.AND.EX P0, PT, R42, R25, PT, P0 ;  /* 0x000000192a00720c */ /* 0x000fe20003f06100 */
[----:B------:R-:W-:Y:S01]  /*4bef0*/  IMAD.X R19, RZ, RZ, R36, P6 ;  /* 0x000000ffff137224 */ /* 0x000fe200030e0624 */
[----:B------:R-:W-:Y:S01]  /*4bf00*/  ISETP.GE.U32.AND P5, PT, R17, R44, PT ;  /* 0x0000002c1100720c */ /* 0x000fe20003fa6070 */
[----:B------:R-:W-:Y:S01]  /*4bf10*/  IMAD.MOV.U32 R44, RZ, RZ, RZ ;  /* 0x000000ffff2c7224 */ /* 0x000fe200078e00ff */
[----:B------:R-:W-:Y:S01]  /*4bf20*/  ISETP.LT.U32.OR.EX P1, PT, R25, R27, !P0, P1 ;  /* 0x0000001b1900720c */ /* 0x000fe20004721510 */
[----:B------:R-:W-:Y:S01]  /*4bf30*/  IMAD.X R25, RZ, RZ, RZ, P2 ;  /* 0x000000ffff197224 */ /* 0x000fe200010e06ff */
[----:B------:R-:W-:Y:S02]  /*4bf40*/  ISETP.GE.U32.AND P0, PT, R24, R17, PT ;  /* 0x000000111800720c */ /* 0x000fe40003f06070 */
[----:B------:R-:W-:Y:S02]  /*4bf50*/  ISETP.GE.U32.AND.EX P5, PT, R36, R47, PT, P5 ;  /* 0x0000002f2400720c */ /* 0x000fe40003fa6150 */
[----:B------:R-:W-:-:S02]  /*4bf60*/  ISETP.GE.U32.AND.EX P0, PT, R19, R36, PT, P0 ;  /* 0x000000241300720c */ /* 0x000fc40003f06100 */
[----:B------:R-:W-:-:S04]  /*4bf70*/  IADD3 R49, P6, PT, R24, R40, RZ ;  /* 0x0000002818317210 */ /* 0x000fc80007fde0ff */
[----:B------:R-:W-:Y:S01]  /*4bf80*/  ISETP.GE.U32.AND P2, PT, R49, R24, PT ;  /* 0x000000183100720c */ /* 0x000fe20003f46070 */
[----:B------:R-:W-:Y:S01]  /*4bf90*/  IMAD.X R51, R19, 0x1, R51, P6 ;  /* 0x0000000113337824 */ /* 0x000fe200030e0633 */
[----:B------:R-:W-:Y:S01]  /*4bfa0*/  IADD3 RZ, P6, PT, R20, R41, RZ ;  /* 0x0000002914ff7210 */ /* 0x000fe20007fde0ff */
[----:B------:R-:W-:Y:S01]  /*4bfb0*/  IMAD.MOV.U32 R24, RZ, RZ, R21 ;  /* 0x000000ffff187224 */ /* 0x000fe200078e0015 */
[----:B------:R-:W-:Y:S02]  /*4bfc0*/  SEL R41, RZ, 0x1, !P1 ;  /* 0x00000001ff297807 */ /* 0x000fe40004800000 */
[----:B------:R-:W-:Y:S01]  /*4bfd0*/  ISETP.GE.U32.AND.EX P2, PT, R51, R19, PT, P2 ;  /* 0x000000133300720c */ /* 0x000fe20003f46120 */
[----:B------:R-:W-:-:S03]  /*4bfe0*/  IMAD.WIDE.U32.X R20, R57, R55, R24, P6 ;  /* 0x0000003739147225 */ /* 0x000fc600030e0418 */
        /* <DEDUP_REMOVED lines=17> */
.L_x_333:
[----:B------:R-:W-:Y:S05]  /*4c100*/  BSYNC.RECONVERGENT B4 ;  /* 0x0000000000047941 */ /* 0x000fea0003800200 */
.L_x_332:
[----:B------:R-:W-:Y:S01]  /*4c110*/  IADD3 R17, P0, PT, R43, R20, RZ ;  /* 0x000000142b117210 */ /* 0x000fe20007f1e0ff */
[----:B------:R-:W-:Y:S03]  /*4c120*/  BSSY.RECONVERGENT B4, `(.L_x_334) ;  /* 0x000006a000047945 */ /* 0x000fe60003800200 */
[----:B------:R-:W-:Y:S01]  /*4c130*/  IADD3 R38, P1, PT, R17, R38, RZ ;  /* 0x0000002611267210 */ /* 0x000fe20007f3e0ff */
[----:B------:R-:W-:Y:S02]  /*4c140*/  IMAD.X R19, R26, 0x1, R21, P0 ;  /* 0x000000011a137824 */ /* 0x000fe400000e0615 */
[----:B------:R-:W-:Y:S01]  /*4c150*/  IMAD.WIDE.U32 R20, R57, R56, RZ ;  /* 0x0000003839147225 */ /* 0x000fe200078e00ff */
[----:B------:R-:W-:-:S03]  /*4c160*/  ISETP.GE.U32.AND P0, PT, R38, R17, PT ;  /* 0x000000112600720c */ /* 0x000fc60003f06070 */
[----:B------:R-:W-:Y:S01]  /*4c170*/  IMAD.X R39, RZ, RZ, R19, P1 ;  /* 0x000000ffff277224 */ /* 0x000fe200008e0613 */
[----:B------:R-:W-:Y:S02]  /*4c180*/  ISETP.GE.U32.AND P1, PT, R17, R43, PT ;  /* 0x0000002b1100720c */ /* 0x000fe40003f26070 */
[----:B------:R-:W-:Y:S01]  /*4c190*/  IADD3 R17, P6, PT, R49, R12, RZ ;  /* 0x0000000c31117210 */ /* 0x000fe20007fde0ff */
[----:B------:R-:W-:Y:S01]  /*4c1a0*/  IMAD.WIDE.U32 R36, R56, R56, R38 ;  /* 0x0000003838247225 */ /* 0x000fe200078e0026 */
[----:B------:R-:W-:-:S03]  /*4c1b0*/  ISETP.GE.U32.AND.EX P0, PT, R39, R19, PT, P0 ;  /* 0x000000132700720c */ /* 0x000fc60003f06100 */
[----:B------:R-:W-:Y:S01]  /*4c1c0*/  IMAD.X R18, R51, 0x1, R18, P6 ;  /* 0x0000000133127824 */ /* 0x000fe200030e0612 */
        /* <DEDUP_REMOVED lines=8> */
[----:B------:R-:W-:Y:S01]  /*4c250*/  @!P0 IADD3 R45, P5, PT, R45, 0x1, RZ ;  /* 0x000000012d2d8810 */ /* 0x000fe20007fbe0ff */
[----:B------:R-:W-:Y:S01]  /*4c260*/  IMAD.WIDE.U32 R24, R57, R58, RZ ;  /* 0x0000003a39187225 */ /* 0x000fe200078e00ff */
[----:B------:R-:W-:-:S03]  /*4c270*/  ISETP.GE.U32.AND.EX P1, PT, R43, R39, PT, P1 ;  /* 0x000000272b00720c */ /* 0x000fc60003f26110 */
[----:B------:R-:W-:Y:S01]  /*4c280*/  IMAD.WIDE.U32.X R20, R57, R57, R26, P2 ;  /* 0x0000003939147225 */ /* 0x000fe200010e041a */
[----:B------:R-:W-:-:S03]  /*4c290*/  SEL R19, RZ, 0x1, P1 ;  /* 0x00000001ff137807 */ /* 0x000fc60000800000 */
[----:B------:R-:W-:Y:S01]  /*4c2a0*/  @!P0 IMAD.X R42, RZ, RZ, R42, P5 ;  /* 0x000000ffff2a8224 */ /* 0x000fe200028e062a */
[----:B------:R-:W-:Y:S01]  /*4c2b0*/  IADD3 R20, P2, PT, R45, R20, RZ ;  /* 0x000000142d147210 */ /* 0x000fe20007f5e0ff */
[----:B------:R-:W-:Y:S01]  /*4c2c0*/  IMAD.X R27, RZ, RZ, RZ, P3 ;  /* 0x000000ffff1b7224 */ /* 0x000fe200018e06ff */
[----:B------:R-:W-:Y:S01]  /*4c2d0*/  IADD3 RZ, P3, PT, R8, R13, RZ ;  /* 0x0000000d08ff7210 */ /* 0x000fe20007f7e0ff */
[----:B------:R-:W-:Y:S01]  /*4c2e0*/  IMAD.WIDE.U32 R12, R59, R56, RZ ;  /* 0x000000383b0c7225 */ /* 0x000fe200078e00ff */
[----:B------:R-:W-:-:S03]  /*4c2f0*/  IADD3 R19, P5, PT, R20, R19, RZ ;  /* 0x0000001314137210 */ /* 0x000fc60007fbe0ff */
[----:B------:R-:W-:Y:S01]  /*4c300*/  IMAD.X R21, R42, 0x1, R21, P2 ;  /* 0x000000012a157824 */ /* 0x000fe200010e0615 */
[----:B------:R-:W-:Y:S01]  /*4c310*/  ISETP.GE.U32.AND P1, PT, R19, R20, PT ;  /* 0x000000141300720c */ /* 0x000fe20003f26070 */
[----:B------:R-:W-:Y:S01]  /*4c320*/  IMAD.MOV.U32 R26, RZ, RZ, R9 ;  /* 0x000000ffff1a7224 */ /* 0x000fe200078e0009 */
[----:B------:R-:W-:Y:S01]  /*4c330*/  @!P0 ISETP.NE.U32.AND P2, PT, R45, RZ, PT ;  /* 0x000000ff2d00820c */ /* 0x000fe20003f45070 */
[----:B------:R-:W-:Y:S01]  /*4c340*/  IMAD.X R40, RZ, RZ, R21, P5 ;  /* 0x000000ffff287224 */ /* 0x000fe200028e0615 */
[----:B------:R-:W-:Y:S01]  /*4c350*/  ISETP.LT.U32.AND P5, PT, R20, R45, PT ;  /* 0x0000002d1400720c */ /* 0x000fe20003fa1070 */
[----:B------:R-:W-:Y:S01]  /*4c360*/  IMAD.WIDE.U32 R38, R58, R56, RZ ;  /* 0x000000383a267225 */ /* 0x000fe200078e00ff */
[----:B------:R-:W-:Y:S02]  /*4c370*/  @!P0 ISETP.NE.AND.EX P2, PT, R42, RZ, PT, P2 ;  /* 0x000000ff2a00820c */ /* 0x000fe40003f45320 */
[----:B------:R-:W-:Y:S02]  /*4c380*/  ISETP.GE.U32.AND.EX P1, PT, R40, R21, PT, P1 ;  /* 0x000000152800720c */ /* 0x000fe40003f26110 */
[----:B------:R-:W-:-:S02]  /*4c390*/  @!P0 SEL R37, RZ, 0x1, P2 ;  /* 0x00000001ff258807 */ /* 0x000fc40001000000 */
[----:B------:R-:W-:Y:S01]  /*4c3a0*/  ISETP.LT.U32.OR.EX P1, PT, R21, R42, !P1, P5 ;  /* 0x0000002a1500720c */ /* 0x000fe20004f21550 */
[----:B------:R-:W-:Y:S01]  /*4c3b0*/  IMAD.WIDE.U32 R20, R56, R58, RZ ;  /* 0x0000003a38147225 */ /* 0x000fe200078e00ff */
[----:B------:R-:W-:Y:S02]  /*4c3c0*/  ISETP.GE.U32.AND P2, PT, R17, R49, PT ;  /* 0x000000311100720c */ /* 0x000fe40003f46070 */
[----:B------:R-:W-:Y:S01]  /*4c3d0*/  SEL R42, RZ, 0x1, !P1 ;  /* 0x00000001ff2a7807 */ /* 0x000fe20004800000 */
[----:B------:R-:W-:Y:S01]  /*4c3e0*/  IMAD.WIDE.U32 R24, P5, R59, R56, R24 ;  /* 0x000000383b187225 */ /* 0x000fe200078a0018 */
[----:B------:R-:W-:-:S03]  /*4c3f0*/  ISETP.GE.U32.AND.EX P2, PT, R18, R51, PT, P2 ;  /* 0x000000331200720c */ /* 0x000fc60003f46120 */
[----:B------:R-:W-:Y:S01]  /*4c400*/  IMAD.MOV.U32 R20, RZ, RZ, R25 ;  /* 0x000000ffff147224 */ /* 0x000fe200078e0019 */
[----:B------:R-:W-:Y:S01]  /*4c410*/  IADD3 RZ, P6, PT, R21, R24, RZ ;  /* 0x0000001815ff7210 */ /* 0x000fe20007fde0ff */
[----:B------:R-:W-:Y:S02]  /*4c420*/  IMAD.X R21, RZ, RZ, RZ, P5 ;  /* 0x000000ffff157224 */ /* 0x000fe400028e06ff */
[----:B------:R-:W-:-:S04]  /*4c430*/  IMAD.WIDE.U32 R8, P5, R58, R57, R12 ;  /* 0x000000393a087225 */ /* 0x000fc800078a000c */
[----:B------:R-:W-:Y:S01]  /*4c440*/  IMAD.WIDE.U32.X R24, R59, R53, R26, P3 ;  /* 0x000000353b187225 */ /* 0x000fe200018e041a */
[----:B------:R-:W-:Y:S02]  /*4c450*/  IADD3 R27, P1, PT, R19, R38, RZ ;  /* 0x00000026131b7210 */ /* 0x000fe40007f3e0ff */
[----:B------:R-:W-:Y:S01]  /*4c460*/  @!P0 IADD3 R41, P3, PT, R37, R41, RZ ;  /* 0x0000002925298210 */ /* 0x000fe20007f7e0ff */
[----:B------:R-:W-:Y:S02]  /*4c470*/  IMAD.IADD R45, R39, 0x1, R8 ;  /* 0x00000001272d7824 */ /* 0x000fe400078e0208 */
[----:B------:R-:W-:Y:S01]  /*4c480*/  IMAD.WIDE.U32.X R12, R59, R57, R20, P6 ;  /* 0x000000393b0c7225 */ /* 0x000fe200030e0414 */
[----:B------:R-:W-:Y:S02]  /*4c490*/  ISETP.GE.U32.AND P6, PT, R27, R19, PT ;  /* 0x000000131b00720c */ /* 0x000fe40003fc6070 */
[----:B------:R-:W-:Y:S01]  /*4c4a0*/  SEL R20, RZ, 0x1, P2 ;  /* 0x00000001ff147807 */ /* 0x000fe20001000000 */
[----:B------:R-:W-:Y:S01]  /*4c4b0*/  @!P0 IMAD.X R44, RZ, RZ, R44, P3 ;  /* 0x000000ffff2c8224 */ /* 0x000fe200018e062c */
[----:B------:R-:W-:Y:S01]  /*4c4c0*/  IADD3 R19, P3, PT, R36, R24, RZ ;  /* 0x0000001824137210 */ /* 0x000fe20007f7e0ff */
[----:B------:R-:W-:Y:S01]  /*4c4d0*/  IMAD.X R21, R45, 0x1, R40, P1 ;  /* 0x000000012d157824 */ /* 0x000fe200008e0628 */
[----:B------:R-:W-:Y:S01]  /*4c4e0*/  IADD3 R42, P1, PT, R41, R42, RZ ;  /* 0x0000002a292a7210 */ /* 0x000fe20007f3e0ff */
[----:B------:R-:W-:Y:S01]  /*4c4f0*/  IMAD.MOV.U32 R49, RZ, RZ, RZ ;  /* 0x000000ffff317224 */ /* 0x000fe200078e00ff */
[----:B------:R-:W-:Y:S01]  /*4c500*/  ISETP.GE.U32.AND P0, PT, R19, R36, PT ;  /* 0x000000241300720c */ /* 0x000fe20003f06070 */
[----:B------:R-:W-:Y:S01]  /*4c510*/  IMAD.X R24, R43, 0x1, R25, P3 ;  /* 0x000000012b187824 */ /* 0x000fe200018e0619 */
[----:B------:R-:W-:Y:S01]  /*4c520*/  ISETP.GE.U32.AND.EX P6, PT, R21, R40, PT, P6 ;  /* 0x000000281500720c */ /* 0x000fe20003fc6160 */
[----:B------:R-:W-:Y:S01]  /*4c530*/  IMAD.X R36, RZ, RZ, R44, P1 ;  /* 0x000000ffff247224 */ /* 0x000fe200008e062c */
[----:B------:R-:W-:-:S02]  /*4c540*/  IADD3 R37, P2, PT, R42, R12, RZ ;  /* 0x0000000c2a257210 */ /* 0x000fc40007f5e0ff */
[----:B------:R-:W-:Y:S02]  /*4c550*/  IADD3 R47, P1, PT, R19, R20, RZ ;  /* 0x00000014132f7210 */ /* 0x000fe40007f3e0ff */
[----:B------:R-:W-:Y:S01]  /*4c560*/  SEL R26, RZ, 0x1, P6 ;  /* 0x00000001ff1a7807 */ /* 0x000fe20003000000 */
[----:B------:R-:W-:Y:S01]  /*4c570*/  IMAD.X R41, R36, 0x1, R13, P2 ;  /* 0x0000000124297824 */ /* 0x000fe200010e060d */
[----:B------:R-:W-:Y:S01]  /*4c580*/  ISETP.GE.U32.AND P3, PT, R47, R19, PT ;  /* 0x000000132f00720c */ /* 0x000fe20003f66070 */
[----:B------:R-:W1:Y:S01]  /*4c590*/  LDC.64 R12, c[0x3][0x40] ;  /* 0x00c01000ff0c7b82 */ /* 0x000e620000000a00 */
[----:B------:R-:W-:Y:S01]  /*4c5a0*/  IMAD.X R25, RZ, RZ, R24, P1 ;  /* 0x000000ffff197224 */ /* 0x000fe200008e0618 */
[----:B------:R-:W-:Y:S02]  /*4c5b0*/  IADD3 R26, P2, PT, R37, R26, RZ ;  /* 0x0000001a251a7210 */ /* 0x000fe40007f5e0ff */
[----:B------:R-:W-:Y:S02]  /*4c5c0*/  IADD3 R20, P1, PT, R47, R10, RZ ;  /* 0x0000000a2f147210 */ /* 0x000fe40007f3e0ff */
[----:B------:R-:W-:Y:S01]  /*4c5d0*/  ISETP.GE.U32.AND.EX P0, PT, R24, R43, PT, P0 ;  /* 0x0000002b1800720c */ /* 0x000fe20003f06100 */
[----:B------:R-:W-:Y:S01]  /*4c5e0*/  IMAD.X R40, RZ, RZ, R41, P2 ;  /* 0x000000ffff287224 */ /* 0x000fe200010e0629 */
[C---:B------:R-:W-:Y:S01]  /*4c5f0*/  ISETP.GE.U32.AND.EX P3, PT, R25.reuse, R24, PT, P3 ;  /* 0x000000181900720c */ /* 0x040fe20003f66130 */
[----:B------:R-:W-:Y:S01]  /*4c600*/  IMAD.X R19, R25, 0x1, R48, P1 ;  /* 0x0000000119137824 */ /* 0x000fe200008e0630 */
[----:B------:R-:W-:Y:S01]  /*4c610*/  ISETP.GE.U32.AND P6, PT, R26, R37, PT ;  /* 0x000000251a00720c */ /* 0x000fe20003fc6070 */
[----:B------:R-:W-:Y:S01]  /*4c620*/  IMAD.MOV.U32 R24, RZ, RZ, R23 ;  /* 0x000000ffff187224 */ /* 0x000fe200078e0017 */
[----:B------:R-:W-:-:S02]  /*4c630*/  ISETP.GE.U32.AND P2, PT, R20, R47, PT ;  /* 0x0000002f1400720c */ /* 0x000fc40003f46070 */
[----:B------:R-:W-:Y:S02]  /*4c640*/  ISETP.LT.U32.AND P1, PT, R37, R42, PT ;  /* 0x0000002a2500720c */ /* 0x000fe40003f21070 */
[----:B------:R-:W-:Y:S02]  /*4c650*/  ISETP.GE.U32.AND.EX P6, PT, R40, R41, PT, P6 ;  /* 0x000000292800720c */ /* 0x000fe40003fc6160 */
[----:B------:R-:W-:Y:S01]  /*4c660*/  ISETP.GE.U32.AND.EX P2, PT, R19, R25, PT, P2 ;  /* 0x000000191300720c */ /* 0x000fe20003f46120 */
[----:B------:R-:W-:Y:S01]  /*4c670*/  IMAD.X R25, RZ, RZ, RZ, P4 ;  /* 0x000000ffff197224 */ /* 0x000fe200020e06ff */
[----:B------:R-:W-:Y:S02]  /*4c680*/  IADD3 RZ, P4, PT, R22, R11, RZ ;  /* 0x0000000b16ff7210 */ /* 0x000fe40007f9e0ff */
[----:B------:R-:W-:-:S03]  /*4c690*/  ISETP.LT.U32.OR.EX P1, PT, R41, R36, !P6, P1 ;  /* 0x000000242900720c */ /* 0x000fc60007721510 */
[----:B------:R-:W-:Y:S01]  /*4c6a0*/  IMAD.WIDE.U32.X R10, R59, R55, R24, P4 ;  /* 0x000000373b0a7225 */ /* 0x000fe200020e0418 */
        /* <DEDUP_REMOVED lines=17> */
.L_x_335:
[----:B------:R-:W-:Y:S05]  /*4c7c0*/  BSYNC.RECONVERGENT B4 ;  /* 0x0000000000047941 */ /* 0x000fea0003800200 */
.L_x_334:
[----:B------:R-:W-:Y:S01]  /*4c7d0*/  IADD3 R5, P0, PT, R27, R10, RZ ;  /* 0x0000000a1b057210 */ /* 0x000fe20007f1e0ff */
[----:B-1----:R-:W-:Y:S01]  /*4c7e0*/  IMAD.WIDE.U32 R36, R4, R12, RZ ;  /* 0x0000000c04247225 */ /* 0x002fe200078e00ff */
[----:B------:R-:W-:Y:S01]  /*4c7f0*/  SEL R10, RZ, 0x1, P2 ;  /* 0x00000001ff0a7807 */ /* 0x000fe20001000000 */
[----:B------:R-:W-:Y:S02]  /*4c800*/  BSSY.RECONVERGENT B4, `(.L_x_336) ;  /* 0x0000152000047945 */ /* 0x000fe40003800200 */
[----:B------:R-:W-:Y:S01]  /*4c810*/  IMAD.X R7, R21, 0x1, R11, P0 ;  /* 0x0000000115077824 */ /* 0x000fe200000e060b */
[C---:B------:R-:W-:Y:S02]  /*4c820*/  IADD3 R22, P1, PT, R5.reuse, R10, RZ ;  /* 0x0000000a05167210 */ /* 0x040fe40007f3e0ff */
[----:B------:R-:W1:Y:S02]  /*4c830*/  LDC.64 R10, c[0x3][RZ] ;  /* 0x00c00000ff0a7b82 */ /* 0x000e640000000a00 */
[----:B------:R-:W-:Y:S01]  /*4c840*/  ISETP.GE.U32.AND P0, PT, R22, R5, PT ;  /* 0x000000051600720c */ /* 0x000fe20003f06070 */
[----:B------:R-:W-:Y:S01]  /*4c850*/  IMAD.X R42, RZ, RZ, R7, P1 ;  /* 0x000000ffff2a7224 */ /* 0x000fe200008e0607 */
[----:B------:R-:W-:Y:S01]  /*4c860*/  ISETP.GE.U32.AND P1, PT, R5, R27, PT ;  /* 0x0000001b0500720c */ /* 0x000fe20003f26070 */
[----:B------:R-:W-:Y:S01]  /*4c870*/  IMAD R5, R3, R12, RZ ;  /* 0x0000000c03057224 */ /* 0x000fe200078e02ff */
[----:B------:R-:W-:-:S02]  /*4c880*/  LOP3.LUT R3, RZ, R3, RZ, 0x33, !PT ;  /* 0x00000003ff037212 */ /* 0x000fc400078e33ff */
[----:B------:R-:W-:-:S04]  /*4c890*/  ISETP.GE.U32.AND.EX P0, PT, R42, R7, PT, P0 ;  /* 0x000000072a00720c */ /* 0x000fc80003f06100 */
[----:B------:R-:W-:Y:S01]  /*4c8a0*/  ISETP.GE.U32.AND.EX P0, PT, R7, R21, P0, P1 ;  /* 0x000000150700720c */ /* 0x000fe20000706110 */
[----:B------:R-:W-:Y:S01]  /*4c8b0*/  IMAD R7, R4, R13, R5 ;  /* 0x0000000d04077224 */ /* 0x000fe200078e0205 */
[----:B------:R-:W-:Y:S01]  /*4c8c0*/  IADD3 RZ, P1, PT, R8, R39, RZ ;  /* 0x0000002708ff7210 */ /* 0x000fe20007f3e0ff */
[----:B------:R-:W-:Y:S01]  /*4c8d0*/  IMAD.X R5, RZ, RZ, RZ, P5 ;  /* 0x000000ffff057224 */ /* 0x000fe200028e06ff */
[----:B------:R-:W-:Y:S01]  /*4c8e0*/  IADD3 R21, P2, PT, R22, R38, RZ ;  /* 0x0000002616157210 */ /* 0x000fe20007f5e0ff */
[----:B------:R-:W-:Y:S01]  /*4c8f0*/  IMAD.IADD R37, R37, 0x1, R7 ;  /* 0x0000000125257824 */ /* 0x000fe200078e0207 */
[----:B------:R-:W-:Y:S01]  /*4c900*/  LOP3.LUT R7, RZ, R4, RZ, 0x33, !PT ;  /* 0x00000004ff077212 */ /* 0x000fe200078e33ff */
[----:B------:R-:W-:-:S04]  /*4c910*/  IMAD.MOV.U32 R4, RZ, RZ, R9 ;  /* 0x000000ffff047224 */ /* 0x000fc800078e0009 */
[----:B------:R-:W-:Y:S01]  /*4c920*/  IMAD.WIDE.U32.X R4, R59, R57, R4, P1 ;  /* 0x000000393b047225 */ /* 0x000fe200008e0404 */
[----:B------:R-:W-:Y:S02]  /*4c930*/  ISETP.GE.U32.AND P1, PT, R21, R22, PT ;  /* 0x000000161500720c */ /* 0x000fe40003f26070 */
[----:B------:R-:W-:Y:S01]  /*4c940*/  @!P0 IADD3 R26, P3, PT, R26, 0x1, RZ ;  /* 0x000000011a1a8810 */ /* 0x000fe20007f7e0ff */
[----:B-1----:R-:W-:-:S04]  /*4c950*/  IMAD.WIDE.U32 R24, R37, R10, RZ ;  /* 0x0000000a25187225 */ /* 0x002fc800078e00ff */
[----:B------:R-:W-:Y:S01]  /*4c960*/  IMAD.X R22, R42, 0x1, R45, P2 ;  /* 0x000000012a167824 */ /* 0x000fe200010e062d */
[----:B------:R-:W-:Y:S01]  /*4c970*/  IADD3 R23, P2, PT, R26, R4, RZ ;  /* 0x000000041a177210 */ /* 0x000fe20007f5e0ff */
[----:B------:R-:W-:Y:S02]  /*4c980*/  @!P0 IMAD.X R40, RZ, RZ, R40, P3 ;  /* 0x000000ffff288224 */ /* 0x000fe400018e0628 */
[----:B------:R-:W-:Y:S01]  /*4c990*/  IMAD.WIDE.U32 R8, R36, R10, RZ ;  /* 0x0000000a24087225 */ /* 0x000fe200078e00ff */
[----:B------:R-:W-:-:S03]  /*4c9a0*/  ISETP.GE.U32.AND.EX P1, PT, R22, R42, PT, P1 ;  /* 0x0000002a1600720c */ /* 0x000fc60003f26110 */
[----:B------:R-:W-:Y:S01]  /*4c9b0*/  IMAD.WIDE.U32 R24, P3, R36, R11, R24 ;  /* 0x0000000b24187225 */ /* 0x000fe20007860018 */
[----:B------:R-:W-:Y:S02]  /*4c9c0*/  ISETP.GT.U32.AND P5, PT, R8, R7, PT ;  /* 0x000000070800720c */ /* 0x000fe40003fa4070 */
[----:B------:R-:W-:Y:S01]  /*4c9d0*/  SEL R38, RZ, 0x1, P1 ;  /* 0x00000001ff267807 */ /* 0x000fe20000800000 */
[----:B------:R-:W-:Y:S01]  /*4c9e0*/  IMAD.X R41, R40, 0x1, R5, P2 ;  /* 0x0000000128297824 */ /* 0x000fe200010e0605 */
[----:B------:R-:W-:Y:S01]  /*4c9f0*/  IADD3 R24, P2, PT, R9, R24, RZ ;  /* 0x0000001809187210 */ /* 0x000fe20007f5e0ff */
[----:B------:R-:W-:Y:S01]  /*4ca00*/  IMAD.X R5, RZ, RZ, RZ, P3 ;  /* 0x000000ffff057224 */ /* 0x000fe200018e06ff */
[----:B------:R-:W1:Y:S01]  /*4ca10*/  LDC.64 R8, c[0x3][0x8] ;  /* 0x00c00200ff087b82 */ /* 0x000e620000000a00 */
[----:B------:R-:W-:Y:S01]  /*4ca20*/  IMAD.MOV.U32 R4, RZ, RZ, R25 ;  /* 0x000000ffff047224 */ /* 0x000fe200078e0019 */
[----:B------:R-:W-:Y:S01]  /*4ca30*/  ISETP.GT.U32.AND.EX P5, PT, R24, R3, PT, P5 ;  /* 0x000000031800720c */ /* 0x000fe20003fa4150 */
[----:B------:R-:W-:Y:S01]  /*4ca40*/  IMAD.WIDE.U32 R24, R59, R58, RZ ;  /* 0x0000003a3b187225 */ /* 0x000fe200078e00ff */
[----:B------:R-:W-:-:S02]  /*4ca50*/  IADD3 R38, P4, PT, R23, R38, RZ ;  /* 0x0000002617267210 */ /* 0x000fc40007f9e0ff */
[----:B------:R-:W-:Y:S01]  /*4ca60*/  SEL R44, RZ, 0x1, !P5 ;  /* 0x00000001ff2c7807 */ /* 0x000fe20006800000 */
[----:B------:R-:W-:Y:S01]  /*4ca70*/  IMAD.WIDE.U32.X R4, R37, R11, R4, P2 ;  /* 0x0000000b25047225 */ /* 0x000fe200010e0404 */
[----:B------:R-:W-:Y:S02]  /*4ca80*/  ISETP.LT.U32.AND P3, PT, R23, R26, PT ;  /* 0x0000001a1700720c */ /* 0x000fe40003f61070 */
[----:B------:R-:W-:Y:S01]  /*4ca90*/  ISETP.GE.U32.AND P2, PT, R38, R23, PT ;  /* 0x000000172600720c */ /* 0x000fe20003f46070 */
[----:B------:R-:W-:Y:S01]  /*4caa0*/  IMAD.X R39, RZ, RZ, R41, P4 ;  /* 0x000000ffff277224 */ /* 0x000fe200020e0629 */
[----:B------:R-:W-:Y:S02]  /*4cab0*/  IADD3 R3, P6, PT, R6, R4, RZ ;  /* 0x0000000406037210 */ /* 0x000fe40007fde0ff */
[----:B------:R-:W-:Y:S01]  /*4cac0*/  @!P0 ISETP.NE.U32.AND P1, PT, R26, RZ, PT ;  /* 0x000000ff1a00820c */ /* 0x000fe20003f25070 */
[----:B------:R-:W-:Y:S01]  /*4cad0*/  IMAD.WIDE.U32 R26, P5, R58, R59, R24 ;  /* 0x0000003b3a1a7225 */ /* 0x000fe200078a0018 */
[----:B------:R-:W-:-:S02]  /*4cae0*/  ISETP.GE.U32.AND.EX P2, PT, R39, R41, PT, P2 ;  /* 0x000000292700720c */ /* 0x000fc40003f46120 */
[----:B------:R-:W-:Y:S01]  /*4caf0*/  @!P0 ISETP.NE.AND.EX P1, PT, R40, RZ, PT, P1 ;  /* 0x000000ff2800820c */ /* 0x000fe20003f25310 */
[----:B------:R-:W-:Y:S01]  /*4cb00*/  IMAD.X R23, R14, 0x1, R5, P6 ;  /* 0x000000010e177824 */ /* 0x000fe200030e0605 */
[C---:B------:R-:W-:Y:S01]  /*4cb10*/  IADD3 R44, P6, PT, R3.reuse, R44, RZ ;  /* 0x0000002c032c7210 */ /* 0x040fe20007fde0ff */
[----:B------:R-:W-:Y:S01]  /*4cb20*/  IMAD.WIDE.U32 R4, R58, R58, RZ ;  /* 0x0000003a3a047225 */ /* 0x000fe200078e00ff */
[----:B------:R-:W-:Y:S02]  /*4cb30*/  @!P0 SEL R4, RZ, 0x1, P1 ;  /* 0x00000001ff048807 */ /* 0x000fe40000800000 */
[----:B------:R-:W-:Y:S01]  /*4cb40*/  ISETP.GE.U32.AND P4, PT, R44, R3, PT ;  /* 0x000000032c00720c */ /* 0x000fe20003f86070 */
[----:B------:R-:W-:Y:S01]  /*4cb50*/  IMAD.X R45, RZ, RZ, R23, P6 ;  /* 0x000000ffff2d7224 */ /* 0x000fe200030e0617 */
[----:B------:R-:W-:Y:S01]  /*4cb60*/  ISETP.LT.U32.AND P1, PT, R3, R6, PT ;  /* 0x000000060300720c */ /* 0x000fe20003f21070 */
[----:B-1----:R-:W-:Y:S01]  /*4cb70*/  IMAD.WIDE.U32 R6, R37, R8, RZ ;  /* 0x0000000825067225 */ /* 0x002fe200078e00ff */
[----:B------:R-:W-:-:S02]  /*4cb80*/  ISETP.LT.U32.OR.EX P2, PT, R41, R40, !P2, P3 ;  /* 0x000000282900720c */ /* 0x000fc40005741530 */
[----:B------:R-:W-:Y:S01]  /*4cb90*/  ISETP.GE.U32.AND.EX P4, PT, R45, R23, PT, P4 ;  /* 0x000000172d00720c */ /* 0x000fe20003f86140 */
[C---:B------:R-:W-:Y:S01]  /*4cba0*/  IMAD.WIDE.U32 R42, R36.reuse, R8, R44 ;  /* 0x00000008242a7225 */ /* 0x040fe200078e002c */
[----:B------:R-:W-:Y:S02]  /*4cbb0*/  IADD3 RZ, P6, PT, R5, R26, RZ ;  /* 0x0000001a05ff7210 */ /* 0x000fe40007fde0ff */
[----:B------:R-:W-:Y:S01]  /*4cbc0*/  ISETP.LT.U32.OR.EX P4, PT, R23, R14, !P4, P1 ;  /* 0x0000000e1700720c */ /* 0x000fe20006781510 */
[----:B------:R-:W-:Y:S01]  /*4cbd0*/  IMAD.WIDE.U32 R40, P1, R36, R9, R6 ;  /* 0x0000000924287225 */ /* 0x000fe20007820006 */
[----:B------:R-:W-:Y:S02]  /*4cbe0*/  @!P0 IADD3 R47, P3, PT, R4, R47, RZ ;  /* 0x0000002f042f8210 */ /* 0x000fe40007f7e0ff */
[----:B------:R-:W-:Y:S01]  /*4cbf0*/  SEL R3, RZ, 0x1, !P4 ;  /* 0x00000001ff037807 */ /* 0x000fe20006000000 */
[----:B------:R-:W-:Y:S02]  /*4cc00*/  IMAD.IADD R23, R40, 0x1, R43 ;  /* 0x0000000128177824 */ /* 0x000fe400078e022b */
[----:B------:R-:W-:Y:S01]  /*4cc10*/  IMAD.X R5, RZ, RZ, RZ, P5 ;  /* 0x000000ffff057224 */ /* 0x000fe200028e06ff */
[----:B------:R-:W-:Y:S01]  /*4cc20*/  IADD3 R69, P4, PT, R3, R42, RZ ;  /* 0x0000002a03457210 */ /* 0x000fe20007f9e0ff */
[----:B------:R-:W-:-:S04]  /*4cc30*/  IMAD.WIDE.U32 R6, R36, R8, RZ ;  /* 0x0000000824067225 */ /* 0x000fc800078e00ff */
[----:B------:R-:W-:Y:S01]  /*4cc40*/  IMAD.MOV.U32 R4, RZ, RZ, R27 ;  /* 0x000000ffff047224 */ /* 0x000fe200078e001b */
[----:B------:R-:W-:Y:S01]  /*4cc50*/  IADD3 RZ, P5, PT, R7, R40, RZ ;  /* 0x0000002807ff7210 */ /* 0x000fe20007fbe0ff */
[----:B------:R-:W-:Y:S01]  /*4cc60*/  IMAD.X R46, RZ, RZ, R23, P4 ;  /* 0x000000ffff2e7224 */ /* 0x000fe200020e0617 */
[----:B------:R-:W-:Y:S01]  /*4cc70*/  ISETP.LT.U32.AND P4, PT, R42, R44, PT ;  /* 0x0000002c2a00720c */ /* 0x000fe20003f81070 */
[----:B------:R-:W-:Y:S01]  /*4cc80*/  IMAD.WIDE.U32.X R4, R59, R59, R4, P6 ;  /* 0x0000003b3b047225 */ /* 0x000fe200030e0404 */
[----:B------:R-:W-:Y:S01]  /*4cc90*/  ISETP.GE.U32.AND P6, PT, R69, R42, PT ;  /* 0x0000002a4500720c */ /* 0x000fe20003fc6070 */
[----:B------:R-:W1:Y:S02]  /*4cca0*/  LDC.64 R6, c[0x3][0x10] ;  /* 0x00c00400ff067b82 */ /* 0x000e640000000a00 */
[----:B------:R-:W-:Y:S01]  /*4ccb0*/  IMAD.WIDE.U32 R24, R58, R58, R38 ;  /* 0x0000003a3a187225 */ /* 0x000fe200078e0026 */
[----:B------:R-:W-:-:S03]  /*4ccc0*/  ISETP.GE.U32.AND.EX P6, PT, R46, R23, PT, P6 ;  /* 0x000000172e00720c */ /* 0x000fc60003fc6160 */
[----:B------:R-:W-:Y:S01]  /*4ccd0*/  IMAD R14, R46, R12, RZ ;  /* 0x0000000c2e0e7224 */ /* 0x000fe200078e02ff */
[----:B------:R-:W-:Y:S01]  /*4cce0*/  ISETP.LT.U32.OR.EX P4, PT, R23, R45, !P6, P4 ;  /* 0x0000002d1700720c */ /* 0x000fe20007781540 */
[----:B------:R-:W-:Y:S01]  /*4ccf0*/  IMAD.X R43, RZ, RZ, RZ, P1 ;  /* 0x000000ffff2b7224 */ /* 0x000fe200008e06ff */
[----:B------:R-:W-:Y:S01]  /*4cd00*/  ISETP.GE.U32.AND P1, PT, R24, R38, PT ;  /* 0x000000261800720c */ /* 0x000fe20003f26070 */
[----:B------:R-:W-:Y:S01]  /*4cd10*/  IMAD.MOV.U32 R42, RZ, RZ, R41 ;  /* 0x000000ffff2a7224 */ /* 0x000fe200078e0029 */
[----:B------:R-:W-:Y:S01]  /*4cd20*/  SEL R44, RZ, 0x1, !P4 ;  /* 0x00000001ff2c7807 */ /* 0x000fe20006000000 */
[----:B------:R-:W-:Y:S01]  /*4cd30*/  IMAD.IADD R3, R26, 0x1, R25 ;  /* 0x000000011a037824 */ /* 0x000fe200078e0219 */
[----:B------:R-:W-:Y:S01]  /*4cd40*/  SEL R25, RZ, 0x1, !P2 ;  /* 0x00000001ff197807 */ /* 0x000fe20005000000 */
[----:B------:R-:W-:-:S03]  /*4cd50*/  IMAD.WIDE.U32 R26, R69, R12, RZ ;  /* 0x0000000c451a7225 */ /* 0x000fc600078e00ff */
[----:B------:R-:W-:Y:S01]  /*4cd60*/  ISETP.GE.U32.AND.EX P1, PT, R3, R39, PT, P1 ;  /* 0x000000270300720c */ /* 0x000fe20003f26110 */
[----:B------:R-:W-:Y:S02]  /*4cd70*/  IMAD R51, R69, R13, R14 ;  /* 0x0000000d45337224 */ /* 0x000fe400078e020e */
[----:B------:R-:W-:Y:S01]  /*4cd80*/  IMAD.WIDE.U32.X R40, R37, R9, R42, P5 ;  /* 0x0000000925287225 */ /* 0x000fe200028e042a */
[----:B------:R-:W-:Y:S02]  /*4cd90*/  IADD3 R48, P2, P5, R4, R47, R25 ;  /* 0x0000002f04307210 */ /* 0x000fe40007d5e019 */
[----:B------:R-:W-:Y:S01]  /*4cda0*/  LOP3.LUT R25, RZ, R69, RZ, 0x33, !PT ;  /* 0x00000045ff197212 */ /* 0x000fe200078e33ff */
[----:B------:R-:W-:Y:S02]  /*4cdb0*/  IMAD.IADD R23, R27, 0x1, R51 ;  /* 0x000000011b177824 */ /* 0x000fe400078e0233 */
[----:B------:R-:W-:Y:S01]  /*4cdc0*/  @!P0 IMAD.X R49, RZ, RZ, R49, P3 ;  /* 0x000000ffff318224 */ /* 0x000fe200018e0631 */
[----:B------:R-:W-:Y:S01]  /*4cdd0*/  IADD3 R27, P0, PT, R16, R40, RZ ;  /* 0x00000028101b7210 */ /* 0x000fe20007f1e0ff */
[----:B------:R-:W-:-:S03]  /*4cde0*/  IMAD.WIDE.U32 R42, R23, R10, RZ ;  /* 0x0000000a172a7225 */ /* 0x000fc600078e00ff */
[----:B------:R-:W-:Y:S01]  /*4cdf0*/  IADD3.X R14, PT, PT, R5, R49, RZ, P2, P5 ;  /* 0x00000031050e7210 */ /* 0x000fe200017ea4ff */
[----:B------:R-:W-:Y:S01]  /*4ce00*/  IMAD.X R38, R15, 0x1, R41, P0 ;  /* 0x000000010f267824 */ /* 0x000fe200000e0629 */
[C---:B------:R-:W-:Y:S01]  /*4ce10*/  IADD3 R44, P0, PT, R27.reuse, R44, RZ ;  /* 0x0000002c1b2c7210 */ /* 0x040fe20007f1e0ff */
[----:B------:R-:W-:Y:S01]  /*4ce20*/  IMAD.WIDE.U32 R4, R26, R10, RZ ;  /* 0x0000000a1a047225 */ /* 0x000fe200078e00ff */
[----:B------:R-:W-:Y:S02]  /*4ce30*/  ISETP.LT.U32.AND P2, PT, R27, R16, PT ;  /* 0x000000101b00720c */ /* 0x000fe40003f41070 */
[----:B------:R-:W-:Y:S01]  /*4ce40*/  ISETP.GE.U32.AND P5, PT, R44, R27, PT ;  /* 0x0000001b2c00720c */ /* 0x000fe20003fa6070 */
[----:B------:R-:W-:Y:S01]  /*4ce50*/  IMAD.X R45, RZ, RZ, R38, P0 ;  /* 0x000000ffff2d7224 */ /* 0x000fe200000e0626 */
[----:B------:R-:W-:Y:S01]  /*4ce60*/  ISETP.GT.U32.AND P0, PT, R4, R25, PT ;  /* 0x000000190400720c */ /* 0x000fe20003f04070 */
[----:B------:R-:W-:Y:S01]  /*4ce70*/  IMAD.WIDE.U32 R40, P4, R26, R11, R42 ;  /* 0x0000000b1a287225 */ /* 0x000fe2000788002a */
[----:B------:R-:W-:-:S02]  /*4ce80*/  LOP3.LUT R16, RZ, R46, RZ, 0x33, !PT ;  /* 0x0000002eff107212 */ /* 0x000fc400078e33ff */
[----:B------:R-:W-:Y:S01]  /*4ce90*/  ISETP.GE.U32.AND.EX P5, PT, R45, R38, PT, P5 ;  /* 0x000000262d00720c */ /* 0x000fe20003fa6150 */
[----:B------:R-:W-:Y:S01]  /*4cea0*/  IMAD.X R47, RZ, RZ, RZ, P4 ;  /* 0x000000ffff2f7224 */ /* 0x000fe200020e06ff */
[----:B------:R-:W-:Y:S01]  /*4ceb0*/  IADD3 R25, P3, PT, R5, R40, RZ ;  /* 0x0000002805197210 */ /* 0x000fe20007f7e0ff */
[----:B-1----:R-:W-:Y:S01]  /*4cec0*/  IMAD.WIDE.U32 R4, R37, R6, RZ ;  /* 0x0000000625047225 */ /* 0x002fe200078e00ff */
[----:B------:R-:W-:Y:S02]  /*4ced0*/  ISETP.LT.U32.OR.EX P2, PT, R38, R15, !P5, P2 ;  /* 0x0000000f2600720c */ /* 0x000fe40006f41520 */
[----:B------:R-:W-:Y:S01]  /*4cee0*/  ISETP.GT.U32.AND.EX P0, PT, R25, R16, PT, P0 ;  /* 0x000000101900720c */ /* 0x000fe20003f04100 */
[----:B------:R-:W-:Y:S01]  /*4cef0*/  IMAD.WIDE.U32 R42, R36, R6, R44 ;  /* 0x00000006242a7225 */ /* 0x000fe200078e002c */
[----:B------:R-:W-:Y:S02]  /*4cf00*/  SEL R15, RZ, 0x1, !P2 ;  /* 0x00000001ff0f7807 */ /* 0x000fe40005000000 */
[----:B------:R-:W-:Y:S01]  /*4cf10*/  SEL R50, RZ, 0x1, !P0 ;  /* 0x00000001ff327807 */ /* 0x000fe20004000000 */
[----:B------:R-:W-:-:S02]  /*4cf20*/  IMAD.MOV.U32 R46, RZ, RZ, R41 ;  /* 0x000000ffff2e7224 */ /* 0x000fc400078e0029 */
[----:B------:R-:W-:-:S04]  /*4cf30*/  IMAD.WIDE.U32 R38, P4, R36, R7, R4 ;  /* 0x0000000724267225 */ /* 0x000fc80007880004 */
[----:B------:R-:W-:Y:S01]  /*4cf40*/  IMAD.WIDE.U32.X R40, R23, R11, R46, P3 ;  /* 0x0000000b17287225 */ /* 0x000fe200018e042e */
[----:B------:R-:W-:Y:S02]  /*4cf50*/  IADD3 R47, P2, PT, R15, R42, RZ ;  /* 0x0000002a0f2f7210 */ /* 0x000fe40007f5e0ff */
[----:B------:R-:W-:Y:S01]  /*4cf60*/  SEL R15, RZ, 0x1, P1 ;  /* 0x00000001ff0f7807 */ /* 0x000fe20000800000 */
[----:B------:R-:W-:Y:S01]  /*4cf70*/  IMAD.IADD R69, R38, 0x1, R43 ;  /* 0x0000000126457824 */ /* 0x000fe200078e022b */
[----:B------:R-:W-:Y:S01]  /*4cf80*/  IADD3 R25, P0, PT, R47, R40, RZ ;  /* 0x000000282f197210 */ /* 0x000fe20007f1e0ff */
[----:B------:R-:W-:Y:S01]  /*4cf90*/  IMAD.WIDE.U32 R4, R36, R6, RZ ;  /* 0x0000000624047225 */ /* 0x000fe200078e00ff */
[----:B------:R-:W-:Y:S02]  /*4cfa0*/  IADD3 R15, P3, PT, R48, R15, RZ ;  /* 0x0000000f300f7210 */ /* 0x000fe40007f7e0ff */
[----:B------:R-:W-:Y:S01]  /*4cfb0*/  IADD3 R50, P1, PT, R25, R50, RZ ;  /* 0x0000003219327210 */ /* 0x000fe20007f3e0ff */
[----:B------:R-:W-:Y:S01]  /*4cfc0*/  IMAD.X R16, RZ, RZ, R69, P2 ;  /* 0x000000ffff107224 */ /* 0x000fe200010e0645 */
[----:B------:R-:W-:Y:S01]  /*4cfd0*/  IADD3 RZ, P5, PT, R5, R38, RZ ;  /* 0x0000002605ff7210 */ /* 0x000fe20007fbe0ff */
[----:B------:R-:W-:Y:S01]  /*4cfe0*/  IMAD.MOV.U32 R40, RZ, RZ, R39 ;  /* 0x000000ffff287224 */ /* 0x000fe200078e0027 */
[----:B------:R-:W1:Y:S01]  /*4cff0*/  LDC.64 R4, c[0x3][0x18] ;  /* 0x00c00600ff047b82 */ /* 0x000e620000000a00 */
[----:B------:R-:W-:Y:S01]  /*4d000*/  IMAD.X R27, R16, 0x1, R41, P0 ;  /* 0x00000001101b7824 */ /* 0x000fe200000e0629 */
[----:B------:R-:W-:Y:S01]  /*4d010*/  ISETP.LT.U32.AND P2, PT, R25, R47, PT ;  /* 0x0000002f1900720c */ /* 0x000fe20003f41070 */
[----:B------:R-:W-:Y:S01]  /*4d020*/  IMAD.X R41, RZ, RZ, RZ, P4 ;  /* 0x000000ffff297224 */ /* 0x000fe200020e06ff */
[----:B------:R-:W-:Y:S01]  /*4d030*/  ISETP.GE.U32.AND P4, PT, R50, R25, PT ;  /* 0x000000193200720c */ /* 0x000fe20003f86070 */
[----:B------:R-:W-:Y:S01]  /*4d040*/  IMAD.X R51, RZ, RZ, R27, P1 ;  /* 0x000000ffff337224 */ /* 0x000fe200008e061b */
[----:B------:R-:W-:Y:S01]  /*4d050*/  ISETP.GE.U32.AND P1, PT, R47, R42, PT ;  /* 0x0000002a2f00720c */ /* 0x000fe20003f26070 */
[----:B------:R-:W-:Y:S01]  /*4d060*/  IMAD.WIDE.U32.X R38, R37, R7, R40, P5 ;  /* 0x0000000725267225 */ /* 0x000fe200028e0428 */
[----:B------:R-:W-:-:S02]  /*4d070*/  ISETP.LT.U32.AND P0, PT, R42, R44, PT ;  /* 0x0000002c2a00720c */ /* 0x000fc40003f01070 */
[----:B------:R-:W-:Y:S01]  /*4d080*/  ISETP.GE.U32.AND.EX P4, PT, R51, R27, PT, P4 ;  /* 0x0000001b3300720c */ /* 0x000fe20003f86140 */
[----:B------:R-:W-:Y:S01]  /*4d090*/  IMAD.WIDE.U32 R46, R23, R8, RZ ;  /* 0x00000008172e7225 */ /* 0x000fe200078e00ff */
[----:B------:R-:W-:Y:S02]  /*4d0a0*/  ISETP.GE.U32.AND.EX P1, PT, R16, R69, PT, P1 ;  /* 0x000000451000720c */ /* 0x000fe40003f26110 */
[----:B------:R-:W-:Y:S01]  /*4d0b0*/  ISETP.LT.U32.OR.EX P2, PT, R27, R16, !P4, P2 ;  /* 0x000000101b00720c */ /* 0x000fe20006741520 */
[C---:B------:R-:W-:Y:S01]  /*4d0c0*/  IMAD.WIDE.U32 R48, R26.reuse, R8, R50 ;  /* 0x000000081a307225 */ /* 0x040fe200078e0032 */
[----:B------:R-:W-:Y:S02]  /*4d0d0*/  ISETP.LT.U32.OR.EX P1, PT, R69, R45, !P1, P0 ;  /* 0x0000002d4500720c */ /* 0x000fe40004f21500 */
[----:B------:R-:W-:Y:S01]  /*4d0e0*/  IADD3 R16, P0, PT, R17, R38, RZ ;  /* 0x0000002611107210 */ /* 0x000fe20007f1e0ff */
[----:B------:R-:W-:Y:S01]  /*4d0f0*/  IMAD.WIDE.U32 R46, P4, R26, R9, R46 ;  /* 0x000000091a2e7225 */ /* 0x000fe2000788002e */
[----:B------:R-:W-:-:S02]  /*4d100*/  SEL R25, RZ, 0x1, !P2 ;  /* 0x00000001ff197807 */ /* 0x000fc40005000000 */
[----:B------:R-:W-:Y:S01]  /*4d110*/  SEL R45, RZ, 0x1, !P1 ;  /* 0x00000001ff2d7807 */ /* 0x000fe20004800000 */
[----:B------:R-:W-:Y:S01]  /*4d120*/  IMAD.X R27, R18, 0x1, R39, P0 ;  /* 0x00000001121b7824 */ /* 0x000fe200000e0627 */
[----:B------:R-:W-:Y:S01]  /*4d130*/  IADD3 R69, P6, PT, R25, R48, RZ ;  /* 0x0000003019457210 */ /* 0x000fe20007fde0ff */
[----:B------:R-:W-:Y:S01]  /*4d140*/  IMAD.IADD R25, R46, 0x1, R49 ;  /* 0x000000012e197824 */ /* 0x000fe200078e0231 */
[----:B------:R-:W-:Y:S01]  /*4d150*/  IADD3 R44, P0, PT, R16, R45, RZ ;  /* 0x0000002d102c7210 */ /* 0x000fe20007f1e0ff */
[----:B-1----:R-:W-:Y:S01]  /*4d160*/  IMAD.WIDE.U32 R38, R37, R4, RZ ;  /* 0x0000000425267225 */ /* 0x002fe200078e00ff */
[----:B------:R-:W-:Y:S02]  /*4d170*/  ISETP.GE.U32.AND P1, PT, R69, R48, PT ;  /* 0x000000304500720c */ /* 0x000fe40003f26070 */
[----:B------:R-:W-:Y:S01]  /*4d180*/  ISETP.LT.U32.AND P2, PT, R48, R50, PT ;  /* 0x000000323000720c */ /* 0x000fe20003f41070 */
[----:B------:R-:W-:Y:S01]  /*4d190*/  IMAD.X R49, RZ, RZ, RZ, P4 ;  /* 0x000000ffff317224 */ /* 0x000fe200020e06ff */
[----:B------:R-:W-:Y:S01]  /*4d1a0*/  ISETP.GE.U32.AND P4, PT, R44, R16, PT ;  /* 0x000000102c00720c */ /* 0x000fe20003f86070 */
[----:B------:R-:W-:-:S02]  /*4d1b0*/  IMAD.X R68, RZ, RZ, R25, P6 ;  /* 0x000000ffff447224 */ /* 0x000fc400030e0619 */
[----:B------:R-:W-:Y:S01]  /*4d1c0*/  IMAD.X R45, RZ, RZ, R27, P0 ;  /* 0x000000ffff2d7224 */ /* 0x000fe200000e061b */
[----:B------:R-:W-:Y:S01]  /*4d1d0*/  ISETP.LT.U32.AND P0, PT, R16, R17, PT ;  /* 0x000000111000720c */ /* 0x000fe20003f01070 */
[----:B------:R-:W-:Y:S01]  /*4d1e0*/  IMAD.WIDE.U32 R38, P6, R36, R5, R38 ;  /* 0x0000000524267225 */ /* 0x000fe200078c0026 */
[----:B------:R-:W-:Y:S02]  /*4d1f0*/  ISETP.GE.U32.AND.EX P1, PT, R68, R25, PT, P1 ;  /* 0x000000194400720c */ /* 0x000fe40003f26110 */
[----:B------:R-:W-:Y:S01]  /*4d200*/  ISETP.GE.U32.AND.EX P4, PT, R45, R27, PT, P4 ;  /* 0x0000001b2d00720c */ /* 0x000fe20003f86140 */
[----:B------:R-:W-:Y:S01]  /*4d210*/  IMAD.WIDE.U32 R16, R36, R4, RZ ;  /* 0x0000000424107225 */ /* 0x000fe200078e00ff */
[----:B------:R-:W-:Y:S02]  /*4d220*/  ISETP.LT.U32.OR.EX P1, PT, R25, R51, !P1, P2 ;  /* 0x000000331900720c */ /* 0x000fe40004f21520 */
[----:B------:R-:W-:Y:S01]  /*4d230*/  ISETP.LT.U32.OR.EX P0, PT, R27, R18, !P4, P0 ;  /* 0x000000121b00720c */ /* 0x000fe20006701500 */
[----:B------:R-:W-:Y:S01]  /*4d240*/  IMAD.WIDE.U32 R42, R26, R8, RZ ;  /* 0x000000081a2a7225 */ /* 0x000fe200078e00ff */
[----:B------:R-:W-:-:S02]  /*4d250*/  IADD3 RZ, P2, PT, R17, R38, RZ ;  /* 0x0000002611ff7210 */ /* 0x000fc40007f5e0ff */
[----:B------:R-:W-:Y:S01]  /*4d260*/  SEL R25, RZ, 0x1, !P0 ;  /* 0x00000001ff197807 */ /* 0x000fe20004000000 */
[----:B------:R-:W-:Y:S01]  /*4d270*/  IMAD.X R41, RZ, RZ, RZ, P6 ;  /* 0x000000ffff297224 */ /* 0x000fe200030e06ff */
[----:B------:R-:W-:Y:S01]  /*4d280*/  IADD3 RZ, P5, PT, R43, R46, RZ ;  /* 0x0000002e2bff7210 */ /* 0x000fe20007fbe0ff */
[----:B------:R-:W-:Y:S01]  /*4d290*/  IMAD.MOV.U32 R40, RZ, RZ, R39 ;  /* 0x000000ffff287224 */ /* 0x000fe200078e0027 */
[----:B------:R-:W-:Y:S01]  /*4d2a0*/  SEL R46, RZ, 0x1, !P1 ;  /* 0x00000001ff2e7807 */ /* 0x000fe20004800000 */
[----:B------:R-:W-:Y:S02]  /*4d2b0*/  IMAD.MOV.U32 R48, RZ, RZ, R47 ;  /* 0x000000ffff307224 */ /* 0x000fe400078e002f */
[----:B------:R-:W-:-:S04]  /*4d2c0*/  IMAD.WIDE.U32 R42, R36, R4, R44 ;  /* 0x00000004242a7225 */ /* 0x000fc800078e002c */
[----:B------:R-:W-:Y:S01]  /*4d2d0*/  IMAD.WIDE.U32.X R36, R37, R5, R40, P2 ;  /* 0x0000000525247225 */ /* 0x000fe200010e0428 */
[----:B------:R-:W-:-:S03]  /*4d2e0*/  IADD3 R39, P0, PT, R25, R42, RZ ;  /* 0x0000002a19277210 */ /* 0x000fc60007f1e0ff */
[----:B------:R-:W-:Y:S01]  /*4d2f0*/  IMAD.WIDE.U32.X R40, R23, R9, R48, P5 ;  /* 0x0000000917287225 */ /* 0x000fe200028e0430 */
[----:B------:R-:W-:-:S03]  /*4d300*/  ISETP.GE.U32.AND P5, PT, R39, R42, PT ;  /* 0x0000002a2700720c */ /* 0x000fc60003fa6070 */
[----:B------:R-:W-:Y:S01]  /*4d310*/  IMAD R18, R68, R12, RZ ;  /* 0x0000000c44127224 */ /* 0x000fe200078e02ff */
[----:B------:R-:W-:Y:S01]  /*4d320*/  IADD3 R25, P1, PT, R39, R40, RZ ;  /* 0x0000002827197210 */ /* 0x000fe20007f3e0ff */
[----:B------:R-:W-:Y:S02]  /*4d330*/  IMAD.IADD R43, R38, 0x1, R43 ;  /* 0x00000001262b7824 */ /* 0x000fe400078e022b */
[----:B------:R-:W-:Y:S01]  /*4d340*/  IMAD.WIDE.U32 R16, R69, R12, RZ ;  /* 0x0000000c45107225 */ /* 0x000fe200078e00ff */
[C---:B------:R-:W-:Y:S02]  /*4d350*/  IADD3 R46, P6, PT, R25.reuse, R46, RZ ;  /* 0x0000002e192e7210 */ /* 0x040fe40007fde0ff */
[----:B------:R-:W-:Y:S01]  /*4d360*/  ISETP.LT.U32.AND P2, PT, R25, R39, PT ;  /* 0x000000271900720c */ /* 0x000fe20003f41070 */
[----:B------:R-:W-:Y:S01]  /*4d370*/  IMAD R27, R69, R13, R18 ;  /* 0x0000000d451b7224 */ /* 0x000fe200078e0212 */
[----:B------:R-:W-:Y:S01]  /*4d380*/  ISETP.GE.U32.AND P4, PT, R46, R25, PT ;  /* 0x000000192e00720c */ /* 0x000fe20003f86070 */
[----:B------:R-:W-:Y:S01]  /*4d390*/  IMAD.X R50, RZ, RZ, R43, P0 ;  /* 0x000000ffff327224 */ /* 0x000fe200000e062b */
[----:B------:R-:W-:Y:S01]  /*4d3a0*/  ISETP.LT.U32.AND P0, PT, R42, R44, PT ;  /* 0x0000002c2a00720c */ /* 0x000fe20003f01070 */
[----:B------:R-:W-:Y:S01]  /*4d3b0*/  IMAD.IADD R18, R17, 0x1, R27 ;  /* 0x0000000111127824 */ /* 0x000fe200078e021b */
[----:B------:R-:W-:Y:S01]  /*4d3c0*/  LOP3.LUT R25, RZ, R69, RZ, 0x33, !PT ;  /* 0x00000045ff197212 */ /* 0x000fe200078e33ff */
[C---:B------:R-:W-:Y:S01]  /*4d3d0*/  IMAD.X R27, R50.reuse, 0x1, R41, P1 ;  /* 0x00000001321b7824 */ /* 0x040fe200008e0629 */
[----:B------:R-:W-:Y:S01]  /*4d3e0*/  ISETP.GE.U32.AND.EX P5, PT, R50, R43, PT, P5 ;  /* 0x0000002b3200720c */ /* 0x000fe20003fa6150 */
[----:B------:R-:W-:-:S03]  /*4d3f0*/  IMAD.WIDE.U32 R40, R18, R10, RZ ;  /* 0x0000000a12287225 */ /* 0x000fc600078e00ff */
[----:B------:R-:W-:Y:S01]  /*4d400*/  ISETP.LT.U32.OR.EX P0, PT, R43, R45, !P5, P0 ;  /* 0x0000002d2b00720c */ /* 0x000fe20006f01500 */
[----:B------:R-:W-:Y:S02]  /*4d410*/  IMAD.X R47, RZ, RZ, R27, P6 ;  /* 0x000000ffff2f7224 */ /* 0x000fe400030e061b */
[----:B------:R-:W-:-:S03]  /*4d420*/  IMAD.WIDE.U32 R38, R16, R10, RZ ;  /* 0x0000000a10267225 */ /* 0x000fc600078e00ff */
[----:B------:R-:W-:Y:S01]  /*4d430*/  ISETP.GE.U32.AND.EX P4, PT, R47, R27, PT, P4 ;  /* 0x0000001b2f00720c */ /* 0x000fe20003f86140 */
[----:B------:R-:W-:Y:S01]  /*4d440*/  IMAD.WIDE.U32 R48, P6, R16, R11, R40 ;  /* 0x0000000b10307225 */ /* 0x000fe200078c0028 */
[----:B------:R-:W-:Y:S02]  /*4d450*/  ISETP.GT.U32.AND P1, PT, R38, R25, PT ;  /* 0x000000192600720c */ /* 0x000fe40003f24070 */
[----:B------:R-:W-:Y:S01]  /*4d460*/  ISETP.LT.U32.OR.EX P4, PT, R27, R50, !P4, P2 ;  /* 0x000000321b00720c */ /* 0x000fe20006781520 */
[----:B------:R-:W-:Y:S01]  /*4d470*/  IMAD.WIDE.U32 R40, R23, R6, RZ ;  /* 0x0000000617287225 */ /* 0x000fe200078e00ff */
[----:B------:R-:W-:Y:S02]  /*4d480*/  IADD3 R44, P5, PT, R39, R48, RZ ;  /* 0x00000030272c7210 */ /* 0x000fe40007fbe0ff */
[----:B------:R-:W-:Y:S01]  /*4d490*/  LOP3.LUT R25, RZ, R68, RZ, 0x33, !PT ;  /* 0x00000044ff197212 */ /* 0x000fe200078e33ff */
[----:B------:R-:W-:Y:S01]  /*4d4a0*/  IMAD.WIDE.U32 R42, R26, R6, R46 ;  /* 0x000000061a2a7225 */ /* 0x000fe200078e002e */
[----:B------:R-:W-:-:S02]  /*4d4b0*/  SEL R27, RZ, 0x1, !P4 ;  /* 0x00000001ff1b7807 */ /* 0x000fc40006000000 */
[----:B------:R-:W-:Y:S01]  /*4d4c0*/  ISETP.GT.U32.AND.EX P1, PT, R44, R25, PT, P1 ;  /* 0x000000192c00720c */ /* 0x000fe20003f24110 */
[----:B------:R-:W-:-:S04]  /*4d4d0*/  IMAD.WIDE.U32 R40, P2, R26, R7, R40 ;  /* 0x000000071a287225 */ /* 0x000fc80007840028 */
[----:B------:R-:W-:-:S04]  /*4d4e0*/  IMAD.WIDE.U32 R38, R26, R6, RZ ;  /* 0x000000061a267225 */ /* 0x000fc800078e00ff */
[----:B------:R-:W-:Y:S01]  /*4d4f0*/  IMAD.X R45, RZ, RZ, RZ, P6 ;  /* 0x000000ffff2d7224 */ /* 0x000fe200030e06ff */
[----:B------:R-:W-:Y:S01]  /*4d500*/  IADD3 RZ, P4, PT, R39, R40, RZ ;  /* 0x0000002827ff7210 */ /* 0x000fe20007f9e0ff */
[----:B------:R-:W-:Y:S01]  /*4d510*/  IMAD.MOV.U32 R44, RZ, RZ, R49 ;  /* 0x000000ffff2c7224 */ /* 0x000fe200078e0031 */
[-C--:B------:R-:W-:Y:S01]  /*4d520*/  IADD3 R49, P6, PT, R27, R42.reuse, RZ ;  /* 0x0000002a1b317210 */ /* 0x080fe20007fde0ff */
[----:B------:R-:W-:Y:S02]  /*4d530*/  IMAD.IADD R27, R40, 0x1, R43 ;  /* 0x00000001281b7824 */ /* 0x000fe400078e022b */
[----:B------:R-:W-:Y:S01]  /*4d540*/  IMAD.X R39, RZ, RZ, RZ, P2 ;  /* 0x000000ffff277224 */ /* 0x000fe200010e06ff */
[----:B------:R-:W-:Y:S01]  /*4d550*/  ISETP.GE.U32.AND P2, PT, R49, R42, PT ;  /* 0x0000002a3100720c */ /* 0x000fe20003f46070 */
[----:B------:R-:W-:Y:S01]  /*4d560*/  IMAD.X R68, RZ, RZ, R27, P6 ;  /* 0x000000ffff447224 */ /* 0x000fe200030e061b */
[----:B------:R-:W-:Y:S01]  /*4d570*/  IADD3 R75, P6, PT, R20, R36, RZ ;  /* 0x00000024144b7210 */ /* 0x000fe20007fde0ff */
[----:B------:R-:W-:Y:S01]  /*4d580*/  IMAD.WIDE.U32.X R44, R18, R11, R44, P5 ;  /* 0x0000000b122c7225 */ /* 0x000fe200028e042c */
[----:B------:R-:W-:-:S02]  /*4d590*/  ISETP.LT.U32.AND P5, PT, R42, R46, PT ;  /* 0x0000002e2a00720c */ /* 0x000fc40003fa1070 */
[----:B------:R-:W-:Y:S01]  /*4d5a0*/  SEL R46, RZ, 0x1, !P1 ;  /* 0x00000001ff2e7807 */ /* 0x000fe20004800000 */
[----:B------:R-:W-:Y:S01]  /*4d5b0*/  IMAD.MOV.U32 R38, RZ, RZ, R41 ;  /* 0x000000ffff267224 */ /* 0x000fe200078e0029 */
[C---:B------:R-:W-:Y:S01]  /*4d5c0*/  ISETP.GE.U32.AND.EX P2, PT, R68.reuse, R27, PT, P2 ;  /* 0x0000001b4400720c */ /* 0x040fe20003f46120 */
[----:B------:R-:W-:Y:S01]  /*4d5d0*/  IMAD.X R48, R19, 0x1, R37, P6 ;  /* 0x0000000113307824 */ /* 0x000fe200030e0625 */
[----:B------:R-:W-:Y:S01]  /*4d5e0*/  IADD3 R25, P1, PT, R49, R44, RZ ;  /* 0x0000002c31197210 */ /* 0x000fe20007f3e0ff */
[----:B------:R-:W-:Y:S01]  /*4d5f0*/  IMAD.WIDE.U32.X R36, R23, R7, R38, P4 ;  /* 0x0000000717247225 */ /* 0x000fe200020e0426 */
[----:B------:R-:W-:Y:S02]  /*4d600*/  ISETP.LT.U32.OR.EX P2, PT, R27, R47, !P2, P5 ;  /* 0x0000002f1b00720c */ /* 0x000fe40005741550 */
[----:B------:R-:W-:Y:S01]  /*4d610*/  SEL R42, RZ, 0x1, !P0 ;  /* 0x00000001ff2a7807 */ /* 0x000fe20004000000 */
[----:B------:R-:W-:Y:S01]  /*4d620*/  IMAD.X R45, R68, 0x1, R45, P1 ;  /* 0x00000001442d7824 */ /* 0x000fe200008e062d */
[----:B------:R-:W-:Y:S01]  /*4d630*/  IADD3 R46, P5, PT, R25, R46, RZ ;  /* 0x0000002e192e7210 */ /* 0x000fe20007fbe0ff */
[----:B------:R-:W-:Y:S01]  /*4d640*/  IMAD.WIDE.U32 R40, R18, R8, RZ ;  /* 0x0000000812287225 */ /* 0x000fe200078e00ff */
[----:B------:R-:W-:-:S02]  /*4d650*/  IADD3 R50, P4, PT, R75, R42, RZ ;  /* 0x0000002a4b327210 */ /* 0x000fc40007f9e0ff */
[----:B------:R-:W-:Y:S01]  /*4d660*/  ISETP.LT.U32.AND P1, PT, R25, R49, PT ;  /* 0x000000311900720c */ /* 0x000fe20003f21070 */
[----:B------:R-:W-:Y:S01]  /*4d670*/  IMAD.X R47, RZ, RZ, R45, P5 ;  /* 0x000000ffff2f7224 */ /* 0x000fe200028e062d */
[----:B------:R-:W-:Y:S01]  /*4d680*/  ISETP.GE.U32.AND P0, PT, R46, R25, PT ;  /* 0x000000192e00720c */ /* 0x000fe20003f06070 */
[----:B------:R-:W-:Y:S01]  /*4d690*/  IMAD.X R77, RZ, RZ, R48, P4 ;  /* 0x000000ffff4d7224 */ /* 0x000fe200020e0630 */
[----:B------:R-:W-:Y:S01]  /*4d6a0*/  SEL R42, RZ, 0x1, !P2 ;  /* 0x00000001ff2a7807 */ /* 0x000fe20005000000 */
[----:B------:R-:W-:Y:S01]  /*4d6b0*/  IMAD.WIDE.U32 R40, P5, R16, R9, R40 ;  /* 0x0000000910287225 */ /* 0x000fe200078a0028 */
[----:B------:R-:W-:Y:S02]  /*4d6c0*/  IADD3 R25, P2, PT, R50, R36, RZ ;  /* 0x0000002432197210 */ /* 0x000fe40007f5e0ff */
[----:B------:R-:W-:Y:S01]  /*4d6d0*/  ISETP.GE.U32.AND.EX P0, PT, R47, R45, PT, P0 ;  /* 0x0000002d2f00720c */ /* 0x000fe20003f06100 */
[----:B------:R-:W-:Y:S01]  /*4d6e0*/  IMAD.WIDE.U32 R38, R16, R8, RZ ;  /* 0x0000000810267225 */ /* 0x000fe200078e00ff */
[----:B------:R-:W-:-:S02]  /*4d6f0*/  IADD3 R42, P6, PT, R25, R42, RZ ;  /* 0x0000002a192a7210 */ /* 0x000fc40007fde0ff */
[----:B------:R-:W-:Y:S01]  /*4d700*/  ISETP.LT.U32.OR.EX P1, PT, R45, R68, !P0, P1 ;  /* 0x000000442d00720c */ /* 0x000fe20004721510 */
[----:B------:R-:W-:Y:S01]  /*4d710*/  IMAD.X R27, R77, 0x1, R37, P2 ;  /* 0x000000014d1b7824 */ /* 0x000fe200010e0625 */
[----:B------:R-:W-:Y:S01]  /*4d720*/  ISETP.GE.U32.AND P2, PT, R42, R25, PT ;  /* 0x000000192a00720c */ /* 0x000fe20003f46070 */
[----:B------:R-:W-:Y:S01]  /*4d730*/  IMAD.WIDE.U32 R44, R16, R8, R46 ;  /* 0x00000008102c7225 */ /* 0x000fe200078e002e */
[----:B------:R-:W-:Y:S02]  /*4d740*/  SEL R69, RZ, 0x1, !P1 ;  /* 0x00000001ff457807 */ /* 0x000fe40004800000 */
[----:B------:R-:W-:Y:S01]  /*4d750*/  ISETP.LT.U32.AND P0, PT, R25, R50, PT ;  /* 0x000000321900720c */ /* 0x000fe20003f01070 */
[----:B------:R-:W-:Y:S01]  /*4d760*/  IMAD.X R43, RZ, RZ, R27, P6 ;  /* 0x000000ffff2b7224 */ /* 0x000fe200030e061b */
[----:B------:R-:W-:Y:S01]  /*4d770*/  IADD3 RZ, P4, PT, R39, R40, RZ ;  /* 0x0000002827ff7210 */ /* 0x000fe20007f9e0ff */
[----:B------:R-:W-:Y:S02]  /*4d780*/  IMAD.IADD R25, R40, 0x1, R45 ;  /* 0x0000000128197824 */ /* 0x000fe400078e022d */
[----:B------:R-:W-:Y:S01]  /*4d790*/  IMAD.WIDE.U32 R36, R23, R4, RZ ;  /* 0x0000000417247225 */ /* 0x000fe200078e00ff */
[----:B------:R-:W-:-:S02]  /*4d7a0*/  ISETP.GE.U32.AND.EX P1, PT, R43, R27, PT, P2 ;  /* 0x0000001b2b00720c */ /* 0x000fc40003f26120 */
[-C--:B------:R-:W-:Y:S01]  /*4d7b0*/  IADD3 R69, P2, PT, R69, R44.reuse, RZ ;  /* 0x0000002c45457210 */ /* 0x080fe20007f5e0ff */
[----:B------:R-:W-:Y:S01]  /*4d7c0*/  IMAD.MOV.U32 R38, RZ, RZ, R41 ;  /* 0x000000ffff267224 */ /* 0x000fe200078e0029 */
[----:B------:R-:W-:Y:S01]  /*4d7d0*/  ISETP.LT.U32.OR.EX P1, PT, R27, R77, !P1, P0 ;  /* 0x0000004d1b00720c */ /* 0x000fe20004f21500 */
[----:B------:R-:W-:Y:S01]  /*4d7e0*/  IMAD.X R39, RZ, RZ, RZ, P5 ;  /* 0x000000ffff277224 */ /* 0x000fe200028e06ff */
[----:B------:R-:W-:Y:S01]  /*4d7f0*/  ISETP.GE.U32.AND P6, PT, R69, R44, PT ;  /* 0x0000002c4500720c */ /* 0x000fe20003fc6070 */
[----:B------:R-:W-:Y:S01]  /*4d800*/  IMAD.X R71, RZ, RZ, R25, P2 ;  /* 0x000000ffff477224 */ /* 0x000fe200010e0619 */
[----:B------:R-:W-:Y:S01]  /*4d810*/  SEL R27, RZ, 0x1, !P1 ;  /* 0x00000001ff1b7807 */ /* 0x000fe20004800000 */
[----:B------:R-:W-:Y:S01]  /*4d820*/  IMAD.WIDE.U32 R40, R26, R4, R42 ;  /* 0x000000041a287225 */ /* 0x000fe200078e002a */
[----:B------:R-:W-:Y:S02]  /*4d830*/  ISETP.LT.U32.AND P0, PT, R44, R46, PT ;  /* 0x0000002e2c00720c */ /* 0x000fe40003f01070 */
[----:B------:R-:W-:Y:S01]  /*4d840*/  ISETP.GE.U32.AND.EX P1, PT, R71, R25, PT, P6 ;  /* 0x000000194700720c */ /* 0x000fe20003f26160 */
[----:B------:R-:W-:Y:S01]  /*4d850*/  IMAD.WIDE.U32 R36, P5, R26, R5, R36 ;  /* 0x000000051a247225 */ /* 0x000fe200078a0024 */
[----:B------:R-:W-:-:S02]  /*4d860*/  IADD3 R49, P2, PT, R27, R40, RZ ;  /* 0x000000281b317210 */ /* 0x000fc40007f5e0ff */
[----:B------:R-:W-:Y:S01]  /*4d870*/  ISETP.LT.U32.OR.EX P0, PT, R25, R47, !P1, P0 ;  /* 0x0000002f1900720c */ /* 0x000fe20004f01500 */
[----:B------:R-:W-:-:S04]  /*4d880*/  IMAD.WIDE.U32.X R38, R18, R9, R38, P4 ;  /* 0x0000000912267225 */ /* 0x000fc800020e0426 */
[----:B------:R-:W-:Y:S01]  /*4d890*/  IMAD.IADD R73, R36, 0x1, R41 ;  /* 0x0000000124497824 */ /* 0x000fe200078e0229 */
[----:B------:R-:W-:Y:S01]  /*4d8a0*/  IADD3 R25, P1, PT, R49, R38, RZ ;  /* 0x0000002631197210 */ /* 0x000fe20007f3e0ff */
[----:B------:R-:W-:-:S03]  /*4d8b0*/  IMAD.WIDE.U32 R46, R18, R6, RZ ;  /* 0x00000006122e7225 */ /* 0x000fc600078e00ff */
[----:B------:R-:W-:Y:S01]  /*4d8c0*/  ISETP.LT.U32.AND P4, PT, R25, R49, PT ;  /* 0x000000311900720c */ /* 0x000fe20003f81070 */
[----:B------:R-:W-:Y:S01]  /*4d8d0*/  IMAD.WIDE.U32 R26, R26, R4, RZ ;  /* 0x000000041a1a7225 */ /* 0x000fe200078e00ff */
[----:B------:R-:W-:-:S03]  /*4d8e0*/  SEL R26, RZ, 0x1, !P0 ;  /* 0x00000001ff1a7807 */ /* 0x000fc60004000000 */
[----:B------:R-:W-:Y:S01]  /*4d8f0*/  IMAD.X R68, RZ, RZ, R73, P2 ;  /* 0x000000ffff447224 */ /* 0x000fe200010e0649 */
[----:B------:R-:W-:Y:S01]  /*4d900*/  IADD3 RZ, P0, PT, R27, R36, RZ ;  /* 0x000000241bff7210 */ /* 0x000fe20007f1e0ff */
[----:B------:R-:W-:-:S04]  /*4d910*/  IMAD.WIDE.U32 R44, R16, R6, RZ ;  /* 0x00000006102c7225 */ /* 0x000fc800078e00ff */
[----:B------:R-:W-:-:S04]  /*4d920*/  IMAD.WIDE.U32 R46, P2, R16, R7, R46 ;  /* 0x00000007102e7225 */ /* 0x000fc8000784002e */
[----:B------:R-:W-:Y:S01]  /*4d930*/  IMAD.X R41, R68, 0x1, R39, P1 ;  /* 0x0000000144297824 */ /* 0x000fe200008e0627 */
[----:B------:R-:W-:Y:S01]  /*4d940*/  IADD3 R44, P1, PT, R25, R26, RZ ;  /* 0x0000001a192c7210 */ /* 0x000fe20007f3e0ff */
[----:B------:R-:W-:Y:S01]  /*4d950*/  IMAD.X R39, RZ, RZ, RZ, P5 ;  /* 0x000000ffff277224 */ /* 0x000fe200028e06ff */
[----:B------:R-:W-:Y:S01]  /*4d960*/  IADD3 RZ, P5, PT, R45, R46, RZ ;  /* 0x0000002e2dff7210 */ /* 0x000fe20007fbe0ff */
[----:B------:R-:W-:Y:S01]  /*4d970*/  IMAD.MOV.U32 R38, RZ, RZ, R37 ;  /* 0x000000ffff267224 */ /* 0x000fe200078e0025 */
[----:B------:R-:W-:Y:S01]  /*4d980*/  ISETP.GE.U32.AND P6, PT, R44, R25, PT ;  /* 0x000000192c00720c */ /* 0x000fe20003fc6070 */
[----:B------:R-:W-:Y:S01]  /*4d990*/  IMAD.X R45, RZ, RZ, R41, P1 ;  /* 0x000000ffff2d7224 */ /* 0x000fe200008e0629 */
[----:B------:R-:W-:Y:S01]  /*4d9a0*/  ISETP.GE.U32.AND P1, PT, R49, R40, PT ;  /* 0x000000283100720c */ /* 0x000fe20003f26070 */
[----:B------:R-:W-:Y:S01]  /*4d9b0*/  IMAD.WIDE.U32.X R36, R23, R5, R38, P0 ;  /* 0x0000000517247225 */ /* 0x000fe200000e0426 */
[----:B------:R-:W-:Y:S02]  /*4d9c0*/  ISETP.LT.U32.AND P0, PT, R40, R42, PT ;  /* 0x0000002a2800720c */ /* 0x000fe40003f01070 */
[----:B------:R-:W-:Y:S01]  /*4d9d0*/  ISETP.GE.U32.AND.EX P6, PT, R45, R41, PT, P6 ;  /* 0x000000292d00720c */ /* 0x000fe20003fc6160 */
[----:B------:R-:W-:-:S02]  /*4d9e0*/  IMAD R38, R71, R12, RZ ;  /* 0x0000000c47267224 */ /* 0x000fc400078e02ff */
[----:B------:R-:W-:Y:S01]  /*4d9f0*/  IMAD.WIDE.U32 R26, R69, R12, RZ ;  /* 0x0000000c451a7225 */ /* 0x000fe200078e00ff */
[----:B------:R-:W-:Y:S02]  /*4da00*/  ISETP.LT.U32.OR.EX P4, PT, R41, R68, !P6, P4 ;  /* 0x000000442900720c */ /* 0x000fe40007781540 */
[----:B------:R-:W-:Y:S01]  /*4da10*/  ISETP.GE.U32.AND.EX P6, PT, R68, R73, PT, P1 ;  /* 0x000000494400720c */ /* 0x000fe20003fc6110 */
[----:B------:R-:W-:Y:S01]  /*4da20*/  IMAD R23, R69, R13, R38 ;  /* 0x0000000d45177224 */ /* 0x000fe200078e0226 */
[----:B------:R-:W-:Y:S01]  /*4da30*/  SEL R49, RZ, 0x1, !P4 ;  /* 0x00000001ff317807 */ /* 0x000fe20006000000 */
[----:B------:R-:W-:Y:S01]  /*4da40*/  IMAD.WIDE.U32 R38, R16, R6, R44 ;  /* 0x0000000610267225 */ /* 0x000fe200078e002c */
[----:B------:R-:W-:Y:S02]  /*4da50*/  ISETP.LT.U32.OR.EX P0, PT, R73, R43, !P6, P0 ;  /* 0x0000002b4900720c */ /* 0x000fe40007701500 */
[----:B------:R-:W-:Y:S01]  /*4da60*/  ISETP.GE.U32.AND P4, PT, R75, R20, PT ;  /* 0x000000144b00720c */ /* 0x000fe20003f86070 */
[----:B------:R-:W-:Y:S01]  /*4da70*/  IMAD.IADD R51, R46, 0x1, R39 ;  /* 0x000000012e337824 */ /* 0x000fe200078e0227 */
[-C--:B------:R-:W-:Y:S01]  /*4da80*/  IADD3 R49, P1, PT, R49, R38.reuse, RZ ;  /* 0x0000002631317210 */ /* 0x080fe20007f3e0ff */
[----:B------:R-:W-:Y:S01]  /*4da90*/  IMAD.X R14, RZ, RZ, R14, P3 ;  /* 0x000000ffff0e7224 */ /* 0x000fe200018e060e */
[----:B------:R-:W-:Y:S01]  /*4daa0*/  ISETP.GE.U32.AND.EX P4, PT, R48, R19, PT, P4 ;  /* 0x000000133000720c */ /* 0x000fe20003f86140 */
[----:B------:R-:W-:Y:S01]  /*4dab0*/  IMAD.IADD R23, R27, 0x1, R23 ;  /* 0x000000011b177824 */ /* 0x000fe200078e0217 */
[----:B------:R-:W-:Y:S01]  /*4dac0*/  ISETP.GE.U32.AND P6, PT, R49, R38, PT ;  /* 0x000000263100720c */ /* 0x000fe20003fc6070 */
[----:B------:R-:W-:Y:S01]  /*4dad0*/  IMAD.X R46, RZ, RZ, R51, P1 ;  /* 0x000000ffff2e7224 */ /* 0x000fe200008e0633 */
[----:B------:R-:W-:Y:S01]  /*4dae0*/  ISETP.LT.U32.AND P1, PT, R38, R44, PT ;  /* 0x0000002c2600720c */ /* 0x000fe20003f21070 */
[----:B------:R-:W-:Y:S01]  /*4daf0*/  IMAD.WIDE.U32 R40, R23, R10, RZ ;  /* 0x0000000a17287225 */ /* 0x000fe200078e00ff */
[----:B------:R-:W-:-:S02]  /*4db00*/  LOP3.LUT R43, RZ, R69, RZ, 0x33, !PT ;  /* 0x00000045ff2b7212 */ /* 0x000fc400078e33ff */
[----:B------:R-:W-:Y:S01]  /*4db10*/  ISETP.GE.U32.AND.EX P3, PT, R46, R51, PT, P6 ;  /* 0x000000332e00720c */ /* 0x000fe20003f66160 */
[C---:B------:R-:W-:Y:S01]  /*4db20*/  IMAD.WIDE.U32 R38, R26.reuse, R10, RZ ;  /* 0x0000000a1a267225 */ /* 0x040fe200078e00ff */
[----:B------:R-:W-:Y:S02]  /*4db30*/  LOP3.LUT R20, RZ, R71, RZ, 0x33, !PT ;  /* 0x00000047ff147212 */ /* 0x000fe400078e33ff */
[----:B------:R-:W-:Y:S01]  /*4db40*/  ISETP.LT.U32.OR.EX P1, PT, R51, R45, !P3, P1 ;  /* 0x0000002d3300720c */ /* 0x000fe20005f21510 */
[----:B------:R-:W-:Y:S01]  /*4db50*/  IMAD.WIDE.U32 R40, P6, R26, R11, R40 ;  /* 0x0000000b1a287225 */ /* 0x000fe200078c0028 */
[----:B------:R-:W-:-:S03]  /*4db60*/  ISETP.GE.U32.AND P3, PT, R50, R75, PT ;  /* 0x0000004b3200720c */ /* 0x000fc60003f66070 */
[----:B------:R-:W-:Y:S01]  /*4db70*/  IMAD.X R25, RZ, RZ, RZ, P2 ;  /* 0x000000ffff197224 */ /* 0x000fe200010e06ff */
[----:B------:R-:W-:Y:S01]  /*4db80*/  ISETP.GE.U32.AND.EX P3, PT, R77, R48, PT, P3 ;  /* 0x000000304d00720c */ /* 0x000fe20003f66130 */
[----:B------:R-:W-:Y:S01]  /*4db90*/  IMAD.MOV.U32 R42, RZ, RZ, R41 ;  /* 0x000000ffff2a7224 */ /* 0x000fe200078e0029 */
[----:B------:R-:W-:Y:S01]  /*4dba0*/  ISETP.GT.U32.AND P2, PT, R38, R43, PT ;  /* 0x0000002b2600720c */ /* 0x000fe20003f44070 */
[----:B------:R-:W-:Y:S01]  /*4dbb0*/  IMAD.X R43, RZ, RZ, RZ, P6 ;  /* 0x000000ffff2b7224 */ /* 0x000fe200030e06ff */
[----:B------:R-:W-:Y:S01]  /*4dbc0*/  IADD3 R45, P6, PT, R39, R40, RZ ;  /* 0x00000028272d7210 */ /* 0x000fe20007fde0ff */
[----:B------:R-:W-:-:S03]  /*4dbd0*/  IMAD.WIDE.U32 R38, R18, R4, RZ ;  /* 0x0000000412267225 */ /* 0x000fc600078e00ff */
[----:B------:R-:W-:Y:S01]  /*4dbe0*/  ISETP.GT.U32.AND.EX P2, PT, R45, R20, PT, P2 ;  /* 0x000000142d00720c */ /* 0x000fe20003f44120 */
[----:B------:R-:W-:-:S04]  /*4dbf0*/  IMAD.WIDE.U32.X R42, R23, R11, R42, P6 ;  /* 0x0000000b172a7225 */ /* 0x000fc800030e042a */
[----:B------:R-:W-:-:S04]  /*4dc00*/  IMAD.WIDE.U32 R40, P6, R16, R5, R38 ;  /* 0x0000000510287225 */ /* 0x000fc800078c0026 */
[----:B------:R-:W-:Y:S02]  /*4dc10*/  IMAD.MOV.U32 R50, RZ, RZ, R24 ;  /* 0x000000ffff327224 */ /* 0x000fe400078e0018 */
[----:B------:R-:W-:-:S04]  /*4dc20*/  IMAD.WIDE.U32 R38, R16, R4, RZ ;  /* 0x0000000410267225 */ /* 0x000fc800078e00ff */
[----:B------:R-:W-:Y:S01]  /*4dc30*/  IMAD.MOV.U32 R24, RZ, RZ, R47 ;  /* 0x000000ffff187224 */ /* 0x000fe200078e002f */
[----:B------:R-:W-:Y:S06]  /*4dc40*/  @P3 BRA P4, `(.L_x_337) ;  /* 0x0000000000343947 */ /* 0x000fec0002000000 */
        /* <DEDUP_REMOVED lines=13> */
.L_x_337:
[----:B------:R-:W-:Y:S05]  /*4dd20*/  BSYNC.RECONVERGENT B4 ;  /* 0x0000000000047941 */ /* 0x000fea0003800200 */
.L_x_336:
[----:B------:R-:W-:Y:S01]  /*4dd30*/  IADD3 R17, P4, PT, R49, R42, RZ ;  /* 0x0000002a31117210 */ /* 0x000fe20007f9e0ff */
[----:B------:R-:W-:Y:S01]  /*4dd40*/  IMAD.WIDE.U32.X R24, R18, R7, R24, P5 ;  /* 0x0000000712187225 */ /* 0x000fe200028e0418 */
[----:B------:R-:W-:Y:S01]  /*4dd50*/  SEL R44, RZ, 0x1, !P2 ;  /* 0x00000001ff2c7807 */ /* 0x000fe20005000000 */
[----:B------:R-:W-:Y:S01]  /*4dd60*/  BSSY.RECONVERGENT B4, `(.L_x_338) ;  /* 0x00000bf000047945 */ /* 0x000fe20003800200 */
[----:B------:R-:W-:Y:S01]  /*4dd70*/  IADD3 R48, P3, PT, R21, R36, RZ ;  /* 0x0000002415307210 */ /* 0x000fe20007f7e0ff */
[----:B------:R-:W-:Y:S01]  /*4dd80*/  IMAD.X R43, R46, 0x1, R43, P4 ;  /* 0x000000012e2b7824 */ /* 0x000fe200020e062b */
[----:B------:R-:W-:Y:S01]  /*4dd90*/  SEL R19, RZ, 0x1, !P0 ;  /* 0x00000001ff137807 */ /* 0x000fe20004000000 */
[----:B------:R-:W-:Y:S01]  /*4dda0*/  BSSY.RELIABLE B5, `(.L_x_339) ;  /* 0x00000a5000057945 */ /* 0x000fe20003800100 */
[----:B------:R-:W-:Y:S01]  /*4ddb0*/  IADD3 R44, P4, PT, R17, R44, RZ ;  /* 0x0000002c112c7210 */ /* 0x000fe20007f9e0ff */
[----:B------:R-:W-:Y:S01]  /*4ddc0*/  IMAD.X R47, R22, 0x1, R37, P3 ;  /* 0x00000001162f7824 */ /* 0x000fe200018e0625 */
[----:B------:R-:W-:Y:S01]  /*4ddd0*/  IADD3 R51, P3, PT, R48, R19, RZ ;  /* 0x0000001330337210 */ /* 0x000fe20007f7e0ff */
[----:B------:R-:W-:Y:S01]  /*4dde0*/  IMAD.WIDE.U32 R36, R26, R8, RZ ;  /* 0x000000081a247225 */ /* 0x000fe200078e00ff */
[----:B------:R-:W-:-:S02]  /*4ddf0*/  ISETP.GE.U32.AND P0, PT, R44, R17, PT ;  /* 0x000000112c00720c */ /* 0x000fc40003f06070 */
[----:B------:R-:W-:Y:S01]  /*4de00*/  IADD3 RZ, P2, PT, R39, R40, RZ ;  /* 0x0000002827ff7210 */ /* 0x000fe20007f5e0ff */
[----:B------:R-:W-:Y:S01]  /*4de10*/  IMAD.X R45, RZ, RZ, R43, P4 ;  /* 0x000000ffff2d7224 */ /* 0x000fe200020e062b */
[----:B------:R-:W-:Y:S01]  /*4de20*/  IADD3 R19, P4, PT, R51, R24, RZ ;  /* 0x0000001833137210 */ /* 0x000fe20007f9e0ff */
[----:B------:R-:W-:Y:S01]  /*4de30*/  IMAD.WIDE.U32 R38, R23, R8, RZ ;  /* 0x0000000817267225 */ /* 0x000fe200078e00ff */
[----:B------:R-:W-:Y:S02]  /*4de40*/  SEL R36, RZ, 0x1, !P1 ;  /* 0x00000001ff247807 */ /* 0x000fe40004800000 */
[----:B------:R-:W-:Y:S01]  /*4de50*/  ISETP.GE.U32.AND.EX P0, PT, R45, R43, PT, P0 ;  /* 0x0000002b2d00720c */ /* 0x000fe20003f06100 */
[----:B------:R-:W-:Y:S01]  /*4de60*/  IMAD.X R68, RZ, RZ, R47, P3 ;  /* 0x000000ffff447224 */ /* 0x000fe200018e062f */
[----:B------:R-:W-:Y:S01]  /*4de70*/  ISETP.LT.U32.AND P3, PT, R17, R49, PT ;  /* 0x000000311100720c */ /* 0x000fe20003f61070 */
[----:B------:R-:W-:-:S03]  /*4de80*/  IMAD.WIDE.U32 R38, P5, R26, R9, R38 ;  /* 0x000000091a267225 */ /* 0x000fc600078a0026 */
[----:B------:R-:W-:Y:S01]  /*4de90*/  ISETP.LT.U32.OR.EX P0, PT, R43, R46, !P0, P3 ;  /* 0x0000002e2b00720c */ /* 0x000fe20004701530 */
[----:B------:R-:W-:Y:S01]  /*4dea0*/  IMAD.X R27, R68, 0x1, R25, P4 ;  /* 0x00000001441b7824 */ /* 0x000fe200020e0619 */
[----:B------:R-:W-:Y:S01]  /*4deb0*/  IADD3 R36, P3, PT, R19, R36, RZ ;  /* 0x0000002413247210 */ /* 0x000fe20007f7e0ff */
[----:B------:R-:W-:Y:S01]  /*4dec0*/  IMAD.WIDE.U32 R24, R26, R8, R44 ;  /* 0x000000081a187225 */ /* 0x000fe200078e002c */
[----:B------:R-:W-:Y:S02]  /*4ded0*/  SEL R17, RZ, 0x1, !P0 ;  /* 0x00000001ff117807 */ /* 0x000fe40004000000 */
[----:B------:R-:W-:Y:S01]  /*4dee0*/  IADD3 RZ, P1, PT, R37, R38, RZ ;  /* 0x0000002625ff7210 */ /* 0x000fe20007f3e0ff */
[----:B------:R-:W-:Y:S01]  /*4def0*/  IMAD.X R37, RZ, RZ, R27, P3 ;  /* 0x000000ffff257224 */ /* 0x000fe200018e061b */
[----:B------:R-:W-:Y:S01]  /*4df00*/  ISETP.GE.U32.AND P4, PT, R36, R19, PT ;  /* 0x000000132400720c */ /* 0x000fe20003f86070 */
[----:B------:R-:W-:Y:S01]  /*4df10*/  IMAD.X R43, RZ, RZ, RZ, P5 ;  /* 0x000000ffff2b7224 */ /* 0x000fe200028e06ff */
[----:B------:R-:W-:Y:S01]  /*4df20*/  ISETP.LT.U32.AND P3, PT, R19, R51, PT ;  /* 0x000000331300720c */ /* 0x000fe20003f61070 */
[----:B------:R-:W-:Y:S01]  /*4df30*/  IMAD.IADD R19, R38, 0x1, R25 ;  /* 0x0000000126137824 */ /* 0x000fe200078e0219 */
[-C--:B------:R-:W-:Y:S01]  /*4df40*/  IADD3 R49, P5, PT, R17, R24.reuse, RZ ;  /* 0x0000001811317210 */ /* 0x080fe20007fbe0ff */
[----:B------:R-:W-:Y:S01]  /*4df50*/  IMAD.MOV.U32 R42, RZ, RZ, R39 ;  /* 0x000000ffff2a7224 */ /* 0x000fe200078e0027 */
[----:B------:R-:W-:Y:S01]  /*4df60*/  ISETP.GE.U32.AND.EX P4, PT, R37, R27, PT, P4 ;  /* 0x0000001b2500720c */ /* 0x000fe20003f86140 */
[----:B------:R-:W-:Y:S01]  /*4df70*/  IMAD.X R17, RZ, RZ, RZ, P6 ;  /* 0x000000ffff117224 */ /* 0x000fe200030e06ff */
[----:B------:R-:W-:Y:S01]  /*4df80*/  ISETP.GE.U32.AND P0, PT, R49, R24, PT ;  /* 0x000000183100720c */ /* 0x000fe20003f06070 */
[----:B------:R-:W-:Y:S01]  /*4df90*/  IMAD.X R46, RZ, RZ, R19, P5 ;  /* 0x000000ffff2e7224 */ /* 0x000fe200028e0613 */
[----:B------:R-:W-:Y:S01]  /*4dfa0*/  ISETP.LT.U32.OR.EX P3, PT, R27, R68, !P4, P3 ;  /* 0x000000441b00720c */ /* 0x000fe20006761530 */
[----:B------:R-:W-:Y:S01]  /*4dfb0*/  IMAD.WIDE.U32.X R38, R23, R9, R42, P1 ;  /* 0x0000000917267225 */ /* 0x000fe200008e042a */
[----:B------:R-:W-:-:S02]  /*4dfc0*/  ISETP.LT.U32.AND P4, PT, R24, R44, PT ;  /* 0x0000002c1800720c */ /* 0x000fc40003f81070 */
[----:B------:R-:W-:Y:S01]  /*4dfd0*/  ISETP.GE.U32.AND.EX P0, PT, R46, R19, PT, P0 ;  /* 0x000000132e00720c */ /* 0x000fe20003f06100 */
[----:B------:R-:W-:Y:S01]  /*4dfe0*/  IMAD.WIDE.U32 R24, R16, R4, R36 ;  /* 0x0000000410187225 */ /* 0x000fe200078e0024 */
[----:B------:R-:W-:Y:S02]  /*4dff0*/  SEL R27, RZ, 0x1, !P3 ;  /* 0x00000001ff1b7807 */ /* 0x000fe40005800000 */
[----:B------:R-:W-:Y:S01]  /*4e000*/  ISETP.LT.U32.OR.EX P0, PT, R19, R45, !P0, P4 ;  /* 0x0000002d1300720c */ /* 0x000fe20004701540 */
[----:B------:R-:W-:Y:S01]  /*4e010*/  IMAD.IADD R45, R40, 0x1, R25 ;  /* 0x00000001282d7824 */ /* 0x000fe200078e0219 */
[----:B------:R-:W-:Y:S01]  /*4e020*/  IADD3 R43, P1, PT, R27, R24, RZ ;  /* 0x000000181b2b7210 */ /* 0x000fe20007f3e0ff */
[----:B------:R-:W-:Y:S01]  /*4e030*/  IMAD.MOV.U32 R16, RZ, RZ, R41 ;  /* 0x000000ffff107224 */ /* 0x000fe200078e0029 */
[----:B------:R-:W-:Y:S01]  /*4e040*/  SEL R20, RZ, 0x1, !P0 ;  /* 0x00000001ff147807 */ /* 0x000fe20004000000 */
[----:B------:R-:W-:Y:S01]  /*4e050*/  IMAD.WIDE.U32 R40, R23, R6, RZ ;  /* 0x0000000617287225 */ /* 0x000fe200078e00ff */
[----:B------:R-:W-:-:S02]  /*4e060*/  IADD3 R25, P0, PT, R43, R38, RZ ;  /* 0x000000262b197210 */ /* 0x000fc40007f1e0ff */
[----:B------:R-:W-:Y:S01]  /*4e070*/  ISETP.GE.U32.AND P3, PT, R51, R48, PT ;  /* 0x000000303300720c */ /* 0x000fe20003f66070 */
[----:B------:R-:W-:Y:S01]  /*4e080*/  IMAD.X R42, RZ, RZ, R45, P1 ;  /* 0x000000ffff2a7224 */ /* 0x000fe200008e062d */
[----:B------:R-:W-:Y:S01]  /*4e090*/  IADD3 R38, P1, PT, R25, R20, RZ ;  /* 0x0000001419267210 */ /* 0x000fe20007f3e0ff */
[----:B------:R-:W-:Y:S01]  /*4e0a0*/  IMAD.WIDE.U32.X R18, R18, R5, R16, P2 ;  /* 0x0000000512127225 */ /* 0x000fe200010e0410 */
[----:B------:R-:W-:Y:S02]  /*4e0b0*/  ISETP.GE.U32.AND.EX P3, PT, R68, R47, PT, P3 ;  /* 0x0000002f4400720c */ /* 0x000fe40003f66130 */
[----:B------:R-:W-:Y:S01]  /*4e0c0*/  ISETP.GE.U32.AND P2, PT, R38, R25, PT ;  /* 0x000000192600720c */ /* 0x000fe20003f46070 */
[----:B------:R-:W-:Y:S01]  /*4e0d0*/  IMAD.X R27, R42, 0x1, R39, P0 ;  /* 0x000000012a1b7824 */ /* 0x000fe200000e0627 */
[----:B------:R-:W-:Y:S01]  /*4e0e0*/  ISETP.GE.U32.AND P0, PT, R48, R21, PT ;  /* 0x000000153000720c */ /* 0x000fe20003f06070 */
[----:B------:R-:W-:-:S03]  /*4e0f0*/  IMAD.WIDE.U32 R40, P5, R26, R7, R40 ;  /* 0x000000071a287225 */ /* 0x000fc600078a0028 */
[----:B------:R-:W-:Y:S01]  /*4e100*/  ISETP.GE.U32.AND.EX P0, PT, R47, R22, P3, P0 ;  /* 0x000000162f00720c */ /* 0x000fe20001f06100 */
[----:B------:R-:W-:Y:S01]  /*4e110*/  IMAD.X R39, RZ, RZ, R27, P1 ;  /* 0x000000ffff277224 */ /* 0x000fe200008e061b */
[----:B------:R-:W-:Y:S01]  /*4e120*/  ISETP.LT.U32.AND P1, PT, R25, R43, PT ;  /* 0x0000002b1900720c */ /* 0x000fe20003f21070 */
[C---:B------:R-:W-:Y:S01]  /*4e130*/  IMAD.WIDE.U32 R16, R26.reuse, R6, RZ ;  /* 0x000000061a107225 */ /* 0x040fe200078e00ff */
[----:B------:R-:W-:Y:S02]  /*4e140*/  ISETP.GE.U32.AND P3, PT, R43, R24, PT ;  /* 0x000000182b00720c */ /* 0x000fe40003f66070 */
[----:B------:R-:W-:Y:S01]  /*4e150*/  ISETP.GE.U32.AND.EX P2, PT, R39, R27, PT, P2 ;  /* 0x0000001b2700720c */ /* 0x000fe20003f46120 */
[----:B------:R-:W-:Y:S01]  /*4e160*/  IMAD.WIDE.U32 R20, R26, R6, R38 ;  /* 0x000000061a147225 */ /* 0x000fe200078e0026 */
[----:B------:R-:W-:Y:S02]  /*4e170*/  ISETP.GE.U32.AND.EX P3, PT, R42, R45, PT, P3 ;  /* 0x0000002d2a00720c */ /* 0x000fe40003f66130 */
[----:B------:R-:W-:Y:S01]  /*4e180*/  ISETP.LT.U32.OR.EX P1, PT, R27, R42, !P2, P1 ;  /* 0x0000002a1b00720c */ /* 0x000fe20005721510 */
[----:B------:R-:W-:Y:S01]  /*4e190*/  IMAD.MOV.U32 R16, RZ, RZ, R41 ;  /* 0x000000ffff107224 */ /* 0x000fe200078e0029 */
[----:B------:R-:W-:Y:S01]  /*4e1a0*/  ISETP.LT.U32.AND P2, PT, R24, R36, PT ;  /* 0x000000241800720c */ /* 0x000fe20003f41070 */
[----:B------:R-:W-:Y:S01]  /*4e1b0*/  IMAD.IADD R41, R40, 0x1, R21 ;  /* 0x0000000128297824 */ /* 0x000fe200078e0215 */
[----:B------:R-:W-:-:S02]  /*4e1c0*/  SEL R25, RZ, 0x1, !P1 ;  /* 0x00000001ff197807 */ /* 0x000fc40004800000 */
[----:B------:R-:W-:Y:S01]  /*4e1d0*/  IADD3 RZ, P4, PT, R17, R40, RZ ;  /* 0x0000002811ff7210 */ /* 0x000fe20007f9e0ff */
[----:B------:R-:W-:Y:S01]  /*4e1e0*/  IMAD.X R17, RZ, RZ, RZ, P5 ;  /* 0x000000ffff117224 */ /* 0x000fe200028e06ff */
[-C--:B------:R-:W-:Y:S02]  /*4e1f0*/  IADD3 R43, P1, PT, R25, R20.reuse, RZ ;  /* 0x00000014192b7210 */ /* 0x080fe40007f3e0ff */
[----:B------:R-:W-:Y:S01]  /*4e200*/  ISETP.LT.U32.OR.EX P3, PT, R45, R37, !P3, P2 ;  /* 0x000000252d00720c */ /* 0x000fe20005f61520 */
[----:B------:R-:W-:Y:S01]  /*4e210*/  IMAD.WIDE.U32.X R16, R23, R7, R16, P4 ;  /* 0x0000000717107225 */ /* 0x000fe200020e0410 */
[----:B------:R-:W-:Y:S02]  /*4e220*/  @!P0 IADD3 R50, P5, PT, R50, 0x1, RZ ;  /* 0x0000000132328810 */ /* 0x000fe40007fbe0ff */
[----:B------:R-:W-:Y:S01]  /*4e230*/  ISETP.GE.U32.AND P2, PT, R43, R20, PT ;  /* 0x000000142b00720c */ /* 0x000fe20003f46070 */
[----:B------:R-:W-:Y:S01]  /*4e240*/  IMAD.X R40, RZ, RZ, R41, P1 ;  /* 0x000000ffff287224 */ /* 0x000fe200008e0629 */
[----:B------:R-:W-:Y:S01]  /*4e250*/  SEL R22, RZ, 0x1, !P3 ;  /* 0x00000001ff167807 */ /* 0x000fe20005800000 */
[----:B------:R-:W-:Y:S01]  /*4e260*/  @!P0 IMAD.X R3, RZ, RZ, R3, P5 ;  /* 0x000000ffff038224 */ /* 0x000fe200028e0603 */
[----:B------:R-:W-:-:S02]  /*4e270*/  ISETP.LT.U32.AND P1, PT, R20, R38, PT ;  /* 0x000000261400720c */ /* 0x000fc40003f21070 */
[----:B------:R-:W-:Y:S02]  /*4e280*/  IADD3 R37, P3, PT, R50, R18, RZ ;  /* 0x0000001232257210 */ /* 0x000fe40007f7e0ff */
[----:B------:R-:W-:Y:S02]  /*4e290*/  ISETP.GE.U32.AND.EX P2, PT, R40, R41, PT, P2 ;  /* 0x000000292800720c */ /* 0x000fe40003f46120 */
[----:B------:R-:W-:Y:S01]  /*4e2a0*/  IADD3 R22, P4, PT, R37, R22, RZ ;  /* 0x0000001625167210 */ /* 0x000fe20007f9e0ff */
[----:B------:R-:W-:Y:S01]  /*4e2b0*/  IMAD.X R36, R3, 0x1, R19, P3 ;  /* 0x0000000103247824 */ /* 0x000fe200018e0613 */
[----:B------:R-:W-:Y:S01]  /*4e2c0*/  ISETP.LT.U32.OR.EX P1, PT, R41, R39, !P2, P1 ;  /* 0x000000272900720c */ /* 0x000fe20005721510 */
[----:B------:R-:W-:Y:S01]  /*4e2d0*/  IMAD.WIDE.U32 R18, R23, R4, RZ ;  /* 0x0000000417127225 */ /* 0x000fe200078e00ff */
[----:B------:R-:W-:Y:S02]  /*4e2e0*/  IADD3 R25, P2, PT, R22, R16, RZ ;  /* 0x0000001016197210 */ /* 0x000fe40007f5e0ff */
[----:B------:R-:W-:Y:S01]  /*4e2f0*/  SEL R20, RZ, 0x1, !P1 ;  /* 0x00000001ff147807 */ /* 0x000fe20004800000 */
[----:B------:R-:W-:Y:S01]  /*4e300*/  IMAD.X R24, RZ, RZ, R36, P4 ;  /* 0x000000ffff187224 */ /* 0x000fe200020e0624 */
[----:B------:R-:W-:-:S02]  /*4e310*/  @!P0 ISETP.NE.U32.AND P4, PT, R50, RZ, PT ;  /* 0x000000ff3200820c */ /* 0x000fc40003f85070 */
[C---:B------:R-:W-:Y:S01]  /*4e320*/  IADD3 R20, P3, PT, R25.reuse, R20, RZ ;  /* 0x0000001419147210 */ /* 0x040fe20007f7e0ff */
[----:B------:R-:W-:Y:S01]  /*4e330*/  IMAD.X R27, R24, 0x1, R17, P2 ;  /* 0x00000001181b7824 */ /* 0x000fe200010e0611 */
[----:B------:R-:W-:Y:S01]  /*4e340*/  ISETP.LT.U32.AND P2, PT, R25, R22, PT ;  /* 0x000000161900720c */ /* 0x000fe20003f41070 */
[----:B------:R-:W-:Y:S01]  /*4e350*/  IMAD.WIDE.U32 R16, R26, R4, RZ ;  /* 0x000000041a107225 */ /* 0x000fe200078e00ff */
[----:B------:R-:W-:Y:S02]  /*4e360*/  ISETP.GE.U32.AND P1, PT, R20, R25, PT ;  /* 0x000000191400720c */ /* 0x000fe40003f26070 */
[----:B------:R-:W-:Y:S01]  /*4e370*/  @!P0 ISETP.NE.AND.EX P4, PT, R3, RZ, PT, P4 ;  /* 0x000000ff0300820c */ /* 0x000fe20003f85340 */
[----:B------:R-:W-:Y:S02]  /*4e380*/  IMAD.X R21, RZ, RZ, R27, P3 ;  /* 0x000000ffff157224 */ /* 0x000fe400018e061b */
[----:B------:R-:W-:-:S03]  /*4e390*/  IMAD.WIDE.U32 R18, P3, R26, R5, R18 ;  /* 0x000000051a127225 */ /* 0x000fc60007860012 */
[----:B------:R-:W-:Y:S01]  /*4e3a0*/  ISETP.GE.U32.AND.EX P1, PT, R21, R27, PT, P1 ;  /* 0x0000001b1500720c */ /* 0x000fe20003f26110 */
[----:B------:R-:W-:Y:S01]  /*4e3b0*/  IMAD.MOV.U32 R16, RZ, RZ, R19 ;  /* 0x000000ffff107224 */ /* 0x000fe200078e0013 */
[----:B------:R-:W-:Y:S01]  /*4e3c0*/  IADD3 RZ, P5, PT, R17, R18, RZ ;  /* 0x0000001211ff7210 */ /* 0x000fe20007fbe0ff */
[----:B------:R-:W-:Y:S01]  /*4e3d0*/  IMAD.X R17, RZ, RZ, RZ, P3 ;  /* 0x000000ffff117224 */ /* 0x000fe200018e06ff */
[----:B------:R-:W-:Y:S01]  /*4e3e0*/  ISETP.LT.U32.OR.EX P1, PT, R27, R24, !P1, P2 ;  /* 0x000000181b00720c */ /* 0x000fe20004f21520 */
[----:B------:R-:W-:Y:S01]  /*4e3f0*/  IMAD.WIDE.U32 R26, R26, R4, R20 ;  /* 0x000000041a1a7225 */ /* 0x000fe200078e0014 */
[----:B------:R-:W-:Y:S02]  /*4e400*/  ISETP.GE.U32.AND P2, PT, R22, R37, PT ;  /* 0x000000251600720c */ /* 0x000fe40003f46070 */
[----:B------:R-:W-:Y:S01]  /*4e410*/  SEL R25, RZ, 0x1, !P1 ;  /* 0x00000001ff197807 */ /* 0x000fe20004800000 */
[----:B------:R-:W-:Y:S01]  /*4e420*/  IMAD.IADD R19, R18, 0x1, R27 ;  /* 0x0000000112137824 */ /* 0x000fe200078e021b */
[----:B------:R-:W-:Y:S01]  /*4e430*/  ISETP.LT.U32.AND P1, PT, R37, R50, PT ;  /* 0x000000322500720c */ /* 0x000fe20003f21070 */
[----:B------:R-:W-:Y:S01]  /*4e440*/  IMAD.WIDE.U32.X R16, R23, R5, R16, P5 ;  /* 0x0000000517107225 */ /* 0x000fe200028e0410 */
[----:B------:R-:W-:-:S02]  /*4e450*/  IADD3 R25, P6, PT, R25, R26, RZ ;  /* 0x0000001a19197210 */ /* 0x000fc40007fde0ff */
[----:B------:R-:W-:Y:S02]  /*4e460*/  ISETP.GE.U32.AND.EX P2, PT, R24, R36, PT, P2 ;  /* 0x000000241800720c */ /* 0x000fe40003f46120 */
[----:B------:R-:W-:Y:S01]  /*4e470*/  ISETP.GE.U32.AND P3, PT, R25, R26, PT ;  /* 0x0000001a1900720c */ /* 0x000fe20003f66070 */
[----:B------:R-:W-:Y:S01]  /*4e480*/  IMAD.X R22, RZ, RZ, R19, P6 ;  /* 0x000000ffff167224 */ /* 0x000fe200030e0613 */
[----:B------:R-:W-:Y:S02]  /*4e490*/  @!P0 SEL R18, RZ, 0x1, P4 ;  /* 0x00000001ff128807 */ /* 0x000fe40002000000 */
[----:B------:R-:W-:Y:S02]  /*4e4a0*/  ISETP.LT.U32.OR.EX P1, PT, R36, R3, !P2, P1 ;  /* 0x000000032400720c */ /* 0x000fe40005721510 */
        /* <DEDUP_REMOVED lines=52> */
.L_x_340:
[----:B------:R-:W-:Y:S05]  /*4e7f0*/  BSYNC.RELIABLE B5 ;  /* 0x0000000000057941 */ /* 0x000fea0003800100 */
.L_x_339:
        /* <DEDUP_REMOVED lines=21> */
.L_x_341:
[----:B------:R-:W-:Y:S05]  /*4e950*/  BSYNC.RECONVERGENT B4 ;  /* 0x0000000000047941 */ /* 0x000fea0003800200 */
.L_x_338:
[C---:B------:R-:W-:Y:S01]  /*4e960*/  IMAD.WIDE.U32 R24, R61.reuse, R62, RZ ;  /* 0x0000003e3d187225 */ /* 0x040fe200078e00ff */
[----:B------:R-:W-:Y:S03]  /*4e970*/  BSSY.RECONVERGENT B4, `(.L_x_342) ;  /* 0x00000db000047945 */ /* 0x000fe60003800200 */
[----:B------:R-:W-:-:S04]  /*4e980*/  IMAD.WIDE.U32 R26, R61, R64, RZ ;  /* 0x000000403d1a7225 */ /* 0x000fc800078e00ff */
[----:B------:R-:W-:-:S04]  /*4e990*/  IMAD.WIDE.U32 R22, R60, R62, RZ ;  /* 0x0000003e3c167225 */ /* 0x000fc800078e00ff */
[----:B------:R-:W-:-:S04]  /*4e9a0*/  IMAD.WIDE.U32 R24, P1, R63, R60, R24 ;  /* 0x0000003c3f187225 */ /* 0x000fc80007820018 */
[----:B------:R-:W-:Y:S01]  /*4e9b0*/  IMAD.WIDE.U32 R40, R61, R66, RZ ;  /* 0x000000423d287225 */ /* 0x000fe200078e00ff */
[----:B------:R-:W-:-:S03]  /*4e9c0*/  IADD3 RZ, P3, PT, R23, R24, RZ ;  /* 0x0000001817ff7210 */ /* 0x000fc60007f7e0ff */
[----:B------:R-:W-:-:S04]  /*4e9d0*/  IMAD.WIDE.U32 R38, P0, R65, R60, R26 ;  /* 0x0000003c41267225 */ /* 0x000fc8000780001a */
[----:B------:R-:W-:-:S04]  /*4e9e0*/  IMAD.WIDE.U32 R82, R63, R62, RZ ;  /* 0x0000003e3f527225 */ /* 0x000fc800078e00ff */
[----:B------:R-:W-:Y:S02]  /*4e9f0*/  IMAD.X R27, RZ, RZ, RZ, P1 ;  /* 0x000000ffff1b7224 */ /* 0x000fe400008e06ff */
[----:B------:R-:W-:Y:S02]  /*4ea00*/  IMAD.MOV.U32 R26, RZ, RZ, R25 ;  /* 0x000000ffff1a7224 */ /* 0x000fe400078e0019 */
[----:B------:R-:W-:-:S04]  /*4ea10*/  IMAD.WIDE.U32 R36, R60, R64, RZ ;  /* 0x000000403c247225 */ /* 0x000fc800078e00ff */
[----:B------:R-:W-:Y:S01]  /*4ea20*/  IMAD.WIDE.U32.X R24, R63, R61, R26, P3 ;  /* 0x0000003d3f187225 */ /* 0x000fe200018e041a */
[----:B------:R-:W-:-:S03]  /*4ea30*/  IADD3 RZ, P6, PT, R37, R38, RZ ;  /* 0x0000002625ff7210 */ /* 0x000fc60007fde0ff */
[----:B------:R-:W-:-:S04]  /*4ea40*/  IMAD.WIDE.U32 R22, R60, R66, RZ ;  /* 0x000000423c167225 */ /* 0x000fc800078e00ff */
[----:B------:R-:W-:-:S04]  /*4ea50*/  IMAD.WIDE.U32 R40, P5, R67, R60, R40 ;  /* 0x0000003c43287225 */ /* 0x000fc800078a0028 */
[----:B------:R-:W-:Y:S01]  /*4ea60*/  IMAD.WIDE.U32 R42, R62, R62, RZ ;  /* 0x0000003e3e2a7225 */ /* 0x000fe200078e00ff */
[----:B------:R-:W-:-:S03]  /*4ea70*/  IADD3 RZ, P2, PT, R23, R40, RZ ;  /* 0x0000002817ff7210 */ /* 0x000fc60007f5e0ff */
[----:B------:R-:W-:-:S04]  /*4ea80*/  IMAD.WIDE.U32 R82, P4, R62, R63, R82 ;  /* 0x0000003f3e527225 */ /* 0x000fc80007880052 */
[----:B------:R-:W-:Y:S01]  /*4ea90*/  IMAD.WIDE.U32 R26, R63, R64, RZ ;  /* 0x000000403f1a7225 */ /* 0x000fe200078e00ff */
[----:B------:R-:W-:-:S03]  /*4eaa0*/  IADD3 RZ, P3, PT, R43, R82, RZ ;  /* 0x000000522bff7210 */ /* 0x000fc60007f7e0ff */
[----:B------:R-:W-:-:S04]  /*4eab0*/  IMAD.WIDE.U32 R88, R63, R60, RZ ;  /* 0x0000003c3f587225 */ /* 0x000fc800078e00ff */
[----:B------:R-:W-:Y:S02]  /*4eac0*/  IMAD.MOV.U32 R90, RZ, RZ, R39 ;  /* 0x000000ffff5a7224 */ /* 0x000fe400078e0027 */
[----:B------:R-:W-:Y:S02]  /*4ead0*/  IMAD.X R93, RZ, RZ, RZ, P5 ;  /* 0x000000ffff5d7224 */ /* 0x000fe400028e06ff */
[----:B------:R-:W-:-:S04]  /*4eae0*/  IMAD.WIDE.U32 R22, R61, R60, RZ ;  /* 0x0000003c3d167225 */ /* 0x000fc800078e00ff */
[----:B------:R-:W-:-:S04]  /*4eaf0*/  IMAD.WIDE.U32 R38, R62, R64, RZ ;  /* 0x000000403e267225 */ /* 0x000fc800078e00ff */
[----:B------:R-:W-:-:S04]  /*4eb00*/  IMAD.WIDE.U32 R42, P5, R65, R62, R26 ;  /* 0x0000003e412a7225 */ /* 0x000fc800078a001a */
[----:B------:R-:W-:Y:S02]  /*4eb10*/  IMAD.MOV.U32 R92, RZ, RZ, R41 ;  /* 0x000000ffff5c7224 */ /* 0x000fe400078e0029 */
[----:B------:R-:W-:Y:S02]  /*4eb20*/  IMAD.X R91, RZ, RZ, RZ, P0 ;  /* 0x000000ffff5b7224 */ /* 0x000fe400000e06ff */
[----:B------:R-:W-:-:S04]  /*4eb30*/  IMAD.WIDE.U32 R36, R62, R60, RZ ;  /* 0x0000003c3e247225 */ /* 0x000fc800078e00ff */
[----:B------:R-:W-:-:S04]  /*4eb40*/  IMAD.WIDE.U32 R88, P1, R62, R61, R88 ;  /* 0x0000003d3e587225 */ /* 0x000fc80007820058 */
[----:B------:R-:W-:Y:S01]  /*4eb50*/  IMAD.WIDE.U32.X R92, R67, R61, R92, P2 ;  /* 0x0000003d435c7225 */ /* 0x000fe200010e045c */
[----:B------:R-:W-:Y:S02]  /*4eb60*/  IADD3 RZ, P2, PT, R39, R42, RZ ;  /* 0x0000002a27ff7210 */ /* 0x000fe40007f5e0ff */
[----:B------:R-:W-:Y:S01]  /*4eb70*/  IADD3 RZ, P0, PT, R88, R37, RZ ;  /* 0x0000002558ff7210 */ /* 0x000fe20007f1e0ff */
[----:B------:R-:W-:-:S04]  /*4eb80*/  IMAD.WIDE.U32.X R90, R65, R61, R90, P6 ;  /* 0x0000003d415a7225 */ /* 0x000fc800030e045a */
[----:B------:R-:W-:-:S04]  /*4eb90*/  IMAD.WIDE.U32 R22, P6, R60, R61, R22 ;  /* 0x0000003d3c167225 */ /* 0x000fc800078c0016 */
[----:B------:R-:W-:-:S04]  /*4eba0*/  IMAD.WIDE.U32 R26, R60, R60, RZ ;  /* 0x0000003c3c1a7225 */ /* 0x000fc800078e00ff */
[----:B------:R-:W-:-:S04]  /*4ebb0*/  IMAD.WIDE.U32 R38, R63, R66, RZ ;  /* 0x000000423f267225 */ /* 0x000fc800078e00ff */
[----:B------:R-:W-:Y:S01]  /*4ebc0*/  IMAD.X R37, RZ, RZ, RZ, P6 ;  /* 0x000000ffff257224 */ /* 0x000fe200030e06ff */
[----:B------:R-:W-:Y:S01]  /*4ebd0*/  IADD3 R21, P6, PT, R27, R22, RZ ;  /* 0x000000161b157210 */ /* 0x000fe20007fde0ff */
[----:B------:R-:W-:Y:S01]  /*4ebe0*/  IMAD.MOV.U32 R36, RZ, RZ, R23 ;  /* 0x000000ffff247224 */ /* 0x000fe200078e0017 */
[----:B------:R-:W-:Y:S01]  /*4ebf0*/  LOP3.LUT R27, RZ, R26, RZ, 0x33, !PT ;  /* 0x0000001aff1b7212 */ /* 0x000fe200078e33ff */
[----:B------:R-:W-:Y:S02]  /*4ec00*/  IMAD.X R95, RZ, RZ, RZ, P1 ;  /* 0x000000ffff5f7224 */ /* 0x000fe400008e06ff */
[----:B------:R-:W-:-:S04]  /*4ec10*/  IMAD.WIDE.U32 R22, R62, R66, RZ ;  /* 0x000000423e167225 */ /* 0x000fc800078e00ff */
[----:B------:R-:W-:-:S04]  /*4ec20*/  IMAD.WIDE.U32 R44, P1, R67, R62, R38 ;  /* 0x0000003e432c7225 */ /* 0x000fc80007820026 */
[----:B------:R-:W-:Y:S02]  /*4ec30*/  IMAD.MOV.U32 R94, RZ, RZ, R89 ;  /* 0x000000ffff5e7224 */ /* 0x000fe400078e0059 */
[----:B------:R-:W-:-:S04]  /*4ec40*/  IMAD.WIDE.U32 R48, R65, R64, RZ ;  /* 0x0000004041307225 */ /* 0x000fc800078e00ff */
[----:B------:R-:W-:Y:S01]  /*4ec50*/  IMAD.WIDE.U32.X R94, R63, R61, R94, P0 ;  /* 0x0000003d3f5e7225 */ /* 0x000fe200000e045e */
[----:B------:R-:W-:-:S03]  /*4ec60*/  IADD3 RZ, P0, PT, R23, R44, RZ ;  /* 0x0000002c17ff7210 */ /* 0x000fc60007f1e0ff */
[----:B------:R-:W-:-:S04]  /*4ec70*/  IMAD.WIDE.U32.X R36, R61, R61, R36, P6 ;  /* 0x0000003d3d247225 */ /* 0x000fc800030e0424 */
[----:B------:R-:W-:-:S04]  /*4ec80*/  IMAD.WIDE.U32 R22, R65, R60, RZ ;  /* 0x0000003c41167225 */ /* 0x000fc800078e00ff */
[----:B------:R-:W-:-:S04]  /*4ec90*/  IMAD.WIDE.U32 R40, R64, R64, RZ ;  /* 0x0000004040287225 */ /* 0x000fc800078e00ff */
[----:B------:R-:W-:-:S04]  /*4eca0*/  IMAD.WIDE.U32 R48, P6, R64, R65, R48 ;  /* 0x0000004140307225 */ /* 0x000fc800078c0030 */
[----:B------:R-:W-:Y:S01]  /*4ecb0*/  IMAD.X R81, RZ, RZ, RZ, P5 ;  /* 0x000000ffff517224 */ /* 0x000fe200028e06ff */
[----:B------:R-:W-:Y:S01]  /*4ecc0*/  IADD3 RZ, P5, PT, R41, R48, RZ ;  /* 0x0000003029ff7210 */ /* 0x000fe20007fbe0ff */
[----:B------:R-:W-:Y:S02]  /*4ecd0*/  IMAD.MOV.U32 R80, RZ, RZ, R43 ;  /* 0x000000ffff507224 */ /* 0x000fe400078e002b */
[----:B------:R-:W-:Y:S02]  /*4ece0*/  IMAD.X R87, RZ, RZ, RZ, P4 ;  /* 0x000000ffff577224 */ /* 0x000fe400020e06ff */
[----:B------:R-:W-:-:S04]  /*4ecf0*/  IMAD.WIDE.U32 R42, R65, R66, RZ ;  /* 0x00000042412a7225 */ /* 0x000fc800078e00ff */
[----:B------:R-:W-:-:S04]  /*4ed00*/  IMAD.WIDE.U32 R38, P4, R64, R61, R22 ;  /* 0x0000003d40267225 */ /* 0x000fc80007880016 */
[----:B------:R-:W-:-:S04]  /*4ed10*/  IMAD.WIDE.U32 R40, R65, R62, RZ ;  /* 0x0000003e41287225 */ /* 0x000fc800078e00ff */
[----:B------:R-:W-:-:S04]  /*4ed20*/  IMAD.WIDE.U32 R22, R67, R66, RZ ;  /* 0x0000004243167225 */ /* 0x000fc800078e00ff */
[----:B------:R-:W-:Y:S02]  /*4ed30*/  IMAD.MOV.U32 R86, RZ, RZ, R83 ;  /* 0x000000ffff567224 */ /* 0x000fe400078e0053 */
[----:B------:R-:W-:Y:S02]  /*4ed40*/  IMAD.X R73, RZ, RZ, RZ, P1 ;  /* 0x000000ffff497224 */ /* 0x000fe400008e06ff */
[----:B------:R-:W-:-:S04]  /*4ed50*/  IMAD.WIDE.U32 R84, R64, R60, RZ ;  /* 0x0000003c40547225 */ /* 0x000fc800078e00ff */
[----:B------:R-:W-:-:S04]  /*4ed60*/  IMAD.WIDE.U32 R70, P1, R67, R64, R42 ;  /* 0x0000004043467225 */ /* 0x000fc8000782002a */
[----:B------:R-:W-:-:S04]  /*4ed70*/  IMAD.WIDE.U32.X R86, R63, R63, R86, P3 ;  /* 0x0000003f3f567225 */ /* 0x000fc800018e0456 */
[----:B------:R-:W-:-:S04]  /*4ed80*/  IMAD.WIDE.U32.X R80, R65, R63, R80, P2 ;  /* 0x0000003f41507225 */ /* 0x000fc800010e0450 */
[----:B------:R-:W-:-:S04]  /*4ed90*/  IMAD.WIDE.U32 R50, R66, R66, RZ ;  /* 0x0000004242327225 */ /* 0x000fc800078e00ff */
[----:B------:R-:W-:-:S04]  /*4eda0*/  IMAD.WIDE.U32 R42, P3, R64, R63, R40 ;  /* 0x0000003f402a7225 */ /* 0x000fc80007860028 */
[----:B------:R-:W-:-:S04]  /*4edb0*/  IMAD.WIDE.U32 R22, P2, R66, R67, R22 ;  /* 0x0000004342167225 */ /* 0x000fc80007840016 */
[----:B------:R-:W-:-:S04]  /*4edc0*/  IMAD.WIDE.U32 R40, R67, R60, RZ ;  /* 0x0000003c43287225 */ /* 0x000fc800078e00ff */
[----:B------:R-:W-:Y:S01]  /*4edd0*/  IMAD.X R79, RZ, RZ, RZ, P4 ;  /* 0x000000ffff4f7224 */ /* 0x000fe200020e06ff */
[----:B------:R-:W-:Y:S01]  /*4ede0*/  IADD3 RZ, P4, PT, R38, R85, RZ ;  /* 0x0000005526ff7210 */ /* 0x000fe20007f9e0ff */
[----:B------:R-:W-:Y:S01]  /*4edf0*/  IMAD.X R69, RZ, RZ, RZ, P3 ;  /* 0x000000ffff457224 */ /* 0x000fe200018e06ff */
[----:B------:R-:W-:Y:S01]  /*4ee00*/  IADD3 RZ, P3, PT, R51, R22, RZ ;  /* 0x0000001633ff7210 */ /* 0x000fe20007f7e0ff */
[----:B------:R-:W-:-:S04]  /*4ee10*/  IMAD.WIDE.U32 R76, R64, R62, RZ ;  /* 0x0000003e404c7225 */ /* 0x000fc800078e00ff */
[----:B------:R-:W-:-:S04]  /*4ee20*/  IMAD.WIDE.U32 R46, R64, R66, RZ ;  /* 0x00000042402e7225 */ /* 0x000fc800078e00ff */
[----:B------:R-:W-:Y:S02]  /*4ee30*/  IMAD.MOV.U32 R78, RZ, RZ, R39 ;  /* 0x000000ffff4e7224 */ /* 0x000fe400078e0027 */
[----:B------:R-:W-:Y:S02]  /*4ee40*/  IMAD.MOV.U32 R72, RZ, RZ, R45 ;  /* 0x000000ffff487224 */ /* 0x000fe400078e002d */
[----:B------:R-:W-:-:S04]  /*4ee50*/  IMAD.WIDE.U32 R100, R62, R60, R36 ;  /* 0x0000003c3e647225 */ /* 0x000fc800078e0024 */
[----:B------:R-:W-:Y:S02]  /*4ee60*/  IMAD.X R51, RZ, RZ, RZ, P6 ;  /* 0x000000ffff337224 */ /* 0x000fe400030e06ff */
[----:B------:R-:W-:-:S04]  /*4ee70*/  IMAD.WIDE.U32 R40, P6, R66, R61, R40 ;  /* 0x0000003d42287225 */ /* 0x000fc800078c0028 */
[----:B------:R-:W-:-:S04]  /*4ee80*/  IMAD.WIDE.U32 R74, R66, R60, RZ ;  /* 0x0000003c424a7225 */ /* 0x000fc800078e00ff */
[----:B------:R-:W-:Y:S01]  /*4ee90*/  IMAD.X R103, RZ, RZ, RZ, P1 ;  /* 0x000000ffff677224 */ /* 0x000fe200008e06ff */
[----:B------:R-:W-:Y:S01]  /*4eea0*/  IADD3 RZ, P1, PT, R42, R77, RZ ;  /* 0x0000004d2aff7210 */ /* 0x000fe20007f3e0ff */
[----:B------:R-:W-:Y:S01]  /*4eeb0*/  IMAD.WIDE.U32.X R78, R65, R61, R78, P4 ;  /* 0x0000003d414e7225 */ /* 0x000fe200020e044e */
[----:B------:R-:W-:-:S03]  /*4eec0*/  IADD3 RZ, P4, PT, R47, R70, RZ ;  /* 0x000000462fff7210 */ /* 0x000fc60007f9e0ff */
[----:B------:R-:W-:-:S04]  /*4eed0*/  IMAD.WIDE.U32 R98, R67, R62, RZ ;  /* 0x0000003e43627225 */ /* 0x000fc800078e00ff */
[----:B------:R-:W-:Y:S01]  /*4eee0*/  IMAD.WIDE.U32.X R72, R67, R63, R72, P0 ;  /* 0x0000003f43487225 */ /* 0x000fe200000e0448 */
[----:B------:R-:W-:-:S03]  /*4eef0*/  ISETP.GE.U32.AND P0, PT, R100, R36, PT ;  /* 0x000000246400720c */ /* 0x000fc60003f06070 */
[----:B------:R-:W-:Y:S02]  /*4ef00*/  IMAD.IADD R101, R101, 0x1, R88 ;  /* 0x0000000165657824 */ /* 0x000fe400078e0258 */
[----:B------:R-:W-:Y:S02]  /*4ef10*/  IMAD.MOV.U32 R68, RZ, RZ, R43 ;  /* 0x000000ffff447224 */ /* 0x000fe400078e002b */
[----:B------:R-:W-:Y:S01]  /*4ef20*/  IMAD.MOV.U32 R102, RZ, RZ, R71 ;  /* 0x000000ffff667224 */ /* 0x000fe200078e0047 */
[----:B------:R-:W-:Y:S01]  /*4ef30*/  ISETP.GE.U32.AND.EX P0, PT, R101, R37, PT, P0 ;  /* 0x000000256500720c */ /* 0x000fe20003f06100 */
[----:B------:R-:W-:Y:S01]  /*4ef40*/  IMAD.X R47, RZ, RZ, RZ, P6 ;  /* 0x000000ffff2f7224 */ /* 0x000fe200030e06ff */
[----:B------:R-:W-:Y:S01]  /*4ef50*/  IADD3 RZ, P6, PT, R40, R75, RZ ;  /* 0x0000004b28ff7210 */ /* 0x000fe20007fde0ff */
[----:B------:R-:W-:-:S04]  /*4ef60*/  IMAD.WIDE.U32 R70, R26, R12, RZ ;  /* 0x0000000c1a467225 */ /* 0x000fc800078e00ff */
[----:B------:R-:W-:Y:S02]  /*4ef70*/  IMAD.IADD R89, R77, 0x1, R42 ;  /* 0x000000014d597824 */ /* 0x000fe400078e022a */
[----:B------:R-:W-:Y:S02]  /*4ef80*/  IMAD.MOV.U32 R46, RZ, RZ, R41 ;  /* 0x000000ffff2e7224 */ /* 0x000fe400078e0029 */
[----:B------:R-:W-:-:S04]  /*4ef90*/  IMAD.WIDE.U32 R42, R67, R64, RZ ;  /* 0x00000040432a7225 */ /* 0x000fc800078e00ff */
[----:B------:R-:W-:-:S04]  /*4efa0*/  IMAD.WIDE.U32.X R68, R65, R63, R68, P1 ;  /* 0x0000003f41447225 */ /* 0x000fc800008e0444 */
[----:B------:R-:W-:-:S04]  /*4efb0*/  IMAD.WIDE.U32 R44, R66, R62, RZ ;  /* 0x0000003e422c7225 */ /* 0x000fc800078e00ff */
[----:B------:R-:W-:-:S04]  /*4efc0*/  IMAD.WIDE.U32 R98, P1, R66, R63, R98 ;  /* 0x0000003f42627225 */ /* 0x000fc80007820062 */
[----:B------:R-:W-:Y:S01]  /*4efd0*/  IMAD.WIDE.U32.X R46, R67, R61, R46, P6 ;  /* 0x0000003d432e7225 */ /* 0x000fe200030e042e */
[----:B------:R-:W-:Y:S02]  /*4efe0*/  SEL R61, RZ, 0x1, P0 ;  /* 0x00000001ff3d7807 */ /* 0x000fe40000000000 */
[----:B------:R-:W-:Y:S01]  /*4eff0*/  IADD3 RZ, P6, PT, R98, R45, RZ ;  /* 0x0000002d62ff7210 */ /* 0x000fe20007fde0ff */
[----:B------:R-:W-:-:S04]  /*4f000*/  IMAD.WIDE.U32 R104, R70, R10, RZ ;  /* 0x0000000a46687225 */ /* 0x000fc800078e00ff */
[----:B------:R-:W-:Y:S01]  /*4f010*/  IMAD R36, R21, R12, RZ ;  /* 0x0000000c15247224 */ /* 0x000fe200078e02ff */
[----:B------:R-:W-:Y:S01]  /*4f020*/  LOP3.LUT R21, RZ, R21, RZ, 0x33, !PT ;  /* 0x00000015ff157212 */ /* 0x000fe200078e33ff */
[----:B------:R-:W-:-:S04]  /*4f030*/  IMAD.WIDE.U32 R42, P0, R66, R65, R42 ;  /* 0x00000041422a7225 */ /* 0x000fc8000780002a */
[----:B------:R-:W-:Y:S02]  /*4f040*/  IMAD.IADD R96, R75, 0x1, R40 ;  /* 0x000000014b607824 */ /* 0x000fe400078e0228 */
[----:B------:R-:W-:Y:S01]  /*4f050*/  IMAD.X R41, RZ, RZ, RZ, P1 ;  /* 0x000000ffff297224 */ /* 0x000fe200008e06ff */
[----:B------:R-:W-:Y:S01]  /*4f060*/  ISETP.GT.U32.AND P1, PT, R104, R27, PT ;  /* 0x0000001b6800720c */ /* 0x000fe20003f24070 */
[----:B------:R-:W-:Y:S02]  /*4f070*/  IMAD.MOV.U32 R40, RZ, RZ, R99 ;  /* 0x000000ffff287224 */ /* 0x000fe400078e0063 */
[----:B------:R-:W-:Y:S02]  /*4f080*/  IMAD.IADD R97, R85, 0x1, R38 ;  /* 0x0000000155617824 */ /* 0x000fe400078e0226 */
[----:B------:R-:W-:Y:S02]  /*4f090*/  IMAD R37, R26, R13, R36 ;  /* 0x0000000d1a257224 */ /* 0x000fe400078e0224 */
[----:B------:R-:W-:-:S04]  /*4f0a0*/  IMAD.WIDE.U32 R38, R66, R64, RZ ;  /* 0x0000004042267225 */ /* 0x000fc800078e00ff */
[----:B------:R-:W-:Y:S01]  /*4f0b0*/  IMAD.X R27, RZ, RZ, RZ, P0 ;  /* 0x000000ffff1b7224 */ /* 0x000fe200000e06ff */
[----:B------:R-:W-:Y:S01]  /*4f0c0*/  IADD3 R61, P0, PT, R61, R24, RZ ;  /* 0x000000183d3d7210 */ /* 0x000fe20007f1e0ff */
[----:B------:R-:W-:Y:S02]  /*4f0d0*/  IMAD.MOV.U32 R50, RZ, RZ, R49 ;  /* 0x000000ffff327224 */ /* 0x000fe400078e0031 */
[----:B------:R-:W-:-:S04]  /*4f0e0*/  IMAD.WIDE.U32.X R40, R67, R63, R40, P6 ;  /* 0x0000003f43287225 */ /* 0x000fc800030e0428 */
[----:B------:R-:W-:Y:S02]  /*4f0f0*/  IMAD.IADD R63, R71, 0x1, R37 ;  /* 0x00000001473f7824 */ /* 0x000fe400078e0225 */
[----:B------:R-:W-:Y:S01]  /*4f100*/  IMAD.WIDE.U32.X R50, R65, R65, R50, P5 ;  /* 0x0000004141327225 */ /* 0x000fe200028e0432 */
[----:B------:R-:W-:-:S03]  /*4f110*/  IADD3 RZ, P5, PT, R42, R39, RZ ;  /* 0x000000272aff7210 */ /* 0x000fc60007fbe0ff */
[----:B------:R-:W-:Y:S01]  /*4f120*/  IMAD.WIDE.U32.X R36, R67, R65, R102, P4 ;  /* 0x0000004143247225 */ /* 0x000fe200020e0466 */
[----:B------:R-:W-:-:S03]  /*4f130*/  IADD3 R106, P4, PT, R61, R84, RZ ;  /* 0x000000543d6a7210 */ /* 0x000fc60007f9e0ff */
[----:B------:R-:W-:Y:S02]  /*4f140*/  IMAD.MOV.U32 R26, RZ, RZ, R43 ;  /* 0x000000ffff1a7224 */ /* 0x000fe400078e002b */
[----:B------:R-:W-:Y:S01]  /*4f150*/  IMAD.X R99, RZ, RZ, R25, P0 ;  /* 0x000000ffff637224 */ /* 0x000fe200000e0619 */
[----:B------:R-:W-:Y:S01]  /*4f160*/  ISETP.GE.U32.AND P0, PT, R61, R24, PT ;  /* 0x000000183d00720c */ /* 0x000fe20003f06070 */
[----:B------:R-:W-:-:S03]  /*4f170*/  IMAD.WIDE.U32 R102, R63, R10, RZ ;  /* 0x0000000a3f667225 */ /* 0x000fc600078e00ff */
[----:B------:R-:W-:Y:S01]  /*4f180*/  ISETP.GE.U32.AND.EX P0, PT, R99, R25, PT, P0 ;  /* 0x000000196300720c */ /* 0x000fe20003f06100 */
[----:B------:R-:W-:Y:S01]  /*4f190*/  IMAD.WIDE.U32.X R26, R67, R65, R26, P5 ;  /* 0x00000041431a7225 */ /* 0x000fe200028e041a */
[----:B------:R-:W-:-:S03]  /*4f1a0*/  ISETP.GE.U32.AND P5, PT, R106, R61, PT ;  /* 0x0000003d6a00720c */ /* 0x000fc60003fa6070 */
[----:B------:R-:W-:Y:S02]  /*4f1b0*/  IMAD.X R108, R97, 0x1, R99, P4 ;  /* 0x00000001616c7824 */ /* 0x000fe400020e0663 */
[----:B------:R-:W-:Y:S02]  /*4f1c0*/  IMAD.X R25, RZ, RZ, RZ, P2 ;  /* 0x000000ffff197224 */ /* 0x000fe400010e06ff */
[----:B------:R-:W-:Y:S01]  /*4f1d0*/  IMAD.WIDE.U32 R102, P4, R70, R11, R102 ;  /* 0x0000000b46667225 */ /* 0x000fe20007880066 */
[----:B------:R-:W-:Y:S02]  /*4f1e0*/  ISETP.GE.U32.AND.EX P2, PT, R108, R99, PT, P5 ;  /* 0x000000636c00720c */ /* 0x000fe40003f46150 */
[----:B------:R-:W-:Y:S01]  /*4f1f0*/  SEL R99, RZ, 0x1, P0 ;  /* 0x00000001ff637807 */ /* 0x000fe20000000000 */
[----:B------:R-:W-:Y:S01]  /*4f200*/  IMAD.MOV.U32 R24, RZ, RZ, R23 ;  /* 0x000000ffff187224 */ /* 0x000fe200078e0017 */
[----:B------:R-:W-:Y:S01]  /*4f210*/  IADD3 R104, P0, PT, R105, R102, RZ ;  /* 0x0000006669687210 */ /* 0x000fe20007f1e0ff */
[----:B------:R-:W-:Y:S01]  /*4f220*/  IMAD.WIDE.U32 R60, R62, R60, R100 ;  /* 0x0000003c3e3c7225 */ /* 0x000fe200078e0064 */
[----:B------:R-:W-:-:S02]  /*4f230*/  SEL R102, RZ, 0x1, P2 ;  /* 0x00000001ff667807 */ /* 0x000fc40001000000 */
[----:B------:R-:W-:Y:S01]  /*4f240*/  ISETP.GT.U32.AND.EX P1, PT, R104, R21, PT, P1 ;  /* 0x000000156800720c */ /* 0x000fe20003f24110 */
[----:B------:R-:W-:Y:S01]  /*4f250*/  IMAD.WIDE.U32.X R24, R67, R67, R24, P3 ;  /* 0x0000004343187225 */ /* 0x000fe200018e0418 */
[----:B------:R-:W-:Y:S02]  /*4f260*/  IADD3 R99, P3, PT, R99, R90, RZ ;  /* 0x0000005a63637210 */ /* 0x000fe40007f7e0ff */
[----:B------:R-:W-:Y:S01]  /*4f270*/  ISETP.GE.U32.AND P2, PT, R60, R100, PT ;  /* 0x000000643c00720c */ /* 0x000fe20003f46070 */
[----:B------:R-:W-:Y:S01]  /*4f280*/  IMAD.X R105, RZ, RZ, RZ, P4 ;  /* 0x000000ffff697224 */ /* 0x000fe200020e06ff */
[C---:B------:R-:W-:Y:S01]  /*4f290*/  IADD3 R65, P5, PT, R99.reuse, R102, RZ ;  /* 0x0000006663417210 */ /* 0x040fe20007fbe0ff */
[----:B------:R-:W-:Y:S01]  /*4f2a0*/  IMAD.X R100, RZ, RZ, R91, P3 ;  /* 0x000000ffff647224 */ /* 0x000fe200018e065b */
[----:B------:R-:W-:Y:S01]  /*4f2b0*/  ISETP.LT.U32.AND P3, PT, R99, R90, PT ;  /* 0x0000005a6300720c */ /* 0x000fe20003f61070 */
[----:B------:R-:W-:Y:S01]  /*4f2c0*/  IMAD.MOV.U32 R104, RZ, RZ, R103 ;  /* 0x000000ffff687224 */ /* 0x000fe200078e0067 */
[C---:B------:R-:W-:Y:S01]  /*4f2d0*/  ISETP.GE.U32.AND P4, PT, R65.reuse, R99, PT ;  /* 0x000000634100720c */ /* 0x040fe20003f86070 */
[----:B------:R-:W-:Y:S01]  /*4f2e0*/  IMAD.X R67, RZ, RZ, R100, P5 ;  /* 0x000000ffff437224 */ /* 0x000fe200028e0664 */
[----:B------:R-:W-:Y:S01]  /*4f2f0*/  IADD3 R21, P5, PT, R65, R74, RZ ;  /* 0x0000004a41157210 */ /* 0x000fe20007fbe0ff */
[----:B------:R-:W-:-:S03]  /*4f300*/  IMAD.WIDE.U32.X R102, R63, R11, R104, P0 ;  /* 0x0000000b3f667225 */ /* 0x000fc600000e0468 */
[----:B------:R-:W-:Y:S01]  /*4f310*/  ISETP.GE.U32.AND.EX P4, PT, R67, R100, PT, P4 ;  /* 0x000000644300720c */ /* 0x000fe20003f86140 */
[----:B------:R-:W-:Y:S01]  /*4f320*/  IMAD.X R99, R96, 0x1, R67, P5 ;  /* 0x0000000160637824 */ /* 0x000fe200028e0643 */
[----:B------:R-:W-:Y:S01]  /*4f330*/  ISETP.GE.U32.AND P0, PT, R21, R65, PT ;  /* 0x000000411500720c */ /* 0x000fe20003f06070 */
[----:B------:R-:W-:Y:S01]  /*4f340*/  IMAD.IADD R109, R88, 0x1, R61 ;  /* 0x00000001586d7824 */ /* 0x000fe200078e023d */
[----:B------:R-:W-:Y:S01]  /*4f350*/  ISETP.LT.U32.OR.EX P3, PT, R100, R91, !P4, P3 ;  /* 0x0000005b6400720c */ /* 0x000fe20006761530 */
[----:B------:R-:W-:Y:S01]  /*4f360*/  IMAD.WIDE.U32 R104, R63, R6, RZ ;  /* 0x000000063f687225 */ /* 0x000fe200078e00ff */
[----:B------:R-:W-:Y:S02]  /*4f370*/  IADD3 R61, P4, PT, R60, R102, RZ ;  /* 0x000000663c3d7210 */ /* 0x000fe40007f9e0ff */
[----:B------:R-:W-:Y:S01]  /*4f380*/  ISETP.GE.U32.AND.EX P0, PT, R99, R67, PT, P0 ;  /* 0x000000436300720c */ /* 0x000fe20003f06100 */
[----:B------:R-:W-:Y:S01]  /*4f390*/  IMAD.IADD R98, R45, 0x1, R98 ;  /* 0x000000012d627824 */ /* 0x000fe200078e0262 */
[----:B------:R-:W-:-:S02]  /*4f3a0*/  SEL R65, RZ, 0x1, !P3 ;  /* 0x00000001ff417807 */ /* 0x000fc40005800000 */
[----:B------:R-:W-:Y:S02]  /*4f3b0*/  IADD3 R91, P6, PT, R106, R94, RZ ;  /* 0x0000005e6a5b7210 */ /* 0x000fe40007fde0ff */
[----:B------:R-:W-:Y:S02]  /*4f3c0*/  ISETP.LT.U32.AND P3, PT, R61, R60, PT ;  /* 0x0000003c3d00720c */ /* 0x000fe40003f61070 */
[----:B------:R-:W-:Y:S01]  /*4f3d0*/  SEL R67, RZ, 0x1, P0 ;  /* 0x00000001ff437807 */ /* 0x000fe20000000000 */
[----:B------:R-:W-:Y:S01]  /*4f3e0*/  IMAD.X R107, R108, 0x1, R95, P6 ;  /* 0x000000016c6b7824 */ /* 0x000fe200030e065f */
[----:B------:R-:W-:Y:S01]  /*4f3f0*/  IADD3 R60, P5, PT, R65, R92, RZ ;  /* 0x0000005c413c7210 */ /* 0x000fe20007fbe0ff */
[----:B------:R-:W-:Y:S01]  /*4f400*/  IMAD.X R95, R109, 0x1, R103, P4 ;  /* 0x000000016d5f7824 */ /* 0x000fe200020e0667 */
[----:B------:R-:W-:Y:S02]  /*4f410*/  SEL R100, RZ, 0x1, !P1 ;  /* 0x00000001ff647807 */ /* 0x000fe40004800000 */
[----:B------:R-:W-:Y:S01]  /*4f420*/  IADD3 R67, P1, PT, R60, R67, RZ ;  /* 0x000000433c437210 */ /* 0x000fe20007f3e0ff */
[----:B------:R-:W-:Y:S01]  /*4f430*/  IMAD.X R88, RZ, RZ, R93, P5 ;  /* 0x000000ffff587224 */ /* 0x000fe200028e065d */
[----:B------:R-:W-:-:S02]  /*4f440*/  IADD3 R100, P6, PT, R61, R100, RZ ;  /* 0x000000643d647210 */ /* 0x000fc40007fde0ff */
[----:B------:R-:W-:Y:S01]  /*4f450*/  ISETP.GE.U32.AND.EX P2, PT, R109, R101, PT, P2 ;  /* 0x000000656d00720c */ /* 0x000fe20003f46120 */
[----:B------:R-:W-:Y:S01]  /*4f460*/  IMAD.X R65, RZ, RZ, R88, P1 ;  /* 0x000000ffff417224 */ /* 0x000fe200008e0658 */
[----:B------:R-:W-:Y:S01]  /*4f470*/  ISETP.GE.U32.AND P4, PT, R67, R60, PT ;  /* 0x0000003c4300720c */ /* 0x000fe20003f86070 */
[----:B------:R-:W-:Y:S01]  /*4f480*/  IMAD.X R101, RZ, RZ, R95, P6 ;  /* 0x000000ffff657224 */ /* 0x000fe200030e065f */
[----:B------:R-:W-:Y:S02]  /*4f490*/  SEL R94, RZ, 0x1, P2 ;  /* 0x00000001ff5e7807 */ /* 0x000fe40001000000 */
[----:B------:R-:W-:Y:S02]  /*4f4a0*/  ISETP.GE.U32.AND P5, PT, R100, R61, PT ;  /* 0x0000003d6400720c */ /* 0x000fe40003fa6070 */
[----:B------:R-:W-:Y:S02]  /*4f4b0*/  ISETP.GE.U32.AND.EX P2, PT, R65, R88, PT, P4 ;  /* 0x000000584100720c */ /* 0x000fe40003f46140 */
[----:B------:R-:W-:-:S02]  /*4f4c0*/  IADD3 R94, P4, PT, R91, R94, RZ ;  /* 0x0000005e5b5e7210 */ /* 0x000fc40007f9e0ff */
[----:B------:R-:W-:Y:S02]  /*4f4d0*/  ISETP.GE.U32.AND.EX P5, PT, R101, R95, PT, P5 ;  /* 0x0000005f6500720c */ /* 0x000fe40003fa6150 */
[----:B------:R-:W-:Y:S01]  /*4f4e0*/  ISETP.LT.U32.AND P1, PT, R60, R92, PT ;  /* 0x0000005c3c00720c */ /* 0x000fe20003f21070 */
[----:B------:R-:W-:Y:S01]  /*4f4f0*/  IMAD.WIDE.U32 R60, R63, R8, RZ ;  /* 0x000000083f3c7225 */ /* 0x000fe200078e00ff */
[----:B------:R-:W-:Y:S02]  /*4f500*/  ISETP.LT.U32.OR.EX P3, PT, R95, R109, !P5, P3 ;  /* 0x0000006d5f00720c */ /* 0x000fe40006f61530 */
[----:B------:R-:W-:Y:S01]  /*4f510*/  ISETP.LT.U32.OR.EX P1, PT, R88, R93, !P2, P1 ;  /* 0x0000005d5800720c */ /* 0x000fe20005721510 */
[----:B------:R-:W-:Y:S01]  /*4f520*/  IMAD.X R95, RZ, RZ, R107, P4 ;  /* 0x000000ffff5f7224 */ /* 0x000fe200020e066b */
[----:B------:R-:W-:Y:S01]  /*4f530*/  ISETP.GE.U32.AND P0, PT, R91, R106, PT ;  /* 0x0000006a5b00720c */ /* 0x000fe20003f06070 */
[----:B------:R-:W-:Y:S01]  /*4f540*/  IMAD.WIDE.U32 R102, P6, R70, R9, R60 ;  /* 0x0000000946667225 */ /* 0x000fe200078c003c */
[----:B------:R-:W-:-:S02]  /*4f550*/  ISETP.GE.U32.AND P2, PT, R94, R91, PT ;  /* 0x0000005b5e00720c */ /* 0x000fc40003f46070 */
[----:B------:R-:W-:Y:S01]  /*4f560*/  ISETP.GE.U32.AND.EX P0, PT, R107, R108, PT, P0 ;  /* 0x0000006c6b00720c */ /* 0x000fe20003f06100 */
[----:B------:R-:W-:Y:S01]  /*4f570*/  IMAD.WIDE.U32 R90, R70, R8, RZ ;  /* 0x00000008465a7225 */ /* 0x000fe200078e00ff */
[----:B------:R-:W-:-:S03]  /*4f580*/  ISETP.GE.U32.AND.EX P2, PT, R95, R107, PT, P2 ;  /* 0x0000006b5f00720c */ /* 0x000fc60003f46120 */
[C---:B------:R-:W-:Y:S01]  /*4f590*/  IMAD.WIDE.U32 R92, R70.reuse, R6, RZ ;  /* 0x00000006465c7225 */ /* 0x040fe200078e00ff */
[----:B------:R-:W-:Y:S02]  /*4f5a0*/  IADD3 RZ, P4, PT, R91, R102, RZ ;  /* 0x000000665bff7210 */ /* 0x000fe40007f9e0ff */
[----:B------:R-:W-:Y:S01]  /*4f5b0*/  SEL R91, RZ, 0x1, !P3 ;  /* 0x00000001ff5b7807 */ /* 0x000fe20005800000 */
[----:B------:R-:W-:Y:S01]  /*4f5c0*/  IMAD.WIDE.U32 R60, P5, R70, R7, R104 ;  /* 0x00000007463c7225 */ /* 0x000fe200078a0068 */
[----:B------:R-:W-:-:S03]  /*4f5d0*/  SEL R92, RZ, 0x1, !P1 ;  /* 0x00000001ff5c7807 */ /* 0x000fc60004800000 */
[----:B------:R-:W-:Y:S01]  /*4f5e0*/  IMAD.MOV.U32 R88, RZ, RZ, RZ ;  /* 0x000000ffff587224 */ /* 0x000fe200078e00ff */
[----:B------:R-:W-:Y:S01]  /*4f5f0*/  IADD3 RZ, P3, PT, R93, R60, RZ ;  /* 0x0000003c5dff7210 */ /* 0x000fe20007f7e0ff */
[----:B------:R-:W-:Y:S02]  /*4f600*/  IMAD.X R107, RZ, RZ, RZ, P6 ;  /* 0x000000ffff6b7224 */ /* 0x000fe400030e06ff */
[----:B------:R-:W-:Y:S01]  /*4f610*/  IMAD.WIDE.U32 R104, R70, R8, R100 ;  /* 0x0000000846687225 */ /* 0x000fe200078e0064 */
        /* <DEDUP_REMOVED lines=16> */
.L_x_343:
[----:B------:R-:W-:Y:S05]  /*4f720*/  BSYNC.RECONVERGENT B4 ;  /* 0x0000000000047941 */ /* 0x000fea0003800200 */
.L_x_342:
[----:B------:R-:W-:Y:S01]  /*4f730*/  IADD3 R109, P0, PT, R91, R104, RZ ;  /* 0x000000685b6d7210 */ /* 0x000fe20007f1e0ff */
[----:B------:R-:W-:Y:S01]  /*4f740*/  IMAD.IADD R93, R102, 0x1, R105 ;  /* 0x00000001665d7824 */ /* 0x000fe200078e0269 */
[----:B------:R-:W-:Y:S01]  /*4f750*/  ISETP.LT.U32.AND P1, PT, R104, R100, PT ;  /* 0x000000646800720c */ /* 0x000fe20003f21070 */
[----:B------:R-:W-:Y:S01]  /*4f760*/  IMAD.WIDE.U32 R90, R62, R62, R94 ;  /* 0x0000003e3e5a7225 */ /* 0x000fe200078e005e */
[----:B------:R-:W-:Y:S01]  /*4f770*/  ISETP.GE.U32.AND P2, PT, R109, R104, PT ;  /* 0x000000686d00720c */ /* 0x000fe20003f46070 */
[----:B------:R-:W-:Y:S02]  /*4f780*/  BSSY.RECONVERGENT B4, `(.L_x_344) ;  /* 0x0000098000047945 */ /* 0x000fe40003800200 */
[----:B------:R-:W-:Y:S01]  /*4f790*/  IMAD.X R75, RZ, RZ, R93, P0 ;  /* 0x000000ffff4b7224 */ /* 0x000fe200000e065d */
[----:B------:R-:W-:Y:S01]  /*4f7a0*/  IADD3 R105, P6, PT, R84, R90, RZ ;  /* 0x0000005a54697210 */ /* 0x000fe20007fde0ff */
[----:B------:R-:W-:Y:S01]  /*4f7b0*/  IMAD.MOV.U32 R102, RZ, RZ, R103 ;  /* 0x000000ffff667224 */ /* 0x000fe200078e0067 */
[----:B------:R-:W-:Y:S01]  /*4f7c0*/  ISETP.GE.U32.AND P0, PT, R90, R94, PT ;  /* 0x0000005e5a00720c */ /* 0x000fe20003f06070 */
[----:B------:R-:W-:Y:S01]  /*4f7d0*/  IMAD.MOV.U32 R103, RZ, RZ, R107 ;  /* 0x000000ffff677224 */ /* 0x000fe200078e006b */
[----:B------:R-:W-:Y:S01]  /*4f7e0*/  ISETP.GE.U32.AND.EX P2, PT, R75, R93, PT, P2 ;  /* 0x0000005d4b00720c */ /* 0x000fe20003f46120 */
[----:B------:R-:W-:-:S02]  /*4f7f0*/  IMAD.IADD R77, R82, 0x1, R91 ;  /* 0x00000001524d7824 */ /* 0x000fc400078e025b */
[----:B------:R-:W-:Y:S01]  /*4f800*/  IMAD.WIDE.U32.X R84, R63, R9, R102, P4 ;  /* 0x000000093f547225 */ /* 0x000fe200020e0466 */
[----:B------:R-:W-:Y:S02]  /*4f810*/  ISETP.LT.U32.OR.EX P1, PT, R93, R101, !P2, P1 ;  /* 0x000000655d00720c */ /* 0x000fe40005721510 */
[C---:B------:R-:W-:Y:S01]  /*4f820*/  ISETP.GE.U32.AND.EX P0, PT, R77.reuse, R95, PT, P0 ;  /* 0x0000005f4d00720c */ /* 0x040fe20003f06100 */
[----:B------:R-:W-:Y:S01]  /*4f830*/  IMAD.X R102, R77, 0x1, R97, P6 ;  /* 0x000000014d667824 */ /* 0x000fe200030e0661 */
[----:B------:R-:W-:Y:S01]  /*4f840*/  IADD3 R91, P4, PT, R105, R84, RZ ;  /* 0x00000054695b7210 */ /* 0x000fe20007f9e0ff */
[----:B------:R-:W-:Y:S01]  /*4f850*/  IMAD.WIDE.U32 R82, R63, R4, RZ ;  /* 0x000000043f527225 */ /* 0x000fe200078e00ff */
[----:B------:R-:W-:Y:S02]  /*4f860*/  SEL R62, RZ, 0x1, !P1 ;  /* 0x00000001ff3e7807 */ /* 0x000fe40004800000 */
[----:B------:R-:W-:Y:S01]  /*4f870*/  IADD3 R84, P1, PT, R21, R86, RZ ;  /* 0x0000005615547210 */ /* 0x000fe20007f3e0ff */
[----:B------:R-:W-:Y:S01]  /*4f880*/  IMAD.X R93, R102, 0x1, R85, P4 ;  /* 0x00000001665d7824 */ /* 0x000fe200020e0655 */
[----:B------:R-:W-:Y:S01]  /*4f890*/  IADD3 R86, P6, PT, R91, R62, RZ ;  /* 0x0000003e5b567210 */ /* 0x000fe20007fde0ff */
[----:B------:R-:W-:Y:S01]  /*4f8a0*/  IMAD.X R85, RZ, RZ, RZ, P5 ;  /* 0x000000ffff557224 */ /* 0x000fe200028e06ff */
[----:B------:R-:W-:Y:S01]  /*4f8b0*/  SEL R95, RZ, 0x1, P0 ;  /* 0x00000001ff5f7807 */ /* 0x000fe20000000000 */
[----:B------:R-:W-:Y:S01]  /*4f8c0*/  IMAD.X R62, R99, 0x1, R87, P1 ;  /* 0x00000001633e7824 */ /* 0x000fe200008e0657 */
[----:B------:R-:W-:Y:S01]  /*4f8d0*/  ISETP.GE.U32.AND P1, PT, R86, R91, PT ;  /* 0x0000005b5600720c */ /* 0x000fe20003f26070 */
[----:B------:R-:W-:Y:S01]  /*4f8e0*/  IMAD.X R87, RZ, RZ, R93, P6 ;  /* 0x000000ffff577224 */ /* 0x000fe200030e065d */
[----:B------:R-:W-:Y:S01]  /*4f8f0*/  IADD3 R97, P5, PT, R84, R95, RZ ;  /* 0x0000005f54617210 */ /* 0x000fe20007fbe0ff */
[----:B------:R-:W-:Y:S01]  /*4f900*/  IMAD.WIDE.U32 R100, R70, R4, RZ ;  /* 0x0000000446647225 */ /* 0x000fe200078e00ff */
[----:B------:R-:W-:-:S02]  /*4f910*/  ISETP.LT.U32.AND P0, PT, R91, R105, PT ;  /* 0x000000695b00720c */ /* 0x000fc40003f01070 */
[----:B------:R-:W-:Y:S01]  /*4f920*/  ISETP.GE.U32.AND.EX P1, PT, R87, R93, PT, P1 ;  /* 0x0000005d5700720c */ /* 0x000fe20003f26110 */
[----:B------:R-:W-:Y:S01]  /*4f930*/  IMAD.X R103, RZ, RZ, R62, P5 ;  /* 0x000000ffff677224 */ /* 0x000fe200028e063e */
[----:B------:R-:W-:Y:S01]  /*4f940*/  ISETP.GE.U32.AND P5, PT, R97, R84, PT ;  /* 0x000000546100720c */ /* 0x000fe20003fa6070 */
[----:B------:R-:W-:Y:S01]  /*4f950*/  IMAD.WIDE.U32 R94, R70, R6, R86 ;  /* 0x00000006465e7225 */ /* 0x000fe200078e0056 */
[----:B------:R-:W-:Y:S02]  /*4f960*/  ISETP.LT.U32.OR.EX P0, PT, R93, R102, !P1, P0 ;  /* 0x000000665d00720c */ /* 0x000fe40004f01500 */
[----:B------:R-:W-:Y:S01]  /*4f970*/  ISETP.GE.U32.AND P1, PT, R84, R21, PT ;  /* 0x000000155400720c */ /* 0x000fe20003f26070 */
[----:B------:R-:W-:Y:S01]  /*4f980*/  IMAD.WIDE.U32 R82, P2, R70, R5, R82 ;  /* 0x0000000546527225 */ /* 0x000fe20007840052 */
[----:B------:R-:W-:Y:S02]  /*4f990*/  ISETP.GE.U32.AND.EX P5, PT, R103, R62, PT, P5 ;  /* 0x0000003e6700720c */ /* 0x000fe40003fa6150 */
[----:B------:R-:W-:Y:S01]  /*4f9a0*/  SEL R21, RZ, 0x1, !P0 ;  /* 0x00000001ff157807 */ /* 0x000fe20004000000 */
[----:B------:R-:W-:Y:S01]  /*4f9b0*/  IMAD.IADD R91, R60, 0x1, R95 ;  /* 0x000000013c5b7824 */ /* 0x000fe200078e025f */
[----:B------:R-:W-:Y:S01]  /*4f9c0*/  ISETP.GE.U32.AND.EX P1, PT, R62, R99, P5, P1 ;  /* 0x000000633e00720c */ /* 0x000fe20002f26110 */
[----:B------:R-:W-:Y:S01]  /*4f9d0*/  IMAD.X R95, RZ, RZ, RZ, P2 ;  /* 0x000000ffff5f7224 */ /* 0x000fe200010e06ff */
[----:B------:R-:W-:Y:S01]  /*4f9e0*/  IADD3 R99, P5, PT, R21, R94, RZ ;  /* 0x0000005e15637210 */ /* 0x000fe20007fbe0ff */
[----:B------:R-:W-:Y:S01]  /*4f9f0*/  IMAD.MOV.U32 R84, RZ, RZ, R61 ;  /* 0x000000ffff547224 */ /* 0x000fe200078e003d */
[----:B------:R-:W-:Y:S01]  /*4fa00*/  IADD3 RZ, P4, PT, R101, R82, RZ ;  /* 0x0000005265ff7210 */ /* 0x000fe20007f9e0ff */
[----:B------:R-:W-:Y:S01]  /*4fa10*/  IMAD R62, R75, R12, RZ ;  /* 0x0000000c4b3e7224 */ /* 0x000fe200078e02ff */
[----:B------:R-:W-:Y:S01]  /*4fa20*/  ISETP.LT.U32.AND P0, PT, R94, R86, PT ;  /* 0x000000565e00720c */ /* 0x000fe20003f01070 */
[----:B------:R-:W-:Y:S01]  /*4fa30*/  IMAD.X R104, RZ, RZ, R91, P5 ;  /* 0x000000ffff687224 */ /* 0x000fe200028e065b */
[----:B------:R-:W-:Y:S01]  /*4fa40*/  ISETP.GE.U32.AND P2, PT, R99, R94, PT ;  /* 0x0000005e6300720c */ /* 0x000fe20003f46070 */
[----:B------:R-:W-:Y:S01]  /*4fa50*/  IMAD.MOV.U32 R94, RZ, RZ, R83 ;  /* 0x000000ffff5e7224 */ /* 0x000fe200078e0053 */
[----:B------:R-:W-:Y:S01]  /*4fa60*/  LOP3.LUT R75, RZ, R75, RZ, 0x33, !PT ;  /* 0x0000004bff4b7212 */ /* 0x000fe200078e33ff */
[----:B------:R-:W-:-:S02]  /*4fa70*/  IMAD.WIDE.U32 R60, R109, R12, RZ ;  /* 0x0000000c6d3c7225 */ /* 0x000fc400078e00ff */
[----:B------:R-:W-:Y:S02]  /*4fa80*/  @!P1 IADD3 R67, P6, PT, R67, 0x1, RZ ;  /* 0x0000000143439810 */ /* 0x000fe40007fde0ff */
[----:B------:R-:W-:Y:S02]  /*4fa90*/  IMAD R21, R109, R13, R62 ;  /* 0x0000000d6d157224 */ /* 0x000fe400078e023e */
[----:B------:R-:W-:Y:S01]  /*4faa0*/  IMAD.WIDE.U32.X R84, R63, R7, R84, P3 ;  /* 0x000000073f547225 */ /* 0x000fe200018e0454 */
[----:B------:R-:W-:Y:S02]  /*4fab0*/  ISETP.GE.U32.AND.EX P3, PT, R104, R91, PT, P2 ;  /* 0x0000005b6800720c */ /* 0x000fe40003f66120 */
[----:B------:R-:W-:Y:S01]  /*4fac0*/  ISETP.GE.U32.AND P2, PT, R105, R90, PT ;  /* 0x0000005a6900720c */ /* 0x000fe20003f46070 */
[----:B------:R-:W-:Y:S01]  /*4fad0*/  IMAD.WIDE.U32.X R62, R63, R5, R94, P4 ;  /* 0x000000053f3e7225 */ /* 0x000fe200020e045e */
[----:B------:R-:W-:Y:S02]  /*4fae0*/  IADD3 R101, P4, PT, R97, R76, RZ ;  /* 0x0000004c61657210 */ /* 0x000fe40007f9e0ff */
[----:B------:R-:W-:Y:S01]  /*4faf0*/  ISETP.LT.U32.OR.EX P0, PT, R91, R87, !P3, P0 ;  /* 0x000000575b00720c */ /* 0x000fe20005f01500 */
[----:B------:R-:W-:Y:S01]  /*4fb00*/  IMAD.IADD R21, R61, 0x1, R21 ;  /* 0x000000013d157824 */ /* 0x000fe200078e0215 */
[----:B------:R-:W-:Y:S01]  /*4fb10*/  IADD3 R90, P5, PT, R101, R78, RZ ;  /* 0x0000004e655a7210 */ /* 0x000fe20007fbe0ff */
[----:B------:R-:W-:Y:S01]  /*4fb20*/  IMAD.X R100, R89, 0x1, R103, P4 ;  /* 0x0000000159647824 */ /* 0x000fe200020e0667 */
[----:B------:R-:W-:Y:S01]  /*4fb30*/  ISETP.GE.U32.AND P3, PT, R101, R97, PT ;  /* 0x000000616500720c */ /* 0x000fe20003f66070 */
[----:B------:R-:W-:Y:S01]  /*4fb40*/  IMAD.WIDE.U32 R86, R21, R10, RZ ;  /* 0x0000000a15567225 */ /* 0x000fe200078e00ff */
[----:B------:R-:W-:-:S02]  /*4fb50*/  IADD3 R94, P4, PT, R67, R80, RZ ;  /* 0x00000050435e7210 */ /* 0x000fc40007f9e0ff */
[C---:B------:R-:W-:Y:S01]  /*4fb60*/  ISETP.GE.U32.AND.EX P3, PT, R100.reuse, R103, PT, P3 ;  /* 0x000000676400720c */ /* 0x040fe20003f66130 */
[----:B------:R-:W-:Y:S01]  /*4fb70*/  @!P1 IMAD.X R65, RZ, RZ, R65, P6 ;  /* 0x000000ffff419224 */ /* 0x000fe200030e0641 */
[----:B------:R-:W-:Y:S01]  /*4fb80*/  LOP3.LUT R91, RZ, R109, RZ, 0x33, !PT ;  /* 0x0000006dff5b7212 */ /* 0x000fe200078e33ff */
[----:B------:R-:W-:Y:S01]  /*4fb90*/  IMAD.X R97, R100, 0x1, R79, P5 ;  /* 0x0000000164617824 */ /* 0x000fe200028e064f */
[----:B------:R-:W-:Y:S01]  /*4fba0*/  SEL R93, RZ, 0x1, P3 ;  /* 0x00000001ff5d7807 */ /* 0x000fe20001800000 */
[----:B------:R-:W-:Y:S01]  /*4fbb0*/  IMAD.WIDE.U32 R86, P5, R60, R11, R86 ;  /* 0x0000000b3c567225 */ /* 0x000fe200078a0056 */
[----:B------:R-:W-:-:S03]  /*4fbc0*/  ISETP.GE.U32.AND.EX P2, PT, R102, R77, PT, P2 ;  /* 0x0000004d6600720c */ /* 0x000fc60003f46120 */
[----:B------:R-:W-:Y:S01]  /*4fbd0*/  IMAD.X R95, R65, 0x1, R81, P4 ;  /* 0x00000001415f7824 */ /* 0x000fe200020e0651 */
[----:B------:R-:W-:Y:S01]  /*4fbe0*/  @!P1 ISETP.NE.U32.AND P4, PT, R67, RZ, PT ;  /* 0x000000ff4300920c */ /* 0x000fe20003f85070 */
[----:B------:R-:W-:-:S03]  /*4fbf0*/  IMAD.WIDE.U32 R78, R60, R10, RZ ;  /* 0x0000000a3c4e7225 */ /* 0x000fc600078e00ff */
[----:B------:R-:W-:Y:S01]  /*4fc00*/  @!P1 ISETP.NE.AND.EX P6, PT, R65, RZ, PT, P4 ;  /* 0x000000ff4100920c */ /* 0x000fe20003fc5340 */
[----:B------:R-:W-:Y:S01]  /*4fc10*/  IMAD.X R81, RZ, RZ, RZ, P5 ;  /* 0x000000ffff517224 */ /* 0x000fe200028e06ff */
[----:B------:R-:W-:Y:S01]  /*4fc20*/  IADD3 R86, P3, PT, R79, R86, RZ ;  /* 0x000000564f567210 */ /* 0x000fe20007f7e0ff */
[----:B------:R-:W-:Y:S01]  /*4fc30*/  IMAD.MOV.U32 R80, RZ, RZ, R87 ;  /* 0x000000ffff507224 */ /* 0x000fe200078e0057 */
[----:B------:R-:W-:Y:S02]  /*4fc40*/  IADD3 R93, P4, PT, R94, R93, RZ ;  /* 0x0000005d5e5d7210 */ /* 0x000fe40007f9e0ff */
[----:B------:R-:W-:Y:S01]  /*4fc50*/  ISETP.GT.U32.AND P5, PT, R78, R91, PT ;  /* 0x0000005b4e00720c */ /* 0x000fe20003fa4070 */
[----:B------:R-:W-:Y:S01]  /*4fc60*/  IMAD.WIDE.U32.X R78, R21, R11, R80, P3 ;  /* 0x0000000b154e7225 */ /* 0x000fe200018e0450 */
[----:B------:R-:W-:Y:S02]  /*4fc70*/  ISETP.GE.U32.AND P3, PT, R93, R94, PT ;  /* 0x0000005e5d00720c */ /* 0x000fe40003f66070 */
[----:B------:R-:W-:Y:S01]  /*4fc80*/  @!P1 SEL R81, RZ, 0x1, P6 ;  /* 0x00000001ff519807 */ /* 0x000fe20003000000 */
[----:B------:R-:W-:Y:S01]  /*4fc90*/  IMAD.X R80, RZ, RZ, R95, P4 ;  /* 0x000000ffff507224 */ /* 0x000fe200020e065f */
[----:B------:R-:W-:-:S02]  /*4fca0*/  ISETP.LT.U32.AND P4, PT, R94, R67, PT ;  /* 0x000000435e00720c */ /* 0x000fc40003f81070 */
[----:B------:R-:W-:Y:S02]  /*4fcb0*/  IADD3 R67, P6, PT, R99, R78, RZ ;  /* 0x0000004e63437210 */ /* 0x000fe40007fde0ff */
[----:B------:R-:W-:Y:S02]  /*4fcc0*/  ISETP.GE.U32.AND.EX P3, PT, R80, R95, PT, P3 ;  /* 0x0000005f5000720c */ /* 0x000fe40003f66130 */
[----:B------:R-:W-:Y:S01]  /*4fcd0*/  ISETP.GT.U32.AND.EX P5, PT, R86, R75, PT, P5 ;  /* 0x0000004b5600720c */ /* 0x000fe20003fa4150 */
[----:B------:R-:W-:Y:S01]  /*4fce0*/  IMAD.X R91, R104, 0x1, R79, P6 ;  /* 0x00000001685b7824 */ /* 0x000fe200030e064f */
[----:B------:R-:W-:Y:S01]  /*4fcf0*/  ISETP.LT.U32.OR.EX P3, PT, R95, R65, !P3, P4 ;  /* 0x000000415f00720c */ /* 0x000fe20005f61540 */
[----:B------:R-:W-:Y:S01]  /*4fd00*/  IMAD.WIDE.U32 R86, R21, R8, RZ ;  /* 0x0000000815567225 */ /* 0x000fe200078e00ff */
[----:B------:R-:W-:Y:S02]  /*4fd10*/  SEL R65, RZ, 0x1, P2 ;  /* 0x00000001ff417807 */ /* 0x000fe40001000000 */
[----:B------:R-:W-:-:S02]  /*4fd20*/  IADD3 R94, P2, PT, R93, R44, RZ ;  /* 0x0000002c5d5e7210 */ /* 0x000fc40007f5e0ff */
[----:B------:R-:W-:Y:S02]  /*4fd30*/  @!P1 IADD3 R92, P4, PT, R81, R92, RZ ;  /* 0x0000005c515c9210 */ /* 0x000fe40007f9e0ff */
[----:B------:R-:W-:Y:S01]  /*4fd40*/  SEL R77, RZ, 0x1, !P3 ;  /* 0x00000001ff4d7807 */ /* 0x000fe20005800000 */
[----:B------:R-:W-:Y:S01]  /*4fd50*/  IMAD.X R95, R98, 0x1, R80, P2 ;  /* 0x00000001625f7824 */ /* 0x000fe200010e0650 */
[----:B------:R-:W-:Y:S01]  /*4fd60*/  ISETP.GE.U32.AND P2, PT, R94, R93, PT ;  /* 0x0000005d5e00720c */ /* 0x000fe20003f46070 */
[----:B------:R-:W-:Y:S01]  /*4fd70*/  @!P1 IMAD.X R88, RZ, RZ, R88, P4 ;  /* 0x000000ffff589224 */ /* 0x000fe200020e0658 */
[----:B------:R-:W-:Y:S02]  /*4fd80*/  IADD3 R103, P6, PT, R90, R65, RZ ;  /* 0x000000415a677210 */ /* 0x000fe40007fde0ff */
[----:B------:R-:W-:Y:S01]  /*4fd90*/  ISETP.GE.U32.AND.EX P2, PT, R95, R80, PT, P2 ;  /* 0x000000505f00720c */ /* 0x000fe20003f46120 */
[----:B------:R-:W-:Y:S01]  /*4fda0*/  IMAD.WIDE.U32 R80, R60, R8, RZ ;  /* 0x000000083c507225 */ /* 0x000fe200078e00ff */
[----:B------:R-:W-:-:S02]  /*4fdb0*/  IADD3 R77, P1, PT, R92, R77, RZ ;  /* 0x0000004d5c4d7210 */ /* 0x000fc40007f3e0ff */
[----:B------:R-:W-:Y:S01]  /*4fdc0*/  IADD3 R75, P3, PT, R103, R76, RZ ;  /* 0x0000004c674b7210 */ /* 0x000fe20007f7e0ff */
[----:B------:R-:W-:Y:S01]  /*4fdd0*/  IMAD.X R92, RZ, RZ, R97, P6 ;  /* 0x000000ffff5c7224 */ /* 0x000fe200030e0661 */
[----:B------:R-:W-:Y:S02]  /*4fde0*/  SEL R78, RZ, 0x1, !P5 ;  /* 0x00000001ff4e7807 */ /* 0x000fe40006800000 */
[----:B------:R-:W-:Y:S01]  /*4fdf0*/  ISETP.LT.U32.AND P5, PT, R67, R99, PT ;  /* 0x000000634300720c */ /* 0x000fe20003fa1070 */
[----:B------:R-:W-:Y:S01]  /*4fe00*/  IMAD.X R99, RZ, RZ, R88, P1 ;  /* 0x000000ffff637224 */ /* 0x000fe200008e0658 */
[----:B------:R-:W-:Y:S01]  /*4fe10*/  SEL R79, RZ, 0x1, P2 ;  /* 0x00000001ff4f7807 */ /* 0x000fe20001000000 */
[----:B------:R-:W-:Y:S01]  /*4fe20*/  IMAD.X R89, R92, 0x1, R89, P3 ;  /* 0x000000015c597824 */ /* 0x000fe200018e0659 */
[----:B------:R-:W-:Y:S02]  /*4fe30*/  IADD3 R72, P6, PT, R77, R72, RZ ;  /* 0x000000484d487210 */ /* 0x000fe40007fde0ff */
[----:B------:R-:W-:-:S02]  /*4fe40*/  IADD3 R74, P2, PT, R75, R74, RZ ;  /* 0x0000004a4b4a7210 */ /* 0x000fc40007f5e0ff */
[----:B------:R-:W-:Y:S01]  /*4fe50*/  IADD3 R76, P4, PT, R67, R78, RZ ;  /* 0x0000004e434c7210 */ /* 0x000fe20007f9e0ff */
[----:B------:R-:W-:Y:S01]  /*4fe60*/  IMAD.X R78, R99, 0x1, R73, P6 ;  /* 0x00000001634e7824 */ /* 0x000fe200030e0649 */
[----:B------:R-:W-:Y:S01]  /*4fe70*/  IADD3 R79, P3, PT, R72, R79, RZ ;  /* 0x0000004f484f7210 */ /* 0x000fe20007f7e0ff */
[----:B------:R-:W-:Y:S01]  /*4fe80*/  IMAD.X R96, R89, 0x1, R96, P2 ;  /* 0x0000000159607824 */ /* 0x000fe200010e0660 */
[----:B------:R-:W-:Y:S01]  /*4fe90*/  IADD3 R65, P2, PT, R74, R84, RZ ;  /* 0x000000544a417210 */ /* 0x000fe20007f5e0ff */
[----:B------:R-:W-:Y:S01]  /*4fea0*/  IMAD.WIDE.U32 R86, P6, R60, R9, R86 ;  /* 0x000000093c567225 */ /* 0x000fe200078c0056 */
[----:B------:R-:W-:Y:S02]  /*4feb0*/  ISETP.GE.U32.AND P1, PT, R76, R67, PT ;  /* 0x000000434c00720c */ /* 0x000fe40003f26070 */
[----:B------:R-:W-:Y:S01]  /*4fec0*/  SEL R80, RZ, 0x1, !P0 ;  /* 0x00000001ff507807 */ /* 0x000fe20004000000 */
[----:B------:R-:W-:Y:S01]  /*4fed0*/  IMAD.X R73, RZ, RZ, R78, P3 ;  /* 0x000000ffff497224 */ /* 0x000fe200018e064e */
[----:B------:R-:W-:Y:S01]  /*4fee0*/  ISETP.GE.U32.AND P3, PT, R79, R72, PT ;  /* 0x000000484f00720c */ /* 0x000fe20003f66070 */
[----:B------:R-:W-:Y:S01]  /*4fef0*/  IMAD.X R93, R96, 0x1, R85, P2 ;  /* 0x00000001605d7824 */ /* 0x000fe200010e0655 */
[----:B------:R-:W-:Y:S01]  /*4ff00*/  ISETP.LT.U32.AND P2, PT, R72, R77, PT ;  /* 0x0000004d4800720c */ /* 0x000fe20003f41070 */
[----:B------:R-:W-:Y:S01]  /*4ff10*/  IMAD.X R77, RZ, RZ, R91, P4 ;  /* 0x000000ffff4d7224 */ /* 0x000fe200020e065b */
[----:B------:R-:W-:Y:S01]  /*4ff20*/  ISETP.GE.U32.AND.EX P3, PT, R73, R78, PT, P3 ;  /* 0x0000004e4900720c */ /* 0x000fe20003f66130 */
[----:B------:R-:W-:Y:S01]  /*4ff30*/  IMAD.X R85, RZ, RZ, RZ, P6 ;  /* 0x000000ffff557224 */ /* 0x000fe200030e06ff */
[----:B------:R-:W-:Y:S01]  /*4ff40*/  ISETP.GE.U32.AND P4, PT, R90, R101, PT ;  /* 0x000000655a00720c */ /* 0x000fe20003f86070 */
[----:B------:R-:W-:Y:S01]  /*4ff50*/  IMAD.MOV.U32 R67, RZ, RZ, RZ ;  /* 0x000000ffff437224 */ /* 0x000fe200078e00ff */
[----:B------:R-:W-:Y:S01]  /*4ff60*/  ISETP.LT.U32.OR.EX P2, PT, R78, R99, !P3, P2 ;  /* 0x000000634e00720c */ /* 0x000fe20005f41520 */
[----:B------:R-:W-:Y:S01]  /*4ff70*/  IMAD.MOV.U32 R84, RZ, RZ, R87 ;  /* 0x000000ffff547224 */ /* 0x000fe200078e0057 */
[----:B------:R-:W-:-:S02]  /*4ff80*/  ISETP.GE.U32.AND P3, PT, R103, R90, PT ;  /* 0x0000005a6700720c */ /* 0x000fc40003f66070 */
[----:B------:R-:W-:Y:S02]  /*4ff90*/  ISETP.GE.U32.AND.EX P4, PT, R97, R100, PT, P4 ;  /* 0x000000646100720c */ /* 0x000fe40003f86140 */
[----:B------:R-:W-:Y:S02]  /*4ffa0*/  ISETP.GE.U32.AND.EX P3, PT, R92, R97, PT, P3 ;  /* 0x000000615c00720c */ /* 0x000fe40003f66130 */
[----:B------:R-:W-:Y:S02]  /*4ffb0*/  ISETP.GE.U32.AND.EX P1, PT, R77, R91, PT, P1 ;  /* 0x0000005b4d00720c */ /* 0x000fe40003f26110 */
[----:B------:R-:W-:Y:S02]  /*4ffc0*/  ISETP.GE.U32.AND P6, PT, R75, R103, PT ;  /* 0x000000674b00720c */ /* 0x000fe40003fc6070 */
[----:B------:R-:W-:Y:S01]  /*4ffd0*/  ISETP.LT.U32.OR.EX P1, PT, R91, R104, !P1, P5 ;  /* 0x000000685b00720c */ /* 0x000fe20004f21550 */
[----:B------:R-:W-:Y:S01]  /*4ffe0*/  IMAD.WIDE.U32 R90, R60, R8, R76 ;  /* 0x000000083c5a7225 */ /* 0x000fe200078e004c */
[----:B------:R-:W-:-:S02]  /*4fff0*/  IADD3 RZ, P5, PT, R81, R86, RZ ;  /* 0x0000005651ff7210 */ /* 0x000fc40007fbe0ff */
[----:B------:R-:W-:-:S03]  /*50000*/  SEL R72, RZ, 0x1, !P2 ;  /* 0x00000001ff487807 */ /* 0x000fc60005000000 */
        /* <DEDUP_REMOVED lines=15> */
.L_x_345:
[----:B------:R-:W-:Y:S05]  /*50100*/  BSYNC.RECONVERGENT B4 ;  /* 0x0000000000047941 */ /* 0x000fea0003800200 */
.L_x_344:
[----:B------:R-:W-:Y:S01]  /*50110*/  IADD3 R80, P0, PT, R65, R80, RZ ;  /* 0x0000005041507210 */ /* 0x000fe20007f1e0ff */
[----:B------:R-:W-:Y:S01]  /*50120*/  IMAD.IADD R87, R86, 0x1, R91 ;  /* 0x0000000156577824 */ /* 0x000fe200078e025b */
[----:B------:R-:W-:Y:S01]  /*50130*/  ISETP.GE.U32.AND.EX P6, PT, R89, R92, PT, P6 ;  /* 0x0000005c5900720c */ /* 0x000fe20003fc6160 */
[----:B------:R-:W-:Y:S01]  /*50140*/  BSSY.RECONVERGENT B4, `(.L_x_346) ;  /* 0x00000a0000047945 */ /* 0x000fe20003800200 */
[----:B------:R-:W-:Y:S01]  /*50150*/  IADD3 R45, P4, PT, R94, R68, RZ ;  /* 0x000000445e2d7210 */ /* 0x000fe20007f9e0ff */
[----:B------:R-:W-:Y:S01]  /*50160*/  IMAD.X R81, RZ, RZ, R93, P0 ;  /* 0x000000ffff517224 */ /* 0x000fe200000e065d */
[----:B------:R-:W-:Y:S02]  /*50170*/  SEL R68, RZ, 0x1, P6 ;  /* 0x00000001ff447807 */ /* 0x000fe40003000000 */
[----:B------:R-:W-:Y:S01]  /*50180*/  ISETP.GE.U32.AND P3, PT, R80, R65, PT ;  /* 0x000000415000720c */ /* 0x000fe20003f66070 */
[----:B------:R-:W-:Y:S01]  /*50190*/  IMAD.X R49, R95, 0x1, R69, P4 ;  /* 0x000000015f317824 */ /* 0x000fe200020e0645 */
[----:B------:R-:W-:Y:S01]  /*501a0*/  IADD3 R68, P4, PT, R45, R68, RZ ;  /* 0x000000442d447210 */ /* 0x000fe20007f9e0ff */
[----:B------:R-:W-:Y:S01]  /*501b0*/  IMAD.WIDE.U32 R70, R70, R4, R80 ;  /* 0x0000000446467225 */ /* 0x000fe200078e0050 */
[----:B------:R-:W-:-:S02]  /*501c0*/  ISETP.LT.U32.AND P0, PT, R65, R74, PT ;  /* 0x0000004a4100720c */ /* 0x000fc40003f01070 */
[----:B------:R-:W-:Y:S01]  /*501d0*/  ISETP.GE.U32.AND.EX P3, PT, R81, R93, PT, P3 ;  /* 0x0000005d5100720c */ /* 0x000fe20003f66130 */
[----:B------:R-:W-:Y:S01]  /*501e0*/  IMAD.X R69, RZ, RZ, R49, P4 ;  /* 0x000000ffff457224 */ /* 0x000fe200020e0631 */
[----:B------:R-:W-:Y:S02]  /*501f0*/  SEL R43, RZ, 0x1, !P1 ;  /* 0x00000001ff2b7807 */ /* 0x000fe40004800000 */
[----:B------:R-:W-:Y:S01]  /*50200*/  ISETP.LT.U32.OR.EX P1, PT, R93, R96, !P3, P0 ;  /* 0x000000605d00720c */ /* 0x000fe20005f21500 */
[----:B------:R-:W-:Y:S01]  /*50210*/  IMAD.WIDE.U32 R64, R64, R64, R68 ;  /* 0x0000004040407225 */ /* 0x000fe200078e0044 */
[----:B------:R-:W-:Y:S02]  /*50220*/  ISETP.GE.U32.AND P3, PT, R68, R45, PT ;  /* 0x0000002d4400720c */ /* 0x000fe40003f66070 */
[----:B------:R-:W-:Y:S01]  /*50230*/  IADD3 R93, P4, PT, R43, R90, RZ ;  /* 0x0000005a2b5d7210 */ /* 0x000fe20007f9e0ff */
[----:B------:R-:W-:Y:S01]  /*50240*/  IMAD.IADD R91, R48, 0x1, R65 ;  /* 0x00000001305b7824 */ /* 0x000fe200078e0241 */
[----:B------:R-:W-:Y:S01]  /*50250*/  ISETP.GE.U32.AND P0, PT, R45, R94, PT ;  /* 0x0000005e2d00720c */ /* 0x000fe20003f06070 */
[----:B------:R-:W-:Y:S01]  /*50260*/  IMAD.IADD R45, R82, 0x1, R71 ;  /* 0x00000001522d7824 */ /* 0x000fe200078e0247 */
[----:B------:R-:W-:Y:S01]  /*50270*/  ISETP.GE.U32.AND.EX P3, PT, R69, R49, PT, P3 ;  /* 0x000000314500720c */ /* 0x000fe20003f66130 */
[----:B------:R-:W-:Y:S01]  /*50280*/  IMAD.WIDE.U32.X R82, R21, R9, R84, P5 ;  /* 0x0000000915527225 */ /* 0x000fe200028e0454 */
[----:B------:R-:W-:-:S02]  /*50290*/  SEL R43, RZ, 0x1, !P1 ;  /* 0x00000001ff2b7807 */ /* 0x000fc40004800000 */
[----:B------:R-:W-:Y:S01]  /*502a0*/  ISETP.GE.U32.AND.EX P0, PT, R49, R95, P3, P0 ;  /* 0x0000005f3100720c */ /* 0x000fe20001f06100 */
[----:B------:R-:W-:Y:S01]  /*502b0*/  IMAD.X R88, RZ, RZ, R87, P4 ;  /* 0x000000ffff587224 */ /* 0x000fe200020e0657 */
[----:B------:R-:W-:Y:S02]  /*502c0*/  IADD3 R49, P3, PT, R43, R70, RZ ;  /* 0x000000462b317210 */ /* 0x000fe40007f7e0ff */
[----:B------:R-:W-:Y:S02]  /*502d0*/  ISETP.LT.U32.AND P2, PT, R90, R76, PT ;  /* 0x0000004c5a00720c */ /* 0x000fe40003f41070 */
[----:B------:R-:W-:Y:S01]  /*502e0*/  ISETP.GE.U32.AND P1, PT, R93, R90, PT ;  /* 0x0000005a5d00720c */ /* 0x000fe20003f26070 */
[----:B------:R-:W-:Y:S01]  /*502f0*/  IMAD.X R76, RZ, RZ, R45, P3 ;  /* 0x000000ffff4c7224 */ /* 0x000fe200018e062d */
[----:B------:R-:W-:Y:S02]  /*50300*/  IADD3 R43, P3, PT, R49, R82, RZ ;  /* 0x00000052312b7210 */ /* 0x000fe40007f7e0ff */
[----:B------:R-:W-:-:S02]  /*50310*/  ISETP.GE.U32.AND.EX P1, PT, R88, R87, PT, P1 ;  /* 0x000000575800720c */ /* 0x000fc40003f26110 */
[----:B------:R-:W-:Y:S01]  /*50320*/  ISETP.GE.U32.AND P4, PT, R49, R70, PT ;  /* 0x000000463100720c */ /* 0x000fe20003f86070 */
[----:B------:R-:W-:Y:S01]  /*50330*/  IMAD.X R83, R76, 0x1, R83, P3 ;  /* 0x000000014c537824 */ /* 0x000fe200018e0653 */
[----:B------:R-:W-:Y:S02]  /*50340*/  ISETP.GE.U32.AND P3, PT, R64, R68, PT ;  /* 0x000000444000720c */ /* 0x000fe40003f66070 */
[----:B------:R-:W-:Y:S02]  /*50350*/  ISETP.LT.U32.OR.EX P2, PT, R87, R77, !P1, P2 ;  /* 0x0000004d5700720c */ /* 0x000fe40004f41520 */
[----:B------:R-:W-:Y:S02]  /*50360*/  @!P0 IADD3 R79, P5, PT, R79, 0x1, RZ ;  /* 0x000000014f4f8810 */ /* 0x000fe40007fbe0ff */
[----:B------:R-:W-:Y:S01]  /*50370*/  ISETP.GE.U32.AND.EX P3, PT, R91, R69, PT, P3 ;  /* 0x000000455b00720c */ /* 0x000fe20003f66130 */
[----:B------:R-:W-:Y:S01]  /*50380*/  IMAD.WIDE.U32 R68, R60, R4, RZ ;  /* 0x000000043c447225 */ /* 0x000fe200078e00ff */
[----:B------:R-:W-:-:S02]  /*50390*/  ISETP.LT.U32.AND P1, PT, R70, R80, PT ;  /* 0x000000504600720c */ /* 0x000fc40003f21070 */
[----:B------:R-:W-:Y:S01]  /*503a0*/  SEL R70, RZ, 0x1, !P2 ;  /* 0x00000001ff467807 */ /* 0x000fe20005000000 */
[----:B------:R-:W-:Y:S01]  /*503b0*/  @!P0 IMAD.X R73, RZ, RZ, R73, P5 ;  /* 0x000000ffff498224 */ /* 0x000fe200028e0649 */
[----:B------:R-:W-:Y:S01]  /*503c0*/  ISETP.GE.U32.AND.EX P4, PT, R76, R45, PT, P4 ;  /* 0x0000002d4c00720c */ /* 0x000fe20003f86140 */
[----:B------:R-:W-:Y:S01]  /*503d0*/  IMAD R68, R88, R12, RZ ;  /* 0x0000000c58447224 */ /* 0x000fe200078e02ff */
[----:B------:R-:W-:Y:S02]  /*503e0*/  IADD3 R48, P5, PT, R79, R50, RZ ;  /* 0x000000324f307210 */ /* 0x000fe40007fbe0ff */
[----:B------:R-:W-:Y:S02]  /*503f0*/  SEL R87, RZ, 0x1, P3 ;  /* 0x00000001ff577807 */ /* 0x000fe40001800000 */
[----:B------:R-:W-:Y:S02]  /*50400*/  IADD3 R70, P3, PT, R43, R70, RZ ;  /* 0x000000462b467210 */ /* 0x000fe40007f7e0ff */
[----:B------:R-:W-:Y:S01]  /*50410*/  ISETP.LT.U32.OR.EX P1, PT, R45, R81, !P4, P1 ;  /* 0x000000512d00720c */ /* 0x000fe20006721510 */
[----:B------:R-:W-:Y:S01]  /*50420*/  IMAD.X R45, R73, 0x1, R51, P5 ;  /* 0x00000001492d7824 */ /* 0x000fe200028e0633 */
[----:B------:R-:W-:Y:S01]  /*50430*/  IADD3 R87, P4, PT, R48, R87, RZ ;  /* 0x0000005730577210 */ /* 0x000fe20007f9e0ff */
[----:B------:R-:W-:Y:S01]  /*50440*/  IMAD.X R71, RZ, RZ, R83, P3 ;  /* 0x000000ffff477224 */ /* 0x000fe200018e0653 */
[----:B------:R-:W-:Y:S01]  /*50450*/  ISETP.GE.U32.AND P6, PT, R70, R43, PT ;  /* 0x0000002b4600720c */ /* 0x000fe20003fc6070 */
[----:B------:R-:W-:Y:S01]  /*50460*/  IMAD.WIDE.U32 R50, R21, R4, RZ ;  /* 0x0000000415327225 */ /* 0x000fe200078e00ff */
[----:B------:R-:W-:-:S02]  /*50470*/  ISETP.LT.U32.AND P2, PT, R43, R49, PT ;  /* 0x000000312b00720c */ /* 0x000fc40003f41070 */
[----:B------:R-:W-:Y:S01]  /*50480*/  ISETP.LT.U32.AND P3, PT, R48, R79, PT ;  /* 0x0000004f3000720c */ /* 0x000fe20003f61070 */
[----:B------:R-:W-:Y:S01]  /*50490*/  IMAD.X R86, RZ, RZ, R45, P4 ;  /* 0x000000ffff567224 */ /* 0x000fe200020e062d */
[----:B------:R-:W-:Y:S01]  /*504a0*/  ISETP.GE.U32.AND P4, PT, R87, R48, PT ;  /* 0x000000305700720c */ /* 0x000fe20003f86070 */
[----:B------:R-:W-:Y:S01]  /*504b0*/  IMAD.WIDE.U32 R48, R21, R6, RZ ;  /* 0x0000000615307225 */ /* 0x000fe200078e00ff */
[----:B------:R-:W-:Y:S02]  /*504c0*/  IADD3 R85, P5, PT, R64, R46, RZ ;  /* 0x0000002e40557210 */ /* 0x000fe40007fbe0ff */
[----:B------:R-:W-:Y:S01]  /*504d0*/  ISETP.GE.U32.AND.EX P6, PT, R71, R83, PT, P6 ;  /* 0x000000534700720c */ /* 0x000fe20003fc6160 */
[----:B------:R-:W-:Y:S01]  /*504e0*/  IMAD R43, R93, R13, R68 ;  /* 0x0000000d5d2b7224 */ /* 0x000fe200078e0244 */
[----:B------:R-:W-:Y:S01]  /*504f0*/  ISETP.GE.U32.AND.EX P4, PT, R86, R45, PT, P4 ;  /* 0x0000002d5600720c */ /* 0x000fe20003f86140 */
[----:B------:R-:W-:Y:S01]  /*50500*/  IMAD.X R82, R91, 0x1, R47, P5 ;  /* 0x000000015b527824 */ /* 0x000fe200028e062f */
[----:B------:R-:W-:Y:S01]  /*50510*/  ISETP.LT.U32.OR.EX P2, PT, R83, R76, !P6, P2 ;  /* 0x0000004c5300720c */ /* 0x000fe20007741520 */
[----:B------:R-:W-:Y:S01]  /*50520*/  IMAD.WIDE.U32 R46, R60, R6, RZ ;  /* 0x000000063c2e7225 */ /* 0x000fe200078e00ff */
[----:B------:R-:W-:-:S02]  /*50530*/  ISETP.LT.U32.OR.EX P3, PT, R45, R73, !P4, P3 ;  /* 0x000000492d00720c */ /* 0x000fc40006761530 */
[----:B------:R-:W-:Y:S01]  /*50540*/  SEL R45, RZ, 0x1, !P2 ;  /* 0x00000001ff2d7807 */ /* 0x000fe20005000000 */
[----:B------:R-:W-:-:S04]  /*50550*/  IMAD.WIDE.U32 R48, P6, R60, R7, R48 ;  /* 0x000000073c307225 */ /* 0x000fc800078c0030 */
[----:B------:R-:W-:Y:S01]  /*50560*/  IMAD.WIDE.U32 R50, P5, R60, R5, R50 ;  /* 0x000000053c327225 */ /* 0x000fe200078a0032 */
[----:B------:R-:W-:-:S03]  /*50570*/  IADD3 RZ, P4, PT, R47, R48, RZ ;  /* 0x000000302fff7210 */ /* 0x000fc60007f9e0ff */
[----:B------:R-:W-:Y:S01]  /*50580*/  IMAD.WIDE.U32 R46, R93, R12, RZ ;  /* 0x0000000c5d2e7225 */ /* 0x000fe200078e00ff */
[----:B------:R-:W-:-:S03]  /*50590*/  IADD3 RZ, P2, PT, R69, R50, RZ ;  /* 0x0000003245ff7210 */ /* 0x000fc60007f5e0ff */
[----:B------:R-:W-:Y:S01]  /*505a0*/  IMAD.X R69, RZ, RZ, RZ, P6 ;  /* 0x000000ffff457224 */ /* 0x000fe200030e06ff */
[----:B------:R-:W-:Y:S01]  /*505b0*/  ISETP.GE.U32.AND P6, PT, R74, R75, PT ;  /* 0x0000004b4a00720c */ /* 0x000fe20003fc6070 */
[----:B------:R-:W-:-:S03]  /*505c0*/  IMAD.WIDE.U32 R74, R60, R6, R70 ;  /* 0x000000063c4a7225 */ /* 0x000fc600078e0046 */
[----:B------:R-:W-:Y:S01]  /*505d0*/  ISETP.GE.U32.AND.EX P6, PT, R96, R89, PT, P6 ;  /* 0x000000596000720c */ /* 0x000fe20003fc6160 */
[----:B------:R-:W-:Y:S02]  /*505e0*/  IMAD.IADD R43, R47, 0x1, R43 ;  /* 0x000000012f2b7824 */ /* 0x000fe400078e022b */
[----:B------:R-:W-:Y:S01]  /*505f0*/  IMAD.MOV.U32 R68, RZ, RZ, R49 ;  /* 0x000000ffff447224 */ /* 0x000fe200078e0031 */
[----:B------:R-:W-:Y:S01]  /*50600*/  SEL R84, RZ, 0x1, P6 ;  /* 0x00000001ff547807 */ /* 0x000fe20003000000 */
[----:B------:R-:W-:Y:S01]  /*50610*/  IMAD.IADD R65, R48, 0x1, R75 ;  /* 0x0000000130417824 */ /* 0x000fe200078e024b */
[----:B------:R-:W-:Y:S01]  /*50620*/  IADD3 R75, P6, PT, R45, R74, RZ ;  /* 0x0000004a2d4b7210 */ /* 0x000fe20007fde0ff */
[----:B------:R-:W-:Y:S01]  /*50630*/  IMAD.X R77, RZ, RZ, RZ, P5 ;  /* 0x000000ffff4d7224 */ /* 0x000fe200028e06ff */
[----:B------:R-:W-:Y:S01]  /*50640*/  @!P0 ISETP.NE.U32.AND P5, PT, R79, RZ, PT ;  /* 0x000000ff4f00820c */ /* 0x000fe20003fa5070 */
[----:B------:R-:W-:Y:S01]  /*50650*/  IMAD.WIDE.U32 R48, R43, R10, RZ ;  /* 0x0000000a2b307225 */ /* 0x000fe200078e00ff */
[----:B------:R-:W-:-:S02]  /*50660*/  LOP3.LUT R45, RZ, R93, RZ, 0x33, !PT ;  /* 0x0000005dff2d7212 */ /* 0x000fc400078e33ff */
[----:B------:R-:W-:Y:S01]  /*50670*/  @!P0 ISETP.NE.AND.EX P5, PT, R73, RZ, PT, P5 ;  /* 0x000000ff4900820c */ /* 0x000fe20003fa5350 */
[----:B------:R-:W-:-:S04]  /*50680*/  IMAD.WIDE.U32 R78, R46, R10, RZ ;  /* 0x0000000a2e4e7225 */ /* 0x000fc800078e00ff */
[----:B------:R-:W-:-:S04]  /*50690*/  IMAD.WIDE.U32.X R68, R21, R7, R68, P4 ;  /* 0x0000000715447225 */ /* 0x000fc800020e0444 */
[----:B------:R-:W-:Y:S02]  /*506a0*/  IMAD.MOV.U32 R76, RZ, RZ, R51 ;  /* 0x000000ffff4c7224 */ /* 0x000fe400078e0033 */
[----:B------:R-:W-:-:S04]  /*506b0*/  IMAD.WIDE.U32 R80, P4, R46, R11, R48 ;  /* 0x0000000b2e507225 */ /* 0x000fc80007880030 */
[----:B------:R-:W-:Y:S01]  /*506c0*/  IMAD.X R90, RZ, RZ, R65, P6 ;  /* 0x000000ffff5a7224 */ /* 0x000fe200030e0641 */
[----:B------:R-:W-:Y:S01]  /*506d0*/  ISETP.GT.U32.AND P6, PT, R78, R45, PT ;  /* 0x0000002d4e00720c */ /* 0x000fe20003fc4070 */
[----:B------:R-:W-:Y:S01]  /*506e0*/  IMAD.WIDE.U32.X R48, R21, R5, R76, P2 ;  /* 0x0000000515307225 */ /* 0x000fe200010e044c */
[----:B------:R-:W-:Y:S02]  /*506f0*/  @!P0 SEL R45, RZ, 0x1, P5 ;  /* 0x00000001ff2d8807 */ /* 0x000fe40002800000 */
[----:B------:R-:W-:Y:S01]  /*50700*/  IADD3 R84, P5, PT, R85, R84, RZ ;  /* 0x0000005455547210 */ /* 0x000fe20007fbe0ff */
[----:B------:R-:W-:Y:S01]  /*50710*/  IMAD.X R77, RZ, RZ, RZ, P4 ;  /* 0x000000ffff4d7224 */ /* 0x000fe200020e06ff */
[----:B------:R-:W-:Y:S01]  /*50720*/  IADD3 R78, P2, PT, R79, R80, RZ ;  /* 0x000000504f4e7210 */ /* 0x000fe20007f5e0ff */
[----:B------:R-:W-:Y:S01]  /*50730*/  IMAD.IADD R89, R39, 0x1, R42 ;  /* 0x0000000127597824 */ /* 0x000fe200078e022a */
[----:B------:R-:W-:Y:S01]  /*50740*/  LOP3.LUT R21, RZ, R88, RZ, 0x33, !PT ;  /* 0x00000058ff157212 */ /* 0x000fe200078e33ff */
[----:B------:R-:W-:-:S02]  /*50750*/  IMAD.X R93, RZ, RZ, R82, P5 ;  /* 0x000000ffff5d7224 */ /* 0x000fc400028e0652 */
[----:B------:R-:W-:Y:S01]  /*50760*/  IMAD.MOV.U32 R76, RZ, RZ, R81 ;  /* 0x000000ffff4c7224 */ /* 0x000fe200078e0051 */
[----:B------:R-:W-:Y:S01]  /*50770*/  ISETP.GT.U32.AND.EX P4, PT, R78, R21, PT, P6 ;  /* 0x000000154e00720c */ /* 0x000fe20003f84160 */
[----:B------:R-:W-:Y:S01]  /*50780*/  IMAD.MOV.U32 R81, RZ, RZ, RZ ;  /* 0x000000ffff517224 */ /* 0x000fe200078e00ff */
[----:B------:R-:W-:Y:S01]  /*50790*/  @!P0 IADD3 R72, P6, PT, R45, R72, RZ ;  /* 0x000000482d488210 */ /* 0x000fe20007fde0ff */
[----:B------:R-:W-:Y:S01]  /*507a0*/  IMAD.WIDE.U32.X R76, R43, R11, R76, P2 ;  /* 0x0000000b2b4c7225 */ /* 0x000fe200010e044c */
[----:B------:R-:W-:Y:S02]  /*507b0*/  IADD3 R78, P5, PT, R87, R38, RZ ;  /* 0x00000026574e7210 */ /* 0x000fe40007fbe0ff */
[----:B------:R-:W-:Y:S01]  /*507c0*/  SEL R45, RZ, 0x1, !P3 ;  /* 0x00000001ff2d7807 */ /* 0x000fe20005800000 */
[----:B------:R-:W-:Y:S01]  /*507d0*/  @!P0 IMAD.X R67, RZ, RZ, R67, P6 ;  /* 0x000000ffff438224 */ /* 0x000fe200030e0643 */
[----:B------:R-:W-:Y:S01]  /*507e0*/  ISETP.GE.U32.AND P0, PT, R78, R87, PT ;  /* 0x000000574e00720c */ /* 0x000fe20003f06070 */
[----:B------:R-:W-:Y:S01]  /*507f0*/  IMAD.X R83, R89, 0x1, R86, P5 ;  /* 0x0000000159537824 */ /* 0x000fe200028e0656 */
[----:B------:R-:W-:-:S02]  /*50800*/  IADD3 R72, P5, PT, R72, R45, RZ ;  /* 0x0000002d48487210 */ /* 0x000fc40007fbe0ff */
[----:B------:R-:W-:Y:S02]  /*50810*/  ISETP.GE.U32.AND P3, PT, R75, R74, PT ;  /* 0x0000004a4b00720c */ /* 0x000fe40003f66070 */
[----:B------:R-:W-:Y:S01]  /*50820*/  ISETP.GE.U32.AND.EX P0, PT, R83, R86, PT, P0 ;  /* 0x000000565300720c */ /* 0x000fe20003f06100 */
[----:B------:R-:W-:Y:S01]  /*50830*/  IMAD.X R42, RZ, RZ, R67, P5 ;  /* 0x000000ffff2a7224 */ /* 0x000fe200028e0643 */
[----:B------:R-:W-:Y:S02]  /*50840*/  ISETP.LT.U32.AND P2, PT, R74, R70, PT ;  /* 0x000000464a00720c */ /* 0x000fe40003f41070 */
[----:B------:R-:W-:Y:S02]  /*50850*/  ISETP.GE.U32.AND.EX P3, PT, R90, R65, PT, P3 ;  /* 0x000000415a00720c */ /* 0x000fe40003f66130 */
[----:B------:R-:W-:Y:S02]  /*50860*/  IADD3 R67, P5, PT, R72, R36, RZ ;  /* 0x0000002448437210 */ /* 0x000fe40007fbe0ff */
[----:B------:R-:W-:-:S02]  /*50870*/  SEL R36, RZ, 0x1, P0 ;  /* 0x00000001ff247807 */ /* 0x000fc40000000000 */
[----:B------:R-:W-:Y:S02]  /*50880*/  IADD3 R45, P0, PT, R84, R44, RZ ;  /* 0x0000002c542d7210 */ /* 0x000fe40007f1e0ff */
[----:B------:R-:W-:Y:S01]  /*50890*/  ISETP.LT.U32.OR.EX P2, PT, R65, R71, !P3, P2 ;  /* 0x000000474100720c */ /* 0x000fe20005f41520 */
[----:B------:R-:W-:Y:S01]  /*508a0*/  IMAD.X R65, R42, 0x1, R37, P5 ;  /* 0x000000012a417824 */ /* 0x000fe200028e0625 */
[----:B------:R-:W-:Y:S01]  /*508b0*/  IADD3 R44, P3, PT, R67, R36, RZ ;  /* 0x00000024432c7210 */ /* 0x000fe20007f7e0ff */
[----:B------:R-:W-:Y:S01]  /*508c0*/  IMAD.X R37, R93, 0x1, R98, P0 ;  /* 0x000000015d257824 */ /* 0x000fe200000e0662 */
[----:B------:R-:W-:Y:S02]  /*508d0*/  IADD3 R21, P6, PT, R75, R76, RZ ;  /* 0x0000004c4b157210 */ /* 0x000fe40007fde0ff */
[----:B------:R-:W-:Y:S01]  /*508e0*/  SEL R70, RZ, 0x1, !P4 ;  /* 0x00000001ff467807 */ /* 0x000fe20006000000 */
[----:B------:R-:W-:Y:S01]  /*508f0*/  IMAD.X R76, RZ, RZ, R65, P3 ;  /* 0x000000ffff4c7224 */ /* 0x000fe200018e0641 */
[----:B------:R-:W-:Y:S01]  /*50900*/  ISETP.GE.U32.AND P5, PT, R44, R67, PT ;  /* 0x000000432c00720c */ /* 0x000fe20003fa6070 */
[----:B------:R-:W-:Y:S01]  /*50910*/  IMAD.X R77, R90, 0x1, R77, P6 ;  /* 0x000000015a4d7824 */ /* 0x000fe200030e064d */
[----:B------:R-:W-:-:S02]  /*50920*/  IADD3 R70, P6, PT, R21, R70, RZ ;  /* 0x0000004615467210 */ /* 0x000fc40007fde0ff */
[----:B------:R-:W-:Y:S01]  /*50930*/  ISETP.LT.U32.AND P3, PT, R67, R72, PT ;  /* 0x000000484300720c */ /* 0x000fe20003f61070 */
[----:B------:R-:W-:Y:S01]  /*50940*/  IMAD.WIDE.U32 R72, R43, R8, RZ ;  /* 0x000000082b487225 */ /* 0x000fe200078e00ff */
[----:B------:R-:W-:Y:S02]  /*50950*/  ISETP.GE.U32.AND.EX P5, PT, R76, R65, PT, P5 ;  /* 0x000000414c00720c */ /* 0x000fe40003fa6150 */
[----:B------:R-:W-:Y:S01]  /*50960*/  IADD3 R36, P0, PT, R45, R62, RZ ;  /* 0x0000003e2d247210 */ /* 0x000fe20007f1e0ff */
[----:B------:R-:W-:Y:S01]  /*50970*/  IMAD.X R71, RZ, RZ, R77, P6 ;  /* 0x000000ffff477224 */ /* 0x000fe200030e064d */
[----:B------:R-:W-:Y:S02]  /*50980*/  ISETP.LT.U32.OR.EX P3, PT, R65, R42, !P5, P3 ;  /* 0x0000002a4100720c */ /* 0x000fe40006f61530 */
[----:B------:R-:W-:Y:S01]  /*50990*/  ISETP.GE.U32.AND P5, PT, R85, R64, PT ;  /* 0x000000405500720c */ /* 0x000fe20003fa6070 */
[----:B------:R-:W-:Y:S01]  /*509a0*/  IMAD.X R62, R37, 0x1, R63, P0 ;  /* 0x00000001253e7824 */ /* 0x000fe200000e063f */
[----:B------:R-:W-:Y:S01]  /*509b0*/  ISETP.GE.U32.AND P6, PT, R84, R85, PT ;  /* 0x000000555400720c */ /* 0x000fe20003fc6070 */
[----:B------:R-:W-:Y:S01]  /*509c0*/  IMAD.WIDE.U32 R64, R46, R8, RZ ;  /* 0x000000082e407225 */ /* 0x000fe200078e00ff */
[----:B------:R-:W-:-:S02]  /*509d0*/  ISETP.GE.U32.AND.EX P5, PT, R82, R91, PT, P5 ;  /* 0x0000005b5200720c */ /* 0x000fc40003fa6150 */
[----:B------:R-:W-:Y:S02]  /*509e0*/  ISETP.GE.U32.AND.EX P6, PT, R93, R82, PT, P6 ;  /* 0x000000525d00720c */ /* 0x000fe40003fc6160 */
[----:B------:R-:W-:Y:S02]  /*509f0*/  ISETP.GE.U32.AND P4, PT, R70, R21, PT ;  /* 0x000000154600720c */ /* 0x000fe40003f86070 */
[----:B------:R-:W-:Y:S02]  /*50a00*/  ISETP.LT.U32.AND P0, PT, R21, R75, PT ;  /* 0x0000004b1500720c */ /* 0x000fe40003f01070 */
[----:B------:R-:W-:Y:S02]  /*50a10*/  ISETP.GE.U32.AND.EX P4, PT, R71, R77, PT, P4 ;  /* 0x0000004d4700720c */ /* 0x000fe40003f86140 */
[----:B------:R-:W-:Y:S02]  /*50a20*/  SEL R79, RZ, 0x1, !P3 ;  /* 0x00000001ff4f7807 */ /* 0x000fe40005800000 */
[----:B------:R-:W-:-:S03]  /*50a30*/  ISETP.LT.U32.OR.EX P4, PT, R77, R90, !P4, P0 ;  /* 0x0000005a4d00720c */ /* 0x000fc60006781500 */
[----:B------:R-:W-:Y:S10]  /*50a40*/  @P6 BRA P5, `(.L_x_347) ;  /* 0x00000000003c6947 */ /* 0x000ff40002800000 */
        /* <DEDUP_REMOVED lines=15> */
.L_x_347:
[----:B------:R-:W-:Y:S05]  /*50b40*/  BSYNC.RECONVERGENT B4 ;  /* 0x0000000000047941 */ /* 0x000fea0003800200 */
.L_x_346:
[----:B------:R-:W-:Y:S01]  /*50b50*/  ISETP.GE.U32.AND P6, PT, R45, R84, PT ;  /* 0x000000542d00720c */ /* 0x000fe20003fc6070 */
[----:B------:R-:W-:Y:S01]  /*50b60*/  IMAD.WIDE.U32 R74, R46, R8, R70 ;  /* 0x000000082e4a7225 */ /* 0x000fe200078e0046 */
[----:B------:R-:W-:Y:S01]  /*50b70*/  IADD3 R23, P0, PT, R78, R40, RZ ;  /* 0x000000284e177210 */ /* 0x000fe20007f1e0ff */
[----:B------:R-:W-:Y:S01]  /*50b80*/  BSSY.RECONVERGENT B4, `(.L_x_348) ;  /* 0x0000087000047945 */ /* 0x000fe20003800200 */
[----:B------:R-:W-:Y:S01]  /*50b90*/  ISETP.GE.U32.AND.EX P6, PT, R37, R93, PT, P6 ;  /* 0x0000005d2500720c */ /* 0x000fe20003fc6160 */
[----:B------:R-:W-:Y:S01]  /*50ba0*/  IMAD.WIDE.U32 R72, P5, R46, R9, R72 ;  /* 0x000000092e487225 */ /* 0x000fe200078a0048 */
[----:B------:R-:W-:Y:S02]  /*50bb0*/  SEL R21, RZ, 0x1, !P1 ;  /* 0x00000001ff157807 */ /* 0x000fe40004800000 */
[----:B------:R-:W-:Y:S01]  /*50bc0*/  SEL R42, RZ, 0x1, P6 ;  /* 0x00000001ff2a7807 */ /* 0x000fe20003000000 */
[----:B------:R-:W-:Y:S01]  /*50bd0*/  IMAD.X R40, R83, 0x1, R41, P0 ;  /* 0x0000000153287824 */ /* 0x000fe200000e0629 */
[----:B------:R-:W-:Y:S01]  /*50be0*/  SEL R77, RZ, 0x1, !P4 ;  /* 0x00000001ff4d7807 */ /* 0x000fe20006000000 */
[----:B------:R-:W-:Y:S01]  /*50bf0*/  IMAD.X R41, RZ, RZ, RZ, P5 ;  /* 0x000000ffff297224 */ /* 0x000fe200028e06ff */
[----:B------:R-:W-:-:S02]  /*50c00*/  IADD3 R42, P6, PT, R23, R42, RZ ;  /* 0x0000002a172a7210 */ /* 0x000fc40007fde0ff */
[----:B------:R-:W-:Y:S01]  /*50c10*/  ISETP.LT.U32.AND P0, PT, R74, R70, PT ;  /* 0x000000464a00720c */ /* 0x000fe20003f01070 */
[----:B------:R-:W-:Y:S01]  /*50c20*/  IMAD.IADD R70, R72, 0x1, R75 ;  /* 0x0000000148467824 */ /* 0x000fe200078e024b */
[----:B------:R-:W-:Y:S02]  /*50c30*/  SEL R64, RZ, 0x1, !P2 ;  /* 0x00000001ff407807 */ /* 0x000fe40005000000 */
[----:B------:R-:W-:Y:S01]  /*50c40*/  IADD3 RZ, P3, PT, R65, R72, RZ ;  /* 0x0000004841ff7210 */ /* 0x000fe20007f7e0ff */
[----:B------:R-:W-:Y:S01]  /*50c50*/  IMAD.X R72, RZ, RZ, R40, P6 ;  /* 0x000000ffff487224 */ /* 0x000fe200030e0628 */
[----:B------:R-:W-:Y:S02]  /*50c60*/  IADD3 R85, P2, PT, R36, R21, RZ ;  /* 0x0000001524557210 */ /* 0x000fe40007f5e0ff */
[----:B------:R-:W-:Y:S02]  /*50c70*/  IADD3 R77, P4, PT, R77, R74, RZ ;  /* 0x0000004a4d4d7210 */ /* 0x000fe40007f9e0ff */
[----:B------:R-:W-:Y:S01]  /*50c80*/  ISETP.GE.U32.AND P5, PT, R42, R23, PT ;  /* 0x000000172a00720c */ /* 0x000fe20003fa6070 */
[----:B------:R-:W-:Y:S01]  /*50c90*/  IMAD.X R87, RZ, RZ, R62, P2 ;  /* 0x000000ffff577224 */ /* 0x000fe200010e063e */
[----:B------:R-:W-:Y:S01]  /*50ca0*/  IADD3 R21, P6, PT, R85, R68, RZ ;  /* 0x0000004455157210 */ /* 0x000fe20007fde0ff */
[----:B------:R-:W-:Y:S01]  /*50cb0*/  IMAD.X R75, RZ, RZ, R70, P4 ;  /* 0x000000ffff4b7224 */ /* 0x000fe200020e0646 */
[----:B------:R-:W-:-:S02]  /*50cc0*/  ISETP.GE.U32.AND P2, PT, R23, R78, PT ;  /* 0x0000004e1700720c */ /* 0x000fc40003f46070 */
[----:B------:R-:W-:Y:S01]  /*50cd0*/  ISETP.GE.U32.AND.EX P5, PT, R72, R40, PT, P5 ;  /* 0x000000284800720c */ /* 0x000fe20003fa6150 */
[----:B------:R-:W-:Y:S01]  /*50ce0*/  IMAD.X R69, R87, 0x1, R69, P6 ;  /* 0x0000000157457824 */ /* 0x000fe200030e0645 */
[----:B------:R-:W-:Y:S02]  /*50cf0*/  IADD3 R64, P4, PT, R21, R64, RZ ;  /* 0x0000004015407210 */ /* 0x000fe40007f9e0ff */
[----:B------:R-:W-:Y:S02]  /*50d00*/  ISETP.GE.U32.AND P1, PT, R77, R74, PT ;  /* 0x0000004a4d00720c */ /* 0x000fe40003f26070 */
[----:B------:R-:W-:Y:S01]  /*50d10*/  ISETP.GE.U32.AND.EX P2, PT, R40, R83, P5, P2 ;  /* 0x000000532800720c */ /* 0x000fe20002f46120 */
[----:B------:R-:W-:Y:S01]  /*50d20*/  IMAD.X R65, RZ, RZ, R69, P4 ;  /* 0x000000ffff417224 */ /* 0x000fe200020e0645 */
[----:B------:R-:W-:Y:S01]  /*50d30*/  ISETP.GE.U32.AND.EX P5, PT, R75, R70, PT, P1 ;  /* 0x000000464b00720c */ /* 0x000fe20003fa6110 */
[----:B------:R-:W-:Y:S01]  /*50d40*/  IMAD.MOV.U32 R40, RZ, RZ, R73 ;  /* 0x000000ffff287224 */ /* 0x000fe200078e0049 */
[----:B------:R-:W-:Y:S01]  /*50d50*/  ISETP.GE.U32.AND P1, PT, R64, R21, PT ;  /* 0x000000154000720c */ /* 0x000fe20003f26070 */
[----:B------:R-:W-:Y:S01]  /*50d60*/  IMAD.WIDE.U32 R60, R60, R4, R64 ;  /* 0x000000043c3c7225 */ /* 0x000fe200078e0040 */
[----:B------:R-:W-:-:S02]  /*50d70*/  IADD3 R39, P6, PT, R42, R38, RZ ;  /* 0x000000262a277210 */ /* 0x000fc40007fde0ff */
[----:B------:R-:W-:Y:S01]  /*50d80*/  ISETP.LT.U32.OR.EX P4, PT, R70, R71, !P5, P0 ;  /* 0x000000474600720c */ /* 0x000fe20006f81500 */
[----:B------:R-:W-:Y:S01]  /*50d90*/  IMAD.IADD R67, R50, 0x1, R61 ;  /* 0x0000000132437824 */ /* 0x000fe200078e023d */
[----:B------:R-:W-:Y:S01]  /*50da0*/  ISETP.LT.U32.AND P0, PT, R21, R85, PT ;  /* 0x000000551500720c */ /* 0x000fe20003f01070 */
[----:B------:R-:W-:Y:S01]  /*50db0*/  IMAD.X R23, R72, 0x1, R89, P6 ;  /* 0x0000000148177824 */ /* 0x000fe200030e0659 */
[----:B------:R-:W-:Y:S02]  /*50dc0*/  ISETP.GE.U32.AND.EX P5, PT, R65, R69, PT, P1 ;  /* 0x000000454100720c */ /* 0x000fe40003fa6110 */
[----:B------:R-:W-:Y:S02]  /*50dd0*/  ISETP.GE.U32.AND P1, PT, R39, R42, PT ;  /* 0x0000002a2700720c */ /* 0x000fe40003f26070 */
[----:B------:R-:W-:Y:S02]  /*50de0*/  ISETP.LT.U32.OR.EX P0, PT, R69, R87, !P5, P0 ;  /* 0x000000574500720c */ /* 0x000fe40006f01500 */
[----:B------:R-:W-:-:S02]  /*50df0*/  @!P2 IADD3 R44, P5, PT, R44, 0x1, RZ ;  /* 0x000000012c2ca810 */ /* 0x000fc40007fbe0ff */
[----:B------:R-:W-:Y:S02]  /*50e00*/  ISETP.GE.U32.AND.EX P1, PT, R23, R72, PT, P1 ;  /* 0x000000481700720c */ /* 0x000fe40003f26110 */
[----:B------:R-:W-:Y:S01]  /*50e10*/  SEL R21, RZ, 0x1, !P0 ;  /* 0x00000001ff157807 */ /* 0x000fe20004000000 */
[----:B------:R-:W-:Y:S01]  /*50e20*/  @!P2 IMAD.X R76, RZ, RZ, R76, P5 ;  /* 0x000000ffff4ca224 */ /* 0x000fe200028e064c */
[----:B------:R-:W-:Y:S02]  /*50e30*/  IADD3 R61, P5, PT, R44, R26, RZ ;  /* 0x0000001a2c3d7210 */ /* 0x000fe40007fbe0ff */
[----:B------:R-:W-:Y:S02]  /*50e40*/  SEL R50, RZ, 0x1, P1 ;  /* 0x00000001ff327807 */ /* 0x000fe40000800000 */
[----:B------:R-:W-:Y:S01]  /*50e50*/  IADD3 R71, P1, PT, R21, R60, RZ ;  /* 0x0000003c15477210 */ /* 0x000fe20007f3e0ff */
[----:B------:R-:W-:Y:S01]  /*50e60*/  IMAD.X R69, R76, 0x1, R27, P5 ;  /* 0x000000014c457824 */ /* 0x000fe200028e061b */
[----:B------:R-:W-:Y:S01]  /*50e70*/  IADD3 R50, P6, PT, R61, R50, RZ ;  /* 0x000000323d327210 */ /* 0x000fe20007fde0ff */
[----:B------:R-:W-:Y:S01]  /*50e80*/  IMAD.WIDE.U32.X R26, R43, R9, R40, P3 ;  /* 0x000000092b1a7225 */ /* 0x000fe200018e0428 */
[----:B------:R-:W-:-:S02]  /*50e90*/  SEL R68, RZ, 0x1, !P4 ;  /* 0x00000001ff447807 */ /* 0x000fc40006000000 */
[----:B------:R-:W-:Y:S01]  /*50ea0*/  ISETP.GE.U32.AND P5, PT, R50, R61, PT ;  /* 0x0000003d3200720c */ /* 0x000fe20003fa6070 */
[----:B------:R-:W-:Y:S01]  /*50eb0*/  IMAD.X R51, RZ, RZ, R69, P6 ;  /* 0x000000ffff337224 */ /* 0x000fe200030e0645 */
[----:B------:R-:W-:Y:S01]  /*50ec0*/  IADD3 R21, P6, PT, R71, R26, RZ ;  /* 0x0000001a47157210 */ /* 0x000fe20007fde0ff */
[----:B------:R-:W-:Y:S01]  /*50ed0*/  IMAD.X R42, RZ, RZ, R67, P1 ;  /* 0x000000ffff2a7224 */ /* 0x000fe200008e0643 */
[----:B------:R-:W-:Y:S01]  /*50ee0*/  ISETP.LT.U32.AND P3, PT, R61, R44, PT ;  /* 0x0000002c3d00720c */ /* 0x000fe20003f61070 */
[----:B------:R-:W-:Y:S01]  /*50ef0*/  IMAD.WIDE.U32 R40, R43, R6, RZ ;  /* 0x000000062b287225 */ /* 0x000fe200078e00ff */
[----:B------:R-:W-:Y:S02]  /*50f00*/  ISETP.GE.U32.AND.EX P5, PT, R51, R69, PT, P5 ;  /* 0x000000453300720c */ /* 0x000fe40003fa6150 */
[----:B------:R-:W-:Y:S01]  /*50f10*/  @!P2 ISETP.NE.U32.AND P1, PT, R44, RZ, PT ;  /* 0x000000ff2c00a20c */ /* 0x000fe20003f25070 */
[----:B------:R-:W-:Y:S01]  /*50f20*/  IMAD.X R63, R42, 0x1, R27, P6 ;  /* 0x000000012a3f7824 */ /* 0x000fe200030e061b */
[----:B------:R-:W-:Y:S01]  /*50f30*/  IADD3 R68, P6, PT, R21, R68, RZ ;  /* 0x0000004415447210 */ /* 0x000fe20007fde0ff */
[----:B------:R-:W-:Y:S01]  /*50f40*/  IMAD.WIDE.U32 R26, R46, R6, RZ ;  /* 0x000000062e1a7225 */ /* 0x000fe200078e00ff */
[----:B------:R-:W-:-:S02]  /*50f50*/  ISETP.LT.U32.OR.EX P3, PT, R69, R76, !P5, P3 ;  /* 0x0000004c4500720c */ /* 0x000fc40006f61530 */
[----:B------:R-:W-:Y:S01]  /*50f60*/  @!P2 ISETP.NE.AND.EX P1, PT, R76, RZ, PT, P1 ;  /* 0x000000ff4c00a20c */ /* 0x000fe20003f25310 */
[----:B------:R-:W-:Y:S01]  /*50f70*/  IMAD.X R69, RZ, RZ, R63, P6 ;  /* 0x000000ffff457224 */ /* 0x000fe200030e063f */
[----:B------:R-:W-:Y:S01]  /*50f80*/  ISETP.GE.U32.AND P5, PT, R68, R21, PT ;  /* 0x000000154400720c */ /* 0x000fe20003fa6070 */
[----:B------:R-:W-:Y:S01]  /*50f90*/  IMAD.WIDE.U32 R40, P6, R46, R7, R40 ;  /* 0x000000072e287225 */ /* 0x000fe200078c0028 */
[----:B------:R-:W-:Y:S02]  /*50fa0*/  ISETP.GE.U32.AND P4, PT, R71, R60, PT ;  /* 0x0000003c4700720c */ /* 0x000fe40003f86070 */
[----:B------:R-:W-:Y:S02]  /*50fb0*/  @!P2 SEL R38, RZ, 0x1, P1 ;  /* 0x00000001ff26a807 */ /* 0x000fe40000800000 */
[----:B------:R-:W-:Y:S02]  /*50fc0*/  ISETP.LT.U32.AND P1, PT, R21, R71, PT ;  /* 0x000000471500720c */ /* 0x000fe40003f21070 */
[----:B------:R-:W-:-:S02]  /*50fd0*/  ISETP.GE.U32.AND.EX P5, PT, R69, R63, PT, P5 ;  /* 0x0000003f4500720c */ /* 0x000fc40003fa6150 */
[----:B------:R-:W-:Y:S01]  /*50fe0*/  ISETP.LT.U32.AND P0, PT, R60, R64, PT ;  /* 0x000000403c00720c */ /* 0x000fe20003f01070 */
[----:B------:R-:W-:Y:S01]  /*50ff0*/  IMAD.WIDE.U32 R60, R46, R6, R68 ;  /* 0x000000062e3c7225 */ /* 0x000fe200078e0044 */
[----:B------:R-:W-:Y:S02]  /*51000*/  ISETP.GE.U32.AND.EX P4, PT, R42, R67, PT, P4 ;  /* 0x000000432a00720c */ /* 0x000fe40003f86140 */
[----:B------:R-:W-:Y:S02]  /*51010*/  SEL R21, RZ, 0x1, !P3 ;  /* 0x00000001ff157807 */ /* 0x000fe40005800000 */
[----:B------:R-:W-:Y:S01]  /*51020*/  @!P2 IADD3 R79, P3, PT, R38, R79, RZ ;  /* 0x0000004f264fa210 */ /* 0x000fe20007f7e0ff */
[----:B------:R-:W-:Y:S01]  /*51030*/  IMAD R38, R75, R12, RZ ;  /* 0x0000000c4b267224 */ /* 0x000fe200078e02ff */
[----:B------:R-:W-:Y:S02]  /*51040*/  ISETP.LT.U32.OR.EX P5, PT, R63, R42, !P5, P1 ;  /* 0x0000002a3f00720c */ /* 0x000fe40006fa1510 */
[----:B------:R-:W-:Y:S01]  /*51050*/  ISETP.LT.U32.OR.EX P0, PT, R67, R65, !P4, P0 ;  /* 0x000000414300720c */ /* 0x000fe20006701500 */
[----:B------:R-:W-:Y:S01]  /*51060*/  IMAD R63, R77, R13, R38 ;  /* 0x0000000d4d3f7224 */ /* 0x000fe200078e0226 */
[----:B------:R-:W-:Y:S01]  /*51070*/  IADD3 RZ, P4, PT, R27, R40, RZ ;  /* 0x000000281bff7210 */ /* 0x000fe20007f9e0ff */
[----:B------:R-:W-:Y:S01]  /*51080*/  IMAD.WIDE.U32 R26, R77, R12, RZ ;  /* 0x0000000c4d1a7225 */ /* 0x000fe200078e00ff */
[----:B------:R-:W-:-:S02]  /*51090*/  SEL R65, RZ, 0x1, !P5 ;  /* 0x00000001ff417807 */ /* 0x000fc40006800000 */
[----:B------:R-:W-:Y:S01]  /*510a0*/  ISETP.LT.U32.AND P1, PT, R60, R68, PT ;  /* 0x000000443c00720c */ /* 0x000fe20003f21070 */
[----:B------:R-:W-:Y:S01]  /*510b0*/  @!P2 IMAD.X R81, RZ, RZ, R81, P3 ;  /* 0x000000ffff51a224 */ /* 0x000fe200018e0651 */
[----:B------:R-:W-:Y:S01]  /*510c0*/  IADD3 R38, P2, P5, R24, R79, R21 ;  /* 0x0000004f18267210 */ /* 0x000fe20007d5e015 */
[----:B------:R-:W-:Y:S01]  /*510d0*/  IMAD.WIDE.U32 R66, R66, R66, R50 ;  /* 0x0000004242427225 */ /* 0x000fe200078e0032 */
[----:B------:R-:W-:Y:S02]  /*510e0*/  IADD3 R65, P3, PT, R65, R60, RZ ;  /* 0x0000003c41417210 */ /* 0x000fe40007f7e0ff */
[----:B------:R-:W-:Y:S01]  /*510f0*/  IADD3.X R44, PT, PT, R25, R81, RZ, P2, P5 ;  /* 0x00000051192c7210 */ /* 0x000fe200017ea4ff */
[----:B------:R-:W-:Y:S01]  /*51100*/  IMAD.IADD R21, R27, 0x1, R63 ;  /* 0x000000011b157824 */ /* 0x000fe200078e023f */
[----:B------:R-:W-:Y:S01]  /*51110*/  ISETP.GE.U32.AND P2, PT, R66, R50, PT ;  /* 0x000000324200720c */ /* 0x000fe20003f46070 */
[----:B------:R-:W-:Y:S01]  /*51120*/  IMAD.IADD R63, R40, 0x1, R61 ;  /* 0x00000001283f7824 */ /* 0x000fe200078e023d */
[----:B------:R-:W-:Y:S01]  /*51130*/  ISETP.GE.U32.AND P5, PT, R65, R60, PT ;  /* 0x0000003c4100720c */ /* 0x000fe20003fa6070 */
[----:B------:R-:W-:-:S02]  /*51140*/  IMAD.IADD R22, R22, 0x1, R67 ;  /* 0x0000000116167824 */ /* 0x000fc400078e0243 */
[----:B------:R-:W-:Y:S02]  /*51150*/  IMAD.X R42, RZ, RZ, R63, P3 ;  /* 0x000000ffff2a7224 */ /* 0x000fe400018e063f */
[-C--:B------:R-:W-:Y:S01]  /*51160*/  IMAD.WIDE.U32 R60, R21, R10.reuse, RZ ;  /* 0x0000000a153c7225 */ /* 0x080fe200078e00ff */
[----:B------:R-:W-:Y:S02]  /*51170*/  ISETP.GE.U32.AND.EX P2, PT, R22, R51, PT, P2 ;  /* 0x000000331600720c */ /* 0x000fe40003f46120 */
[----:B------:R-:W-:Y:S01]  /*51180*/  LOP3.LUT R51, RZ, R77, RZ, 0x33, !PT ;  /* 0x0000004dff337212 */ /* 0x000fe200078e33ff */
[----:B------:R-:W-:Y:S01]  /*51190*/  IMAD.WIDE.U32 R24, R26, R10, RZ ;  /* 0x0000000a1a187225 */ /* 0x000fe200078e00ff */
[----:B------:R-:W-:Y:S02]  /*511a0*/  ISETP.GE.U32.AND.EX P5, PT, R42, R63, PT, P5 ;  /* 0x0000003f2a00720c */ /* 0x000fe40003fa6150 */
[----:B------:R-:W-:Y:S01]  /*511b0*/  SEL R67, RZ, 0x1, P2 ;  /* 0x00000001ff437807 */ /* 0x000fe20001000000 */
[----:B------:R-:W-:Y:S01]  /*511c0*/  IMAD.WIDE.U32 R60, P3, R26, R11, R60 ;  /* 0x0000000b1a3c7225 */ /* 0x000fe2000786003c */
[----:B------:R-:W-:-:S02]  /*511d0*/  ISETP.GT.U32.AND P2, PT, R24, R51, PT ;  /* 0x000000331800720c */ /* 0x000fc40003f44070 */
[----:B------:R-:W-:Y:S01]  /*511e0*/  ISETP.LT.U32.OR.EX P1, PT, R63, R69, !P5, P1 ;  /* 0x000000453f00720c */ /* 0x000fe20006f21510 */
[----:B------:R-:W-:Y:S01]  /*511f0*/  IMAD.X R69, RZ, RZ, RZ, P6 ;  /* 0x000000ffff457224 */ /* 0x000fe200030e06ff */
[----:B------:R-:W-:Y:S01]  /*51200*/  IADD3 R24, P5, PT, R38, R67, RZ ;  /* 0x0000004326187210 */ /* 0x000fe20007fbe0ff */
[----:B------:R-:W-:Y:S01]  /*51210*/  IMAD.X R51, RZ, RZ, RZ, P3 ;  /* 0x000000ffff337224 */ /* 0x000fe200018e06ff */
[----:B------:R-:W-:Y:S01]  /*51220*/  IADD3 R63, P6, PT, R25, R60, RZ ;  /* 0x0000003c193f7210 */ /* 0x000fe20007fde0ff */
[----:B------:R-:W-:Y:S01]  /*51230*/  IMAD.MOV.U32 R50, RZ, RZ, R61 ;  /* 0x000000ffff327224 */ /* 0x000fe200078e003d */
[----:B------:R-:W-:Y:S01]  /*51240*/  ISETP.GE.U32.AND P3, PT, R85, R36, PT ;  /* 0x000000245500720c */ /* 0x000fe20003f66070 */
[----:B------:R-:W-:Y:S01]  /*51250*/  IMAD.X R25, RZ, RZ, R44, P5 ;  /* 0x000000ffff197224 */ /* 0x000fe200028e062c */
[----:B------:R-:W-:Y:S01]  /*51260*/  ISETP.GE.U32.AND P5, PT, R36, R45, PT ;  /* 0x0000002d2400720c */ /* 0x000fe20003fa6070 */
[----:B------:R-:W-:Y:S01]  /*51270*/  IMAD.WIDE.U32 R44, R43, R4, RZ ;  /* 0x000000042b2c7225 */ /* 0x000fe200078e00ff */
[----:B------:R-:W-:-:S02]  /*51280*/  ISETP.GE.U32.AND.EX P3, PT, R87, R62, PT, P3 ;  /* 0x0000003e5700720c */ /* 0x000fc40003f66130 */
[----:B------:R-:W-:Y:S01]  /*51290*/  ISETP.GE.U32.AND.EX P5, PT, R62, R37, PT, P5 ;  /* 0x000000253e00720c */ /* 0x000fe20003fa6150 */
[----:B------:R-:W-:Y:S01]  /*512a0*/  IMAD.WIDE.U32.X R50, R21, R11, R50, P6 ;  /* 0x0000000b15327225 */ /* 0x000fe200030e0432 */
[----:B------:R-:W-:-:S03]  /*512b0*/  LOP3.LUT R38, RZ, R75, RZ, 0x33, !PT ;  /* 0x0000004bff267212 */ /* 0x000fc600078e33ff */
[----:B------:R-:W-:Y:S01]  /*512c0*/  IMAD.WIDE.U32 R44, P6, R46, R5, R44 ;  /* 0x000000052e2c7225 */ /* 0x000fe200078c002c */
[----:B------:R-:W-:-:S03]  /*512d0*/  ISETP.GT.U32.AND.EX P2, PT, R63, R38, PT, P2 ;  /* 0x000000263f00720c */ /* 0x000fc60003f44120 */
[----:B------:R-:W-:Y:S01]  /*512e0*/  IMAD.WIDE.U32 R36, R46, R4, RZ ;  /* 0x000000042e247225 */ /* 0x000fe200078e00ff */
[----:B------:R-:W-:Y:S02]  /*512f0*/  SEL R60, RZ, 0x1, !P2 ;  /* 0x00000001ff3c7807 */ /* 0x000fe40005000000 */
[----:B------:R-:W-:Y:S01]  /*51300*/  IADD3 R63, P2, PT, R65, R50, RZ ;  /* 0x00000032413f7210 */ /* 0x000fe20007f5e0ff */
        /* <DEDUP_REMOVED lines=14> */
.L_x_349:
[----:B------:R-:W-:Y:S05]  /*513f0*/  BSYNC.RECONVERGENT B4 ;  /* 0x0000000000047941 */ /* 0x000fea0003800200 */
.L_x_348:
[----:B------:R-:W-:Y:S01]  /*51400*/  IADD3 R62, P5, PT, R39, R48, RZ ;  /* 0x00000030273e7210 */ /* 0x000fe20007fbe0ff */
[----:B------:R-:W-:Y:S01]  /*51410*/  IMAD.X R51, R42, 0x1, R51, P2 ;  /* 0x000000012a337824 */ /* 0x000fe200010e0633 */
[----:B------:R-:W-:Y:S01]  /*51420*/  SEL R27, RZ, 0x1, !P0 ;  /* 0x00000001ff1b7807 */ /* 0x000fe20004000000 */
[----:B------:R-:W-:Y:S01]  /*51430*/  IMAD.MOV.U32 R36, RZ, RZ, R41 ;  /* 0x000000ffff247224 */ /* 0x000fe200078e0029 */
[----:B------:R-:W-:Y:S01]  /*51440*/  IADD3 RZ, P3, PT, R37, R44, RZ ;  /* 0x0000002c25ff7210 */ /* 0x000fe20007f7e0ff */
[----:B------:R-:W-:Y:S01]  /*51450*/  IMAD.X R64, R23, 0x1, R49, P5 ;  /* 0x0000000117407824 */ /* 0x000fe200028e0631 */
[----:B------:R-:W-:Y:S01]  /*51460*/  IADD3 R60, P5, PT, R63, R60, RZ ;  /* 0x0000003c3f3c7210 */ /* 0x000fe20007fbe0ff */
[----:B------:R-:W-:Y:S01]  /*51470*/  IMAD.MOV.U32 R37, RZ, RZ, R69 ;  /* 0x000000ffff257224 */ /* 0x000fe200078e0045 */
[----:B------:R-:W-:Y:S01]  /*51480*/  IADD3 R67, P2, PT, R62, R27, RZ ;  /* 0x0000001b3e437210 */ /* 0x000fe20007f5e0ff */
[----:B------:R-:W-:Y:S01]  /*51490*/  IMAD.WIDE.U32 R48, R21, R8, RZ ;  /* 0x0000000815307225 */ /* 0x000fe200078e00ff */
[----:B------:R-:W-:Y:S01]  /*514a0*/  ISETP.GE.U32.AND P0, PT, R60, R63, PT ;  /* 0x0000003f3c00720c */ /* 0x000fe20003f06070 */
[----:B------:R-:W-:Y:S04]  /*514b0*/  BSSY.RECONVERGENT B4, `(.L_x_350) ;  /* 0x00000b7000047945 */ /* 0x000fe80003800200 */
[----:B------:R-:W-:Y:S01]  /*514c0*/  BSSY.RELIABLE B5, `(.L_x_351) ;  /* 0x00000a0000057945 */ /* 0x000fe20003800100 */
[----:B------:R-:W-:-:S02]  /*514d0*/  IMAD.X R61, RZ, RZ, R51, P5 ;  /* 0x000000ffff3d7224 */ /* 0x000fc400028e0633 */
[----:B------:R-:W-:-:S03]  /*514e0*/  IMAD.WIDE.U32.X R36, R43, R7, R36, P4 ;  /* 0x000000072b247225 */ /* 0x000fc600020e0424 */
[----:B------:R-:W-:Y:S01]  /*514f0*/  ISETP.GE.U32.AND.EX P0, PT, R61, R51, PT, P0 ;  /* 0x000000333d00720c */ /* 0x000fe20003f06100 */
        /* <DEDUP_REMOVED lines=11> */
[----:B------:R-:W-:-:S02]  /*515b0*/  IADD3 RZ, P1, PT, R41, R48, RZ ;  /* 0x0000003029ff7210 */ /* 0x000fc40007f3e0ff */
[----:B------:R-:W-:Y:S01]  /*515c0*/  ISETP.GE.U32.AND P4, PT, R40, R47, PT ;  /* 0x0000002f2800720c */ /* 0x000fe20003f86070 */
[----:B------:R-:W-:Y:S01]  /*515d0*/  IMAD.X R41, RZ, RZ, R63, P2 ;  /* 0x000000ffff297224 */ /* 0x000fe200010e063f */
[----:B------:R-:W-:Y:S01]  /*515e0*/  ISETP.LT.U32.AND P2, PT, R47, R67, PT ;  /* 0x000000432f00720c */ /* 0x000fe20003f41070 */
[----:B------:R-:W-:Y:S01]  /*515f0*/  IMAD.X R51, RZ, RZ, RZ, P5 ;  /* 0x000000ffff337224 */ /* 0x000fe200028e06ff */
[-C--:B------:R-:W-:Y:S01]  /*51600*/  IADD3 R65, P5, PT, R27, R36.reuse, RZ ;  /* 0x000000241b417210 */ /* 0x080fe20007fbe0ff */
[----:B------:R-:W-:Y:S01]  /*51610*/  IMAD.IADD R27, R48, 0x1, R37 ;  /* 0x00000001301b7824 */ /* 0x000fe200078e0225 */
[----:B------:R-:W-:Y:S01]  /*51620*/  ISETP.GE.U32.AND.EX P4, PT, R41, R63, PT, P4 ;  /* 0x0000003f2900720c */ /* 0x000fe20003f86140 */
[----:B------:R-:W-:Y:S01]  /*51630*/  IMAD.MOV.U32 R50, RZ, RZ, R49 ;  /* 0x000000ffff327224 */ /* 0x000fe200078e0031 */
[----:B------:R-:W-:Y:S01]  /*51640*/  ISETP.GE.U32.AND P0, PT, R65, R36, PT ;  /* 0x000000244100720c */ /* 0x000fe20003f06070 */
[----:B------:R-:W-:Y:S01]  /*51650*/  IMAD.X R68, RZ, RZ, R27, P5 ;  /* 0x000000ffff447224 */ /* 0x000fe200028e061b */
[----:B------:R-:W-:Y:S01]  /*51660*/  ISETP.LT.U32.OR.EX P2, PT, R63, R69, !P4, P2 ;  /* 0x000000453f00720c */ /* 0x000fe20006741520 */
[----:B------:R-:W-:Y:S01]  /*51670*/  IMAD.WIDE.U32 R46, R46, R4, R40 ;  /* 0x000000042e2e7225 */ /* 0x000fe200078e0028 */
[----:B------:R-:W-:-:S02]  /*51680*/  ISETP.LT.U32.AND P4, PT, R36, R60, PT ;  /* 0x0000003c2400720c */ /* 0x000fc40003f81070 */
[----:B------:R-:W-:Y:S01]  /*51690*/  ISETP.GE.U32.AND.EX P0, PT, R68, R27, PT, P0 ;  /* 0x0000001b4400720c */ /* 0x000fe20003f06100 */
[----:B------:R-:W-:Y:S01]  /*516a0*/  IMAD.WIDE.U32.X R48, R21, R9, R50, P1 ;  /* 0x0000000915307225 */ /* 0x000fe200008e0432 */
[----:B------:R-:W-:Y:S02]  /*516b0*/  SEL R63, RZ, 0x1, !P2 ;  /* 0x00000001ff3f7807 */ /* 0x000fe40005000000 */
[----:B------:R-:W-:Y:S01]  /*516c0*/  ISETP.LT.U32.OR.EX P0, PT, R27, R61, !P0, P4 ;  /* 0x0000003d1b00720c */ /* 0x000fe20004701540 */
[----:B------:R-:W-:Y:S01]  /*516d0*/  IMAD.IADD R61, R44, 0x1, R47 ;  /* 0x000000012c3d7824 */ /* 0x000fe200078e022f */
[----:B------:R-:W-:Y:S01]  /*516e0*/  IADD3 R51, P1, PT, R63, R46, RZ ;  /* 0x0000002e3f337210 */ /* 0x000fe20007f3e0ff */
[----:B------:R-:W-:Y:S01]  /*516f0*/  IMAD.X R37, RZ, RZ, RZ, P6 ;  /* 0x000000ffff257224 */ /* 0x000fe200030e06ff */
[----:B------:R-:W-:Y:S01]  /*51700*/  SEL R38, RZ, 0x1, !P0 ;  /* 0x00000001ff267807 */ /* 0x000fe20004000000 */
[----:B------:R-:W-:Y:S01]  /*51710*/  IMAD.MOV.U32 R36, RZ, RZ, R45 ;  /* 0x000000ffff247224 */ /* 0x000fe200078e002d */
[----:B------:R-:W-:Y:S01]  /*51720*/  IADD3 R27, P0, PT, R51, R48, RZ ;  /* 0x00000030331b7210 */ /* 0x000fe20007f1e0ff */
[----:B------:R-:W-:-:S02]  /*51730*/  IMAD.X R50, RZ, RZ, R61, P1 ;  /* 0x000000ffff327224 */ /* 0x000fc400008e063d */
[----:B------:R-:W-:Y:S01]  /*51740*/  IMAD.WIDE.U32 R44, R21, R6, RZ ;  /* 0x00000006152c7225 */ /* 0x000fe200078e00ff */
[----:B------:R-:W-:-:S03]  /*51750*/  IADD3 R48, P1, PT, R27, R38, RZ ;  /* 0x000000261b307210 */ /* 0x000fc60007f3e0ff */
[----:B------:R-:W-:Y:S01]  /*51760*/  IMAD.X R47, R50, 0x1, R49, P0 ;  /* 0x00000001322f7824 */ /* 0x000fe200000e0631 */
[----:B------:R-:W-:Y:S01]  /*51770*/  ISETP.GE.U32.AND P2, PT, R48, R27, PT ;  /* 0x0000001b3000720c */ /* 0x000fe20003f46070 */
[----:B------:R-:W-:Y:S01]  /*51780*/  IMAD.WIDE.U32.X R36, R43, R5, R36, P3 ;  /* 0x000000052b247225 */ /* 0x000fe200018e0424 */
[----:B------:R-:W-:Y:S02]  /*51790*/  ISETP.GE.U32.AND P3, PT, R67, R62, PT ;  /* 0x0000003e4300720c */ /* 0x000fe40003f66070 */
[----:B------:R-:W-:Y:S01]  /*517a0*/  ISETP.GE.U32.AND P0, PT, R62, R39, PT ;  /* 0x000000273e00720c */ /* 0x000fe20003f06070 */
[----:B------:R-:W-:Y:S01]  /*517b0*/  IMAD.X R49, RZ, RZ, R47, P1 ;  /* 0x000000ffff317224 */ /* 0x000fe200008e062f */
[----:B------:R-:W-:Y:S01]  /*517c0*/  ISETP.GE.U32.AND.EX P3, PT, R69, R64, PT, P3 ;  /* 0x000000404500720c */ /* 0x000fe20003f66130 */
[C---:B------:R-:W-:Y:S01]  /*517d0*/  IMAD.WIDE.U32 R42, R26.reuse, R6, RZ ;  /* 0x000000061a2a7225 */ /* 0x040fe200078e00ff */
[----:B------:R-:W-:Y:S02]  /*517e0*/  ISETP.LT.U32.AND P1, PT, R27, R51, PT ;  /* 0x000000331b00720c */ /* 0x000fe40003f21070 */
[----:B------:R-:W-:Y:S01]  /*517f0*/  ISETP.GE.U32.AND.EX P2, PT, R49, R47, PT, P2 ;  /* 0x0000002f3100720c */ /* 0x000fe20003f46120 */
[----:B------:R-:W-:Y:S01]  /*51800*/  IMAD.WIDE.U32 R44, P5, R26, R7, R44 ;  /* 0x000000071a2c7225 */ /* 0x000fe200078a002c */
[----:B------:R-:W-:-:S02]  /*51810*/  ISETP.GE.U32.AND.EX P0, PT, R64, R23, P3, P0 ;  /* 0x000000174000720c */ /* 0x000fc40001f06100 */
[----:B------:R-:W-:Y:S01]  /*51820*/  ISETP.LT.U32.OR.EX P1, PT, R47, R50, !P2, P1 ;  /* 0x000000322f00720c */ /* 0x000fe20005721510 */
[----:B------:R-:W-:Y:S01]  /*51830*/  IMAD.MOV.U32 R38, RZ, RZ, R45 ;  /* 0x000000ffff267224 */ /* 0x000fe200078e002d */
[----:B------:R-:W-:Y:S01]  /*51840*/  IADD3 RZ, P4, PT, R43, R44, RZ ;  /* 0x0000002c2bff7210 */ /* 0x000fe20007f9e0ff */
[----:B------:R-:W-:Y:S01]  /*51850*/  IMAD.WIDE.U32 R42, R26, R6, R48 ;  /* 0x000000061a2a7225 */ /* 0x000fe200078e0030 */
[----:B------:R-:W-:Y:S02]  /*51860*/  ISETP.GE.U32.AND P3, PT, R51, R46, PT ;  /* 0x0000002e3300720c */ /* 0x000fe40003f66070 */
[----:B------:R-:W-:Y:S01]  /*51870*/  SEL R23, RZ, 0x1, !P1 ;  /* 0x00000001ff177807 */ /* 0x000fe20004800000 */
[----:B------:R-:W-:Y:S01]  /*51880*/  IMAD.IADD R45, R44, 0x1, R43 ;  /* 0x000000012c2d7824 */ /* 0x000fe200078e022b */
[----:B------:R-:W-:Y:S01]  /*51890*/  ISETP.LT.U32.AND P2, PT, R46, R40, PT ;  /* 0x000000282e00720c */ /* 0x000fe20003f41070 */
[----:B------:R-:W-:Y:S01]  /*518a0*/  IMAD.X R39, RZ, RZ, RZ, P5 ;  /* 0x000000ffff277224 */ /* 0x000fe200028e06ff */
[----:B------:R-:W-:-:S02]  /*518b0*/  ISETP.GE.U32.AND.EX P3, PT, R50, R61, PT, P3 ;  /* 0x0000003d3200720c */ /* 0x000fc40003f66130 */
[-C--:B------:R-:W-:Y:S01]  /*518c0*/  IADD3 R51, P1, PT, R23, R42.reuse, RZ ;  /* 0x0000002a17337210 */ /* 0x080fe20007f3e0ff */
[----:B------:R-:W-:Y:S01]  /*518d0*/  IMAD.WIDE.U32.X R38, R21, R7, R38, P4 ;  /* 0x0000000715267225 */ /* 0x000fe200020e0426 */
[----:B------:R-:W-:Y:S02]  /*518e0*/  ISETP.LT.U32.OR.EX P3, PT, R61, R41, !P3, P2 ;  /* 0x000000293d00720c */ /* 0x000fe40005f61520 */
[----:B------:R-:W-:Y:S01]  /*518f0*/  @!P0 IADD3 R66, P5, PT, R66, 0x1, RZ ;  /* 0x0000000142428810 */ /* 0x000fe20007fbe0ff */
[----:B------:R-:W-:Y:S01]  /*51900*/  IMAD.X R46, RZ, RZ, R45, P1 ;  /* 0x000000ffff2e7224 */ /* 0x000fe200008e062d */
[----:B------:R-:W-:Y:S01]  /*51910*/  ISETP.GE.U32.AND P2, PT, R51, R42, PT ;  /* 0x0000002a3300720c */ /* 0x000fe20003f46070 */
[----:B------:R-:W-:Y:S01]  /*51920*/  IMAD.WIDE.U32 R40, R21, R4, RZ ;  /* 0x0000000415287225 */ /* 0x000fe200078e00ff */
[----:B------:R-:W-:Y:S02]  /*51930*/  ISETP.LT.U32.AND P1, PT, R42, R48, PT ;  /* 0x000000302a00720c */ /* 0x000fe40003f21070 */
[----:B------:R-:W-:Y:S01]  /*51940*/  SEL R42, RZ, 0x1, !P3 ;  /* 0x00000001ff2a7807 */ /* 0x000fe20005800000 */
[----:B------:R-:W-:Y:S01]  /*51950*/  @!P0 IMAD.X R22, RZ, RZ, R22, P5 ;  /* 0x000000ffff168224 */ /* 0x000fe200028e0616 */
[----:B------:R-:W-:-:S02]  /*51960*/  IADD3 R47, P3, PT, R66, R36, RZ ;  /* 0x00000024422f7210 */ /* 0x000fc40007f7e0ff */
        /* <DEDUP_REMOVED lines=9> */
[----:B------:R-:W-:Y:S01]  /*51a00*/  IADD3 R38, P3, PT, R23, R38, RZ ;  /* 0x0000002617267210 */ /* 0x000fe20007f7e0ff */
[----:B------:R-:W-:Y:S01]  /*51a10*/  IMAD.X R27, R43, 0x1, R39, P2 ;  /* 0x000000012b1b7824 */ /* 0x000fe200010e0627 */
[----:B------:R-:W-:Y:S02]  /*51a20*/  ISETP.LT.U32.AND P2, PT, R23, R42, PT ;  /* 0x0000002a1700720c */ /* 0x000fe40003f41070 */
[----:B------:R-:W-:Y:S01]  /*51a30*/  ISETP.GE.U32.AND P1, PT, R38, R23, PT ;  /* 0x000000172600720c */ /* 0x000fe20003f26070 */
[----:B------:R-:W-:Y:S01]  /*51a40*/  IMAD.X R39, RZ, RZ, R27, P3 ;  /* 0x000000ffff277224 */ /* 0x000fe200018e061b */
[----:B------:R-:W-:Y:S01]  /*51a50*/  @!P0 ISETP.NE.AND.EX P4, PT, R22, RZ, PT, P4 ;  /* 0x000000ff1600820c */ /* 0x000fe20003f85340 */
[----:B------:R-:W-:-:S03]  /*51a60*/  IMAD.WIDE.U32 R40, P3, R26, R5, R40 ;  /* 0x000000051a287225 */ /* 0x000fc60007860028 */
[----:B------:R-:W-:Y:S02]  /*51a70*/  ISETP.GE.U32.AND.EX P1, PT, R39, R27, PT, P1 ;  /* 0x0000001b2700720c */ /* 0x000fe40003f26110 */
[----:B------:R-:W-:Y:S01]  /*51a80*/  IADD3 RZ, P5, PT, R37, R40, RZ ;  /* 0x0000002825ff7210 */ /* 0x000fe20007fbe0ff */
[----:B------:R-:W-:Y:S01]  /*51a90*/  IMAD.WIDE.U32 R36, R26, R4, R38 ;  /* 0x000000041a247225 */ /* 0x000fe200078e0026 */
[----:B------:R-:W-:Y:S02]  /*51aa0*/  ISETP.LT.U32.OR.EX P1, PT, R27, R43, !P1, P2 ;  /* 0x0000002b1b00720c */ /* 0x000fe40004f21520 */
[----:B------:R-:W-:Y:S01]  /*51ab0*/  ISETP.GE.U32.AND P2, PT, R42, R47, PT ;  /* 0x0000002f2a00720c */ /* 0x000fe20003f46070 */
[----:B------:R-:W-:Y:S01]  /*51ac0*/  IMAD.MOV.U32 R26, RZ, RZ, R41 ;  /* 0x000000ffff1a7224 */ /* 0x000fe200078e0029 */
[----:B------:R-:W-:Y:S01]  /*51ad0*/  SEL R23, RZ, 0x1, !P1 ;  /* 0x00000001ff177807 */ /* 0x000fe20004800000 */
[----:B------:R-:W-:Y:S01]  /*51ae0*/  IMAD.IADD R41, R40, 0x1, R37 ;  /* 0x0000000128297824 */ /* 0x000fe200078e0225 */
[----:B------:R-:W-:Y:S01]  /*51af0*/  ISETP.LT.U32.AND P1, PT, R47, R66, PT ;  /* 0x000000422f00720c */ /* 0x000fe20003f21070 */
[----:B------:R-:W-:Y:S01]  /*51b00*/  IMAD.X R27, RZ, RZ, RZ, P3 ;  /* 0x000000ffff1b7224 */ /* 0x000fe200018e06ff */
[----:B------:R-:W-:-:S02]  /*51b10*/  IADD3 R47, P6, PT, R23, R36, RZ ;  /* 0x00000024172f7210 */ /* 0x000fc40007fde0ff */
[----:B------:R-:W-:Y:S02]  /*51b20*/  ISETP.GE.U32.AND.EX P2, PT, R43, R44, PT, P2 ;  /* 0x0000002c2b00720c */ /* 0x000fe40003f46120 */
[----:B------:R-:W-:Y:S01]  /*51b30*/  ISETP.GE.U32.AND P3, PT, R47, R36, PT ;  /* 0x000000242f00720c */ /* 0x000fe20003f66070 */
[----:B------:R-:W-:Y:S01]  /*51b40*/  IMAD.X R48, RZ, RZ, R41, P6 ;  /* 0x000000ffff307224 */ /* 0x000fe200030e0629 */
[----:B------:R-:W-:Y:S02]  /*51b50*/  @!P0 SEL R37, RZ, 0x1, P4 ;  /* 0x00000001ff258807 */ /* 0x000fe40002000000 */
[----:B------:R-:W-:Y:S01]  /*51b60*/  ISETP.LT.U32.OR.EX P1, PT, R44, R22, !P2, P1 ;  /* 0x000000162c00720c */ /* 0x000fe20005721510 */
        /* <DEDUP_REMOVED lines=53> */
.L_x_352:
[----:B------:R-:W-:Y:S05]  /*51ec0*/  BSYNC.RELIABLE B5 ;  /* 0x0000000000057941 */ /* 0x000fea0003800100 */
.L_x_351:
        /* <DEDUP_REMOVED lines=21> */
.L_x_353:
[----:B------:R-:W-:Y:S05]  /*52020*/  BSYNC.RECONVERGENT B4 ;  /* 0x0000000000047941 */ /* 0x000fea0003800200 */
.L_x_350:
        /* <DEDUP_REMOVED lines=40> */
[----:B------:R-:W-:-:S02]  /*522b0*/  ISETP.GE.U32.AND.EX P4, PT, R77, R51, PT, P4 ;  /* 0x000000334d00720c */ /* 0x000fc40003f86140 */
[----:B------:R-:W-:Y:S01]  /*522c0*/  SEL R43, RZ, 0x1, P0 ;  /* 0x00000001ff2b7807 */ /* 0x000fe20000000000 */
[----:B------:R-:W-:Y:S01]  /*522d0*/  IMAD.WIDE.U32.X R64, R38, R41, R64, P2 ;  /* 0x0000002926407225 */ /* 0x000fe200010e0440 */
[----:B------:R-:W-:-:S03]  /*522e0*/  SEL R75, RZ, 0x1, P4 ;  /* 0x00000001ff4b7807 */ /* 0x000fc60002000000 */
[----:B------:R-:W-:Y:S01]  /*522f0*/  IMAD.WIDE.U32 R26, R41, R45, RZ ;  /* 0x0000002d291a7225 */ /* 0x000fe200078e00ff */
[----:B------:R-:W-:-:S03]  /*52300*/  IADD3 R24, P6, PT, R43, R64, RZ ;  /* 0x000000402b187210 */ /* 0x000fc60007fde0ff */
[----:B------:R-:W-:Y:S01]  /*52310*/  IMAD.WIDE.U32 R60, R39, R42, RZ ;  /* 0x0000002a273c7225 */ /* 0x000fe200078e00ff */
[----:B------:R-:W-:-:S03]  /*52320*/  IADD3 R75, P4, PT, R24, R75, RZ ;  /* 0x0000004b184b7210 */ /* 0x000fc60007f9e0ff */
[----:B------:R-:W-:Y:S01]  /*52330*/  IMAD.X R43, RZ, RZ, R65, P6 ;  /* 0x000000ffff2b7224 */ /* 0x000fe200030e0641 */
[----:B------:R-:W-:Y:S01]  /*52340*/  ISETP.GE.U32.AND P6, PT, R75, R24, PT ;  /* 0x000000184b00720c */ /* 0x000fe20003fc6070 */
[----:B------:R-:W-:Y:S01]  /*52350*/  IMAD.WIDE.U32 R66, P2, R36, R42, R26 ;  /* 0x0000002a24427225 */ /* 0x000fe2000784001a */
[----:B------:R-:W-:-:S03]  /*52360*/  IADD3 RZ, P0, PT, R62, R61, RZ ;  /* 0x0000003d3eff7210 */ /* 0x000fc60007f1e0ff */
        /* <DEDUP_REMOVED lines=8> */
[----:B------:R-:W-:Y:S02]  /*523f0*/  IMAD.MOV.U32 R72, RZ, RZ, R50 ;  /* 0x000000ffff487224 */ /* 0x000fe400078e0032 */
[----:B------:R-:W-:-:S04]  /*52400*/  IMAD.WIDE.U32 R26, P4, R45, R41, R26 ;  /* 0x000000292d1a7225 */ /* 0x000fc8000788001a */
[----:B------:R-:W-:Y:S01]  /*52410*/  IMAD.WIDE.U32 R60, R39, R42, R72 ;  /* 0x0000002a273c7225 */ /* 0x000fe200078e0048 */
[----:B------:R-:W-:-:S03]  /*52420*/  IADD3 R72, P6, PT, R75, R24, RZ ;  /* 0x000000184b487210 */ /* 0x000fc60007fde0ff */
[----:B------:R-:W-:Y:S02]  /*52430*/  IMAD.MOV.U32 R70, RZ, RZ, R63 ;  /* 0x000000ffff467224 */ /* 0x000fe400078e003f */
[----:B------:R-:W-:Y:S02]  /*52440*/  IMAD.IADD R43, R25, 0x1, R26 ;  /* 0x00000001192b7824 */ /* 0x000fe400078e021a */
[----:B------:R-:W-:Y:S01]  /*52450*/  IMAD.WIDE.U32.X R70, R40, R41, R70, P0 ;  /* 0x0000002928467225 */ /* 0x000fe200000e0446 */
[----:B------:R-:W-:-:S03]  /*52460*/  ISETP.GE.U32.AND P0, PT, R60, R50, PT ;  /* 0x000000323c00720c */ /* 0x000fc60003f06070 */
[----:B------:R-:W-:Y:S01]  /*52470*/  IMAD.X R51, RZ, RZ, RZ, P2 ;  /* 0x000000ffff337224 */ /* 0x000fe200010e06ff */
[----:B------:R-:W-:Y:S01]  /*52480*/  ISETP.GE.U32.AND P2, PT, R72, R75, PT ;  /* 0x0000004b4800720c */ /* 0x000fe20003f46070 */
[----:B------:R-:W-:Y:S02]  /*52490*/  IMAD.IADD R69, R62, 0x1, R61 ;  /* 0x000000013e457824 */ /* 0x000fe400078e023d */
[----:B------:R-:W-:Y:S02]  /*524a0*/  IMAD.X R75, R43, 0x1, R44, P6 ;  /* 0x000000012b4b7824 */ /* 0x000fe400030e062c */
[----:B------:R-:W-:Y:S01]  /*524b0*/  IMAD.MOV.U32 R50, RZ, RZ, R67 ;  /* 0x000000ffff327224 */ /* 0x000fe200078e0043 */
[----:B------:R-:W-:Y:S01]  /*524c0*/  ISETP.GE.U32.AND.EX P0, PT, R69, R73, PT, P0 ;  /* 0x000000494500720c */ /* 0x000fe20003f06100 */
[----:B------:R-:W-:Y:S01]  /*524d0*/  IMAD.WIDE.U32 R62, R40, R39, RZ ;  /* 0x00000027283e7225 */ /* 0x000fe200078e00ff */
[----:B------:R-:W-:Y:S02]  /*524e0*/  ISETP.GE.U32.AND.EX P2, PT, R75, R44, PT, P2 ;  /* 0x0000002c4b00720c */ /* 0x000fe40003f46120 */
[----:B------:R-:W-:Y:S01]  /*524f0*/  SEL R67, RZ, 0x1, !P1 ;  /* 0x00000001ff437807 */ /* 0x000fe20004800000 */
[----:B------:R-:W-:Y:S01]  /*52500*/  IMAD.WIDE.U32.X R50, R36, R41, R50, P5 ;  /* 0x0000002924327225 */ /* 0x000fe200028e0432 */
[----:B------:R-:W-:-:S02]  /*52510*/  IADD3 R65, P1, PT, R74, R70, RZ ;  /* 0x000000464a417210 */ /* 0x000fc40007f3e0ff */
[----:B------:R-:W-:Y:S01]  /*52520*/  SEL R70, RZ, 0x1, P0 ;  /* 0x00000001ff467807 */ /* 0x000fe20000000000 */
[----:B------:R-:W-:Y:S01]  /*52530*/  IMAD.WIDE.U32 R62, P6, R39, R40, R62 ;  /* 0x00000028273e7225 */ /* 0x000fe200078c003e */
[----:B------:R-:W-:Y:S02]  /*52540*/  SEL R76, RZ, 0x1, P2 ;  /* 0x00000001ff4c7807 */ /* 0x000fe40001000000 */
[----:B------:R-:W-:Y:S01]  /*52550*/  IADD3 R67, P0, PT, R67, R50, RZ ;  /* 0x0000003243437210 */ /* 0x000fe20007f1e0ff */
[----:B------:R-:W-:Y:S01]  /*52560*/  IMAD.X R73, R77, 0x1, R71, P1 ;  /* 0x000000014d497824 */ /* 0x000fe200008e0647 */
[----:B------:R-:W-:Y:S01]  /*52570*/  IADD3 R70, P5, PT, R65, R70, RZ ;  /* 0x0000004641467210 */ /* 0x000fe20007fbe0ff */
[----:B------:R-:W-:Y:S01]  /*52580*/  IMAD.MOV.U32 R66, RZ, RZ, R63 ;  /* 0x000000ffff427224 */ /* 0x000fe200078e003f */
        /* <DEDUP_REMOVED lines=10> */
[----:B------:R-:W-:Y:S01]  /*52630*/  IMAD.IADD R91, R62, 0x1, R65 ;  /* 0x000000013e5b7824 */ /* 0x000fe200078e0241 */
[----:B------:R-:W-:Y:S01]  /*52640*/  ISETP.GE.U32.AND.EX P2, PT, R73, R77, PT, P2 ;  /* 0x0000004d4900720c */ /* 0x000fe20003f46120 */
[----:B------:R-:W-:Y:S01]  /*52650*/  IMAD.X R67, RZ, RZ, RZ, P6 ;  /* 0x000000ffff437224 */ /* 0x000fe200030e06ff */
[----:B------:R-:W-:Y:S01]  /*52660*/  ISETP.GE.U32.AND.EX P0, PT, R71, R73, PT, P0 ;  /* 0x000000494700720c */ /* 0x000fe20003f06100 */
[----:B------:R-:W-:Y:S01]  /*52670*/  IMAD.MOV.U32 R85, RZ, RZ, RZ ;  /* 0x000000ffff557224 */ /* 0x000fe200078e00ff */
[----:B------:R-:W-:Y:S01]  /*52680*/  ISETP.LT.U32.OR.EX P1, PT, R44, R51, !P5, P1 ;  /* 0x000000332c00720c */ /* 0x000fe20006f21510 */
[----:B------:R-:W-:Y:S01]  /*52690*/  IMAD.WIDE.U32 R50, R39, R39, RZ ;  /* 0x0000002727327225 */ /* 0x000fe200078e00ff */
[----:B------:R-:W-:Y:S02]  /*526a0*/  ISETP.GE.U32.AND P5, PT, R64, R70, PT ;  /* 0x000000464000720c */ /* 0x000fe40003fa6070 */
[----:B------:R-:W-:-:S02]  /*526b0*/  SEL R77, RZ, 0x1, !P1 ;  /* 0x00000001ff4d7807 */ /* 0x000fc40004800000 */
[----:B------:R-:W-:Y:S02]  /*526c0*/  IADD3 RZ, P6, PT, R51, R62, RZ ;  /* 0x0000003e33ff7210 */ /* 0x000fe40007fde0ff */
        /* <DEDUP_REMOVED lines=19> */
.L_x_355:
[----:B------:R-:W-:Y:S05]  /*52800*/  BSYNC.RECONVERGENT B4 ;  /* 0x0000000000047941 */ /* 0x000fea0003800200 */
.L_x_354:
[----:B------:R-:W-:Y:S01]  /*52810*/  IADD3 R23, P0, PT, R72, R50, RZ ;  /* 0x0000003248177210 */ /* 0x000fe20007f1e0ff */
[----:B------:R-:W-:Y:S01]  /*52820*/  IMAD.WIDE.U32 R62, R40, R37, RZ ;  /* 0x00000025283e7225 */ /* 0x000fe200078e00ff */
[----:B------:R-:W-:Y:S01]  /*52830*/  LOP3.LUT R65, RZ, R22, RZ, 0x33, !PT ;  /* 0x00000016ff417212 */ /* 0x000fe200078e33ff */
[----:B------:R-:W-:Y:S01]  /*52840*/  BSSY.RECONVERGENT B4, `(.L_x_356) ;  /* 0x0000080000047945 */ /* 0x000fe20003800200 */
        /* <DEDUP_REMOVED lines=10> */
[----:B------:R-:W-:Y:S01]  /*528f0*/  IMAD.WIDE.U32 R66, P5, R37, R40, R66 ;  /* 0x0000002825427225 */ /* 0x000fe200078a0042 */
[----:B------:R-:W-:-:S03]  /*52900*/  IADD3 R89, P6, PT, R78, R62, RZ ;  /* 0x0000003e4e597210 */ /* 0x000fc60007fde0ff */
[----:B------:R-:W-:-:S04]  /*52910*/  IMAD.WIDE.U32 R50, R39, R37, RZ ;  /* 0x0000002527327225 */ /* 0x000fc800078e00ff */
[----:B------:R-:W-:Y:S01]  /*52920*/  IMAD.IADD R61, R63, 0x1, R66 ;  /* 0x000000013f3d7824 */ /* 0x000fe200078e0242 */
[----:B------:R-:W-:Y:S01]  /*52930*/  IADD3 RZ, P2, PT, R51, R70, RZ ;  /* 0x0000004633ff7210 */ /* 0x000fe20007f5e0ff */
[----:B------:R-:W-:Y:S01]  /*52940*/  IMAD.X R51, RZ, RZ, RZ, P1 ;  /* 0x000000ffff337224 */ /* 0x000fe200008e06ff */
[----:B------:R-:W-:Y:S01]  /*52950*/  ISETP.GE.U32.AND P1, PT, R89, R78, PT ;  /* 0x0000004e5900720c */ /* 0x000fe20003f26070 */
[----:B------:R-:W-:Y:S02]  /*52960*/  IMAD.X R86, R61, 0x1, R23, P6 ;  /* 0x000000013d567824 */ /* 0x000fe400030e0617 */
[----:B------:R-:W-:-:S03]  /*52970*/  IMAD.WIDE.U32 R72, R40, R45, RZ ;  /* 0x0000002d28487225 */ /* 0x000fc600078e00ff */
[----:B------:R-:W-:Y:S01]  /*52980*/  ISETP.GE.U32.AND.EX P1, PT, R86, R23, PT, P1 ;  /* 0x000000175600720c */ /* 0x000fe20003f26110 */
[----:B------:R-:W-:Y:S02]  /*52990*/  IMAD.MOV.U32 R50, RZ, RZ, R71 ;  /* 0x000000ffff327224 */ /* 0x000fe400078e0047 */
[----:B------:R-:W-:Y:S01]  /*529a0*/  IMAD.X R75, RZ, RZ, RZ, P3 ;  /* 0x000000ffff4b7224 */ /* 0x000fe200018e06ff */
[----:B------:R-:W-:Y:S01]  /*529b0*/  IADD3 RZ, P3, PT, R48, R47, RZ ;  /* 0x0000002f30ff7210 */ /* 0x000fe20007f7e0ff */
[----:B------:R-:W-:Y:S01]  /*529c0*/  IMAD.MOV.U32 R74, RZ, RZ, R49 ;  /* 0x000000ffff4a7224 */ /* 0x000fe200078e0031 */
[----:B------:R-:W-:Y:S01]  /*529d0*/  SEL R44, RZ, 0x1, P1 ;  /* 0x00000001ff2c7807 */ /* 0x000fe20000800000 */
[----:B------:R-:W-:Y:S01]  /*529e0*/  IMAD.WIDE.U32.X R48, R38, R40, R50, P2 ;  /* 0x0000002826307225 */ /* 0x000fe200010e0432 */
[----:B------:R-:W-:-:S03]  /*529f0*/  @!P0 IADD3 R76, P2, PT, R76, 0x1, RZ ;  /* 0x000000014c4c8810 */ /* 0x000fc60007f5e0ff */
[----:B------:R-:W-:Y:S01]  /*52a00*/  IMAD.WIDE.U32 R70, R39, R45, RZ ;  /* 0x0000002d27467225 */ /* 0x000fe200078e00ff */
[----:B------:R-:W-:-:S03]  /*52a10*/  IADD3 R23, P1, PT, R76, R48, RZ ;  /* 0x000000304c177210 */ /* 0x000fc60007f3e0ff */
[----:B------:R-:W-:-:S04]  /*52a20*/  IMAD.WIDE.U32 R72, P6, R36, R39, R72 ;  /* 0x0000002724487225 */ /* 0x000fc800078c0048 */
[----:B------:R-:W-:Y:S01]  /*52a30*/  IMAD.WIDE.U32.X R74, R38, R41, R74, P3 ;  /* 0x00000029264a7225 */ /* 0x000fe200018e044a */
[----:B------:R-:W-:-:S03]  /*52a40*/  IADD3 RZ, P3, PT, R71, R72, RZ ;  /* 0x0000004847ff7210 */ /* 0x000fc60007f7e0ff */
[----:B------:R-:W-:Y:S01]  /*52a50*/  @!P0 IMAD.X R79, RZ, RZ, R79, P2 ;  /* 0x000000ffff4f8224 */ /* 0x000fe200010e064f */
[----:B------:R-:W-:Y:S01]  /*52a60*/  @!P0 ISETP.NE.U32.AND P2, PT, R76, RZ, PT ;  /* 0x000000ff4c00820c */ /* 0x000fe20003f45070 */
[----:B------:R-:W-:Y:S01]  /*52a70*/  IMAD.X R71, RZ, RZ, RZ, P6 ;  /* 0x000000ffff477224 */ /* 0x000fe200030e06ff */
[----:B------:R-:W-:Y:S01]  /*52a80*/  IADD3 R44, P6, PT, R23, R44, RZ ;  /* 0x0000002c172c7210 */ /* 0x000fe20007fde0ff */
[C---:B------:R-:W-:Y:S01]  /*52a90*/  IMAD.X R48, R79.reuse, 0x1, R49, P1 ;  /* 0x000000014f307824 */ /* 0x040fe200008e0631 */
[----:B------:R-:W-:Y:S01]  /*52aa0*/  @!P0 ISETP.NE.AND.EX P1, PT, R79, RZ, PT, P2 ;  /* 0x000000ff4f00820c */ /* 0x000fe20003f25320 */
[----:B------:R-:W-:Y:S01]  /*52ab0*/  IMAD R47, R21, R12, RZ ;  /* 0x0000000c152f7224 */ /* 0x000fe200078e02ff */
[----:B------:R-:W-:Y:S01]  /*52ac0*/  ISETP.GE.U32.AND P2, PT, R44, R23, PT ;  /* 0x000000172c00720c */ /* 0x000fe20003f46070 */
[----:B------:R-:W-:Y:S01]  /*52ad0*/  IMAD.X R87, RZ, RZ, R48, P6 ;  /* 0x000000ffff577224 */ /* 0x000fe200030e0630 */
[----:B------:R-:W-:Y:S01]  /*52ae0*/  @!P0 SEL R72, RZ, 0x1, P1 ;  /* 0x00000001ff488807 */ /* 0x000fe20000800000 */
[C---:B------:R-:W-:Y:S01]  /*52af0*/  IMAD R47, R22.reuse, R13, R47 ;  /* 0x0000000d162f7224 */ /* 0x040fe200078e022f */
[----:B------:R-:W-:Y:S01]  /*52b00*/  ISETP.LT.U32.AND P1, PT, R23, R76, PT ;  /* 0x0000004c1700720c */ /* 0x000fe20003f21070 */
[----:B------:R-:W-:Y:S01]  /*52b10*/  IMAD.WIDE.U32 R50, R22, R12, RZ ;  /* 0x0000000c16327225 */ /* 0x000fe200078e00ff */
[----:B------:R-:W-:-:S02]  /*52b20*/  ISETP.GE.U32.AND.EX P6, PT, R87, R48, PT, P2 ;  /* 0x000000305700720c */ /* 0x000fc40003fc6120 */
[----:B------:R-:W-:Y:S01]  /*52b30*/  IADD3 R78, P2, PT, R89, R74, RZ ;  /* 0x0000004a594e7210 */ /* 0x000fe20007f5e0ff */
[----:B------:R-:W-:Y:S01]  /*52b40*/  IMAD.WIDE.U32 R22, R45, R39, RZ ;  /* 0x000000272d167225 */ /* 0x000fe200078e00ff */
[----:B------:R-:W-:Y:S02]  /*52b50*/  ISETP.LT.U32.OR.EX P1, PT, R48, R79, !P6, P1 ;  /* 0x0000004f3000720c */ /* 0x000fe40007721510 */
[----:B------:R-:W-:Y:S01]  /*52b60*/  @!P0 IADD3 R77, P6, PT, R72, R77, RZ ;  /* 0x0000004d484d8210 */ /* 0x000fe20007fde0ff */
[----:B------:R-:W-:Y:S01]  /*52b70*/  IMAD.WIDE.U32 R48, R36, R39, RZ ;  /* 0x0000002724307225 */ /* 0x000fe200078e00ff */
[----:B------:R-:W-:Y:S02]  /*52b80*/  SEL R82, RZ, 0x1, !P1 ;  /* 0x00000001ff527807 */ /* 0x000fe40004800000 */
[----:B------:R-:W-:Y:S01]  /*52b90*/  LOP3.LUT R21, RZ, R21, RZ, 0x33, !PT ;  /* 0x00000015ff157212 */ /* 0x000fe200078e33ff */
[----:B------:R-:W-:Y:S01]  /*52ba0*/  IMAD.X R79, R86, 0x1, R75, P2 ;  /* 0x00000001564f7824 */ /* 0x000fe200010e064b */
[----:B------:R-:W-:Y:S01]  /*52bb0*/  IADD3 R83, P2, PT, R44, R22, RZ ;  /* 0x000000162c537210 */ /* 0x000fe20007f5e0ff */
[----:B------:R-:W-:-:S02]  /*52bc0*/  IMAD.MOV.U32 R70, RZ, RZ, R73 ;  /* 0x000000ffff467224 */ /* 0x000fc400078e0049 */
[----:B------:R-:W-:-:S04]  /*52bd0*/  IMAD.WIDE.U32 R48, P1, R45, R40, R48 ;  /* 0x000000282d307225 */ /* 0x000fc80007820030 */
[----:B------:R-:W-:Y:S02]  /*52be0*/  IMAD.IADD R47, R51, 0x1, R47 ;  /* 0x00000001332f7824 */ /* 0x000fe400078e022f */
[----:B------:R-:W-:Y:S01]  /*52bf0*/  @!P0 IMAD.X R85, RZ, RZ, R85, P6 ;  /* 0x000000ffff558224 */ /* 0x000fe200030e0655 */
[----:B------:R-:W-:Y:S01]  /*52c00*/  ISETP.GE.U32.AND P0, PT, R83, R44, PT ;  /* 0x0000002c5300720c */ /* 0x000fe20003f06070 */
[----:B------:R-:W-:Y:S01]  /*52c10*/  IMAD.IADD R44, R23, 0x1, R48 ;  /* 0x00000001172c7824 */ /* 0x000fe200078e0230 */
[----:B------:R-:W-:Y:S01]  /*52c20*/  IADD3 R82, P6, PT, R77, R82, RZ ;  /* 0x000000524d527210 */ /* 0x000fe20007fde0ff */
[----:B------:R-:W-:-:S04]  /*52c30*/  IMAD.WIDE.U32.X R70, R36, R40, R70, P3 ;  /* 0x0000002824467225 */ /* 0x000fc800018e0446 */
[----:B------:R-:W-:-:S04]  /*52c40*/  IMAD.WIDE.U32 R74, R47, R10, RZ ;  /* 0x0000000a2f4a7225 */ /* 0x000fc800078e00ff */
[----:B------:R-:W-:Y:S02]  /*52c50*/  IMAD.X R84, R44, 0x1, R87, P2 ;  /* 0x000000012c547824 */ /* 0x000fe400010e0657 */
[----:B------:R-:W-:Y:S01]  /*52c60*/  IMAD.X R85, RZ, RZ, R85, P6 ;  /* 0x000000ffff557224 */ /* 0x000fe200030e0655 */
[----:B------:R-:W-:Y:S01]  /*52c70*/  IADD3 R81, P6, PT, R82, R70, RZ ;  /* 0x0000004652517210 */ /* 0x000fe20007fde0ff */
[----:B------:R-:W-:Y:S01]  /*52c80*/  IMAD.WIDE.U32 R72, R50, R10, RZ ;  /* 0x0000000a32487225 */ /* 0x000fe200078e00ff */
[----:B------:R-:W-:-:S03]  /*52c90*/  ISETP.GE.U32.AND.EX P0, PT, R84, R87, PT, P0 ;  /* 0x000000575400720c */ /* 0x000fc60003f06100 */
[----:B------:R-:W-:Y:S01]  /*52ca0*/  IMAD.WIDE.U32 R74, P3, R50, R11, R74 ;  /* 0x0000000b324a7225 */ /* 0x000fe2000786004a */
[----:B------:R-:W-:-:S03]  /*52cb0*/  ISETP.GT.U32.AND P2, PT, R72, R65, PT ;  /* 0x000000414800720c */ /* 0x000fc60003f44070 */
[----:B------:R-:W-:Y:S01]  /*52cc0*/  IMAD.X R71, R85, 0x1, R71, P6 ;  /* 0x0000000155477824 */ /* 0x000fe200030e0647 */
[----:B------:R-:W-:Y:S01]  /*52cd0*/  IADD3 R87, P6, PT, R46, R64, RZ ;  /* 0x000000402e577210 */ /* 0x000fe20007fde0ff */
[----:B------:R-:W-:Y:S01]  /*52ce0*/  IMAD.X R77, RZ, RZ, RZ, P3 ;  /* 0x000000ffff4d7224 */ /* 0x000fe200018e06ff */
[----:B------:R-:W-:Y:S01]  /*52cf0*/  IADD3 R72, P3, PT, R73, R74, RZ ;  /* 0x0000004a49487210 */ /* 0x000fe20007f7e0ff */
[----:B------:R-:W-:Y:S01]  /*52d00*/  IMAD.MOV.U32 R76, RZ, RZ, R75 ;  /* 0x000000ffff4c7224 */ /* 0x000fe200078e004b */
[----:B------:R-:W-:Y:S01]  /*52d10*/  SEL R46, RZ, 0x1, P0 ;  /* 0x00000001ff2e7807 */ /* 0x000fe20000000000 */
[----:B------:R-:W-:Y:S01]  /*52d20*/  IMAD.X R88, R91, 0x1, R68, P6 ;  /* 0x000000015b587824 */ /* 0x000fe200030e0644 */
[----:B------:R-:W-:Y:S01]  /*52d30*/  ISETP.GE.U32.AND P0, PT, R87, R64, PT ;  /* 0x000000405700720c */ /* 0x000fe20003f06070 */
[----:B------:R-:W-:Y:S01]  /*52d40*/  IMAD.WIDE.U32.X R64, R47, R11, R76, P3 ;  /* 0x0000000b2f407225 */ /* 0x000fe200018e044c */
[----:B------:R-:W-:Y:S02]  /*52d50*/  IADD3 R68, P6, PT, R81, R46, RZ ;  /* 0x0000002e51447210 */ /* 0x000fe40007fde0ff */
[----:B------:R-:W-:Y:S01]  /*52d60*/  ISETP.GT.U32.AND.EX P3, PT, R72, R21, PT, P2 ;  /* 0x000000154800720c */ /* 0x000fe20003f64120 */
[----:B------:R-:W-:Y:S01]  /*52d70*/  IMAD.X R75, RZ, RZ, RZ, P5 ;  /* 0x000000ffff4b7224 */ /* 0x000fe200028e06ff */
[----:B------:R-:W-:Y:S01]  /*52d80*/  ISETP.GE.U32.AND P2, PT, R68, R81, PT ;  /* 0x000000514400720c */ /* 0x000fe20003f46070 */
[----:B------:R-:W-:Y:S01]  /*52d90*/  IMAD.X R46, RZ, RZ, R71, P6 ;  /* 0x000000ffff2e7224 */ /* 0x000fe200030e0647 */
[----:B------:R-:W-:-:S02]  /*52da0*/  IADD3 R21, P6, PT, R60, R64, RZ ;  /* 0x000000403c157210 */ /* 0x000fc40007fde0ff */
[----:B------:R-:W-:Y:S02]  /*52db0*/  ISETP.GE.U32.AND.EX P0, PT, R88, R91, PT, P0 ;  /* 0x0000005b5800720c */ /* 0x000fe40003f06100 */
[----:B------:R-:W-:Y:S01]  /*52dc0*/  SEL R80, RZ, 0x1, !P3 ;  /* 0x00000001ff507807 */ /* 0x000fe20005800000 */
[----:B------:R-:W-:Y:S01]  /*52dd0*/  IMAD.X R70, R69, 0x1, R65, P6 ;  /* 0x0000000145467824 */ /* 0x000fe200030e0641 */
[----:B------:R-:W-:Y:S02]  /*52de0*/  ISETP.LT.U32.AND P3, PT, R81, R82, PT ;  /* 0x000000525100720c */ /* 0x000fe40003f61070 */
[----:B------:R-:W-:Y:S02]  /*52df0*/  ISETP.GE.U32.AND.EX P2, PT, R46, R71, PT, P2 ;  /* 0x000000472e00720c */ /* 0x000fe40003f46120 */
[----:B------:R-:W-:Y:S02]  /*52e00*/  SEL R65, RZ, 0x1, P0 ;  /* 0x00000001ff417807 */ /* 0x000fe40000000000 */
[----:B------:R-:W-:-:S02]  /*52e10*/  ISETP.LT.U32.OR.EX P3, PT, R71, R85, !P2, P3 ;  /* 0x000000554700720c */ /* 0x000fc40005761530 */
[----:B------:R-:W-:Y:S02]  /*52e20*/  IADD3 R80, P0, PT, R21, R80, RZ ;  /* 0x0000005015507210 */ /* 0x000fe40007f1e0ff */
[----:B------:R-:W-:Y:S01]  /*52e30*/  IADD3 R85, P5, PT, R78, R65, RZ ;  /* 0x000000414e557210 */ /* 0x000fe20007fbe0ff */
[----:B------:R-:W-:Y:S01]  /*52e40*/  IMAD.WIDE.U32 R64, R47, R8, RZ ;  /* 0x000000082f407225 */ /* 0x000fe200078e00ff */
[----:B------:R-:W-:Y:S02]  /*52e50*/  ISETP.GE.U32.AND P6, PT, R80, R21, PT ;  /* 0x000000155000720c */ /* 0x000fe40003fc6070 */
[----:B------:R-:W-:Y:S01]  /*52e60*/  ISETP.LT.U32.AND P2, PT, R21, R60, PT ;  /* 0x0000003c1500720c */ /* 0x000fe20003f41070 */
[----:B------:R-:W-:Y:S01]  /*52e70*/  IMAD.X R81, RZ, RZ, R70, P0 ;  /* 0x000000ffff517224 */ /* 0x000fe200000e0646 */
[----:B------:R-:W-:Y:S01]  /*52e80*/  ISETP.GE.U32.AND P0, PT, R85, R78, PT ;  /* 0x0000004e5500720c */ /* 0x000fe20003f06070 */
[----:B------:R-:W-:Y:S01]  /*52e90*/  IMAD.X R72, RZ, RZ, R79, P5 ;  /* 0x000000ffff487224 */ /* 0x000fe200028e064f */
[----:B------:R-:W-:-:S02]  /*52ea0*/  ISETP.GE.U32.AND P5, PT, R78, R89, PT ;  /* 0x000000594e00720c */ /* 0x000fc40003fa6070 */
[----:B------:R-:W-:Y:S02]  /*52eb0*/  ISETP.GE.U32.AND.EX P6, PT, R81, R70, PT, P6 ;  /* 0x000000465100720c */ /* 0x000fe40003fc6160 */
[----:B------:R-:W-:Y:S02]  /*52ec0*/  ISETP.GE.U32.AND.EX P5, PT, R79, R86, PT, P5 ;  /* 0x000000564f00720c */ /* 0x000fe40003fa6150 */
[----:B------:R-:W-:Y:S01]  /*52ed0*/  ISETP.GE.U32.AND.EX P0, PT, R72, R79, PT, P0 ;  /* 0x0000004f4800720c */ /* 0x000fe20003f06100 */
[----:B------:R-:W-:Y:S01]  /*52ee0*/  IMAD.WIDE.U32 R78, R50, R8, R80 ;  /* 0x00000008324e7225 */ /* 0x000fe200078e0050 */
[----:B------:R-:W-:Y:S02]  /*52ef0*/  ISETP.LT.U32.OR.EX P2, PT, R70, R69, !P6, P2 ;  /* 0x000000454600720c */ /* 0x000fe40007741520 */
[----:B------:R-:W-:Y:S01]  /*52f00*/  SEL R73, RZ, 0x1, !P3 ;  /* 0x00000001ff497807 */ /* 0x000fe20005800000 */
[----:B------:R-:W-:Y:S01]  /*52f10*/  IMAD.WIDE.U32 R76, P6, R50, R9, R64 ;  /* 0x00000009324c7225 */ /* 0x000fe200078c0040 */
[----:B------:R-:W-:-:S03]  /*52f20*/  SEL R21, RZ, 0x1, !P2 ;  /* 0x00000001ff157807 */ /* 0x000fc60005000000 */
[----:B------:R-:W-:-:S04]  /*52f30*/  IMAD.MOV.U32 R65, RZ, RZ, RZ ;  /* 0x000000ffff417224 */ /* 0x000fc800078e00ff */
        /* <DEDUP_REMOVED lines=16> */
.L_x_357:
[----:B------:R-:W-:Y:S05]  /*53040*/  BSYNC.RECONVERGENT B4 ;  /* 0x0000000000047941 */ /* 0x000fea0003800200 */
.L_x_356:
[-C--:B------:R-:W-:Y:S01]  /*53050*/  IADD3 R74, P0, PT, R21, R78.reuse, RZ ;  /* 0x0000004e154a7210 */ /* 0x080fe20007f1e0ff */
[----:B------:R-:W-:Y:S01]  /*53060*/  IMAD.IADD R51, R76, 0x1, R79 ;  /* 0x000000014c337824 */ /* 0x000fe200078e024f */
[----:B------:R-:W-:Y:S01]  /*53070*/  IADD3 RZ, P5, PT, R66, R63, RZ ;  /* 0x0000003f42ff7210 */ /* 0x000fe20007fbe0ff */
[----:B------:R-:W-:Y:S01]  /*53080*/  IMAD.MOV.U32 R66, RZ, RZ, R67 ;  /* 0x000000ffff427224 */ /* 0x000fe200078e0043 */
[----:B------:R-:W-:Y:S01]  /*53090*/  ISETP.GE.U32.AND P2, PT, R74, R78, PT ;  /* 0x0000004e4a00720c */ /* 0x000fe20003f46070 */
[----:B------:R-:W-:Y:S01]  /*530a0*/  IMAD.MOV.U32 R67, RZ, RZ, R75 ;  /* 0x000000ffff437224 */ /* 0x000fe200078e004b */
[----:B------:R-:W-:Y:S01]  /*530b0*/  IADD3 R21, P3, PT, R85, R62, RZ ;  /* 0x0000003e55157210 */ /* 0x000fe20007f7e0ff */
[----:B------:R-:W-:Y:S01]  /*530c0*/  IMAD.X R75, RZ, RZ, R51, P0 ;  /* 0x000000ffff4b7224 */ /* 0x000fe200000e0633 */
[----:B------:R-:W-:Y:S01]  /*530d0*/  ISETP.LT.U32.AND P0, PT, R78, R80, PT ;  /* 0x000000504e00720c */ /* 0x000fe20003f01070 */
[----:B------:R-:W-:Y:S01]  /*530e0*/  IMAD.WIDE.U32 R70, R50, R8, RZ ;  /* 0x0000000832467225 */ /* 0x000fe200078e00ff */
[----:B------:R-:W-:Y:S02]  /*530f0*/  BSSY.RECONVERGENT B4, `(.L_x_358) ;  /* 0x00000de000047945 */ /* 0x000fe40003800200 */
[----:B------:R-:W-:Y:S01]  /*53100*/  ISETP.GE.U32.AND.EX P2, PT, R75, R51, PT, P2 ;  /* 0x000000334b00720c */ /* 0x000fe20003f46120 */
[----:B------:R-:W-:Y:S01]  /*53110*/  IMAD.X R64, R72, 0x1, R61, P3 ;  /* 0x0000000148407824 */ /* 0x000fe200018e063d */
[----:B------:R-:W-:Y:S01]  /*53120*/  ISETP.GE.U32.AND P3, PT, R21, R85, PT ;  /* 0x000000551500720c */ /* 0x000fe20003f66070 */
[----:B------:R-:W-:Y:S01]  /*53130*/  IMAD.X R63, RZ, RZ, RZ, P6 ;  /* 0x000000ffff3f7224 */ /* 0x000fe200030e06ff */
[----:B------:R-:W-:Y:S01]  /*53140*/  ISETP.LT.U32.OR.EX P0, PT, R51, R81, !P2, P0 ;  /* 0x000000513300720c */ /* 0x000fe20005701500 */
[----:B------:R-:W-:Y:S01]  /*53150*/  IMAD.WIDE.U32.X R60, R38, R40, R66, P5 ;  /* 0x00000028263c7225 */ /* 0x000fe200028e0442 */
[----:B------:R-:W-:-:S02]  /*53160*/  IADD3 RZ, P6, PT, R71, R76, RZ ;  /* 0x0000004c47ff7210 */ /* 0x000fc40007fde0ff */
[----:B------:R-:W-:Y:S01]  /*53170*/  ISETP.GE.U32.AND.EX P3, PT, R64, R72, PT, P3 ;  /* 0x000000484000720c */ /* 0x000fe20003f66130 */
[----:B------:R-:W-:Y:S01]  /*53180*/  IMAD.MOV.U32 R62, RZ, RZ, R77 ;  /* 0x000000ffff3e7224 */ /* 0x000fe200078e004d */
[----:B------:R-:W-:Y:S01]  /*53190*/  SEL R82, RZ, 0x1, !P0 ;  /* 0x00000001ff527807 */ /* 0x000fe20004000000 */
[----:B------:R-:W-:Y:S01]  /*531a0*/  IMAD.WIDE.U32 R76, R47, R6, RZ ;  /* 0x000000062f4c7225 */ /* 0x000fe200078e00ff */
[----:B------:R-:W-:Y:S02]  /*531b0*/  IADD3 R67, P0, PT, R83, R60, RZ ;  /* 0x0000003c53437210 */ /* 0x000fe40007f1e0ff */
[----:B------:R-:W-:Y:S01]  /*531c0*/  SEL R70, RZ, 0x1, P3 ;  /* 0x00000001ff467807 */ /* 0x000fe20001800000 */
[----:B------:R-:W-:-:S04]  /*531d0*/  IMAD.WIDE.U32.X R62, R47, R9, R62, P6 ;  /* 0x000000092f3e7225 */ /* 0x000fc800030e043e */
[----:B------:R-:W-:Y:S01]  /*531e0*/  IMAD.X R79, R84, 0x1, R61, P0 ;  /* 0x00000001544f7824 */ /* 0x000fe200000e063d */
[----:B------:R-:W-:Y:S01]  /*531f0*/  IADD3 R51, P2, PT, R87, R62, RZ ;  /* 0x0000003e57337210 */ /* 0x000fe20007f5e0ff */
[----:B------:R-:W-:Y:S01]  /*53200*/  IMAD.WIDE.U32 R60, R38, R37, RZ ;  /* 0x00000025263c7225 */ /* 0x000fe200078e00ff */
[----:B------:R-:W-:Y:S02]  /*53210*/  IADD3 R70, P0, PT, R67, R70, RZ ;  /* 0x0000004643467210 */ /* 0x000fe40007f1e0ff */
[----:B------:R-:W-:Y:S01]  /*53220*/  IADD3 R82, P5, PT, R51, R82, RZ ;  /* 0x0000005233527210 */ /* 0x000fe20007fbe0ff */
[----:B------:R-:W-:Y:S01]  /*53230*/  IMAD.X R69, R88, 0x1, R63, P2 ;  /* 0x0000000158457824 */ /* 0x000fe200010e063f */
[----:B------:R-:W-:Y:S01]  /*53240*/  ISETP.GE.U32.AND P6, PT, R70, R67, PT ;  /* 0x000000434600720c */ /* 0x000fe20003fc6070 */
[----:B------:R-:W-:Y:S01]  /*53250*/  IMAD.X R71, RZ, RZ, R79, P0 ;  /* 0x000000ffff477224 */ /* 0x000fe200000e064f */
[----:B------:R-:W-:Y:S01]  /*53260*/  ISETP.GE.U32.AND P0, PT, R67, R83, PT ;  /* 0x000000534300720c */ /* 0x000fe20003f06070 */
[----:B------:R-:W-:Y:S01]  /*53270*/  IMAD.X R83, RZ, RZ, R69, P5 ;  /* 0x000000ffff537224 */ /* 0x000fe200028e0645 */
[----:B------:R-:W-:Y:S01]  /*53280*/  ISETP.GE.U32.AND P3, PT, R82, R51, PT ;  /* 0x000000335200720c */ /* 0x000fe20003f66070 */
[----:B------:R-:W-:Y:S01]  /*53290*/  IMAD.WIDE.U32 R62, R37, R37, RZ ;  /* 0x00000025253e7225 */ /* 0x000fe200078e00ff */
[----:B------:R-:W-:-:S02]  /*532a0*/  ISETP.GE.U32.AND.EX P6, PT, R71, R79, PT, P6 ;  /* 0x0000004f4700720c */ /* 0x000fc40003fc6160 */
[----:B------:R-:W-:Y:S01]  /*532b0*/  ISETP.LT.U32.AND P2, PT, R51, R87, PT ;  /* 0x000000573300720c */ /* 0x000fe20003f41070 */
[----:B------:R-:W-:Y:S01]  /*532c0*/  IMAD.WIDE.U32 R66, P5, R37, R38, R60 ;  /* 0x0000002625427225 */ /* 0x000fe200078a003c */
[----:B------:R-:W-:Y:S02]  /*532d0*/  ISETP.GE.U32.AND.EX P3, PT, R83, R69, PT, P3 ;  /* 0x000000455300720c */ /* 0x000fe40003f66130 */
[----:B------:R-:W-:Y:S01]  /*532e0*/  ISETP.GE.U32.AND.EX P0, PT, R79, R84, P6, P0 ;  /* 0x000000544f00720c */ /* 0x000fe20003706100 */
[----:B------:R-:W-:Y:S01]  /*532f0*/  IMAD.WIDE.U32 R60, R37, R37, R70 ;  /* 0x00000025253c7225 */ /* 0x000fe200078e0046 */
[----:B------:R-:W-:Y:S02]  /*53300*/  ISETP.LT.U32.OR.EX P2, PT, R69, R88, !P3, P2 ;  /* 0x000000584500720c */ /* 0x000fe40005f41520 */
[----:B------:R-:W-:Y:S01]  /*53310*/  IADD3 RZ, P6, PT, R63, R66, RZ ;  /* 0x000000423fff7210 */ /* 0x000fe20007fde0ff */
[----:B------:R-:W-:Y:S01]  /*53320*/  IMAD.WIDE.U32 R80, R50, R6, R82 ;  /* 0x0000000632507225 */ /* 0x000fe200078e0052 */
[----:B------:R-:W-:-:S03]  /*53330*/  SEL R79, RZ, 0x1, !P2 ;  /* 0x00000001ff4f7807 */ /* 0x000fc60005000000 */
[----:B------:R-:W-:Y:S01]  /*53340*/  IMAD.X R63, RZ, RZ, RZ, P5 ;  /* 0x000000ffff3f7224 */ /* 0x000fe200028e06ff */
[----:B------:R-:W-:Y:S01]  /*53350*/  ISETP.GE.U32.AND P5, PT, R60, R70, PT ;  /* 0x000000463c00720c */ /* 0x000fe20003fa6070 */
[----:B------:R-:W-:Y:S01]  /*53360*/  IMAD.MOV.U32 R62, RZ, RZ, R67 ;  /* 0x000000ffff3e7224 */ /* 0x000fe200078e0043 */
[----:B------:R-:W-:Y:S01]  /*53370*/  IADD3 R79, P2, PT, R79, R80, RZ ;  /* 0x000000504f4f7210 */ /* 0x000fe20007f5e0ff */
[----:B------:R-:W-:-:S04]  /*53380*/  IMAD.WIDE.U32 R76, P3, R50, R7, R76 ;  /* 0x00000007324c7225 */ /* 0x000fc8000786004c */
[----:B------:R-:W-:Y:S02]  /*53390*/  IMAD.IADD R51, R66, 0x1, R61 ;  /* 0x0000000142337824 */ /* 0x000fe400078e023d */
[----:B------:R-:W-:Y:S01]  /*533a0*/  IMAD.WIDE.U32.X R62, R38, R38, R62, P6 ;  /* 0x00000026263e7225 */ /* 0x000fe200030e043e */
[----:B------:R-:W-:Y:S02]  /*533b0*/  @!P0 IADD3 R68, P6, PT, R68, 0x1, RZ ;  /* 0x0000000144448810 */ /* 0x000fe40007fde0ff */
[----:B------:R-:W-:Y:S01]  /*533c0*/  ISETP.GE.U32.AND.EX P5, PT, R51, R71, PT, P5 ;  /* 0x000000473300720c */ /* 0x000fe20003fa6150 */
[----:B------:R-:W-:Y:S02]  /*533d0*/  IMAD.IADD R61, R76, 0x1, R81 ;  /* 0x000000014c3d7824 */ /* 0x000fe400078e0251 */
[----:B------:R-:W-:Y:S01]  /*533e0*/  IMAD.WIDE.U32 R66, R50, R6, RZ ;  /* 0x0000000632427225 */ /* 0x000fe200078e00ff */
[----:B------:R-:W-:-:S03]  /*533f0*/  SEL R81, RZ, 0x1, P5 ;  /* 0x00000001ff517807 */ /* 0x000fc60002800000 */
[----:B------:R-:W-:Y:S01]  /*53400*/  IMAD.X R71, RZ, RZ, RZ, P3 ;  /* 0x000000ffff477224 */ /* 0x000fe200018e06ff */
[----:B------:R-:W-:Y:S01]  /*53410*/  ISETP.GE.U32.AND P3, PT, R79, R80, PT ;  /* 0x000000504f00720c */ /* 0x000fe20003f66070 */
[----:B------:R-:W-:Y:S01]  /*53420*/  IMAD.X R78, RZ, RZ, R61, P2 ;  /* 0x000000ffff4e7224 */ /* 0x000fe200010e063d */
[----:B------:R-:W-:Y:S01]  /*53430*/  IADD3 RZ, P5, PT, R67, R76, RZ ;  /* 0x0000004c43ff7210 */ /* 0x000fe20007fbe0ff */
[----:B------:R-:W-:Y:S01]  /*53440*/  @!P0 IMAD.X R46, RZ, RZ, R46, P6 ;  /* 0x000000ffff2e8224 */ /* 0x000fe200030e062e */
[----:B------:R-:W-:Y:S01]  /*53450*/  IADD3 R62, P6, PT, R68, R62, RZ ;  /* 0x0000003e443e7210 */ /* 0x000fe20007fde0ff */
[----:B------:R-:W-:Y:S01]  /*53460*/  IMAD.MOV.U32 R70, RZ, RZ, R77 ;  /* 0x000000ffff467224 */ /* 0x000fe200078e004d */
[----:B------:R-:W-:Y:S01]  /*53470*/  ISETP.LT.U32.AND P2, PT, R80, R82, PT ;  /* 0x000000525000720c */ /* 0x000fe20003f41070 */
[----:B------:R-:W-:Y:S01]  /*53480*/  IMAD.X R77, RZ, RZ, RZ, P4 ;  /* 0x000000ffff4d7224 */ /* 0x000fe200020e06ff */
[----:B------:R-:W-:Y:S01]  /*53490*/  ISETP.GE.U32.AND.EX P3, PT, R78, R61, PT, P3 ;  /* 0x0000003d4e00720c */ /* 0x000fe20003f66130 */
[----:B------:R-:W-:Y:S01]  /*534a0*/  IMAD.X R69, R46, 0x1, R63, P6 ;  /* 0x000000012e457824 */ /* 0x000fe200030e063f */
[----:B------:R-:W-:Y:S01]  /*534b0*/  IADD3 R81, P4, PT, R62, R81, RZ ;  /* 0x000000513e517210 */ /* 0x000fe20007f9e0ff */
[----:B------:R-:W-:Y:S01]  /*534c0*/  IMAD.WIDE.U32.X R66, R47, R7, R70, P5 ;  /* 0x000000072f427225 */ /* 0x000fe200028e0446 */
[----:B------:R-:W-:-:S02]  /*534d0*/  IADD3 R92, P6, PT, R21, R24, RZ ;  /* 0x00000018155c7210 */ /* 0x000fc40007fde0ff */
[----:B------:R-:W-:Y:S01]  /*534e0*/  ISETP.LT.U32.OR.EX P2, PT, R61, R83, !P3, P2 ;  /* 0x000000533d00720c */ /* 0x000fe20005f41520 */
[----:B------:R-:W-:Y:S01]  /*534f0*/  IMAD.X R89, RZ, RZ, R69, P4 ;  /* 0x000000ffff597224 */ /* 0x000fe200020e0645 */
[----:B------:R-:W-:Y:S01]  /*53500*/  IADD3 RZ, P3, PT, R26, R25, RZ ;  /* 0x000000191aff7210 */ /* 0x000fe20007f7e0ff */
[----:B------:R-:W-:Y:S01]  /*53510*/  IMAD.X R91, R64, 0x1, R43, P6 ;  /* 0x00000001405b7824 */ /* 0x000fe200030e062b */
[----:B------:R-:W-:Y:S01]  /*53520*/  ISETP.GE.U32.AND P5, PT, R81, R62, PT ;  /* 0x0000003e5100720c */ /* 0x000fe20003fa6070 */
[----:B------:R-:W-:Y:S01]  /*53530*/  IMAD.WIDE.U32 R24, R38, R45, RZ ;  /* 0x0000002d26187225 */ /* 0x000fe200078e00ff */
[----:B------:R-:W-:Y:S02]  /*53540*/  SEL R26, RZ, 0x1, !P2 ;  /* 0x00000001ff1a7807 */ /* 0x000fe40005000000 */
[----:B------:R-:W-:Y:S01]  /*53550*/  IADD3 R43, P2, PT, R92, R66, RZ ;  /* 0x000000425c2b7210 */ /* 0x000fe20007f5e0ff */
[----:B------:R-:W-:Y:S01]  /*53560*/  IMAD.MOV.U32 R76, RZ, RZ, R27 ;  /* 0x000000ffff4c7224 */ /* 0x000fe200078e001b */
[----:B------:R-:W-:Y:S01]  /*53570*/  ISETP.LT.U32.AND P4, PT, R62, R68, PT ;  /* 0x000000443e00720c */ /* 0x000fe20003f81070 */
[----:B------:R-:W-:Y:S01]  /*53580*/  IMAD.WIDE.U32 R70, R47, R4, RZ ;  /* 0x000000042f467225 */ /* 0x000fe200078e00ff */
[----:B------:R-:W-:-:S03]  /*53590*/  ISETP.GE.U32.AND.EX P6, PT, R89, R69, PT, P5 ;  /* 0x000000455900720c */ /* 0x000fc60003fc6150 */
[----:B------:R-:W-:Y:S01]  /*535a0*/  IMAD.X R61, R91, 0x1, R67, P2 ;  /* 0x000000015b3d7824 */ /* 0x000fe200010e0643 */
[----:B------:R-:W-:Y:S01]  /*535b0*/  ISETP.LT.U32.OR.EX P2, PT, R69, R46, !P6, P4 ;  /* 0x0000002e4500720c */ /* 0x000fe20007741540 */
[----:B------:R-:W-:Y:S01]  /*535c0*/  IMAD.WIDE.U32 R62, P5, R36, R37, R24 ;  /* 0x00000025243e7225 */ /* 0x000fe200078a0018 */
[----:B------:R-:W-:Y:S02]  /*535d0*/  IADD3 R26, P6, PT, R43, R26, RZ ;  /* 0x0000001a2b1a7210 */ /* 0x000fe40007fde0ff */
[----:B------:R-:W-:Y:S01]  /*535e0*/  SEL R88, RZ, 0x1, !P2 ;  /* 0x00000001ff587807 */ /* 0x000fe20005000000 */
[----:B------:R-:W-:Y:S01]  /*535f0*/  IMAD.WIDE.U32 R24, R37, R45, RZ ;  /* 0x0000002d25187225 */ /* 0x000fe200078e00ff */
[----:B------:R-:W-:-:S03]  /*53600*/  ISETP.GE.U32.AND P4, PT, R26, R43, PT ;  /* 0x0000002b1a00720c */ /* 0x000fc60003f86070 */
[----:B------:R-:W-:Y:S01]  /*53610*/  IMAD.X R27, RZ, RZ, R61, P6 ;  /* 0x000000ffff1b7224 */ /* 0x000fe200030e063d */
[----:B------:R-:W-:Y:S01]  /*53620*/  @!P0 ISETP.NE.U32.AND P6, PT, R68, RZ, PT ;  /* 0x000000ff4400820c */ /* 0x000fe20003fc5070 */
[C---:B------:R-:W-:Y:S01]  /*53630*/  IMAD.WIDE.U32.X R76, R36.reuse, R41, R76, P3 ;  /* 0x00000029244c7225 */ /* 0x040fe200018e044c */
[----:B------:R-:W-:Y:S02]  /*53640*/  ISETP.LT.U32.AND P3, PT, R43, R92, PT ;  /* 0x0000005c2b00720c */ /* 0x000fe40003f61070 */
[----:B------:R-:W-:Y:S01]  /*53650*/  ISETP.GE.U32.AND.EX P4, PT, R27, R61, PT, P4 ;  /* 0x0000003d1b00720c */ /* 0x000fe20003f86140 */
[----:B------:R-:W-:Y:S01]  /*53660*/  IMAD.X R83, RZ, RZ, RZ, P5 ;  /* 0x000000ffff537224 */ /* 0x000fe200028e06ff */
[----:B------:R-:W-:Y:S01]  /*53670*/  IADD3 RZ, P5, PT, R25, R62, RZ ;  /* 0x0000003e19ff7210 */ /* 0x000fe20007fbe0ff */
[----:B------:R-:W-:Y:S01]  /*53680*/  IMAD.WIDE.U32 R66, R36, R37, RZ ;  /* 0x0000002524427225 */ /* 0x000fe200078e00ff */
[----:B------:R-:W-:Y:S02]  /*53690*/  ISETP.LT.U32.OR.EX P3, PT, R61, R91, !P4, P3 ;  /* 0x0000005b3d00720c */ /* 0x000fe40006761530 */
[----:B------:R-:W-:Y:S01]  /*536a0*/  @!P0 ISETP.NE.AND.EX P6, PT, R46, RZ, PT, P6 ;  /* 0x000000ff2e00820c */ /* 0x000fe20003fc5360 */
[----:B------:R-:W-:-:S02]  /*536b0*/  IMAD.MOV.U32 R82, RZ, RZ, R63 ;  /* 0x000000ffff527224 */ /* 0x000fc400078e003f */
[----:B------:R-:W-:Y:S01]  /*536c0*/  IMAD R43, R75, R12, RZ ;  /* 0x0000000c4b2b7224 */ /* 0x000fe200078e02ff */
[----:B------:R-:W-:Y:S01]  /*536d0*/  @!P0 SEL R90, RZ, 0x1, P6 ;  /* 0x00000001ff5a8807 */ /* 0x000fe20003000000 */
[----:B------:R-:W-:-:S04]  /*536e0*/  IMAD.WIDE.U32 R70, P4, R50, R5, R70 ;  /* 0x0000000532467225 */ /* 0x000fc80007880046 */
[----:B------:R-:W-:-:S04]  /*536f0*/  IMAD.WIDE.U32 R62, R45, R37, RZ ;  /* 0x000000252d3e7225 */ /* 0x000fc800078e00ff */
[----:B------:R-:W-:-:S04]  /*53700*/  IMAD.WIDE.U32 R68, R50, R4, RZ ;  /* 0x0000000432447225 */ /* 0x000fc800078e00ff */
[----:B------:R-:W-:Y:S01]  /*53710*/  IMAD.WIDE.U32.X R82, R36, R38, R82, P5 ;  /* 0x0000002624527225 */ /* 0x000fe200028e0452 */
[----:B------:R-:W-:-:S03]  /*53720*/  IADD3 RZ, P6, PT, R69, R70, RZ ;  /* 0x0000004645ff7210 */ /* 0x000fc60007fde0ff */
[----:B------:R-:W-:-:S04]  /*53730*/  IMAD.WIDE.U32 R66, P5, R45, R38, R66 ;  /* 0x000000262d427225 */ /* 0x000fc800078a0042 */
[----:B------:R-:W-:-:S04]  /*53740*/  IMAD.WIDE.U32 R24, R74, R12, RZ ;  /* 0x0000000c4a187225 */ /* 0x000fc800078e00ff */
[----:B------:R-:W-:Y:S02]  /*53750*/  IMAD R43, R74, R13, R43 ;  /* 0x0000000d4a2b7224 */ /* 0x000fe400078e022b */
[----:B------:R-:W-:Y:S01]  /*53760*/  IMAD.X R85, RZ, RZ, RZ, P4 ;  /* 0x000000ffff557224 */ /* 0x000fe200020e06ff */
[----:B------:R-:W-:Y:S01]  /*53770*/  IADD3 R72, P4, PT, R81, R62, RZ ;  /* 0x0000003e51487210 */ /* 0x000fe20007f9e0ff */
[----:B------:R-:W-:Y:S02]  /*53780*/  IMAD.IADD R68, R63, 0x1, R66 ;  /* 0x000000013f447824 */ /* 0x000fe400078e0242 */
[----:B------:R-:W-:Y:S01]  /*53790*/  IMAD.IADD R80, R25, 0x1, R43 ;  /* 0x0000000119507824 */ /* 0x000fe200078e022b */
[----:B------:R-:W-:Y:S01]  /*537a0*/  LOP3.LUT R43, RZ, R74, RZ, 0x33, !PT ;  /* 0x0000004aff2b7212 */ /* 0x000fe200078e33ff */
[----:B------:R-:W-:Y:S02]  /*537b0*/  IMAD.MOV.U32 R84, RZ, RZ, R71 ;  /* 0x000000ffff547224 */ /* 0x000fe400078e0047 */
[----:B------:R-:W-:Y:S01]  /*537c0*/  IMAD.X R69, R68, 0x1, R89, P4 ;  /* 0x0000000144457824 */ /* 0x000fe200020e0659 */
[----:B------:R-:W-:Y:S01]  /*537d0*/  ISETP.GE.U32.AND P4, PT, R72, R81, PT ;  /* 0x000000514800720c */ /* 0x000fe20003f86070 */
[----:B------:R-:W-:Y:S01]  /*537e0*/  IMAD.WIDE.U32.X R46, R47, R5, R84, P6 ;  /* 0x000000052f2e7225 */ /* 0x000fe200030e0454 */
[----:B------:R-:W-:-:S02]  /*537f0*/  @!P0 IADD3 R73, P6, PT, R90, R73, RZ ;  /* 0x000000495a498210 */ /* 0x000fc40007fde0ff */
[----:B------:R-:W-:Y:S01]  /*53800*/  ISETP.GE.U32.AND.EX P2, PT, R69, R89, PT, P4 ;  /* 0x000000594500720c */ /* 0x000fe20003f46140 */
[----:B------:R-:W-:-:S03]  /*53810*/  IMAD.WIDE.U32 R86, R80, R10, RZ ;  /* 0x0000000a50567225 */ /* 0x000fc600078e00ff */
[----:B------:R-:W-:Y:S01]  /*53820*/  SEL R61, RZ, 0x1, P2 ;  /* 0x00000001ff3d7807 */ /* 0x000fe20001000000 */
[----:B------:R-:W-:-:S04]  /*53830*/  IMAD.WIDE.U32 R84, R24, R10, RZ ;  /* 0x0000000a18547225 */ /* 0x000fc800078e00ff */
[----:B------:R-:W-:-:S04]  /*53840*/  IMAD.WIDE.U32 R86, P4, R24, R11, R86 ;  /* 0x0000000b18567225 */ /* 0x000fc80007880056 */
[----:B------:R-:W-:Y:S01]  /*53850*/  @!P0 IMAD.X R65, RZ, RZ, R65, P6 ;  /* 0x000000ffff418224 */ /* 0x000fe200030e0641 */
[----:B------:R-:W-:Y:S01]  /*53860*/  IADD3 R73, P6, PT, R73, R88, RZ ;  /* 0x0000005849497210 */ /* 0x000fe20007fde0ff */
[----:B------:R-:W-:Y:S01]  /*53870*/  IMAD.MOV.U32 R74, RZ, RZ, R87 ;  /* 0x000000ffff4a7224 */ /* 0x000fe200078e0057 */
[----:B------:R-:W-:Y:S02]  /*53880*/  ISETP.GT.U32.AND P0, PT, R84, R43, PT ;  /* 0x0000002b5400720c */ /* 0x000fe40003f04070 */
[----:B------:R-:W-:Y:S01]  /*53890*/  LOP3.LUT R43, RZ, R75, RZ, 0x33, !PT ;  /* 0x0000004bff2b7212 */ /* 0x000fe200078e33ff */
[----:B------:R-:W-:Y:S01]  /*538a0*/  IMAD.X R75, RZ, RZ, RZ, P4 ;  /* 0x000000ffff4b7224 */ /* 0x000fe200020e06ff */
[----:B------:R-:W-:Y:S01]  /*538b0*/  IADD3 R84, P2, PT, R85, R86, RZ ;  /* 0x0000005655547210 */ /* 0x000fe20007f5e0ff */
[----:B------:R-:W-:Y:S01]  /*538c0*/  IMAD.X R85, RZ, RZ, R65, P6 ;  /* 0x000000ffff557224 */ /* 0x000fe200030e0641 */
[----:B------:R-:W-:Y:S02]  /*538d0*/  IADD3 R82, P4, PT, R73, R82, RZ ;  /* 0x0000005249527210 */ /* 0x000fe40007f9e0ff */
[----:B------:R-:W-:Y:S01]  /*538e0*/  ISETP.GT.U32.AND.EX P0, PT, R84, R43, PT, P0 ;  /* 0x0000002b5400720c */ /* 0x000fe20003f04100 */
[----:B------:R-:W-:Y:S01]  /*538f0*/  IMAD.WIDE.U32.X R74, R80, R11, R74, P2 ;  /* 0x0000000b504a7225 */ /* 0x000fe200010e044a */
[----:B------:R-:W-:-:S02]  /*53900*/  IADD3 R81, P2, PT, R60, R76, RZ ;  /* 0x0000004c3c517210 */ /* 0x000fc40007f5e0ff */
[----:B------:R-:W-:Y:S01]  /*53910*/  SEL R84, RZ, 0x1, !P0 ;  /* 0x00000001ff547807 */ /* 0x000fe20004000000 */
[----:B------:R-:W-:Y:S01]  /*53920*/  IMAD.X R88, R85, 0x1, R83, P4 ;  /* 0x0000000155587824 */ /* 0x000fe200020e0653 */
[----:B------:R-:W-:Y:S01]  /*53930*/  IADD3 R43, P4, PT, R82, R61, RZ ;  /* 0x0000003d522b7210 */ /* 0x000fe20007f9e0ff */
[----:B------:R-:W-:Y:S01]  /*53940*/  IMAD.X R86, R51, 0x1, R77, P2 ;  /* 0x0000000133567824 */ /* 0x000fe200010e064d */
[----:B------:R-:W-:Y:S01]  /*53950*/  IADD3 R65, P6, PT, R79, R74, RZ ;  /* 0x0000004a4f417210 */ /* 0x000fe20007fde0ff */
[----:B------:R-:W-:Y:S01]  /*53960*/  IMAD.WIDE.U32 R76, R80, R8, RZ ;  /* 0x00000008504c7225 */ /* 0x000fe200078e00ff */
[----:B------:R-:W-:Y:S02]  /*53970*/  ISETP.GE.U32.AND P0, PT, R43, R82, PT ;  /* 0x000000522b00720c */ /* 0x000fe40003f06070 */
[----:B------:R-:W-:Y:S01]  /*53980*/  ISETP.LT.U32.AND P2, PT, R82, R73, PT ;  /* 0x000000495200720c */ /* 0x000fe20003f41070 */
[----:B------:R-:W-:Y:S01]  /*53990*/  IMAD.X R61, RZ, RZ, R88, P4 ;  /* 0x000000ffff3d7224 */ /* 0x000fe200020e0658 */
[----:B------:R-:W-:Y:S01]  /*539a0*/  IADD3 R84, P4, PT, R65, R84, RZ ;  /* 0x0000005441547210 */ /* 0x000fe20007f9e0ff */
[----:B------:R-:W-:-:S02]  /*539b0*/  IMAD.X R71, R78, 0x1, R75, P6 ;  /* 0x000000014e477824 */ /* 0x000fc400030e064b */
[----:B------:R-:W-:Y:S01]  /*539c0*/  IMAD.WIDE.U32 R74, R24, R8, RZ ;  /* 0x00000008184a7225 */ /* 0x000fe200078e00ff */
[----:B------:R-:W-:-:S03]  /*539d0*/  ISETP.GE.U32.AND.EX P0, PT, R61, R88, PT, P0 ;  /* 0x000000583d00720c */ /* 0x000fc60003f06100 */
[----:B------:R-:W-:Y:S01]  /*539e0*/  IMAD.WIDE.U32 R82, P6, R24, R9, R76 ;  /* 0x0000000918527225 */ /* 0x000fe200078c004c */
[----:B------:R-:W-:Y:S02]  /*539f0*/  ISETP.LT.U32.OR.EX P2, PT, R88, R85, !P0, P2 ;  /* 0x000000555800720c */ /* 0x000fe40004741520 */
[----:B------:R-:W-:Y:S01]  /*53a00*/  ISETP.GE.U32.AND P0, PT, R84, R65, PT ;  /* 0x000000415400720c */ /* 0x000fe20003f06070 */
[----:B------:R-:W-:Y:S01]  /*53a10*/  IMAD.X R85, RZ, RZ, R71, P4 ;  /* 0x000000ffff557224 */ /* 0x000fe200020e0647 */
[----:B------:R-:W-:Y:S01]  /*53a20*/  ISETP.LT.U32.AND P4, PT, R65, R79, PT ;  /* 0x0000004f4100720c */ /* 0x000fe20003f81070 */
[----:B------:R-:W-:-:S03]  /*53a30*/  IMAD.WIDE.U32 R76, R50, R4, R26 ;  /* 0x00000004324c7225 */ /* 0x000fc600078e001a */
[----:B------:R-:W-:Y:S01]  /*53a40*/  ISETP.GE.U32.AND.EX P0, PT, R85, R71, PT, P0 ;  /* 0x000000475500720c */ /* 0x000fe20003f06100 */
[----:B------:R-:W-:Y:S02]  /*53a50*/  IMAD.MOV.U32 R74, RZ, RZ, R83 ;  /* 0x000000ffff4a7224 */ /* 0x000fe400078e0053 */
[----:B------:R-:W-:Y:S01]  /*53a60*/  IMAD.IADD R87, R70, 0x1, R77 ;  /* 0x0000000146577824 */ /* 0x000fe200078e024d */
[----:B------:R-:W-:Y:S01]  /*53a70*/  ISETP.LT.U32.OR.EX P0, PT, R71, R78, !P0, P4 ;  /* 0x0000004e4700720c */ /* 0x000fe20004701540 */
[----:B------:R-:W-:Y:S01]  /*53a80*/  IMAD.WIDE.U32 R78, R24, R8, R84 ;  /* 0x00000008184e7225 */ /* 0x000fe200078e0054 */
[----:B------:R-:W-:Y:S02]  /*53a90*/  IADD3 RZ, P4, PT, R75, R82, RZ ;  /* 0x000000524bff7210 */ /* 0x000fe40007f9e0ff */
[----:B------:R-:W-:Y:S01]  /*53aa0*/  SEL R71, RZ, 0x1, !P3 ;  /* 0x00000001ff477807 */ /* 0x000fe20005800000 */
[----:B------:R-:W-:Y:S01]  /*53ab0*/  IMAD.X R75, RZ, RZ, RZ, P6 ;  /* 0x000000ffff4b7224 */ /* 0x000fe200030e06ff */
[----:B------:R-:W-:Y:S01]  /*53ac0*/  ISETP.GE.U32.AND P6, PT, R92, R21, PT ;  /* 0x000000155c00720c */ /* 0x000fe20003fc6070 */
[----:B------:R-:W-:Y:S01]  /*53ad0*/  IMAD.IADD R73, R82, 0x1, R79 ;  /* 0x0000000152497824 */ /* 0x000fe200078e024f */
[----:B------:R-:W-:Y:S01]  /*53ae0*/  SEL R21, RZ, 0x1, !P0 ;  /* 0x00000001ff157807 */ /* 0x000fe20004000000 */
[----:B------:R-:W-:Y:S01]  /*53af0*/  IMAD.WIDE.U32 R82, R80, R6, RZ ;  /* 0x0000000650527225 */ /* 0x000fe200078e00ff */
[----:B------:R-:W-:-:S02]  /*53b00*/  ISETP.GE.U32.AND.EX P0, PT, R91, R64, PT, P6 ;  /* 0x000000405b00720c */ /* 0x000fc40003f06160 */
[----:B------:R-:W-:Y:S01]  /*53b10*/  IADD3 R93, P6, PT, R21, R78, RZ ;  /* 0x0000004e155d7210 */ /* 0x000fe20007fde0ff */
[----:B------:R-:W-:Y:S01]  /*53b20*/  IMAD.WIDE.U32.X R64, R80, R9, R74, P4 ;  /* 0x0000000950407225 */ /* 0x000fe200020e044a */
[----:B------:R-:W-:Y:S02]  /*53b30*/  IADD3 R91, P4, PT, R71, R76, RZ ;  /* 0x0000004c475b7210 */ /* 0x000fe40007f9e0ff */
[----:B------:R-:W-:Y:S01]  /*53b40*/  SEL R50, RZ, 0x1, P0 ;  /* 0x00000001ff327807 */ /* 0x000fe20000000000 */
[----:B------:R-:W-:Y:S01]  /*53b50*/  IMAD.X R92, RZ, RZ, R73, P6 ;  /* 0x000000ffff5c7224 */ /* 0x000fe200030e0649 */
[----:B------:R-:W-:Y:S01]  /*53b60*/  ISETP.GE.U32.AND P0, PT, R93, R78, PT ;  /* 0x0000004e5d00720c */ /* 0x000fe20003f06070 */
[----:B------:R-:W-:Y:S01]  /*53b70*/  IMAD.X R90, RZ, RZ, R87, P4 ;  /* 0x000000ffff5a7224 */ /* 0x000fe200020e0657 */
[----:B------:R-:W-:Y:S01]  /*53b80*/  ISETP.LT.U32.AND P3, PT, R78, R84, PT ;  /* 0x000000544e00720c */ /* 0x000fe20003f61070 */
[----:B------:R-:W-:Y:S01]  /*53b90*/  IMAD.WIDE.U32 R70, R24, R6, RZ ;  /* 0x0000000618467225 */ /* 0x000fe200078e00ff */
[----:B------:R-:W-:-:S02]  /*53ba0*/  ISETP.GE.U32.AND.EX P4, PT, R92, R73, PT, P0 ;  /* 0x000000495c00720c */ /* 0x000fc40003f86100 */
[----:B------:R-:W-:Y:S01]  /*53bb0*/  IADD3 R21, P0, PT, R91, R64, RZ ;  /* 0x000000405b157210 */ /* 0x000fe20007f1e0ff */
[----:B------:R-:W-:Y:S01]  /*53bc0*/  IMAD.WIDE.U32 R78, P6, R24, R7, R82 ;  /* 0x00000007184e7225 */ /* 0x000fe200078c0052 */
[----:B------:R-:W-:-:S03]  /*53bd0*/  ISETP.LT.U32.OR.EX P3, PT, R73, R85, !P4, P3 ;  /* 0x000000554900720c */ /* 0x000fc60006761530 */
[----:B------:R-:W-:Y:S01]  /*53be0*/  IMAD.X R73, R90, 0x1, R65, P0 ;  /* 0x000000015a497824 */ /* 0x000fe200000e0641 */
[----:B------:R-:W-:Y:S01]  /*53bf0*/  IADD3 R88, P0, PT, R81, R50, RZ ;  /* 0x0000003251587210 */ /* 0x000fe20007f1e0ff */
[----:B------:R-:W-:Y:S01]  /*53c00*/  IMAD.WIDE.U32 R74, R80, R4, RZ ;  /* 0x00000004504a7225 */ /* 0x000fe200078e00ff */
[----:B------:R-:W-:-:S03]  /*53c10*/  IADD3 RZ, P4, PT, R71, R78, RZ ;  /* 0x0000004e47ff7210 */ /* 0x000fc60007f9e0ff */
[----:B------:R-:W-:Y:S01]  /*53c20*/  IMAD.X R71, RZ, RZ, RZ, P5 ;  /* 0x000000ffff477224 */ /* 0x000fe200028e06ff */
[----:B------:R-:W-:Y:S01]  /*53c30*/  ISETP.GE.U32.AND P5, PT, R88, R81, PT ;  /* 0x000000515800720c */ /* 0x000fe20003fa6070 */
[----:B------:R-:W-:Y:S01]  /*53c40*/  IMAD.X R89, RZ, RZ, R86, P0 ;  /* 0x000000ffff597224 */ /* 0x000fe200000e0656 */
[----:B------:R-:W-:Y:S01]  /*53c50*/  ISETP.GE.U32.AND P0, PT, R81, R60, PT ;  /* 0x0000003c5100720c */ /* 0x000fe20003f06070 */
[----:B------:R-:W-:Y:S02]  /*53c60*/  IMAD.X R83, RZ, RZ, RZ, P1 ;  /* 0x000000ffff537224 */ /* 0x000fe400008e06ff */
[----:B------:R-:W-:Y:S01]  /*53c70*/  IMAD.WIDE.U32 R84, R24, R4, RZ ;  /* 0x0000000418547225 */ /* 0x000fe200078e00ff */
[----:B------:R-:W-:Y:S02]  /*53c80*/  ISETP.GE.U32.AND.EX P0, PT, R86, R51, PT, P0 ;  /* 0x000000335600720c */ /* 0x000fe40003f06100 */
[----:B------:R-:W-:Y:S01]  /*53c90*/  ISETP.GE.U32.AND.EX P5, PT, R89, R86, PT, P5 ;  /* 0x000000565900720c */ /* 0x000fe20003fa6150 */
[----:B------:R-:W-:Y:S01]  /*53ca0*/  IMAD.WIDE.U32 R64, P1, R24, R5, R74 ;  /* 0x0000000518407225 */ /* 0x000fe2000782004a */
[----:B------:R-:W-:-:S03]  /*53cb0*/  SEL R84, RZ, 0x1, !P3 ;  /* 0x00000001ff547807 */ /* 0x000fc60005800000 */
[----:B------:R-:W-:Y:S01]  /*53cc0*/  IMAD.X R75, RZ, RZ, RZ, P6 ;  /* 0x000000ffff4b7224 */ /* 0x000fe200030e06ff */
[----:B------:R-:W-:Y:S01]  /*53cd0*/  IADD3 R84, P3, PT, R21, R84, RZ ;  /* 0x0000005415547210 */ /* 0x000fe20007f7e0ff */
[----:B------:R-:W-:Y:S01]  /*53ce0*/  IMAD.MOV.U32 R74, RZ, RZ, R79 ;  /* 0x000000ffff4a7224 */ /* 0x000fe200078e004f */
[----:B------:R-:W-:Y:S01]  /*53cf0*/  IADD3 RZ, P6, PT, R85, R64, RZ ;  /* 0x0000004055ff7210 */ /* 0x000fe20007fde0ff */
[----:B------:R-:W-:Y:S01]  /*53d00*/  IMAD.X R51, RZ, RZ, RZ, P1 ;  /* 0x000000ffff337224 */ /* 0x000fe200008e06ff */
[----:B------:R-:W-:Y:S01]  /*53d10*/  ISETP.GE.U32.AND P1, PT, R84, R21, PT ;  /* 0x000000155400720c */ /* 0x000fe20003f26070 */
[----:B------:R-:W-:Y:S02]  /*53d20*/  IMAD.MOV.U32 R50, RZ, RZ, R65 ;  /* 0x000000ffff327224 */ /* 0x000fe400078e0041 */
[----:B------:R-:W-:Y:S01]  /*53d30*/  IMAD.WIDE.U32.X R74, R80, R7, R74, P4 ;  /* 0x00000007504a7225 */ /* 0x000fe200020e044a */
[----:B------:R-:W-:-:S03]  /*53d40*/  IADD3 RZ, P4, PT, R48, R23, RZ ;  /* 0x0000001730ff7210 */ /* 0x000fc60007f9e0ff */
[----:B------:R-:W-:Y:S01]  /*53d50*/  IMAD.X R85, RZ, RZ, R73, P3 ;  /* 0x000000ffff557224 */ /* 0x000fe200018e0649 */
[----:B------:R-:W-:Y:S01]  /*53d60*/  IADD3 RZ, P3, PT, R66, R63, RZ ;  /* 0x0000003f42ff7210 */ /* 0x000fe20007f7e0ff */
[----:B------:R-:W-:Y:S01]  /*53d70*/  IMAD.MOV.U32 R82, RZ, RZ, R49 ;  /* 0x000000ffff527224 */ /* 0x000fe200078e0031 */
[----:B------:R-:W-:Y:S01]  /*53d80*/  SEL R66, RZ, 0x1, !P2 ;  /* 0x00000001ff427807 */ /* 0x000fe20005000000 */
[----:B------:R-:W-:-:S04]  /*53d90*/  IMAD.WIDE.U32.X R48, R80, R5, R50, P6 ;  /* 0x0000000550307225 */ /* 0x000fc800030e0432 */
[----:B------:R-:W-:Y:S02]  /*53da0*/  IMAD.MOV.U32 R70, RZ, RZ, R67 ;  /* 0x000000ffff467224 */ /* 0x000fe400078e0043 */
        /* <DEDUP_REMOVED lines=18> */
.L_x_359:
[----:B------:R-:W-:Y:S05]  /*53ed0*/  BSYNC.RECONVERGENT B4 ;  /* 0x0000000000047941 */ /* 0x000fea0003800200 */
.L_x_358:
[----:B------:R-:W-:Y:S01]  /*53ee0*/  IMAD R86, R92, R12, RZ ;  /* 0x0000000c5c567224 */ /* 0x000fe200078e02ff */
[----:B------:R-:W-:Y:S01]  /*53ef0*/  ISETP.GE.U32.AND P0, PT, R91, R76, PT ;  /* 0x0000004c5b00720c */ /* 0x000fe20003f06070 */
[----:B------:R-:W-:Y:S01]  /*53f00*/  IMAD.WIDE.U32 R80, R50, R10, RZ ;  /* 0x0000000a32507225 */ /* 0x000fe200078e00ff */
[----:B------:R-:W-:Y:S01]  /*53f10*/  ISETP.LT.U32.AND P6, PT, R21, R91, PT ;  /* 0x0000005b1500720c */ /* 0x000fe20003fc1070 */
[----:B------:R-:W-:Y:S01]  /*53f20*/  BSSY.RECONVERGENT B4, `(.L_x_360) ;  /* 0x00000bc000047945 */ /* 0x000fe20003800200 */
[----:B------:R-:W-:Y:S01]  /*53f30*/  ISETP.GE.U32.AND.EX P1, PT, R85, R73, PT, P1 ;  /* 0x000000495500720c */ /* 0x000fe20003f26110 */
[----:B------:R-:W-:Y:S01]  /*53f40*/  IMAD R23, R93, R13, R86 ;  /* 0x0000000d5d177224 */ /* 0x000fe200078e0256 */
[----:B------:R-:W-:Y:S01]  /*53f50*/  LOP3.LUT R21, RZ, R93, RZ, 0x33, !PT ;  /* 0x0000005dff157212 */ /* 0x000fe200078e33ff */
[----:B------:R-:W-:Y:S01]  /*53f60*/  IMAD.WIDE.U32.X R82, R36, R40, R82, P4 ;  /* 0x0000002824527225 */ /* 0x000fe200020e0452 */
[----:B------:R-:W-:Y:S02]  /*53f70*/  ISETP.GE.U32.AND.EX P5, PT, R90, R87, PT, P0 ;  /* 0x000000575a00720c */ /* 0x000fe40003fa6100 */
[----:B------:R-:W-:Y:S01]  /*53f80*/  ISETP.LT.U32.OR.EX P6, PT, R73, R90, !P1, P6 ;  /* 0x0000005a4900720c */ /* 0x000fe20004fc1560 */
[----:B------:R-:W-:Y:S01]  /*53f90*/  IMAD.WIDE.U32.X R70, R36, R38, R70, P3 ;  /* 0x0000002624467225 */ /* 0x000fe200018e0446 */
[----:B------:R-:W-:-:S02]  /*53fa0*/  IADD3 R67, P0, PT, R88, R22, RZ ;  /* 0x0000001658437210 */ /* 0x000fc40007f1e0ff */
[----:B------:R-:W-:Y:S01]  /*53fb0*/  ISETP.GT.U32.AND P2, PT, R80, R21, PT ;  /* 0x000000155000720c */ /* 0x000fe20003f44070 */
[----:B------:R-:W-:Y:S01]  /*53fc0*/  IMAD.IADD R21, R51, 0x1, R23 ;  /* 0x0000000133157824 */ /* 0x000fe200078e0217 */
[----:B------:R-:W-:Y:S01]  /*53fd0*/  ISETP.LT.U32.AND P1, PT, R76, R26, PT ;  /* 0x0000001a4c00720c */ /* 0x000fe20003f21070 */
[----:B------:R-:W-:Y:S01]  /*53fe0*/  IMAD.WIDE.U32 R22, R24, R6, R84 ;  /* 0x0000000618167225 */ /* 0x000fe200078e0054 */
[----:B------:R-:W-:Y:S02]  /*53ff0*/  SEL R25, RZ, 0x1, !P6 ;  /* 0x00000001ff197807 */ /* 0x000fe40007000000 */
[----:B------:R-:W-:Y:S01]  /*54000*/  ISETP.LT.U32.OR.EX P1, PT, R87, R27, !P5, P1 ;  /* 0x0000001b5700720c */ /* 0x000fe20006f21510 */
[----:B------:R-:W-:Y:S01]  /*54010*/  IMAD.X R65, R89, 0x1, R44, P0 ;  /* 0x0000000159417824 */ /* 0x000fe200000e062c */
[----:B------:R-:W-:Y:S01]  /*54020*/  ISETP.GE.U32.AND P0, PT, R67, R88, PT ;  /* 0x000000584300720c */ /* 0x000fe20003f06070 */
[----:B------:R-:W-:Y:S01]  /*54030*/  IMAD.WIDE.U32 R76, R21, R10, RZ ;  /* 0x0000000a154c7225 */ /* 0x000fe200078e00ff */
[----:B------:R-:W-:-:S02]  /*54040*/  IADD3 R87, P5, PT, R25, R22, RZ ;  /* 0x0000001619577210 */ /* 0x000fc40007fbe0ff */
[----:B------:R-:W-:Y:S01]  /*54050*/  ISETP.GE.U32.AND.EX P0, PT, R65, R89, PT, P0 ;  /* 0x000000594100720c */ /* 0x000fe20003f06100 */
[----:B------:R-:W-:Y:S01]  /*54060*/  IMAD.IADD R79, R78, 0x1, R23 ;  /* 0x000000014e4f7824 */ /* 0x000fe200078e0217 */
[----:B------:R-:W-:Y:S01]  /*54070*/  IADD3 R25, P6, PT, R72, R82, RZ ;  /* 0x0000005248197210 */ /* 0x000fe20007fde0ff */
[----:B------:R-:W-:Y:S01]  /*54080*/  IMAD.WIDE.U32 R76, P4, R50, R11, R76 ;  /* 0x0000000b324c7225 */ /* 0x000fe2000788004c */
[----:B------:R-:W-:Y:S02]  /*54090*/  SEL R26, RZ, 0x1, P0 ;  /* 0x00000001ff1a7807 */ /* 0x000fe40000000000 */
[----:B------:R-:W-:Y:S01]  /*540a0*/  ISETP.LT.U32.AND P0, PT, R22, R84, PT ;  /* 0x000000541600720c */ /* 0x000fe20003f01070 */
[----:B------:R-:W-:Y:S01]  /*540b0*/  IMAD.X R86, RZ, RZ, R79, P5 ;  /* 0x000000ffff567224 */ /* 0x000fe200028e064f */
[----:B------:R-:W-:Y:S01]  /*540c0*/  ISETP.GE.U32.AND P5, PT, R87, R22, PT ;  /* 0x000000165700720c */ /* 0x000fe20003fa6070 */
[----:B------:R-:W-:Y:S01]  /*540d0*/  IMAD.X R23, RZ, RZ, RZ, P4 ;  /* 0x000000ffff177224 */ /* 0x000fe200020e06ff */
[----:B------:R-:W-:Y:S01]  /*540e0*/  IADD3 R78, P4, PT, R25, R26, RZ ;  /* 0x0000001a194e7210 */ /* 0x000fe20007f9e0ff */
[----:B------:R-:W-:Y:S01]  /*540f0*/  IMAD.X R82, R69, 0x1, R83, P6 ;  /* 0x0000000145527824 */ /* 0x000fe200030e0653 */
[----:B------:R-:W-:Y:S01]  /*54100*/  ISETP.GE.U32.AND.EX P5, PT, R86, R79, PT, P5 ;  /* 0x0000004f5600720c */ /* 0x000fe20003fa6150 */
[----:B------:R-:W-:Y:S01]  /*54110*/  IMAD.MOV.U32 R22, RZ, RZ, R77 ;  /* 0x000000ffff167224 */ /* 0x000fe200078e004d */
[----:B------:R-:W-:-:S02]  /*54120*/  SEL R77, RZ, 0x1, !P1 ;  /* 0x00000001ff4d7807 */ /* 0x000fc40004800000 */
[----:B------:R-:W-:Y:S01]  /*54130*/  ISETP.LT.U32.OR.EX P0, PT, R79, R85, !P5, P0 ;  /* 0x000000554f00720c */ /* 0x000fe20006f01500 */
[----:B------:R-:W-:Y:S01]  /*54140*/  IMAD.X R79, RZ, RZ, R82, P4 ;  /* 0x000000ffff4f7224 */ /* 0x000fe200020e0652 */
[----:B------:R-:W-:Y:S02]  /*54150*/  ISETP.GE.U32.AND P4, PT, R78, R25, PT ;  /* 0x000000194e00720c */ /* 0x000fe40003f86070 */
[----:B------:R-:W-:Y:S02]  /*54160*/  IADD3 R80, P5, PT, R81, R76, RZ ;  /* 0x0000004c51507210 */ /* 0x000fe40007fbe0ff */
[----:B------:R-:W-:Y:S02]  /*54170*/  IADD3 R44, P6, PT, R67, R46, RZ ;  /* 0x0000002e432c7210 */ /* 0x000fe40007fde0ff */
[----:B------:R-:W-:Y:S01]  /*54180*/  ISETP.GE.U32.AND P1, PT, R25, R72, PT ;  /* 0x000000481900720c */ /* 0x000fe20003f26070 */
[----:B------:R-:W-:Y:S01]  /*54190*/  IMAD.WIDE.U32.X R22, R21, R11, R22, P5 ;  /* 0x0000000b15167225 */ /* 0x000fe200028e0416 */
[----:B------:R-:W-:-:S02]  /*541a0*/  ISETP.GE.U32.AND.EX P4, PT, R79, R82, PT, P4 ;  /* 0x000000524f00720c */ /* 0x000fc40003f86140 */
[----:B------:R-:W-:Y:S01]  /*541b0*/  IADD3 R77, P5, PT, R44, R77, RZ ;  /* 0x0000004d2c4d7210 */ /* 0x000fe20007fbe0ff */
[----:B------:R-:W-:Y:S01]  /*541c0*/  IMAD.X R72, R65, 0x1, R47, P6 ;  /* 0x0000000141487824 */ /* 0x000fe200030e062f */
[----:B------:R-:W-:Y:S02]  /*541d0*/  ISETP.GE.U32.AND.EX P1, PT, R82, R69, P4, P1 ;  /* 0x000000455200720c */ /* 0x000fe40002726110 */
[----:B------:R-:W-:Y:S01]  /*541e0*/  LOP3.LUT R25, RZ, R92, RZ, 0x33, !PT ;  /* 0x0000005cff197212 */ /* 0x000fe200078e33ff */
[----:B------:R-:W-:Y:S01]  /*541f0*/  IMAD.X R73, RZ, RZ, R72, P5 ;  /* 0x000000ffff497224 */ /* 0x000fe200028e0648 */
[----:B------:R-:W-:Y:S02]  /*54200*/  IADD3 R26, P5, PT, R77, R74, RZ ;  /* 0x0000004a4d1a7210 */ /* 0x000fe40007fbe0ff */
[----:B------:R-:W-:Y:S02]  /*54210*/  IADD3 R63, P6, PT, R78, R62, RZ ;  /* 0x0000003e4e3f7210 */ /* 0x000fe40007fde0ff */
[----:B------:R-:W-:Y:S01]  /*54220*/  ISETP.GT.U32.AND.EX P2, PT, R80, R25, PT, P2 ;  /* 0x000000195000720c */ /* 0x000fe20003f44120 */
[----:B------:R-:W-:Y:S01]  /*54230*/  IMAD.X R74, R73, 0x1, R75, P5 ;  /* 0x00000001494a7824 */ /* 0x000fe200028e064b */
[----:B------:R-:W-:Y:S01]  /*54240*/  ISETP.GE.U32.AND P5, PT, R63, R78, PT ;  /* 0x0000004e3f00720c */ /* 0x000fe20003fa6070 */
[----:B------:R-:W-:Y:S01]  /*54250*/  IMAD.X R25, R79, 0x1, R68, P6 ;  /* 0x000000014f197824 */ /* 0x000fe200030e0644 */
[----:B------:R-:W-:-:S02]  /*54260*/  SEL R82, RZ, 0x1, !P2 ;  /* 0x00000001ff527807 */ /* 0x000fc40005000000 */
[----:B------:R-:W-:Y:S02]  /*54270*/  @!P1 IADD3 R43, P3, PT, R43, 0x1, RZ ;  /* 0x000000012b2b9810 */ /* 0x000fe40007f7e0ff */
[----:B------:R-:W-:Y:S02]  /*54280*/  IADD3 R27, P4, PT, R87, R22, RZ ;  /* 0x00000016571b7210 */ /* 0x000fe40007f9e0ff */
[----:B------:R-:W-:Y:S01]  /*54290*/  ISETP.GE.U32.AND.EX P2, PT, R25, R79, PT, P5 ;  /* 0x0000004f1900720c */ /* 0x000fe20003f46150 */
[----:B------:R-:W-:Y:S01]  /*542a0*/  @!P1 IMAD.X R61, RZ, RZ, R61, P3 ;  /* 0x000000ffff3d9224 */ /* 0x000fe200018e063d */
[----:B------:R-:W-:Y:S01]  /*542b0*/  IADD3 R62, P3, PT, R43, R70, RZ ;  /* 0x000000462b3e7210 */ /* 0x000fe20007f7e0ff */
[----:B------:R-:W-:Y:S01]  /*542c0*/  IMAD.X R69, R86, 0x1, R23, P4 ;  /* 0x0000000156457824 */ /* 0x000fe200020e0617 */
[----:B------:R-:W-:Y:S02]  /*542d0*/  SEL R47, RZ, 0x1, P2 ;  /* 0x00000001ff2f7807 */ /* 0x000fe40001000000 */
[----:B------:R-:W-:Y:S01]  /*542e0*/  SEL R23, RZ, 0x1, !P0 ;  /* 0x00000001ff177807 */ /* 0x000fe20004000000 */
[----:B------:R-:W-:Y:S01]  /*542f0*/  IMAD.X R68, R61, 0x1, R71, P3 ;  /* 0x000000013d447824 */ /* 0x000fe200018e0647 */
[----:B------:R-:W-:Y:S01]  /*54300*/  IADD3 R82, P0, PT, R27, R82, RZ ;  /* 0x000000521b527210 */ /* 0x000fe20007f1e0ff */
[----:B------:R-:W-:Y:S01]  /*54310*/  IMAD.WIDE.U32 R70, R21, R8, RZ ;  /* 0x0000000815467225 */ /* 0x000fe200078e00ff */
[----:B------:R-:W-:-:S02]  /*54320*/  IADD3 R46, P2, PT, R62, R47, RZ ;  /* 0x0000002f3e2e7210 */ /* 0x000fc40007f5e0ff */
[----:B------:R-:W-:Y:S01]  /*54330*/  IADD3 R22, P5, PT, R26, R23, RZ ;  /* 0x000000171a167210 */ /* 0x000fe20007fbe0ff */
[----:B------:R-:W-:Y:S01]  /*54340*/  IMAD.X R83, RZ, RZ, R69, P0 ;  /* 0x000000ffff537224 */ /* 0x000fe200000e0645 */
[----:B------:R-:W-:Y:S01]  /*54350*/  ISETP.GE.U32.AND P6, PT, R82, R27, PT ;  /* 0x0000001b5200720c */ /* 0x000fe20003fc6070 */
[----:B------:R-:W-:Y:S01]  /*54360*/  IMAD.X R47, RZ, RZ, R68, P2 ;  /* 0x000000ffff2f7224 */ /* 0x000fe200010e0644 */
[----:B------:R-:W-:Y:S01]  /*54370*/  ISETP.GE.U32.AND P0, PT, R46, R62, PT ;  /* 0x0000003e2e00720c */ /* 0x000fe20003f06070 */
[----:B------:R-:W-:Y:S01]  /*54380*/  IMAD.X R23, RZ, RZ, R74, P5 ;  /* 0x000000ffff177224 */ /* 0x000fe200028e064a */
[----:B------:R-:W-:Y:S01]  /*54390*/  ISETP.LT.U32.AND P4, PT, R27, R87, PT ;  /* 0x000000571b00720c */ /* 0x000fe20003f81070 */
[----:B------:R-:W-:Y:S01]  /*543a0*/  IMAD.WIDE.U32 R80, R50, R8, R82 ;  /* 0x0000000832507225 */ /* 0x000fe200078e0052 */
[----:B------:R-:W-:Y:S02]  /*543b0*/  ISETP.LT.U32.AND P3, PT, R26, R77, PT ;  /* 0x0000004d1a00720c */ /* 0x000fe40003f61070 */
[----:B------:R-:W-:Y:S01]  /*543c0*/  ISETP.GE.U32.AND P5, PT, R22, R26, PT ;  /* 0x0000001a1600720c */ /* 0x000fe20003fa6070 */
[----:B------:R-:W-:Y:S01]  /*543d0*/  IMAD.WIDE.U32 R26, R36, R45, RZ ;  /* 0x0000002d241a7225 */ /* 0x000fe200078e00ff */
[----:B------:R-:W-:-:S02]  /*543e0*/  ISETP.GE.U32.AND.EX P6, PT, R83, R69, PT, P6 ;  /* 0x000000455300720c */ /* 0x000fc40003fc6160 */
[----:B------:R-:W-:Y:S02]  /*543f0*/  ISETP.LT.U32.AND P2, PT, R62, R43, PT ;  /* 0x0000002b3e00720c */ /* 0x000fe40003f41070 */
[----:B------:R-:W-:Y:S02]  /*54400*/  ISETP.GE.U32.AND.EX P0, PT, R47, R68, PT, P0 ;  /* 0x000000442f00720c */ /* 0x000fe40003f06100 */
[----:B------:R-:W-:Y:S02]  /*54410*/  ISETP.GE.U32.AND.EX P5, PT, R23, R74, PT, P5 ;  /* 0x0000004a1700720c */ /* 0x000fe40003fa6150 */
[----:B------:R-:W-:Y:S02]  /*54420*/  ISETP.LT.U32.OR.EX P4, PT, R69, R86, !P6, P4 ;  /* 0x000000564500720c */ /* 0x000fe40007781540 */
[----:B------:R-:W-:Y:S01]  /*54430*/  ISETP.LT.U32.OR.EX P2, PT, R68, R61, !P0, P2 ;  /* 0x0000003d4400720c */ /* 0x000fe20004741520 */
[----:B------:R-:W-:Y:S01]  /*54440*/  IMAD.WIDE.U32 R68, R45, R45, RZ ;  /* 0x0000002d2d447225 */ /* 0x000fe200078e00ff */
[----:B------:R-:W-:-:S02]  /*54450*/  ISETP.LT.U32.OR.EX P3, PT, R74, R73, !P5, P3 ;  /* 0x000000494a00720c */ /* 0x000fc40006f61530 */
[----:B------:R-:W-:Y:S01]  /*54460*/  SEL R85, RZ, 0x1, !P4 ;  /* 0x00000001ff557807 */ /* 0x000fe20006000000 */
[----:B------:R-:W-:-:S03]  /*54470*/  IMAD.WIDE.U32 R26, P0, R45, R36, R26 ;  /* 0x000000242d1a7225 */ /* 0x000fc6000780001a */
[----:B------:R-:W-:Y:S01]  /*54480*/  IADD3 R85, P4, PT, R85, R80, RZ ;  /* 0x0000005055557210 */ /* 0x000fe20007f9e0ff */
[----:B------:R-:W-:Y:S01]  /*54490*/  IMAD.WIDE.U32 R74, P6, R50, R9, R70 ;  /* 0x00000009324a7225 */ /* 0x000fe200078c0046 */
[----:B------:R-:W-:-:S03]  /*544a0*/  IADD3 RZ, P5, PT, R69, R26, RZ ;  /* 0x0000001a45ff7210 */ /* 0x000fc60007fbe0ff */
[----:B------:R-:W-:-:S04]  /*544b0*/  IMAD.WIDE.U32 R68, R24, R4, R22 ;  /* 0x0000000418447225 */ /* 0x000fc800078e0016 */
[----:B------:R-:W-:-:S04]  /*544c0*/  IMAD.WIDE.U32 R70, R50, R8, RZ ;  /* 0x0000000832467225 */ /* 0x000fc800078e00ff */
[----:B------:R-:W-:Y:S01]  /*544d0*/  IMAD.IADD R24, R74, 0x1, R81 ;  /* 0x000000014a187824 */ /* 0x000fe200078e0251 */
[----:B------:R-:W-:Y:S01]  /*544e0*/  SEL R81, RZ, 0x1, !P3 ;  /* 0x00000001ff517807 */ /* 0x000fe20005800000 */
[----:B------:R-:W-:Y:S01]  /*544f0*/  IMAD.X R79, RZ, RZ, RZ, P6 ;  /* 0x000000ffff4f7224 */ /* 0x000fe200030e06ff */
[----:B------:R-:W-:Y:S01]  /*54500*/  IADD3 RZ, P3, PT, R71, R74, RZ ;  /* 0x0000004a47ff7210 */ /* 0x000fe20007f7e0ff */
[----:B------:R-:W-:Y:S01]  /*54510*/  IMAD.X R87, RZ, RZ, R24, P4 ;  /* 0x000000ffff577224 */ /* 0x000fe200020e0618 */
[----:B------:R-:W-:Y:S01]  /*54520*/  ISETP.GE.U32.AND P6, PT, R85, R80, PT ;  /* 0x000000505500720c */ /* 0x000fe20003fc6070 */
[----:B------:R-:W-:Y:S01]  /*54530*/  IMAD.MOV.U32 R78, RZ, RZ, R75 ;  /* 0x000000ffff4e7224 */ /* 0x000fe200078e004b */
[----:B------:R-:W-:Y:S01]  /*54540*/  ISETP.LT.U32.AND P4, PT, R80, R82, PT ;  /* 0x000000525000720c */ /* 0x000fe20003f81070 */
[----:B------:R-:W-:Y:S01]  /*54550*/  IMAD.IADD R89, R64, 0x1, R69 ;  /* 0x0000000140597824 */ /* 0x000fe200078e0245 */
[----:B------:R-:W-:Y:S01]  /*54560*/  ISETP.GE.U32.AND.EX P6, PT, R87, R24, PT, P6 ;  /* 0x000000185700720c */ /* 0x000fe20003fc6160 */
[----:B------:R-:W-:Y:S01]  /*54570*/  IMAD.WIDE.U32.X R74, R21, R9, R78, P3 ;  /* 0x00000009154a7225 */ /* 0x000fe200018e044e */
[----:B------:R-:W-:-:S02]  /*54580*/  IADD3 R81, P3, PT, R81, R68, RZ ;  /* 0x0000004451517210 */ /* 0x000fc40007f7e0ff */
[----:B------:R-:W-:Y:S01]  /*54590*/  ISETP.LT.U32.OR.EX P4, PT, R24, R83, !P6, P4 ;  /* 0x000000531800720c */ /* 0x000fe20007781540 */
[----:B------:R-:W-:Y:S01]  /*545a0*/  IMAD.X R71, RZ, RZ, RZ, P0 ;  /* 0x000000ffff477224 */ /* 0x000fe200000e06ff */
[----:B------:R-:W-:Y:S01]  /*545b0*/  ISETP.LT.U32.AND P0, PT, R68, R22, PT ;  /* 0x000000164400720c */ /* 0x000fe20003f01070 */
[----:B------:R-:W-:Y:S01]  /*545c0*/  IMAD.X R22, RZ, RZ, R89, P3 ;  /* 0x000000ffff167224 */ /* 0x000fe200018e0659 */
[----:B------:R-:W-:Y:S01]  /*545d0*/  IADD3 R79, P6, PT, R81, R74, RZ ;  /* 0x0000004a514f7210 */ /* 0x000fe20007fde0ff */
[----:B------:R-:W-:Y:S01]  /*545e0*/  IMAD.MOV.U32 R70, RZ, RZ, R27 ;  /* 0x000000ffff467224 */ /* 0x000fe200078e001b */
[----:B------:R-:W-:Y:S01]  /*545f0*/  @!P1 ISETP.NE.U32.AND P3, PT, R43, RZ, PT ;  /* 0x000000ff2b00920c */ /* 0x000fe20003f65070 */
[----:B------:R-:W-:Y:S01]  /*54600*/  IMAD R24, R87, R12, RZ ;  /* 0x0000000c57187224 */ /* 0x000fe200078e02ff */
[----:B------:R-:W-:Y:S01]  /*54610*/  SEL R80, RZ, 0x1, !P4 ;  /* 0x00000001ff507807 */ /* 0x000fe20006000000 */
[----:B------:R-:W-:Y:S01]  /*54620*/  IMAD.X R43, R22, 0x1, R75, P6 ;  /* 0x00000001162b7824 */ /* 0x000fe200030e064b */
[----:B------:R-:W-:Y:S01]  /*54630*/  @!P1 ISETP.NE.AND.EX P3, PT, R61, RZ, PT, P3 ;  /* 0x000000ff3d00920c */ /* 0x000fe20003f65330 */
[----:B------:R-:W-:Y:S01]  /*54640*/  IMAD.WIDE.U32.X R70, R36, R36, R70, P5 ;  /* 0x0000002424467225 */ /* 0x000fe200028e0446 */
[----:B------:R-:W-:-:S02]  /*54650*/  IADD3 R80, P6, PT, R79, R80, RZ ;  /* 0x000000504f507210 */ /* 0x000fc40007fde0ff */
[----:B------:R-:W-:Y:S01]  /*54660*/  @!P1 SEL R61, RZ, 0x1, P3 ;  /* 0x00000001ff3d9807 */ /* 0x000fe20001800000 */
[----:B------:R-:W-:Y:S01]  /*54670*/  IMAD.WIDE.U32 R74, R50, R6, RZ ;  /* 0x00000006324a7225 */ /* 0x000fe200078e00ff */
[----:B------:R-:W-:Y:S02]  /*54680*/  ISETP.GE.U32.AND P4, PT, R81, R68, PT ;  /* 0x000000445100720c */ /* 0x000fe40003f86070 */
[----:B------:R-:W-:Y:S01]  /*54690*/  ISETP.LT.U32.AND P3, PT, R79, R81, PT ;  /* 0x000000514f00720c */ /* 0x000fe20003f61070 */
[----:B------:R-:W-:Y:S01]  /*546a0*/  IMAD.WIDE.U32 R68, R21, R6, RZ ;  /* 0x0000000615447225 */ /* 0x000fe200078e00ff */
[----:B------:R-:W-:Y:S02]  /*546b0*/  ISETP.GE.U32.AND P5, PT, R80, R79, PT ;  /* 0x0000004f5000720c */ /* 0x000fe40003fa6070 */
[----:B------:R-:W-:Y:S01]  /*546c0*/  ISETP.GE.U32.AND.EX P4, PT, R22, R89, PT, P4 ;  /* 0x000000591600720c */ /* 0x000fe20003f86140 */
[----:B------:R-:W-:Y:S01]  /*546d0*/  IMAD.X R81, RZ, RZ, R43, P6 ;  /* 0x000000ffff517224 */ /* 0x000fe200030e062b */
[----:B------:R-:W-:Y:S01]  /*546e0*/  SEL R27, RZ, 0x1, !P2 ;  /* 0x00000001ff1b7807 */ /* 0x000fe20005000000 */
[----:B------:R-:W-:Y:S01]  /*546f0*/  IMAD.WIDE.U32 R68, P6, R50, R7, R68 ;  /* 0x0000000732447225 */ /* 0x000fe200078c0044 */
[----:B------:R-:W-:-:S02]  /*54700*/  @!P1 IADD3 R66, P2, PT, R61, R66, RZ ;  /* 0x000000423d429210 */ /* 0x000fc40007f5e0ff */
[----:B------:R-:W-:Y:S01]  /*54710*/  ISETP.GE.U32.AND.EX P5, PT, R81, R43, PT, P5 ;  /* 0x0000002b5100720c */ /* 0x000fe20003fa6150 */
[----:B------:R-:W-:Y:S01]  /*54720*/  IMAD.WIDE.U32 R78, R50, R6, R80 ;  /* 0x00000006324e7225 */ /* 0x000fe200078e0050 */
[----:B------:R-:W-:Y:S02]  /*54730*/  ISETP.LT.U32.OR.EX P0, PT, R89, R23, !P4, P0 ;  /* 0x000000175900720c */ /* 0x000fe40006701500 */
[----:B------:R-:W-:Y:S01]  /*54740*/  ISETP.LT.U32.OR.EX P3, PT, R43, R22, !P5, P3 ;  /* 0x000000162b00720c */ /* 0x000fe20006f61530 */
[----:B------:R-:W-:Y:S01]  /*54750*/  IMAD.WIDE.U32 R22, R85, R12, RZ ;  /* 0x0000000c55167225 */ /* 0x000fe200078e00ff */
[----:B------:R-:W-:Y:S02]  /*54760*/  IADD3 RZ, P4, PT, R75, R68, RZ ;  /* 0x000000444bff7210 */ /* 0x000fe40007f9e0ff */
[----:B------:R-:W-:Y:S01]  /*54770*/  SEL R83, RZ, 0x1, !P3 ;  /* 0x00000001ff537807 */ /* 0x000fe20005800000 */
[----:B------:R-:W-:Y:S01]  /*54780*/  IMAD.WIDE.U32 R74, R45, R45, R46 ;  /* 0x0000002d2d4a7225 */ /* 0x000fe200078e002e */
[----:B------:R-:W-:-:S02]  /*54790*/  ISETP.LT.U32.AND P5, PT, R78, R80, PT ;  /* 0x000000504e00720c */ /* 0x000fc40003fa1070 */
[----:B------:R-:W-:Y:S01]  /*547a0*/  IADD3 R83, P3, PT, R83, R78, RZ ;  /* 0x0000004e53537210 */ /* 0x000fe20007f7e0ff */
[----:B------:R-:W-:Y:S02]  /*547b0*/  IMAD R43, R85, R13, R24 ;  /* 0x0000000d552b7224 */ /* 0x000fe400078e0218 */
[----:B------:R-:W-:Y:S01]  /*547c0*/  @!P1 IMAD.X R60, RZ, RZ, R60, P2 ;  /* 0x000000ffff3c9224 */ /* 0x000fe200010e063c */
[----:B------:R-:W-:Y:S01]  /*547d0*/  IADD3 R66, P1, P2, R70, R66, R27 ;  /* 0x0000004246427210 */ /* 0x000fe20007a3e01b */
[----:B------:R-:W-:Y:S01]  /*547e0*/  IMAD.IADD R24, R26, 0x1, R75 ;  /* 0x000000011a187824 */ /* 0x000fe200078e024b */
[----:B------:R-:W-:Y:S01]  /*547f0*/  LOP3.LUT R27, RZ, R85, RZ, 0x33, !PT ;  /* 0x00000055ff1b7212 */ /* 0x000fe200078e33ff */
[----:B------:R-:W-:Y:S01]  /*54800*/  IMAD.IADD R26, R23, 0x1, R43 ;  /* 0x00000001171a7824 */ /* 0x000fe200078e022b */
[----:B------:R-:W-:Y:S01]  /*54810*/  IADD3.X R70, PT, PT, R71, R60, RZ, P1, P2 ;  /* 0x0000003c47467210 */ /* 0x000fe20000fe44ff */
[----:B------:R-:W-:Y:S01]  /*54820*/  IMAD.IADD R43, R68, 0x1, R79 ;  /* 0x00000001442b7824 */ /* 0x000fe200078e024f */
[----:B------:R-:W-:Y:S01]  /*54830*/  ISETP.GE.U32.AND P2, PT, R74, R46, PT ;  /* 0x0000002e4a00720c */ /* 0x000fe20003f46070 */
[----:B------:R-:W-:Y:S01]  /*54840*/  IMAD.WIDE.U32 R60, R26, R10, RZ ;  /* 0x0000000a1a3c7225 */ /* 0x000fe200078e00ff */
[----:B------:R-:W-:-:S02]  /*54850*/  ISETP.GE.U32.AND P1, PT, R83, R78, PT ;  /* 0x0000004e5300720c */ /* 0x000fc40003f26070 */
[----:B------:R-:W-:Y:S01]  /*54860*/  ISETP.GE.U32.AND.EX P2, PT, R24, R47, PT, P2 ;  /* 0x0000002f1800720c */ /* 0x000fe20003f46120 */
[----:B------:R-:W-:Y:S02]  /*54870*/  IMAD.X R62, RZ, RZ, R43, P3 ;  /* 0x000000ffff3e7224 */ /* 0x000fe400018e062b */
[----:B------:R-:W-:Y:S01]  /*54880*/  IMAD.WIDE.U32 R46, R22, R10, RZ ;  /* 0x0000000a162e7225 */ /* 0x000fe200078e00ff */
[----:B------:R-:W-:Y:S02]  /*54890*/  SEL R71, RZ, 0x1, P2 ;  /* 0x00000001ff477807 */ /* 0x000fe40001000000 */
[----:B------:R-:W-:Y:S01]  /*548a0*/  ISETP.GE.U32.AND.EX P1, PT, R62, R43, PT, P1 ;  /* 0x0000002b3e00720c */ /* 0x000fe20003f26110 */
[----:B------:R-:W-:Y:S01]  /*548b0*/  IMAD.WIDE.U32 R60, P3, R22, R11, R60 ;  /* 0x0000000b163c7225 */ /* 0x000fe2000786003c */
[----:B------:R-:W-:Y:S02]  /*548c0*/  ISETP.GT.U32.AND P2, PT, R46, R27, PT ;  /* 0x0000001b2e00720c */ /* 0x000fe40003f44070 */
[----:B------:R-:W-:Y:S01]  /*548d0*/  ISETP.LT.U32.OR.EX P1, PT, R43, R81, !P1, P5 ;  /* 0x000000512b00720c */ /* 0x000fe20004f21550 */
[----:B------:R-:W-:Y:S01]  /*548e0*/  IMAD.X R79, RZ, RZ, RZ, P6 ;  /* 0x000000ffff4f7224 */ /* 0x000fe200030e06ff */
[----:B------:R-:W-:Y:S01]  /*548f0*/  IADD3 R27, P5, PT, R66, R71, RZ ;  /* 0x00000047421b7210 */ /* 0x000fe20007fbe0ff */
[----:B------:R-:W-:Y:S01]  /*54900*/  IMAD.X R71, RZ, RZ, RZ, P3 ;  /* 0x000000ffff477224 */ /* 0x000fe200018e06ff */
[----:B------:R-:W-:-:S02]  /*54910*/  ISETP.GE.U32.AND P3, PT, R77, R44, PT ;  /* 0x0000002c4d00720c */ /* 0x000fc40003f66070 */
[----:B------:R-:W-:Y:S01]  /*54920*/  IADD3 R75, P6, PT, R47, R60, RZ ;  /* 0x0000003c2f4b7210 */ /* 0x000fe20007fde0ff */
[----:B------:R-:W-:Y:S01]  /*54930*/  IMAD.X R43, RZ, RZ, R70, P5 ;  /* 0x000000ffff2b7224 */ /* 0x000fe200028e0646 */
[----:B------:R-:W-:Y:S01]  /*54940*/  ISETP.GE.U32.AND P5, PT, R44, R67, PT ;  /* 0x000000432c00720c */ /* 0x000fe20003fa6070 */
[----:B------:R-:W-:Y:S01]  /*54950*/  IMAD.MOV.U32 R70, RZ, RZ, R61 ;  /* 0x000000ffff467224 */ /* 0x000fe200078e003d */
[----:B------:R-:W-:Y:S01]  /*54960*/  ISETP.GE.U32.AND.EX P3, PT, R73, R72, PT, P3 ;  /* 0x000000484900720c */ /* 0x000fe20003f66130 */
[----:B------:R-:W-:Y:S01]  /*54970*/  IMAD.WIDE.U32 R46, R21, R4, RZ ;  /* 0x00000004152e7225 */ /* 0x000fe200078e00ff */
[----:B------:R-:W-:Y:S02]  /*54980*/  ISETP.GE.U32.AND.EX P5, PT, R72, R65, PT, P5 ;  /* 0x000000414800720c */ /* 0x000fe40003fa6150 */
[----:B------:R-:W-:Y:S01]  /*54990*/  LOP3.LUT R60, RZ, R87, RZ, 0x33, !PT ;  /* 0x00000057ff3c7212 */ /* 0x000fe200078e33ff */
[----:B------:R-:W-:-:S03]  /*549a0*/  IMAD.WIDE.U32.X R66, R26, R11, R70, P6 ;  /* 0x0000000b1a427225 */ /* 0x000fc600030e0446 */
[----:B------:R-:W-:Y:S01]  /*549b0*/  ISETP.GT.U32.AND.EX P2, PT, R75, R60, PT, P2 ;  /* 0x0000003c4b00720c */ /* 0x000fe20003f44120 */
[----:B------:R-:W-:-:S03]  /*549c0*/  IMAD.WIDE.U32 R60, P6, R50, R5, R46 ;  /* 0x00000005323c7225 */ /* 0x000fc600078c002e */
[----:B------:R-:W-:Y:S01]  /*549d0*/  SEL R44, RZ, 0x1, !P2 ;  /* 0x00000001ff2c7807 */ /* 0x000fe20005000000 */
[----:B------:R-:W-:Y:S01]  /*549e0*/  IMAD.WIDE.U32 R46, R50, R4, RZ ;  /* 0x00000004322e7225 */ /* 0x000fe200078e00ff */
        /* <DEDUP_REMOVED lines=15> */
.L_x_361:
[----:B------:R-:W-:Y:S05]  /*54ae0*/  BSYNC.RECONVERGENT B4 ;  /* 0x0000000000047941 */ /* 0x000fea0003800200 */
.L_x_360:
        /* <DEDUP_REMOVED lines=45> */
[----:B------:R-:W-:Y:S01]  /*54dc0*/  IMAD.X R47, RZ, RZ, RZ, P6 ;  /* 0x000000ffff2f7224 */ /* 0x000fe200030e06ff */
[----:B------:R-:W-:Y:S01]  /*54dd0*/  IADD3 R69, P1, PT, R71, R50, RZ ;  /* 0x0000003247457210 */ /* 0x000fe20007f3e0ff */
[----:B------:R-:W-:Y:S01]  /*54de0*/  IMAD.IADD R71, R60, 0x1, R51 ;  /* 0x000000013c477824 */ /* 0x000fe200078e0233 */
[----:B------:R-:W-:Y:S01]  /*54df0*/  SEL R44, RZ, 0x1, !P0 ;  /* 0x00000001ff2c7807 */ /* 0x000fe20004000000 */
[----:B------:R-:W-:Y:S01]  /*54e00*/  IMAD.MOV.U32 R46, RZ, RZ, R61 ;  /* 0x000000ffff2e7224 */ /* 0x000fe200078e003d */
[----:B------:R-:W-:Y:S01]  /*54e10*/  IADD3 R23, P0, PT, R69, R64, RZ ;  /* 0x0000004045177210 */ /* 0x000fe20007f1e0ff */
[----:B------:R-:W-:-:S02]  /*54e20*/  IMAD.X R62, RZ, RZ, R71, P1 ;  /* 0x000000ffff3e7224 */ /* 0x000fc400008e0647 */
[----:B------:R-:W-:Y:S01]  /*54e30*/  IMAD.WIDE.U32.X R46, R21, R5, R46, P3 ;  /* 0x00000005152e7225 */ /* 0x000fe200018e042e */
[----:B------:R-:W-:Y:S02]  /*54e40*/  IADD3 R64, P1, PT, R23, R44, RZ ;  /* 0x0000002c17407210 */ /* 0x000fe40007f3e0ff */
[----:B------:R-:W-:Y:S01]  /*54e50*/  ISETP.GE.U32.AND P3, PT, R73, R70, PT ;  /* 0x000000464900720c */ /* 0x000fe20003f66070 */
[----:B------:R-:W-:Y:S01]  /*54e60*/  IMAD.X R21, R62, 0x1, R65, P0 ;  /* 0x000000013e157824 */ /* 0x000fe200000e0641 */
[----:B------:R-:W-:Y:S01]  /*54e70*/  ISETP.GE.U32.AND P2, PT, R64, R23, PT ;  /* 0x000000174000720c */ /* 0x000fe20003f46070 */
[----:B------:R-:W-:Y:S01]  /*54e80*/  IMAD.WIDE.U32 R66, R26, R6, RZ ;  /* 0x000000061a427225 */ /* 0x000fe200078e00ff */
[----:B------:R-:W-:Y:S02]  /*54e90*/  ISETP.GE.U32.AND P0, PT, R70, R63, PT ;  /* 0x0000003f4600720c */ /* 0x000fe40003f06070 */
[----:B------:R-:W-:Y:S01]  /*54ea0*/  ISETP.GE.U32.AND.EX P3, PT, R75, R72, PT, P3 ;  /* 0x000000484b00720c */ /* 0x000fe20003f66130 */
[----:B------:R-:W-:Y:S01]  /*54eb0*/  IMAD.X R65, RZ, RZ, R21, P1 ;  /* 0x000000ffff417224 */ /* 0x000fe200008e0615 */
[----:B------:R-:W-:Y:S01]  /*54ec0*/  ISETP.LT.U32.AND P1, PT, R23, R69, PT ;  /* 0x000000451700720c */ /* 0x000fe20003f21070 */
[----:B------:R-:W-:Y:S01]  /*54ed0*/  IMAD.WIDE.U32 R60, R22, R6, RZ ;  /* 0x00000006163c7225 */ /* 0x000fe200078e00ff */
[----:B------:R-:W-:-:S02]  /*54ee0*/  ISETP.GE.U32.AND.EX P0, PT, R72, R25, P3, P0 ;  /* 0x000000194800720c */ /* 0x000fc40001f06100 */
[----:B------:R-:W-:Y:S01]  /*54ef0*/  ISETP.GE.U32.AND.EX P2, PT, R65, R21, PT, P2 ;  /* 0x000000154100720c */ /* 0x000fe20003f46120 */
[C---:B------:R-:W-:Y:S01]  /*54f00*/  IMAD.WIDE.U32 R66, P5, R22.reuse, R7, R66 ;  /* 0x0000000716427225 */ /* 0x040fe200078a0042 */
[----:B------:R-:W-:Y:S02]  /*54f10*/  ISETP.GE.U32.AND P3, PT, R69, R50, PT ;  /* 0x000000324500720c */ /* 0x000fe40003f66070 */
[----:B------:R-:W-:Y:S01]  /*54f20*/  ISETP.LT.U32.OR.EX P1, PT, R21, R62, !P2, P1 ;  /* 0x0000003e1500720c */ /* 0x000fe20005721510 */
[----:B------:R-:W-:Y:S01]  /*54f30*/  IMAD.X R51, RZ, RZ, RZ, P5 ;  /* 0x000000ffff337224 */ /* 0x000fe200028e06ff */
[----:B------:R-:W-:Y:S01]  /*54f40*/  IADD3 RZ, P4, PT, R61, R66, RZ ;  /* 0x000000423dff7210 */ /* 0x000fe20007f9e0ff */
[----:B------:R-:W-:Y:S01]  /*54f50*/  IMAD.WIDE.U32 R60, R22, R6, R64 ;  /* 0x00000006163c7225 */ /* 0x000fe200078e0040 */
[----:B------:R-:W-:Y:S02]  /*54f60*/  SEL R21, RZ, 0x1, !P1 ;  /* 0x00000001ff157807 */ /* 0x000fe40004800000 */
[----:B------:R-:W-:Y:S01]  /*54f70*/  ISETP.LT.U32.AND P2, PT, R50, R48, PT ;  /* 0x000000303200720c */ /* 0x000fe20003f41070 */
[----:B------:R-:W-:Y:S01]  /*54f80*/  IMAD.MOV.U32 R50, RZ, RZ, R67 ;  /* 0x000000ffff327224 */ /* 0x000fe200078e0043 */
[----:B------:R-:W-:Y:S01]  /*54f90*/  ISETP.GE.U32.AND.EX P3, PT, R62, R71, PT, P3 ;  /* 0x000000473e00720c */ /* 0x000fe20003f66130 */
[----:B------:R-:W-:Y:S01]  /*54fa0*/  IMAD.IADD R67, R66, 0x1, R61 ;  /* 0x0000000142437824 */ /* 0x000fe200078e023d */
[----:B------:R-:W-:-:S02]  /*54fb0*/  IADD3 R63, P1, PT, R21, R60, RZ ;  /* 0x0000003c153f7210 */ /* 0x000fc40007f3e0ff */
[----:B------:R-:W-:Y:S01]  /*54fc0*/  ISETP.LT.U32.OR.EX P3, PT, R71, R49, !P3, P2 ;  /* 0x000000314700720c */ /* 0x000fe20005f61520 */
[----:B------:R-:W-:Y:S01]  /*54fd0*/  IMAD.WIDE.U32.X R48, R26, R7, R50, P4 ;  /* 0x000000071a307225 */ /* 0x000fe200020e0432 */
[----:B------:R-:W-:Y:S02]  /*54fe0*/  @!P0 IADD3 R74, P5, PT, R74, 0x1, RZ ;  /* 0x000000014a4a8810 */ /* 0x000fe40007fbe0ff */
[----:B------:R-:W-:Y:S01]  /*54ff0*/  ISETP.GE.U32.AND P2, PT, R63, R60, PT ;  /* 0x0000003c3f00720c */ /* 0x000fe20003f46070 */
[----:B------:R-:W-:Y:S01]  /*55000*/  IMAD.X R62, RZ, RZ, R67, P1 ;  /* 0x000000ffff3e7224 */ /* 0x000fe200008e0643 */
[----:B------:R-:W-:Y:S01]  /*55010*/  ISETP.LT.U32.AND P1, PT, R60, R64, PT ;  /* 0x000000403c00720c */ /* 0x000fe20003f21070 */
[----:B------:R-:W-:Y:S01]  /*55020*/  @!P0 IMAD.X R24, RZ, RZ, R24, P5 ;  /* 0x000000ffff188224 */ /* 0x000fe200028e0618 */
[----:B------:R-:W-:Y:S01]  /*55030*/  SEL R25, RZ, 0x1, !P3 ;  /* 0x00000001ff197807 */ /* 0x000fe20005800000 */
[----:B------:R-:W-:Y:S01]  /*55040*/  IMAD.WIDE.U32 R50, R26, R4, RZ ;  /* 0x000000041a327225 */ /* 0x000fe200078e00ff */
        /* <DEDUP_REMOVED lines=28> */
[----:B------:R-:W-:Y:S01]  /*55210*/  ISETP.GE.U32.AND.EX P2, PT, R44, R61, PT, P2 ;  /* 0x0000003d2c00720c */ /* 0x000fe20003f46120 */
[----:B------:R-:W-:Y:S01]  /*55220*/  IMAD.WIDE.U32.X R22, R26, R5, R22, P5 ;  /* 0x000000051a167225 */ /* 0x000fe200028e0416 */
[----:B------:R-:W-:Y:S02]  /*55230*/  ISETP.GE.U32.AND P3, PT, R65, R46, PT ;  /* 0x0000002e4100720c */ /* 0x000fe40003f66070 */
[----:B------:R-:W-:Y:S01]  /*55240*/  ISETP.LT.U32.OR.EX P1, PT, R61, R24, !P2, P1 ;  /* 0x000000183d00720c */ /* 0x000fe20005721510 */
[----:B------:R-:W-:Y:S01]  /*55250*/  IMAD.X R50, RZ, RZ, R51, P6 ;  /* 0x000000ffff327224 */ /* 0x000fe200030e0633 */
[----:B------:R-:W-:Y:S02]  /*55260*/  @!P0 SEL R24, RZ, 0x1, P4 ;  /* 0x00000001ff188807 */ /* 0x000fe40002000000 */
        /* <DEDUP_REMOVED lines=52> */
.L_x_364:
[----:B------:R-:W-:Y:S05]  /*555b0*/  BSYNC.RELIABLE B5 ;  /* 0x0000000000057941 */ /* 0x000fea0003800100 */
.L_x_363:
        /* <DEDUP_REMOVED lines=21> */
.L_x_365:
[----:B------:R-:W-:Y:S05]  /*55710*/  BSYNC.RECONVERGENT B4 ;  /* 0x0000000000047941 */ /* 0x000fea0003800200 */
.L_x_362:
[-C--:B------:R-:W-:Y:S01]  /*55720*/  IADD3 R92, P1, PT, R52, R42.reuse, RZ ;  /* 0x0000002a345c7210 */ /* 0x080fe20007f3e0ff */
[----:B------:R-:W-:Y:S04]  /*55730*/  BSSY.RECONVERGENT B4, `(.L_x_366) ;  /* 0x0000056000047945 */ /* 0x000fe80003800200 */
[----:B------:R-:W-:Y:S01]  /*55740*/  BSSY.RELIABLE B5, `(.L_x_367) ;  /* 0x000003f000057945 */ /* 0x000fe20003800100 */
[----:B------:R-:W-:Y:S01]  /*55750*/  ISETP.GE.U32.AND P0, PT, R92, R42, PT ;  /* 0x0000002a5c00720c */ /* 0x000fe20003f06070 */
[----:B------:R-:W-:Y:S01]  /*55760*/  IMAD.X R42, R53, 0x1, R41, P1 ;  /* 0x00000001352a7824 */ /* 0x000fe200008e0629 */
[----:B------:R-:W-:-:S04]  /*55770*/  IADD3 R54, P1, PT, R54, R39, RZ ;  /* 0x0000002736367210 */ /* 0x000fc80007f3e0ff */
[----:B------:R-:W-:Y:S01]  /*55780*/  ISETP.GE.U32.AND.EX P0, PT, R42, R41, PT, P0 ;  /* 0x000000292a00720c */ /* 0x000fe20003f06100 */
[----:B------:R-:W-:Y:S01]  /*55790*/  IMAD.X R55, R55, 0x1, R40, P1 ;  /* 0x0000000137377824 */ /* 0x000fe200008e0628 */
[----:B------:R-:W-:Y:S02]  /*557a0*/  ISETP.LT.U32.AND P1, PT, R54, R39, PT ;  /* 0x000000273600720c */ /* 0x000fe40003f21070 */
        /* <DEDUP_REMOVED lines=56> */
.L_x_368:
[----:B------:R-:W-:Y:S05]  /*55b30*/  BSYNC.RELIABLE B5 ;  /* 0x0000000000057941 */ /* 0x000fea0003800100 */
.L_x_367:
        /* <DEDUP_REMOVED lines=21> */
.L_x_369:
[----:B------:R-:W-:Y:S05]  /*55c90*/  BSYNC.RECONVERGENT B4 ;  /* 0x0000000000047941 */ /* 0x000fea0003800200 */
.L_x_366:
        /* <DEDUP_REMOVED lines=11> */
[----:B------:R-:W-:Y:S02]  /*55d50*/  IMAD.X R43, RZ, RZ, RZ, P1 ;  /* 0x000000ffff2b7224 */ /* 0x000fe400008e06ff */
[----:B------:R-:W-:-:S04]  /*55d60*/  IMAD.WIDE.U32 R84, R52, R92, RZ ;  /* 0x0000005c34547225 */ /* 0x000fc800078e00ff */
[----:B------:R-:W-:Y:S02]  /*55d70*/  IMAD.MOV.U32 R42, RZ, RZ, R39 ;  /* 0x000000ffff2a7224 */ /* 0x000fe400078e0027 */
[----:B------:R-:W-:-:S04]  /*55d80*/  IMAD.WIDE.U32 R40, R81, R81, RZ ;  /* 0x0000005151287225 */ /* 0x000fc800078e00ff */
[----:B------:R-:W-:-:S04]  /*55d90*/  IMAD.WIDE.U32 R76, P4, R81, R52, R76 ;  /* 0x00000034514c7225 */ /* 0x000fc8000788004c */
[----:B------:R-:W-:Y:S01]  /*55da0*/  IMAD.WIDE.U32.X R42, R52, R57, R42, P3 ;  /* 0x00000039342a7225 */ /* 0x000fe200018e042a */
[----:B------:R-:W-:-:S03]  /*55db0*/  IADD3 RZ, P3, PT, R41, R76, RZ ;  /* 0x0000004c29ff7210 */ /* 0x000fc60007f7e0ff */
        /* <DEDUP_REMOVED lines=8> */
[----:B------:R-:W-:Y:S02]  /*55e40*/  IMAD.X R83, RZ, RZ, RZ, P5 ;  /* 0x000000ffff537224 */ /* 0x000fe400028e06ff */
[----:B------:R-:W-:-:S04]  /*55e50*/  IMAD.WIDE.U32 R36, R57, R92, RZ ;  /* 0x0000005c39247225 */ /* 0x000fc800078e00ff */
[----:B------:R-:W-:-:S04]  /*55e60*/  IMAD.WIDE.U32 R38, R81, R80, RZ ;  /* 0x0000005051267225 */ /* 0x000fc800078e00ff */
[----:B------:R-:W-:-:S04]  /*55e70*/  IMAD.WIDE.U32 R58, P5, R47, R81, R40 ;  /* 0x000000512f3a7225 */ /* 0x000fc800078a0028 */
[----:B------:R-:W-:Y:S02]  /*55e80*/  IMAD.MOV.U32 R82, RZ, RZ, R51 ;  /* 0x000000ffff527224 */ /* 0x000fe400078e0033 */
[----:B------:R-:W-:Y:S02]  /*55e90*/  IMAD.MOV.U32 R86, RZ, RZ, R49 ;  /* 0x000000ffff567224 */ /* 0x000fe400078e0031 */
[----:B------:R-:W-:Y:S01]  /*55ea0*/  IMAD.WIDE.U32.X R82, R88, R57, R82, P2 ;  /* 0x0000003958527225 */ /* 0x000fe200010e0452 */
[----:B------:R-:W-:-:S03]  /*55eb0*/  IADD3 RZ, P2, PT, R39, R58, RZ ;  /* 0x0000003a27ff7210 */ /* 0x000fc60007f5e0ff */
[----:B------:R-:W-:-:S04]  /*55ec0*/  IMAD.WIDE.U32.X R86, R47, R57, R86, P6 ;  /* 0x000000392f567225 */ /* 0x000fc800030e0456 */
[----:B------:R-:W-:-:S04]  /*55ed0*/  IMAD.WIDE.U32 R36, P6, R92, R57, R36 ;  /* 0x000000395c247225 */ /* 0x000fc800078c0024 */
[----:B------:R-:W-:-:S04]  /*55ee0*/  IMAD.WIDE.U32 R48, R92, R92, RZ ;  /* 0x0000005c5c307225 */ /* 0x000fc800078e00ff */
[----:B------:R-:W-:-:S04]  /*55ef0*/  IMAD.WIDE.U32 R38, R52, R45, RZ ;  /* 0x0000002d34267225 */ /* 0x000fc800078e00ff */
[----:B------:R-:W-:Y:S01]  /*55f00*/  IMAD.X R41, RZ, RZ, RZ, P6 ;  /* 0x000000ffff297224 */ /* 0x000fe200030e06ff */
[----:B------:R-:W-:Y:S01]  /*55f10*/  IADD3 R89, P6, PT, R49, R36, RZ ;  /* 0x0000002431597210 */ /* 0x000fe20007fde0ff */
[----:B------:R-:W-:Y:S02]  /*55f20*/  IMAD.MOV.U32 R40, RZ, RZ, R37 ;  /* 0x000000ffff287224 */ /* 0x000fe400078e0025 */
[----:B------:R-:W-:Y:S02]  /*55f30*/  IMAD.X R91, RZ, RZ, RZ, P1 ;  /* 0x000000ffff5b7224 */ /* 0x000fe400008e06ff */
[----:B------:R-:W-:-:S04]  /*55f40*/  IMAD.WIDE.U32 R54, R47, R80, RZ ;  /* 0x000000502f367225 */ /* 0x000fc800078e00ff */
[----:B------:R-:W-:-:S04]  /*55f50*/  IMAD.WIDE.U32 R36, R81, R45, RZ ;  /* 0x0000002d51247225 */ /* 0x000fc800078e00ff */
[----:B------:R-:W-:-:S04]  /*55f60*/  IMAD.WIDE.U32 R60, P1, R88, R81, R38 ;  /* 0x00000051583c7225 */ /* 0x000fc80007820026 */
[----:B------:R-:W-:Y:S02]  /*55f70*/  IMAD.MOV.U32 R90, RZ, RZ, R85 ;  /* 0x000000ffff5a7224 */ /* 0x000fe400078e0055 */
[----:B------:R-:W-:-:S04]  /*55f80*/  IMAD.WIDE.U32.X R40, R57, R57, R40, P6 ;  /* 0x0000003939287225 */ /* 0x000fc800030e0428 */
[----:B------:R-:W-:Y:S01]  /*55f90*/  IMAD.WIDE.U32.X R90, R52, R57, R90, P0 ;  /* 0x00000039345a7225 */ /* 0x000fe200000e045a */
[----:B------:R-:W-:-:S03]  /*55fa0*/  IADD3 RZ, P0, PT, R37, R60, RZ ;  /* 0x0000003c25ff7210 */ /* 0x000fc60007f1e0ff */
[----:B------:R-:W-:-:S04]  /*55fb0*/  IMAD.WIDE.U32 R50, R80, R80, RZ ;  /* 0x0000005050327225 */ /* 0x000fc800078e00ff */
[----:B------:R-:W-:-:S04]  /*55fc0*/  IMAD.WIDE.U32 R54, P6, R80, R47, R54 ;  /* 0x0000002f50367225 */ /* 0x000fc800078c0036 */
[----:B------:R-:W-:-:S04]  /*55fd0*/  IMAD.WIDE.U32 R36, R47, R92, RZ ;  /* 0x0000005c2f247225 */ /* 0x000fc800078e00ff */
[----:B------:R-:W-:Y:S01]  /*55fe0*/  IMAD.X R65, RZ, RZ, RZ, P5 ;  /* 0x000000ffff417224 */ /* 0x000fe200028e06ff */
[----:B------:R-:W-:Y:S01]  /*55ff0*/  IADD3 RZ, P5, PT, R51, R54, RZ ;  /* 0x0000003633ff7210 */ /* 0x000fe20007fbe0ff */
[----:B------:R-:W-:Y:S02]  /*56000*/  IMAD.X R75, RZ, RZ, RZ, P4 ;  /* 0x000000ffff4b7224 */ /* 0x000fe400020e06ff */
[----:B------:R-:W-:-:S04]  /*56010*/  IMAD.WIDE.U32 R50, R47, R45, RZ ;  /* 0x0000002d2f327225 */ /* 0x000fc800078e00ff */
[----:B------:R-:W-:-:S04]  /*56020*/  IMAD.WIDE.U32 R96, P4, R80, R57, R36 ;  /* 0x0000003950607225 */ /* 0x000fc80007880024 */
[----:B------:R-:W-:-:S04]  /*56030*/  IMAD.WIDE.U32 R38, R47, R81, RZ ;  /* 0x000000512f267225 */ /* 0x000fc800078e00ff */
[----:B------:R-:W-:-:S04]  /*56040*/  IMAD.WIDE.U32 R36, R88, R45, RZ ;  /* 0x0000002d58247225 */ /* 0x000fc800078e00ff */
[----:B------:R-:W-:Y:S02]  /*56050*/  IMAD.MOV.U32 R64, RZ, RZ, R59 ;  /* 0x000000ffff407224 */ /* 0x000fe400078e003b */
[----:B------:R-:W-:-:S04]  /*56060*/  IMAD.WIDE.U32 R78, R80, R92, RZ ;  /* 0x0000005c504e7225 */ /* 0x000fc800078e00ff */
[----:B------:R-:W-:Y:S02]  /*56070*/  IMAD.MOV.U32 R74, RZ, RZ, R77 ;  /* 0x000000ffff4a7224 */ /* 0x000fe400078e004d */
[----:B------:R-:W-:Y:S02]  /*56080*/  IMAD.X R71, RZ, RZ, RZ, P1 ;  /* 0x000000ffff477224 */ /* 0x000fe400008e06ff */
[----:B------:R-:W-:-:S04]  /*56090*/  IMAD.WIDE.U32 R68, P1, R88, R80, R50 ;  /* 0x0000005058447225 */ /* 0x000fc80007820032 */
[----:B------:R-:W-:Y:S01]  /*560a0*/  IMAD.X R63, RZ, RZ, RZ, P4 ;  /* 0x000000ffff3f7224 */ /* 0x000fe200020e06ff */
[----:B------:R-:W-:Y:S01]  /*560b0*/  IADD3 RZ, P4, PT, R96, R79, RZ ;  /* 0x0000004f60ff7210 */ /* 0x000fe20007f9e0ff */
[----:B------:R-:W-:-:S04]  /*560c0*/  IMAD.WIDE.U32.X R74, R52, R52, R74, P3 ;  /* 0x00000034344a7225 */ /* 0x000fc800018e044a */
[----:B------:R-:W-:-:S04]  /*560d0*/  IMAD.WIDE.U32.X R64, R47, R52, R64, P2 ;  /* 0x000000342f407225 */ /* 0x000fc800010e0440 */
[----:B------:R-:W-:-:S04]  /*560e0*/  IMAD.WIDE.U32 R72, R45, R45, RZ ;  /* 0x0000002d2d487225 */ /* 0x000fc800078e00ff */
[----:B------:R-:W-:-:S04]  /*560f0*/  IMAD.WIDE.U32 R50, P3, R80, R52, R38 ;  /* 0x0000003450327225 */ /* 0x000fc80007860026 */
[----:B------:R-:W-:-:S04]  /*56100*/  IMAD.WIDE.U32 R36, P2, R45, R88, R36 ;  /* 0x000000582d247225 */ /* 0x000fc80007840024 */
[----:B------:R-:W-:-:S04]  /*56110*/  IMAD.WIDE.U32 R58, R80, R45, RZ ;  /* 0x0000002d503a7225 */ /* 0x000fc800078e00ff */
[----:B------:R-:W-:Y:S02]  /*56120*/  IMAD.MOV.U32 R62, RZ, RZ, R97 ;  /* 0x000000ffff3e7224 */ /* 0x000fe400078e0061 */
[----:B------:R-:W-:-:S04]  /*56130*/  IMAD.WIDE.U32 R38, R88, R92, RZ ;  /* 0x0000005c58267225 */ /* 0x000fc800078e00ff */
[----:B------:R-:W-:Y:S01]  /*56140*/  IMAD.X R67, RZ, RZ, RZ, P3 ;  /* 0x000000ffff437224 */ /* 0x000fe200018e06ff */
[----:B------:R-:W-:Y:S01]  /*56150*/  IADD3 RZ, P3, PT, R73, R36, RZ ;  /* 0x0000002449ff7210 */ /* 0x000fe20007f7e0ff */
[----:B------:R-:W-:Y:S01]  /*56160*/  IMAD.WIDE.U32.X R62, R47, R57, R62, P4 ;  /* 0x000000392f3e7225 */ /* 0x000fe200020e043e */
[----:B------:R-:W-:-:S03]  /*56170*/  IADD3 RZ, P4, PT, R59, R68, RZ ;  /* 0x000000443bff7210 */ /* 0x000fc60007f9e0ff */
[----:B------:R-:W-:Y:S02]  /*56180*/  IMAD.X R73, RZ, RZ, RZ, P6 ;  /* 0x000000ffff497224 */ /* 0x000fe400030e06ff */
[----:B------:R-:W-:-:S04]  /*56190*/  IMAD.WIDE.U32 R38, P6, R45, R57, R38 ;  /* 0x000000392d267225 */ /* 0x000fc800078c0026 */
[----:B------:R-:W-:-:S04]  /*561a0*/  IMAD.WIDE.U32 R58, R45, R92, RZ ;  /* 0x0000005c2d3a7225 */ /* 0x000fc800078e00ff */
[----:B------:R-:W-:Y:S02]  /*561b0*/  IMAD.MOV.U32 R70, RZ, RZ, R61 ;  /* 0x000000ffff467224 */ /* 0x000fe400078e003d */
[----:B------:R-:W-:Y:S01]  /*561c0*/  IMAD.X R95, RZ, RZ, RZ, P6 ;  /* 0x000000ffff5f7224 */ /* 0x000fe200030e06ff */
[----:B------:R-:W-:Y:S01]  /*561d0*/  IADD3 RZ, P6, PT, R38, R59, RZ ;  /* 0x0000003b26ff7210 */ /* 0x000fe20007fde0ff */
[----:B------:R-:W-:-:S04]  /*561e0*/  IMAD.WIDE.U32 R98, R81, R92, R40 ;  /* 0x0000005c51627225 */ /* 0x000fc800078e0028 */
[----:B------:R-:W-:-:S04]  /*561f0*/  IMAD.WIDE.U32 R60, R80, R81, RZ ;  /* 0x00000051503c7225 */ /* 0x000fc800078e00ff */
[----:B------:R-:W-:Y:S02]  /*56200*/  IMAD.MOV.U32 R94, RZ, RZ, R39 ;  /* 0x000000ffff5e7224 */ /* 0x000fe400078e0027 */
[----:B------:R-:W-:Y:S01]  /*56210*/  IMAD.WIDE.U32.X R70, R88, R52, R70, P0 ;  /* 0x0000003458467225 */ /* 0x000fe200000e0446 */
[----:B------:R-:W-:-:S03]  /*56220*/  ISETP.GE.U32.AND P0, PT, R98, R40, PT ;  /* 0x000000286200720c */ /* 0x000fc60003f06070 */
[----:B------:R-:W-:Y:S02]  /*56230*/  IMAD.IADD R99, R99, 0x1, R84 ;  /* 0x0000000163637824 */ /* 0x000fe400078e0254 */
[----:B------:R-:W-:Y:S01]  /*56240*/  IMAD.X R101, RZ, RZ, RZ, P1 ;  /* 0x000000ffff657224 */ /* 0x000fe200008e06ff */
[----:B------:R-:W-:Y:S01]  /*56250*/  IADD3 RZ, P1, PT, R50, R61, RZ ;  /* 0x0000003d32ff7210 */ /* 0x000fe20007f3e0ff */
[----:B------:R-:W-:Y:S01]  /*56260*/  IMAD.WIDE.U32.X R56, R88, R57, R94, P6 ;  /* 0x0000003958387225 */ /* 0x000fe200030e045e */
[----:B------:R-:W-:-:S03]  /*56270*/  ISETP.GE.U32.AND.EX P0, PT, R99, R41, PT, P0 ;  /* 0x000000296300720c */ /* 0x000fc60003f06100 */
[----:B------:R-:W-:Y:S01]  /*56280*/  IMAD.MOV.U32 R100, RZ, RZ, R69 ;  /* 0x000000ffff647224 */ /* 0x000fe200078e0045 */
[----:B------:R-:W-:Y:S01]  /*56290*/  SEL R97, RZ, 0x1, P0 ;  /* 0x00000001ff617807 */ /* 0x000fe20000000000 */
[----:B------:R-:W-:-:S04]  /*562a0*/  IMAD.WIDE.U32 R94, R88, R81, RZ ;  /* 0x00000051585e7225 */ /* 0x000fc800078e00ff */
[----:B------:R-:W-:Y:S01]  /*562b0*/  IMAD.MOV.U32 R66, RZ, RZ, R51 ;  /* 0x000000ffff427224 */ /* 0x000fe200078e0033 */
[----:B------:R-:W-:Y:S01]  /*562c0*/  LOP3.LUT R51, RZ, R48, RZ, 0x33, !PT ;  /* 0x00000030ff337212 */ /* 0x000fe200078e33ff */
[----:B------:R-:W-:-:S04]  /*562d0*/  IMAD.WIDE.U32 R68, R48, R12, RZ ;  /* 0x0000000c30447225 */ /* 0x000fc800078e00ff */
[----:B------:R-:W-:-:S04]  /*562e0*/  IMAD.WIDE.U32 R40, R88, R80, RZ ;  /* 0x0000005058287225 */ /* 0x000fc800078e00ff */
[----:B------:R-:W-:Y:S02]  /*562f0*/  IMAD.IADD R93, R59, 0x1, R38 ;  /* 0x000000013b5d7824 */ /* 0x000fe400078e0226 */
[----:B------:R-:W-:-:S04]  /*56300*/  IMAD.WIDE.U32.X R66, R47, R52, R66, P1 ;  /* 0x000000342f427225 */ /* 0x000fc800008e0442 */
[----:B------:R-:W-:-:S04]  /*56310*/  IMAD.WIDE.U32 R38, R45, R81, RZ ;  /* 0x000000512d267225 */ /* 0x000fc800078e00ff */
[----:B------:R-:W-:-:S04]  /*56320*/  IMAD.WIDE.U32 R94, P1, R45, R52, R94 ;  /* 0x000000342d5e7225 */ /* 0x000fc8000782005e */
[----:B------:R-:W-:Y:S01]  /*56330*/  IMAD.WIDE.U32 R102, R68, R10, RZ ;  /* 0x0000000a44667225 */ /* 0x000fe200078e00ff */
[----:B------:R-:W-:-:S03]  /*56340*/  IADD3 RZ, P6, PT, R94, R39, RZ ;  /* 0x000000275eff7210 */ /* 0x000fc60007fde0ff */
[----:B------:R-:W-:Y:S02]  /*56350*/  IMAD R46, R89, R12, RZ ;  /* 0x0000000c592e7224 */ /* 0x000fe400078e02ff */
[----:B------:R-:W-:-:S04]  /*56360*/  IMAD.WIDE.U32 R40, P0, R45, R47, R40 ;  /* 0x0000002f2d287225 */ /* 0x000fc80007800028 */
[----:B------:R-:W-:Y:S01]  /*56370*/  IMAD.X R49, RZ, RZ, RZ, P1 ;  /* 0x000000ffff317224 */ /* 0x000fe200008e06ff */
[----:B------:R-:W-:Y:S01]  /*56380*/  ISETP.GT.U32.AND P1, PT, R102, R51, PT ;  /* 0x000000336600720c */ /* 0x000fe20003f24070 */
[----:B------:R-:W-:Y:S02]  /*56390*/  IMAD R107, R48, R13, R46 ;  /* 0x0000000d306b7224 */ /* 0x000fe400078e022e */
[----:B------:R-:W-:Y:S02]  /*563a0*/  IMAD.IADD R85, R61, 0x1, R50 ;  /* 0x000000013d557824 */ /* 0x000fe400078e0232 */
[----:B------:R-:W-:Y:S02]  /*563b0*/  IMAD.MOV.U32 R48, RZ, RZ, R95 ;  /* 0x000000ffff307224 */ /* 0x000fe400078e005f */
[----:B------:R-:W-:-:S04]  /*563c0*/  IMAD.WIDE.U32 R50, R45, R80, RZ ;  /* 0x000000502d327225 */ /* 0x000fc800078e00ff */
[----:B------:R-:W-:Y:S01]  /*563d0*/  IMAD.X R105, RZ, RZ, RZ, P0 ;  /* 0x000000ffff697224 */ /* 0x000fe200000e06ff */
[----:B------:R-:W-:Y:S01]  /*563e0*/  IADD3 R97, P0, PT, R97, R42, RZ ;  /* 0x0000002a61617210 */ /* 0x000fe20007f1e0ff */
[----:B------:R-:W-:Y:S02]  /*563f0*/  IMAD.MOV.U32 R72, RZ, RZ, R55 ;  /* 0x000000ffff487224 */ /* 0x000fe400078e0037 */
[----:B------:R-:W-:-:S04]  /*56400*/  IMAD.WIDE.U32.X R52, R88, R52, R48, P6 ;  /* 0x0000003458347225 */ /* 0x000fc800030e0430 */
[----:B------:R-:W-:Y:S01]  /*56410*/  IMAD.WIDE.U32.X R72, R47, R47, R72, P5 ;  /* 0x0000002f2f487225 */ /* 0x000fe200028e0448 */
[----:B------:R-:W-:-:S03]  /*56420*/  IADD3 RZ, P5, PT, R40, R51, RZ ;  /* 0x0000003328ff7210 */ /* 0x000fc60007fbe0ff */
[----:B------:R-:W-:Y:S01]  /*56430*/  IMAD.WIDE.U32.X R48, R88, R47, R100, P4 ;  /* 0x0000002f58307225 */ /* 0x000fe200020e0464 */
[----:B------:R-:W-:-:S03]  /*56440*/  IADD3 R102, P4, PT, R97, R78, RZ ;  /* 0x0000004e61667210 */ /* 0x000fc60007f9e0ff */
[----:B------:R-:W-:Y:S02]  /*56450*/  IMAD.IADD R95, R69, 0x1, R107 ;  /* 0x00000001455f7824 */ /* 0x000fe400078e026b */
[----:B------:R-:W-:Y:S02]  /*56460*/  IMAD.IADD R96, R79, 0x1, R96 ;  /* 0x000000014f607824 */ /* 0x000fe400078e0260 */
[----:B------:R-:W-:Y:S02]  /*56470*/  IMAD.MOV.U32 R104, RZ, RZ, R41 ;  /* 0x000000ffff687224 */ /* 0x000fe400078e0029 */
[----:B------:R-:W-:Y:S01]  /*56480*/  IMAD.X R107, RZ, RZ, R43, P0 ;  /* 0x000000ffff6b7224 */ /* 0x000fe200000e062b */
[----:B------:R-:W-:Y:S01]  /*56490*/  ISETP.GE.U32.AND P0, PT, R97, R42, PT ;  /* 0x0000002a6100720c */ /* 0x000fe20003f06070 */
[----:B------:R-:W-:Y:S01]  /*564a0*/  IMAD.WIDE.U32.X R46, R88, R47, R104, P5 ;  /* 0x0000002f582e7225 */ /* 0x000fe200028e0468 */
[----:B------:R-:W-:Y:S02]  /*564b0*/  ISETP.GE.U32.AND P5, PT, R102, R97, PT ;  /* 0x000000616600720c */ /* 0x000fe40003fa6070 */
[----:B------:R-:W-:Y:S01]  /*564c0*/  ISETP.GE.U32.AND.EX P0, PT, R107, R43, PT, P0 ;  /* 0x0000002b6b00720c */ /* 0x000fe20003f06100 */
[----:B------:R-:W-:-:S02]  /*564d0*/  IMAD.X R108, R96, 0x1, R107, P4 ;  /* 0x00000001606c7824 */ /* 0x000fc400020e066b */
[----:B------:R-:W-:Y:S01]  /*564e0*/  IMAD.X R43, RZ, RZ, RZ, P2 ;  /* 0x000000ffff2b7224 */ /* 0x000fe200010e06ff */
[----:B------:R-:W-:Y:S01]  /*564f0*/  SEL R97, RZ, 0x1, P0 ;  /* 0x00000001ff617807 */ /* 0x000fe20000000000 */
[----:B------:R-:W-:Y:S01]  /*56500*/  IMAD.MOV.U32 R42, RZ, RZ, R37 ;  /* 0x000000ffff2a7224 */ /* 0x000fe200078e0025 */
[----:B------:R-:W-:Y:S01]  /*56510*/  ISETP.GE.U32.AND.EX P2, PT, R108, R107, PT, P5 ;  /* 0x0000006b6c00720c */ /* 0x000fe20003f46150 */
[----:B------:R-:W-:-:S04]  /*56520*/  IMAD.WIDE.U32 R104, R95, R10, RZ ;  /* 0x0000000a5f687225 */ /* 0x000fc800078e00ff */
[----:B------:R-:W-:Y:S01]  /*56530*/  IMAD.WIDE.U32 R100, R81, R92, R98 ;  /* 0x0000005c51647225 */ /* 0x000fe200078e0062 */
[----:B------:R-:W-:-:S03]  /*56540*/  SEL R92, RZ, 0x1, P2 ;  /* 0x00000001ff5c7807 */ /* 0x000fc60001000000 */
[----:B------:R-:W-:Y:S01]  /*56550*/  IMAD.WIDE.U32.X R42, R88, R88, R42, P3 ;  /* 0x00000058582a7225 */ /* 0x000fe200018e042a */
[----:B------:R-:W-:Y:S02]  /*56560*/  IADD3 R97, P3, PT, R97, R86, RZ ;  /* 0x0000005661617210 */ /* 0x000fe40007f7e0ff */
[----:B------:R-:W-:Y:S01]  /*56570*/  LOP3.LUT R88, RZ, R89, RZ, 0x33, !PT ;  /* 0x00000059ff587212 */ /* 0x000fe200078e33ff */
[----:B------:R-:W-:Y:S01]  /*56580*/  IMAD.WIDE.U32 R104, P4, R68, R11, R104 ;  /* 0x0000000b44687225 */ /* 0x000fe20007880068 */
[----:B------:R-:W-:Y:S02]  /*56590*/  IADD3 R92, P5, PT, R97, R92, RZ ;  /* 0x0000005c615c7210 */ /* 0x000fe40007fbe0ff */
[----:B------:R-:W-:Y:S01]  /*565a0*/  ISETP.GE.U32.AND P2, PT, R100, R98, PT ;  /* 0x000000626400720c */ /* 0x000fe20003f46070 */
[----:B------:R-:W-:Y:S01]  /*565b0*/  IMAD.X R107, RZ, RZ, R87, P3 ;  /* 0x000000ffff6b7224 */ /* 0x000fe200018e0657 */
[----:B------:R-:W-:Y:S01]  /*565c0*/  IADD3 R103, P0, PT, R103, R104, RZ ;  /* 0x0000006867677210 */ /* 0x000fe20007f1e0ff */
[----:B------:R-:W-:Y:S01]  /*565d0*/  IMAD.IADD R111, R84, 0x1, R101 ;  /* 0x00000001546f7824 */ /* 0x000fe200078e0265 */
[----:B------:R-:W-:Y:S01]  /*565e0*/  ISETP.LT.U32.AND P3, PT, R97, R86, PT ;  /* 0x000000566100720c */ /* 0x000fe20003f61070 */
[----:B------:R-:W-:Y:S01]  /*565f0*/  IMAD.X R89, RZ, RZ, RZ, P4 ;  /* 0x000000ffff597224 */ /* 0x000fe200020e06ff */
[C---:B------:R-:W-:Y:S01]  /*56600*/  ISETP.GE.U32.AND P4, PT, R92.reuse, R97, PT ;  /* 0x000000615c00720c */ /* 0x040fe20003f86070 */
[----:B------:R-:W-:Y:S01]  /*56610*/  IMAD.X R84, RZ, RZ, R107, P5 ;  /* 0x000000ffff547224 */ /* 0x000fe200028e066b */
[----:B------:R-:W-:Y:S01]  /*56620*/  ISETP.GT.U32.AND.EX P1, PT, R103, R88, PT, P1 ;  /* 0x000000586700720c */ /* 0x000fe20003f24110 */
[----:B------:R-:W-:Y:S01]  /*56630*/  IMAD.MOV.U32 R88, RZ, RZ, R105 ;  /* 0x000000ffff587224 */ /* 0x000fe200078e0069 */
[----:B------:R-:W-:Y:S01]  /*56640*/  IADD3 R101, P5, PT, R92, R58, RZ ;  /* 0x0000003a5c657210 */ /* 0x000fe20007fbe0ff */
[----:B------:R-:W-:Y:S01]  /*56650*/  IMAD.WIDE.U32 R104, R95, R8, RZ ;  /* 0x000000085f687225 */ /* 0x000fe200078e00ff */
[----:B------:R-:W-:-:S02]  /*56660*/  ISETP.GE.U32.AND.EX P4, PT, R84, R107, PT, P4 ;  /* 0x0000006b5400720c */ /* 0x000fc40003f86140 */
[----:B------:R-:W-:Y:S01]  /*56670*/  ISETP.GE.U32.AND.EX P2, PT, R111, R99, PT, P2 ;  /* 0x000000636f00720c */ /* 0x000fe20003f46120 */
[----:B------:R-:W-:Y:S01]  /*56680*/  IMAD.WIDE.U32.X R88, R95, R11, R88, P0 ;  /* 0x0000000b5f587225 */ /* 0x000fe200000e0458 */
[----:B------:R-:W-:Y:S02]  /*56690*/  ISETP.GE.U32.AND P0, PT, R101, R92, PT ;  /* 0x0000005c6500720c */ /* 0x000fe40003f06070 */
[----:B------:R-:W-:Y:S01]  /*566a0*/  ISETP.LT.U32.OR.EX P3, PT, R107, R87, !P4, P3 ;  /* 0x000000576b00720c */ /* 0x000fe20006761530 */
[----:B------:R-:W-:Y:S01]  /*566b0*/  IMAD.X R103, R93, 0x1, R84, P5 ;  /* 0x000000015d677824 */ /* 0x000fe200028e0654 */
[----:B------:R-:W-:Y:S01]  /*566c0*/  IADD3 R107, P6, PT, R102, R90, RZ ;  /* 0x0000005a666b7210 */ /* 0x000fe20007fde0ff */
[----:B------:R-:W-:Y:S01]  /*566d0*/  IMAD.IADD R94, R39, 0x1, R94 ;  /* 0x00000001275e7824 */ /* 0x000fe200078e025e */
[----:B------:R-:W-:Y:S02]  /*566e0*/  SEL R99, RZ, 0x1, !P3 ;  /* 0x00000001ff637807 */ /* 0x000fe40005800000 */
[----:B------:R-:W-:Y:S01]  /*566f0*/  ISETP.GE.U32.AND.EX P0, PT, R103, R84, PT, P0 ;  /* 0x000000546700720c */ /* 0x000fe20003f06100 */
[----:B------:R-:W-:Y:S01]  /*56700*/  IMAD.X R109, R108, 0x1, R91, P6 ;  /* 0x000000016c6d7824 */ /* 0x000fe200030e065b */
[----:B------:R-:W-:-:S02]  /*56710*/  IADD3 R84, P5, PT, R99, R82, RZ ;  /* 0x0000005263547210 */ /* 0x000fc40007fbe0ff */
[----:B------:R-:W-:Y:S02]  /*56720*/  SEL R97, RZ, 0x1, P0 ;  /* 0x00000001ff617807 */ /* 0x000fe40000000000 */
[----:B------:R-:W-:Y:S01]  /*56730*/  IADD3 R87, P4, PT, R100, R88, RZ ;  /* 0x0000005864577210 */ /* 0x000fe20007f9e0ff */
[----:B------:R-:W-:Y:S01]  /*56740*/  IMAD.X R86, RZ, RZ, R83, P5 ;  /* 0x000000ffff567224 */ /* 0x000fe200028e0653 */
[----:B------:R-:W-:Y:S02]  /*56750*/  SEL R98, RZ, 0x1, !P1 ;  /* 0x00000001ff627807 */ /* 0x000fe40004800000 */
[----:B------:R-:W-:Y:S01]  /*56760*/  IADD3 R97, P1, PT, R84, R97, RZ ;  /* 0x0000006154617210 */ /* 0x000fe20007f3e0ff */
[----:B------:R-:W-:Y:S01]  /*56770*/  IMAD.X R89, R111, 0x1, R89, P4 ;  /* 0x000000016f597824 */ /* 0x000fe200020e0659 */
[----:B------:R-:W-:Y:S02]  /*56780*/  IADD3 R98, P6, PT, R87, R98, RZ ;  /* 0x0000006257627210 */ /* 0x000fe40007fde0ff */
[----:B------:R-:W-:Y:S01]  /*56790*/  ISETP.GE.U32.AND P4, PT, R97, R84, PT ;  /* 0x000000546100720c */ /* 0x000fe20003f86070 */
[----:B------:R-:W-:Y:S01]  /*567a0*/  IMAD.X R91, RZ, RZ, R86, P1 ;  /* 0x000000ffff5b7224 */ /* 0x000fe200008e0656 */
[----:B------:R-:W-:Y:S01]  /*567b0*/  SEL R88, RZ, 0x1, P2 ;  /* 0x00000001ff587807 */ /* 0x000fe20001000000 */
[----:B------:R-:W-:Y:S01]  /*567c0*/  IMAD.X R99, RZ, RZ, R89, P6 ;  /* 0x000000ffff637224 */ /* 0x000fe200030e0659 */
[----:B------:R-:W-:Y:S01]  /*567d0*/  ISETP.GE.U32.AND P5, PT, R98, R87, PT ;  /* 0x000000576200720c */ /* 0x000fe20003fa6070 */
[----:B------:R-:W-:Y:S01]  /*567e0*/  IMAD.WIDE.U32 R104, P6, R68, R9, R104 ;  /* 0x0000000944687225 */ /* 0x000fe200078c0068 */
[----:B------:R-:W-:-:S02]  /*567f0*/  ISETP.GE.U32.AND.EX P2, PT, R91, R86, PT, P4 ;  /* 0x000000565b00720c */ /* 0x000fc40003f46140 */
[----:B------:R-:W-:Y:S02]  /*56800*/  ISETP.LT.U32.AND P3, PT, R87, R100, PT ;  /* 0x000000645700720c */ /* 0x000fe40003f61070 */
[----:B------:R-:W-:Y:S02]  /*56810*/  IADD3 R88, P4, PT, R107, R88, RZ ;  /* 0x000000586b587210 */ /* 0x000fe40007f9e0ff */
[----:B------:R-:W-:Y:S02]  /*56820*/  ISETP.GE.U32.AND.EX P5, PT, R99, R89, PT, P5 ;  /* 0x000000596300720c */ /* 0x000fe40003fa6150 */
[----:B------:R-:W-:Y:S01]  /*56830*/  ISETP.LT.U32.AND P1, PT, R84, R82, PT ;  /* 0x000000525400720c */ /* 0x000fe20003f21070 */
[----:B------:R-:W-:Y:S01]  /*56840*/  IMAD.MOV.U32 R84, RZ, RZ, RZ ;  /* 0x000000ffff547224 */ /* 0x000fe200078e00ff */
[----:B------:R-:W-:Y:S01]  /*56850*/  ISETP.LT.U32.OR.EX P3, PT, R89, R111, !P5, P3 ;  /* 0x0000006f5900720c */ /* 0x000fe20006f61530 */
[----:B------:R-:W-:Y:S01]  /*56860*/  IMAD.X R89, RZ, RZ, R109, P4 ;  /* 0x000000ffff597224 */ /* 0x000fe200020e066d */
[----:B------:R-:W-:Y:S01]  /*56870*/  ISETP.LT.U32.OR.EX P1, PT, R86, R83, !P2, P1 ;  /* 0x000000535600720c */ /* 0x000fe20005721510 */
[----:B------:R-:W-:Y:S01]  /*56880*/  IMAD.WIDE.U32 R82, R95, R6, RZ ;  /* 0x000000065f527225 */ /* 0x000fe200078e00ff */
[----:B------:R-:W-:-:S02]  /*56890*/  ISETP.GE.U32.AND P0, PT, R107, R102, PT ;  /* 0x000000666b00720c */ /* 0x000fc40003f06070 */
[----:B------:R-:W-:Y:S01]  /*568a0*/  ISETP.GE.U32.AND P2, PT, R88, R107, PT ;  /* 0x0000006b5800720c */ /* 0x000fe20003f46070 */
[C---:B------:R-:W-:Y:S01]  /*568b0*/  IMAD.WIDE.U32 R86, R68.reuse, R8, RZ ;  /* 0x0000000844567225 */ /* 0x040fe200078e00ff */
[----:B------:R-:W-:Y:S02]  /*568c0*/  ISETP.GE.U32.AND.EX P0, PT, R109, R108, PT, P0 ;  /* 0x0000006c6d00720c */ /* 0x000fe40003f06100 */
[----:B------:R-:W-:Y:S01]  /*568d0*/  ISETP.GE.U32.AND.EX P2, PT, R89, R109, PT, P2 ;  /* 0x0000006d5900720c */ /* 0x000fe20003f46120 */
[C---:B------:R-:W-:Y:S01]  /*568e0*/  IMAD.WIDE.U32 R106, R68.reuse, R6, RZ ;  /* 0x00000006446a7225 */ /* 0x040fe200078e00ff */
[----:B------:R-:W-:Y:S02]  /*568f0*/  IADD3 RZ, P4, PT, R87, R104, RZ ;  /* 0x0000006857ff7210 */ /* 0x000fe40007f9e0ff */
[----:B------:R-:W-:Y:S01]  /*56900*/  SEL R87, RZ, 0x1, !P3 ;  /* 0x00000001ff577807 */ /* 0x000fe20005800000 */
[----:B------:R-:W-:Y:S01]  /*56910*/  IMAD.WIDE.U32 R82, P5, R68, R7, R82 ;  /* 0x0000000744527225 */ /* 0x000fe200078a0052 */
[----:B------:R-:W-:-:S03]  /*56920*/  SEL R90, RZ, 0x1, !P1 ;  /* 0x00000001ff5a7807 */ /* 0x000fc60004800000 */
[----:B------:R-:W-:Y:S01]  /*56930*/  IMAD.X R109, RZ, RZ, RZ, P6 ;  /* 0x000000ffff6d7224 */ /* 0x000fe200030e06ff */
[----:B------:R-:W-:Y:S01]  /*56940*/  IADD3 RZ, P3, PT, R107, R82, RZ ;  /* 0x000000526bff7210 */ /* 0x000fe20007f7e0ff */
[----:B------:R-:W-:Y:S02]  /*56950*/  IMAD.WIDE.U32 R106, R68, R8, R98 ;  /* 0x00000008446a7225 */ /* 0x000fe400078e0062 */
        /* <DEDUP_REMOVED lines=16> */
.L_x_371:
[----:B------:R-:W-:Y:S05]  /*56a60*/  BSYNC.RECONVERGENT B4 ;  /* 0x0000000000047941 */ /* 0x000fea0003800200 */
.L_x_370:
[----:B------:R-:W-:Y:S01]  /*56a70*/  IADD3 R111, P0, PT, R87, R106, RZ ;  /* 0x0000006a576f7210 */ /* 0x000fe20007f1e0ff */
[----:B------:R-:W-:Y:S01]  /*56a80*/  IMAD.IADD R59, R104, 0x1, R107 ;  /* 0x00000001683b7824 */ /* 0x000fe200078e026b */
[----:B------:R-:W-:Y:S01]  /*56a90*/  ISETP.LT.U32.AND P1, PT, R106, R98, PT ;  /* 0x000000626a00720c */ /* 0x000fe20003f21070 */
[----:B------:R-:W-:Y:S01]  /*56aa0*/  IMAD.WIDE.U32 R86, R81, R81, R88 ;  /* 0x0000005151567225 */ /* 0x000fe200078e0058 */
[----:B------:R-:W-:Y:S01]  /*56ab0*/  ISETP.GE.U32.AND P2, PT, R111, R106, PT ;  /* 0x0000006a6f00720c */ /* 0x000fe20003f46070 */
[----:B------:R-:W-:Y:S02]  /*56ac0*/  BSSY.RECONVERGENT B4, `(.L_x_372) ;  /* 0x0000099000047945 */ /* 0x000fe40003800200 */
[----:B------:R-:W-:Y:S01]  /*56ad0*/  IMAD.X R61, RZ, RZ, R59, P0 ;  /* 0x000000ffff3d7224 */ /* 0x000fe200000e063b */
[----:B------:R-:W-:Y:S01]  /*56ae0*/  ISETP.GE.U32.AND P0, PT, R86, R88, PT ;  /* 0x000000585600720c */ /* 0x000fe20003f06070 */
[----:B------:R-:W-:Y:S02]  /*56af0*/  IMAD.MOV.U32 R104, RZ, RZ, R105 ;  /* 0x000000ffff687224 */ /* 0x000fe400078e0069 */
[----:B------:R-:W-:Y:S01]  /*56b00*/  IMAD.MOV.U32 R105, RZ, RZ, R109 ;  /* 0x000000ffff697224 */ /* 0x000fe200078e006d */
[----:B------:R-:W-:Y:S01]  /*56b10*/  ISETP.GE.U32.AND.EX P2, PT, R61, R59, PT, P2 ;  /* 0x0000003b3d00720c */ /* 0x000fe20003f46120 */
[----:B------:R-:W-:Y:S01]  /*56b20*/  IMAD.IADD R81, R76, 0x1, R87 ;  /* 0x000000014c517824 */ /* 0x000fe200078e0257 */
[----:B------:R-:W-:Y:S01]  /*56b30*/  IADD3 R109, P6, PT, R78, R86, RZ ;  /* 0x000000564e6d7210 */ /* 0x000fe20007fde0ff */
[----:B------:R-:W-:Y:S01]  /*56b40*/  IMAD.WIDE.U32.X R76, R95, R9, R104, P4 ;  /* 0x000000095f4c7225 */ /* 0x000fe200020e0468 */
[----:B------:R-:W-:-:S02]  /*56b50*/  ISETP.LT.U32.OR.EX P1, PT, R59, R99, !P2, P1 ;  /* 0x000000633b00720c */ /* 0x000fc40005721510 */
        /* <DEDUP_REMOVED lines=8> */
[----:B------:R-:W-:Y:S02]  /*56be0*/  IMAD.X R77, RZ, RZ, RZ, P5 ;  /* 0x000000ffff4d7224 */ /* 0x000fe400028e06ff */
[----:B------:R-:W-:Y:S01]  /*56bf0*/  IMAD.X R92, R103, 0x1, R75, P1 ;  /* 0x00000001675c7824 */ /* 0x000fe200008e064b */
[----:B------:R-:W-:Y:S01]  /*56c00*/  SEL R75, RZ, 0x1, P0 ;  /* 0x00000001ff4b7807 */ /* 0x000fe20000000000 */
[----:B------:R-:W-:Y:S01]  /*56c10*/  IMAD.X R89, RZ, RZ, R87, P6 ;  /* 0x000000ffff597224 */ /* 0x000fe200030e0657 */
[----:B------:R-:W-:Y:S01]  /*56c20*/  ISETP.GE.U32.AND P1, PT, R88, R59, PT ;  /* 0x0000003b5800720c */ /* 0x000fe20003f26070 */
[----:B------:R-:W-:Y:S01]  /*56c30*/  IMAD.WIDE.U32 R98, R68, R4, RZ ;  /* 0x0000000444627225 */ /* 0x000fe200078e00ff */
[----:B------:R-:W-:-:S02]  /*56c40*/  IADD3 R105, P5, PT, R74, R75, RZ ;  /* 0x0000004b4a697210 */ /* 0x000fc40007fbe0ff */
[----:B------:R-:W-:Y:S01]  /*56c50*/  ISETP.LT.U32.AND P0, PT, R59, R109, PT ;  /* 0x0000006d3b00720c */ /* 0x000fe20003f01070 */
[----:B------:R-:W-:Y:S01]  /*56c60*/  IMAD.WIDE.U32 R78, P2, R68, R5, R106 ;  /* 0x00000005444e7225 */ /* 0x000fe2000784006a */
[----:B------:R-:W-:-:S03]  /*56c70*/  ISETP.GE.U32.AND.EX P1, PT, R89, R87, PT, P1 ;  /* 0x000000575900720c */ /* 0x000fc60003f26110 */
[----:B------:R-:W-:Y:S01]  /*56c80*/  IMAD.X R100, RZ, RZ, R92, P5 ;  /* 0x000000ffff647224 */ /* 0x000fe200028e065c */
[----:B------:R-:W-:Y:S01]  /*56c90*/  ISETP.GE.U32.AND P5, PT, R105, R74, PT ;  /* 0x0000004a6900720c */ /* 0x000fe20003fa6070 */
[----:B------:R-:W-:Y:S01]  /*56ca0*/  IMAD.MOV.U32 R76, RZ, RZ, R83 ;  /* 0x000000ffff4c7224 */ /* 0x000fe200078e0053 */
[----:B------:R-:W-:Y:S02]  /*56cb0*/  ISETP.LT.U32.OR.EX P0, PT, R87, R102, !P1, P0 ;  /* 0x000000665700720c */ /* 0x000fe40004f01500 */
[----:B------:R-:W-:Y:S01]  /*56cc0*/  IADD3 RZ, P4, PT, R99, R78, RZ ;  /* 0x0000004e63ff7210 */ /* 0x000fe20007f9e0ff */
[----:B------:R-:W-:Y:S01]  /*56cd0*/  IMAD.WIDE.U32 R98, R68, R6, R88 ;  /* 0x0000000644627225 */ /* 0x000fe200078e0058 */
[----:B------:R-:W-:Y:S02]  /*56ce0*/  ISETP.GE.U32.AND P1, PT, R74, R101, PT ;  /* 0x000000654a00720c */ /* 0x000fe40003f26070 */
[----:B------:R-:W-:Y:S01]  /*56cf0*/  ISETP.GE.U32.AND.EX P5, PT, R100, R92, PT, P5 ;  /* 0x0000005c6400720c */ /* 0x000fe20003fa6150 */
[----:B------:R-:W-:Y:S01]  /*56d00*/  IMAD.IADD R87, R82, 0x1, R99 ;  /* 0x0000000152577824 */ /* 0x000fe200078e0263 */
[----:B------:R-:W-:Y:S01]  /*56d10*/  SEL R59, RZ, 0x1, !P0 ;  /* 0x00000001ff3b7807 */ /* 0x000fe20004000000 */
[----:B------:R-:W-:Y:S01]  /*56d20*/  IMAD R82, R61, R12, RZ ;  /* 0x0000000c3d527224 */ /* 0x000fe200078e02ff */
[----:B------:R-:W-:Y:S01]  /*56d30*/  ISETP.GE.U32.AND.EX P1, PT, R92, R103, P5, P1 ;  /* 0x000000675c00720c */ /* 0x000fe20002f26110 */
[----:B------:R-:W-:Y:S01]  /*56d40*/  IMAD.X R99, RZ, RZ, RZ, P2 ;  /* 0x000000ffff637224 */ /* 0x000fe200010e06ff */
[----:B------:R-:W-:Y:S01]  /*56d50*/  IADD3 R107, P5, PT, R59, R98, RZ ;  /* 0x000000623b6b7210 */ /* 0x000fe20007fbe0ff */
[----:B------:R-:W-:Y:S01]  /*56d60*/  IMAD.WIDE.U32 R74, R111, R12, RZ ;  /* 0x0000000c6f4a7225 */ /* 0x000fe200078e00ff */
[----:B------:R-:W-:-:S02]  /*56d70*/  ISETP.LT.U32.AND P0, PT, R98, R88, PT ;  /* 0x000000586200720c */ /* 0x000fc40003f01070 */
[----:B------:R-:W-:Y:S01]  /*56d80*/  ISETP.GE.U32.AND P2, PT, R107, R98, PT ;  /* 0x000000626b00720c */ /* 0x000fe20003f46070 */
[----:B------:R-:W-:Y:S02]  /*56d90*/  IMAD.X R104, RZ, RZ, R87, P5 ;  /* 0x000000ffff687224 */ /* 0x000fe400028e0657 */
[----:B------:R-:W-:Y:S02]  /*56da0*/  IMAD.MOV.U32 R98, RZ, RZ, R79 ;  /* 0x000000ffff627224 */ /* 0x000fe400078e004f */
[----:B------:R-:W-:Y:S02]  /*56db0*/  IMAD R59, R111, R13, R82 ;  /* 0x0000000d6f3b7224 */ /* 0x000fe400078e0252 */
[----:B------:R-:W-:Y:S01]  /*56dc0*/  IMAD.WIDE.U32.X R82, R95, R7, R76, P3 ;  /* 0x000000075f527225 */ /* 0x000fe200018e044c */
[----:B------:R-:W-:Y:S02]  /*56dd0*/  ISETP.GE.U32.AND.EX P3, PT, R104, R87, PT, P2 ;  /* 0x000000576800720c */ /* 0x000fe40003f66120 */
[----:B------:R-:W-:Y:S01]  /*56de0*/  ISETP.GE.U32.AND P2, PT, R109, R86, PT ;  /* 0x000000566d00720c */ /* 0x000fe20003f46070 */
[----:B------:R-:W-:Y:S01]  /*56df0*/  IMAD.WIDE.U32.X R76, R95, R5, R98, P4 ;  /* 0x000000055f4c7225 */ /* 0x000fe200020e0462 */
[----:B------:R-:W-:-:S02]  /*56e00*/  IADD3 R101, P4, PT, R105, R60, RZ ;  /* 0x0000003c69657210 */ /* 0x000fc40007f9e0ff */
[----:B------:R-:W-:Y:S01]  /*56e10*/  ISETP.LT.U32.OR.EX P0, PT, R87, R89, !P3, P0 ;  /* 0x000000595700720c */ /* 0x000fe20005f01500 */
[----:B------:R-:W-:Y:S01]  /*56e20*/  IMAD.IADD R59, R75, 0x1, R59 ;  /* 0x000000014b3b7824 */ /* 0x000fe200078e023b */
[----:B------:R-:W-:Y:S01]  /*56e30*/  IADD3 R88, P5, PT, R101, R62, RZ ;  /* 0x0000003e65587210 */ /* 0x000fe20007fbe0ff */
[----:B------:R-:W-:Y:S01]  /*56e40*/  IMAD.X R103, R85, 0x1, R100, P4 ;  /* 0x0000000155677824 */ /* 0x000fe200020e0664 */
[----:B------:R-:W-:Y:S01]  /*56e50*/  @!P1 IADD3 R97, P6, PT, R97, 0x1, RZ ;  /* 0x0000000161619810 */ /* 0x000fe20007fde0ff */
[----:B------:R-:W-:Y:S01]  /*56e60*/  IMAD.WIDE.U32 R86, R59, R10, RZ ;  /* 0x0000000a3b567225 */ /* 0x000fe200078e00ff */
[----:B------:R-:W-:Y:S02]  /*56e70*/  ISETP.GE.U32.AND P3, PT, R101, R105, PT ;  /* 0x000000696500720c */ /* 0x000fe40003f66070 */
[----:B------:R-:W-:Y:S01]  /*56e80*/  IADD3 R92, P4, PT, R97, R64, RZ ;  /* 0x00000040615c7210 */ /* 0x000fe20007f9e0ff */
[C---:B------:R-:W-:Y:S01]  /*56e90*/  IMAD.X R96, R103.reuse, 0x1, R63, P5 ;  /* 0x0000000167607824 */ /* 0x040fe200028e063f */
[----:B------:R-:W-:Y:S01]  /*56ea0*/  ISETP.GE.U32.AND.EX P3, PT, R103, R100, PT, P3 ;  /* 0x000000646700720c */ /* 0x000fe20003f66130 */
[----:B------:R-:W-:Y:S01]  /*56eb0*/  IMAD.WIDE.U32 R86, P5, R74, R11, R86 ;  /* 0x0000000b4a567225 */ /* 0x000fe200078a0056 */
[----:B------:R-:W-:-:S02]  /*56ec0*/  LOP3.LUT R89, RZ, R111, RZ, 0x33, !PT ;  /* 0x0000006fff597212 */ /* 0x000fc400078e33ff */
[----:B------:R-:W-:Y:S01]  /*56ed0*/  SEL R99, RZ, 0x1, P3 ;  /* 0x00000001ff637807 */ /* 0x000fe20001800000 */
[----:B------:R-:W-:Y:S01]  /*56ee0*/  IMAD.WIDE.U32 R62, R74, R10, RZ ;  /* 0x0000000a4a3e7225 */ /* 0x000fe200078e00ff */
[----:B------:R-:W-:-:S03]  /*56ef0*/  ISETP.GE.U32.AND.EX P2, PT, R102, R81, PT, P2 ;  /* 0x000000516600720c */ /* 0x000fc60003f46120 */
[----:B------:R-:W-:Y:S01]  /*56f00*/  @!P1 IMAD.X R91, RZ, RZ, R91, P6 ;  /* 0x000000ffff5b9224 */ /* 0x000fe200030e065b */
[----:B------:R-:W-:Y:S01]  /*56f10*/  IADD3 R95, P3, PT, R63, R86, RZ ;  /* 0x000000563f5f7210 */ /* 0x000fe20007f7e0ff */
[----:B------:R-:W-:Y:S02]  /*56f20*/  IMAD.MOV.U32 R64, RZ, RZ, R87 ;  /* 0x000000ffff407224 */ /* 0x000fe400078e0057 */
[----:B------:R-:W-:Y:S01]  /*56f30*/  IMAD.X R98, R91, 0x1, R65, P4 ;  /* 0x000000015b627824 */ /* 0x000fe200020e0641 */
[----:B------:R-:W-:Y:S01]  /*56f40*/  @!P1 ISETP.NE.U32.AND P4, PT, R97, RZ, PT ;  /* 0x000000ff6100920c */ /* 0x000fe20003f85070 */
[----:B------:R-:W-:Y:S01]  /*56f50*/  IMAD.X R65, RZ, RZ, RZ, P5 ;  /* 0x000000ffff417224 */ /* 0x000fe200028e06ff */
[----:B------:R-:W-:Y:S02]  /*56f60*/  ISETP.GT.U32.AND P5, PT, R62, R89, PT ;  /* 0x000000593e00720c */ /* 0x000fe40003fa4070 */
[----:B------:R-:W-:Y:S01]  /*56f70*/  @!P1 ISETP.NE.AND.EX P6, PT, R91, RZ, PT, P4 ;  /* 0x000000ff5b00920c */ /* 0x000fe20003fc5340 */
[----:B------:R-:W-:Y:S01]  /*56f80*/  IMAD.WIDE.U32.X R62, R59, R11, R64, P3 ;  /* 0x0000000b3b3e7225 */ /* 0x000fe200018e0440 */
[----:B------:R-:W-:-:S02]  /*56f90*/  IADD3 R89, P4, PT, R92, R99, RZ ;  /* 0x000000635c597210 */ /* 0x000fc40007f9e0ff */
[----:B------:R-:W-:Y:S02]  /*56fa0*/  @!P1 SEL R87, RZ, 0x1, P6 ;  /* 0x00000001ff579807 */ /* 0x000fe40003000000 */
[----:B------:R-:W-:Y:S01]  /*56fb0*/  LOP3.LUT R64, RZ, R61, RZ, 0x33, !PT ;  /* 0x0000003dff407212 */ /* 0x000fe200078e33ff */
[----:B------:R-:W-:Y:S01]  /*56fc0*/  IMAD.X R65, RZ, RZ, R98, P4 ;  /* 0x000000ffff417224 */ /* 0x000fe200020e0662 */
[----:B------:R-:W-:Y:S02]  /*56fd0*/  IADD3 R61, P6, PT, R107, R62, RZ ;  /* 0x0000003e6b3d7210 */ /* 0x000fe40007fde0ff */
[----:B------:R-:W-:Y:S02]  /*56fe0*/  ISETP.GE.U32.AND P3, PT, R89, R92, PT ;  /* 0x0000005c5900720c */ /* 0x000fe40003f66070 */
[----:B------:R-:W-:Y:S01]  /*56ff0*/  ISETP.LT.U32.AND P4, PT, R92, R97, PT ;  /* 0x000000615c00720c */ /* 0x000fe20003f81070 */
[----:B------:R-:W-:Y:S01]  /*57000*/  IMAD.X R81, R104, 0x1, R63, P6 ;  /* 0x0000000168517824 */ /* 0x000fe200030e063f */
[----:B------:R-:W-:-:S02]  /*57010*/  ISETP.GE.U32.AND.EX P3, PT, R65, R98, PT, P3 ;  /* 0x000000624100720c */ /* 0x000fc40003f66130 */
[----:B------:R-:W-:Y:S02]  /*57020*/  SEL R63, RZ, 0x1, P2 ;  /* 0x00000001ff3f7807 */ /* 0x000fe40001000000 */
[----:B------:R-:W-:Y:S02]  /*57030*/  IADD3 R92, P2, PT, R89, R38, RZ ;  /* 0x00000026595c7210 */ /* 0x000fe40007f5e0ff */
[----:B------:R-:W-:Y:S02]  /*57040*/  ISETP.LT.U32.OR.EX P3, PT, R98, R91, !P3, P4 ;  /* 0x0000005b6200720c */ /* 0x000fe40005f61540 */
[----:B------:R-:W-:Y:S01]  /*57050*/  ISETP.GT.U32.AND.EX P5, PT, R95, R64, PT, P5 ;  /* 0x000000405f00720c */ /* 0x000fe20003fa4150 */
[----:B------:R-:W-:Y:S01]  /*57060*/  IMAD.X R95, R94, 0x1, R65, P2 ;  /* 0x000000015e5f7824 */ /* 0x000fe200010e0641 */
[----:B------:R-:W-:Y:S01]  /*57070*/  @!P1 IADD3 R90, P4, PT, R87, R90, RZ ;  /* 0x0000005a575a9210 */ /* 0x000fe20007f9e0ff */
[----:B------:R-:W-:Y:S01]  /*57080*/  IMAD.WIDE.U32 R86, R59, R8, RZ ;  /* 0x000000083b567225 */ /* 0x000fe200078e00ff */
[----:B------:R-:W-:-:S02]  /*57090*/  ISETP.GE.U32.AND P2, PT, R92, R89, PT ;  /* 0x000000595c00720c */ /* 0x000fc40003f46070 */
[----:B------:R-:W-:Y:S01]  /*570a0*/  SEL R89, RZ, 0x1, !P3 ;  /* 0x00000001ff597807 */ /* 0x000fe20005800000 */
[----:B------:R-:W-:Y:S01]  /*570b0*/  @!P1 IMAD.X R84, RZ, RZ, R84, P4 ;  /* 0x000000ffff549224 */ /* 0x000fe200020e0654 */
[----:B------:R-:W-:Y:S02]  /*570c0*/  IADD3 R99, P6, PT, R88, R63, RZ ;  /* 0x0000003f58637210 */ /* 0x000fe40007fde0ff */
[----:B------:R-:W-:Y:S02]  /*570d0*/  ISETP.GE.U32.AND.EX P2, PT, R95, R65, PT, P2 ;  /* 0x000000415f00720c */ /* 0x000fe40003f46120 */
[----:B------:R-:W-:Y:S01]  /*570e0*/  IADD3 R89, P1, PT, R90, R89, RZ ;  /* 0x000000595a597210 */ /* 0x000fe20007f3e0ff */
[----:B------:R-:W-:Y:S01]  /*570f0*/  IMAD.X R105, RZ, RZ, R96, P6 ;  /* 0x000000ffff697224 */ /* 0x000fe200030e0660 */
[----:B------:R-:W-:Y:S02]  /*57100*/  SEL R62, RZ, 0x1, !P5 ;  /* 0x00000001ff3e7807 */ /* 0x000fe40006800000 */
[----:B------:R-:W-:Y:S01]  /*57110*/  IADD3 R63, P3, PT, R99, R60, RZ ;  /* 0x0000003c633f7210 */ /* 0x000fe20007f7e0ff */
[----:B------:R-:W-:Y:S01]  /*57120*/  IMAD.X R97, RZ, RZ, R84, P1 ;  /* 0x000000ffff617224 */ /* 0x000fe200008e0654 */
[----:B------:R-:W-:-:S02]  /*57130*/  SEL R65, RZ, 0x1, P2 ;  /* 0x00000001ff417807 */ /* 0x000fc40001000000 */
[----:B------:R-:W-:Y:S02]  /*57140*/  IADD3 R64, P6, PT, R89, R70, RZ ;  /* 0x0000004659407210 */ /* 0x000fe40007fde0ff */
[----:B------:R-:W-:Y:S01]  /*57150*/  IADD3 R60, P4, PT, R61, R62, RZ ;  /* 0x0000003e3d3c7210 */ /* 0x000fe20007f9e0ff */
[----:B------:R-:W-:Y:S01]  /*57160*/  IMAD.X R62, R105, 0x1, R85, P3 ;  /* 0x00000001693e7824 */ /* 0x000fe200018e0655 */
[----:B------:R-:W-:Y:S01]  /*57170*/  IADD3 R84, P2, PT, R63, R58, RZ ;  /* 0x0000003a3f547210 */ /* 0x000fe20007f5e0ff */
[----:B------:R-:W-:Y:S01]  /*57180*/  IMAD.X R70, R97, 0x1, R71, P6 ;  /* 0x0000000161467824 */ /* 0x000fe200030e0647 */
[----:B------:R-:W-:Y:S01]  /*57190*/  IADD3 R85, P3, PT, R64, R65, RZ ;  /* 0x0000004140557210 */ /* 0x000fe20007f7e0ff */
[----:B------:R-:W-:Y:S01]  /*571a0*/  IMAD.WIDE.U32 R86, P6, R74, R9, R86 ;  /* 0x000000094a567225 */ /* 0x000fe200078c0056 */
[----:B------:R-:W-:Y:S02]  /*571b0*/  ISETP.LT.U32.AND P5, PT, R61, R107, PT ;  /* 0x0000006b3d00720c */ /* 0x000fe40003fa1070 */
[----:B------:R-:W-:Y:S01]  /*571c0*/  ISETP.GE.U32.AND P1, PT, R60, R61, PT ;  /* 0x0000003d3c00720c */ /* 0x000fe20003f26070 */
[----:B------:R-:W-:Y:S01]  /*571d0*/  IMAD.X R93, R62, 0x1, R93, P2 ;  /* 0x000000013e5d7824 */ /* 0x000fe200010e065d */
[----:B------:R-:W-:Y:S01]  /*571e0*/  IADD3 R91, P2, PT, R84, R82, RZ ;  /* 0x00000052545b7210 */ /* 0x000fe20007f5e0ff */
[----:B------:R-:W-:Y:S01]  /*571f0*/  IMAD.X R71, RZ, RZ, R70, P3 ;  /* 0x000000ffff477224 */ /* 0x000fe200018e0646 */
[----:B------:R-:W-:Y:S01]  /*57200*/  ISETP.GE.U32.AND P3, PT, R85, R64, PT ;  /* 0x000000405500720c */ /* 0x000fe20003f66070 */
[----:B------:R-:W-:Y:S01]  /*57210*/  IMAD.X R61, RZ, RZ, R81, P4 ;  /* 0x000000ffff3d7224 */ /* 0x000fe200020e0651 */
[----:B------:R-:W-:Y:S01]  /*57220*/  ISETP.GE.U32.AND P4, PT, R88, R101, PT ;  /* 0x000000655800720c */ /* 0x000fe20003f86070 */
[----:B------:R-:W-:Y:S01]  /*57230*/  IMAD.X R90, R93, 0x1, R83, P2 ;  /* 0x000000015d5a7824 */ /* 0x000fe200010e0653 */
[----:B------:R-:W-:Y:S01]  /*57240*/  ISETP.LT.U32.AND P2, PT, R64, R89, PT ;  /* 0x000000594000720c */ /* 0x000fe20003f41070 */
[----:B------:R-:W-:Y:S01]  /*57250*/  IMAD.WIDE.U32 R64, R74, R8, RZ ;  /* 0x000000084a407225 */ /* 0x000fe200078e00ff */
[----:B------:R-:W-:-:S02]  /*57260*/  ISETP.GE.U32.AND.EX P3, PT, R71, R70, PT, P3 ;  /* 0x000000464700720c */ /* 0x000fc40003f66130 */
[----:B------:R-:W-:Y:S01]  /*57270*/  ISETP.GE.U32.AND.EX P4, PT, R96, R103, PT, P4 ;  /* 0x000000676000720c */ /* 0x000fe20003f86140 */
[----:B------:R-:W-:Y:S01]  /*57280*/  IMAD.X R83, RZ, RZ, RZ, P6 ;  /* 0x000000ffff537224 */ /* 0x000fe200030e06ff */
[----:B------:R-:W-:Y:S01]  /*57290*/  ISETP.LT.U32.OR.EX P2, PT, R70, R97, !P3, P2 ;  /* 0x000000614600720c */ /* 0x000fe20005f41520 */
[----:B------:R-:W-:Y:S01]  /*572a0*/  IMAD.MOV.U32 R58, RZ, RZ, RZ ;  /* 0x000000ffff3a7224 */ /* 0x000fe200078e00ff */
[----:B------:R-:W-:Y:S01]  /*572b0*/  ISETP.GE.U32.AND P3, PT, R99, R88, PT ;  /* 0x000000586300720c */ /* 0x000fe20003f66070 */
[----:B------:R-:W-:Y:S01]  /*572c0*/  IMAD.MOV.U32 R82, RZ, RZ, R87 ;  /* 0x000000ffff527224 */ /* 0x000fe200078e0057 */
[----:B------:R-:W-:Y:S01]  /*572d0*/  ISETP.GE.U32.AND.EX P1, PT, R61, R81, PT, P1 ;  /* 0x000000513d00720c */ /* 0x000fe20003f26110 */
[----:B------:R-:W-:Y:S01]  /*572e0*/  IMAD.WIDE.U32 R88, R74, R8, R60 ;  /* 0x000000084a587225 */ /* 0x000fe200078e003c */
[----:B------:R-:W-:Y:S02]  /*572f0*/  ISETP.GE.U32.AND.EX P3, PT, R105, R96, PT, P3 ;  /* 0x000000606900720c */ /* 0x000fe40003f66130 */
[----:B------:R-:W-:-:S02]  /*57300*/  ISETP.LT.U32.OR.EX P1, PT, R81, R104, !P1, P5 ;  /* 0x000000685100720c */ /* 0x000fc40004f21550 */
[----:B------:R-:W-:Y:S02]  /*57310*/  IADD3 RZ, P5, PT, R65, R86, RZ ;  /* 0x0000005641ff7210 */ /* 0x000fe40007fbe0ff */
[----:B------:R-:W-:Y:S02]  /*57320*/  SEL R64, RZ, 0x1, !P0 ;  /* 0x00000001ff407807 */ /* 0x000fe40004000000 */
[----:B------:R-:W-:Y:S02]  /*57330*/  ISETP.GE.U32.AND P6, PT, R63, R99, PT ;  /* 0x000000633f00720c */ /* 0x000fe40003fc6070 */
        /* <DEDUP_REMOVED lines=17> */
.L_x_373:
[----:B------:R-:W-:Y:S05]  /*57450*/  BSYNC.RECONVERGENT B4 ;  /* 0x0000000000047941 */ /* 0x000fea0003800200 */
.L_x_372:
        /* <DEDUP_REMOVED lines=25> */
[----:B------:R-:W-:Y:S02]  /*575f0*/  ISETP.GE.U32.AND.EX P0, PT, R55, R95, P3, P0 ;  /* 0x0000005f3700720c */ /* 0x000fe40001f06100 */
[----:B------:R-:W-:Y:S02]  /*57600*/  IADD3 R55, P3, PT, R39, R68, RZ ;  /* 0x0000004427377210 */ /* 0x000fe40007f7e0ff */
[----:B------:R-:W-:Y:S02]  /*57610*/  ISETP.LT.U32.AND P2, PT, R88, R60, PT ;  /* 0x0000003c5800720c */ /* 0x000fe40003f41070 */
[----:B------:R-:W-:Y:S01]  /*57620*/  ISETP.GE.U32.AND P1, PT, R91, R88, PT ;  /* 0x000000585b00720c */ /* 0x000fe20003f26070 */
[----:B------:R-:W-:Y:S01]  /*57630*/  IMAD.X R88, RZ, RZ, R87, P4 ;  /* 0x000000ffff587224 */ /* 0x000fe200020e0657 */
[C---:B------:R-:W-:Y:S01]  /*57640*/  ISETP.GE.U32.AND P4, PT, R55.reuse, R68, PT ;  /* 0x000000443700720c */ /* 0x040fe20003f86070 */
[----:B------:R-:W-:Y:S01]  /*57650*/  IMAD.X R82, RZ, RZ, R41, P3 ;  /* 0x000000ffff527224 */ /* 0x000fe200018e0629 */
[----:B------:R-:W-:-:S02]  /*57660*/  IADD3 R39, P3, PT, R55, R78, RZ ;  /* 0x0000004e37277210 */ /* 0x000fc40007f7e0ff */
[----:B------:R-:W-:Y:S02]  /*57670*/  ISETP.GE.U32.AND.EX P1, PT, R88, R87, PT, P1 ;  /* 0x000000575800720c */ /* 0x000fe40003f26110 */
[----:B------:R-:W-:Y:S01]  /*57680*/  @!P0 IADD3 R85, P5, PT, R85, 0x1, RZ ;  /* 0x0000000155558810 */ /* 0x000fe20007fbe0ff */
[----:B------:R-:W-:Y:S01]  /*57690*/  IMAD.X R79, R82, 0x1, R79, P3 ;  /* 0x00000001524f7824 */ /* 0x000fe200018e064f */
[----:B------:R-:W-:Y:S02]  /*576a0*/  ISETP.GE.U32.AND P3, PT, R80, R66, PT ;  /* 0x000000425000720c */ /* 0x000fe40003f66070 */
[----:B------:R-:W-:Y:S01]  /*576b0*/  ISETP.LT.U32.OR.EX P2, PT, R87, R61, !P1, P2 ;  /* 0x0000003d5700720c */ /* 0x000fe20004f41520 */
[----:B------:R-:W-:Y:S01]  /*576c0*/  @!P0 IMAD.X R71, RZ, RZ, R71, P5 ;  /* 0x000000ffff478224 */ /* 0x000fe200028e0647 */
[----:B------:R-:W-:Y:S01]  /*576d0*/  ISETP.LT.U32.AND P1, PT, R68, R64, PT ;  /* 0x000000404400720c */ /* 0x000fe20003f21070 */
[----:B------:R-:W-:Y:S01]  /*576e0*/  IMAD.WIDE.U32 R60, R59, R6, RZ ;  /* 0x000000063b3c7225 */ /* 0x000fe200078e00ff */
[----:B------:R-:W-:-:S02]  /*576f0*/  ISETP.GE.U32.AND.EX P3, PT, R89, R67, PT, P3 ;  /* 0x000000435900720c */ /* 0x000fc40003f66130 */
[----:B------:R-:W-:Y:S01]  /*57700*/  SEL R64, RZ, 0x1, !P2 ;  /* 0x00000001ff407807 */ /* 0x000fe20005000000 */
[-C--:B------:R-:W-:Y:S01]  /*57710*/  IMAD.WIDE.U32 R68, R59, R4.reuse, RZ ;  /* 0x000000043b447225 */ /* 0x080fe200078e00ff */
[C---:B------:R-:W-:Y:S02]  /*57720*/  ISETP.LT.U32.AND P2, PT, R39.reuse, R55, PT ;  /* 0x000000372700720c */ /* 0x040fe40003f41070 */
[----:B------:R-:W-:Y:S01]  /*57730*/  SEL R55, RZ, 0x1, P3 ;  /* 0x00000001ff377807 */ /* 0x000fe20001800000 */
[----:B------:R-:W-:Y:S01]  /*57740*/  IMAD.WIDE.U32 R66, R74, R4, RZ ;  /* 0x000000044a427225 */ /* 0x000fe200078e00ff */
[----:B------:R-:W-:Y:S02]  /*57750*/  ISETP.GE.U32.AND.EX P4, PT, R82, R41, PT, P4 ;  /* 0x000000295200720c */ /* 0x000fe40003f86140 */
[----:B------:R-:W-:Y:S01]  /*57760*/  IADD3 R64, P3, PT, R39, R64, RZ ;  /* 0x0000004027407210 */ /* 0x000fe20007f7e0ff */
[----:B------:R-:W-:Y:S01]  /*57770*/  IMAD R66, R88, R12, RZ ;  /* 0x0000000c58427224 */ /* 0x000fe200078e02ff */
[----:B------:R-:W-:-:S02]  /*57780*/  IADD3 R54, P5, PT, R85, R72, RZ ;  /* 0x0000004855367210 */ /* 0x000fc40007fbe0ff */
[----:B------:R-:W-:Y:S01]  /*57790*/  ISETP.LT.U32.OR.EX P1, PT, R41, R65, !P4, P1 ;  /* 0x000000412900720c */ /* 0x000fe20006721510 */
[----:B------:R-:W-:Y:S01]  /*577a0*/  IMAD.X R65, RZ, RZ, R79, P3 ;  /* 0x000000ffff417224 */ /* 0x000fe200018e064f */
[----:B------:R-:W-:Y:S01]  /*577b0*/  IADD3 R86, P4, PT, R54, R55, RZ ;  /* 0x0000003736567210 */ /* 0x000fe20007f9e0ff */
[----:B------:R-:W-:Y:S01]  /*577c0*/  IMAD.X R72, R71, 0x1, R73, P5 ;  /* 0x0000000147487824 */ /* 0x000fe200028e0649 */
[----:B------:R-:W-:Y:S01]  /*577d0*/  ISETP.GE.U32.AND P6, PT, R64, R39, PT ;  /* 0x000000274000720c */ /* 0x000fe20003fc6070 */
[----:B------:R-:W-:Y:S01]  /*577e0*/  IMAD R39, R91, R13, R66 ;  /* 0x0000000d5b277224 */ /* 0x000fe200078e0242 */
[----:B------:R-:W-:Y:S01]  /*577f0*/  IADD3 R83, P5, PT, R80, R56, RZ ;  /* 0x0000003850537210 */ /* 0x000fe20007fbe0ff */
[----:B------:R-:W-:Y:S01]  /*57800*/  IMAD.X R87, RZ, RZ, R72, P4 ;  /* 0x000000ffff577224 */ /* 0x000fe200020e0648 */
[----:B------:R-:W-:Y:S02]  /*57810*/  ISETP.GE.U32.AND.EX P6, PT, R65, R79, PT, P6 ;  /* 0x0000004f4100720c */ /* 0x000fe40003fc6160 */
[----:B------:R-:W-:-:S02]  /*57820*/  ISETP.GE.U32.AND P4, PT, R86, R54, PT ;  /* 0x000000365600720c */ /* 0x000fc40003f86070 */
[----:B------:R-:W-:Y:S01]  /*57830*/  ISETP.LT.U32.OR.EX P2, PT, R79, R82, !P6, P2 ;  /* 0x000000524f00720c */ /* 0x000fe20007741520 */
[----:B------:R-:W-:Y:S01]  /*57840*/  IMAD.X R82, R89, 0x1, R57, P5 ;  /* 0x0000000159527824 */ /* 0x000fe200028e0639 */
[----:B------:R-:W-:Y:S01]  /*57850*/  ISETP.LT.U32.AND P3, PT, R54, R85, PT ;  /* 0x000000553600720c */ /* 0x000fe20003f61070 */
[C---:B------:R-:W-:Y:S01]  /*57860*/  IMAD.WIDE.U32 R54, R74.reuse, R6, RZ ;  /* 0x000000064a367225 */ /* 0x040fe200078e00ff */
[----:B------:R-:W-:Y:S02]  /*57870*/  ISETP.GE.U32.AND.EX P4, PT, R87, R72, PT, P4 ;  /* 0x000000485700720c */ /* 0x000fe40003f86140 */
[----:B------:R-:W-:Y:S01]  /*57880*/  SEL R41, RZ, 0x1, !P2 ;  /* 0x00000001ff297807 */ /* 0x000fe20005000000 */
[----:B------:R-:W-:Y:S01]  /*57890*/  IMAD.WIDE.U32 R56, P6, R74, R7, R60 ;  /* 0x000000074a387225 */ /* 0x000fe200078c003c */
[----:B------:R-:W-:-:S03]  /*578a0*/  ISETP.LT.U32.OR.EX P3, PT, R72, R71, !P4, P3 ;  /* 0x000000474800720c */ /* 0x000fc60006761530 */
        /* <DEDUP_REMOVED lines=11> */
[----:B------:R-:W-:Y:S02]  /*57960*/  IMAD.IADD R81, R56, 0x1, R67 ;  /* 0x0000000138517824 */ /* 0x000fe400078e0243 */
[----:B------:R-:W-:Y:S01]  /*57970*/  IMAD.X R73, RZ, RZ, RZ, P5 ;  /* 0x000000ffff497224 */ /* 0x000fe200028e06ff */
[----:B------:R-:W-:Y:S01]  /*57980*/  @!P0 ISETP.NE.U32.AND P5, PT, R85, RZ, PT ;  /* 0x000000ff5500820c */ /* 0x000fe20003fa5070 */
[----:B------:R-:W-:Y:S01]  /*57990*/  IMAD.WIDE.U32 R56, R39, R10, RZ ;  /* 0x0000000a27387225 */ /* 0x000fe200078e00ff */
[----:B------:R-:W-:-:S02]  /*579a0*/  IADD3 R85, P6, PT, R41, R66, RZ ;  /* 0x0000004229557210 */ /* 0x000fc40007fde0ff */
[----:B------:R-:W-:Y:S01]  /*579b0*/  @!P0 ISETP.NE.AND.EX P5, PT, R71, RZ, PT, P5 ;  /* 0x000000ff4700820c */ /* 0x000fe20003fa5350 */
[----:B------:R-:W-:Y:S01]  /*579c0*/  IMAD.WIDE.U32.X R62, R59, R7, R68, P4 ;  /* 0x000000073b3e7225 */ /* 0x000fe200020e0444 */
[----:B------:R-:W-:Y:S02]  /*579d0*/  LOP3.LUT R41, RZ, R91, RZ, 0x33, !PT ;  /* 0x0000005bff297212 */ /* 0x000fe400078e33ff */
[----:B------:R-:W-:Y:S01]  /*579e0*/  @!P0 SEL R67, RZ, 0x1, P5 ;  /* 0x00000001ff438807 */ /* 0x000fe20002800000 */
[----:B------:R-:W-:Y:S01]  /*579f0*/  IMAD.WIDE.U32 R68, R54, R10, RZ ;  /* 0x0000000a36447225 */ /* 0x000fe200078e00ff */
[----:B------:R-:W-:-:S03]  /*57a00*/  IADD3 R84, P5, PT, R83, R84, RZ ;  /* 0x0000005453547210 */ /* 0x000fc60007fbe0ff */
[----:B------:R-:W-:Y:S02]  /*57a10*/  IMAD.MOV.U32 R72, RZ, RZ, R61 ;  /* 0x000000ffff487224 */ /* 0x000fe400078e003d */
[----:B------:R-:W-:-:S04]  /*57a20*/  IMAD.WIDE.U32 R78, P4, R54, R11, R56 ;  /* 0x0000000b364e7225 */ /* 0x000fc80007880038 */
[----:B------:R-:W-:Y:S01]  /*57a30*/  IMAD.X R90, RZ, RZ, R81, P6 ;  /* 0x000000ffff5a7224 */ /* 0x000fe200030e0651 */
[----:B------:R-:W-:Y:S01]  /*57a40*/  ISETP.GT.U32.AND P6, PT, R68, R41, PT ;  /* 0x000000294400720c */ /* 0x000fe20003fc4070 */
[----:B------:R-:W-:Y:S01]  /*57a50*/  IMAD.WIDE.U32.X R56, R59, R5, R72, P2 ;  /* 0x000000053b387225 */ /* 0x000fe200010e0448 */
[----:B------:R-:W-:Y:S02]  /*57a60*/  IADD3 R68, P2, PT, R69, R78, RZ ;  /* 0x0000004e45447210 */ /* 0x000fe40007f5e0ff */
[----:B------:R-:W-:Y:S01]  /*57a70*/  LOP3.LUT R59, RZ, R88, RZ, 0x33, !PT ;  /* 0x00000058ff3b7212 */ /* 0x000fe200078e33ff */
[----:B------:R-:W-:Y:S02]  /*57a80*/  IMAD.X R41, RZ, RZ, RZ, P4 ;  /* 0x000000ffff297224 */ /* 0x000fe400020e06ff */
[----:B------:R-:W-:Y:S01]  /*57a90*/  IMAD.IADD R78, R51, 0x1, R40 ;  /* 0x00000001334e7824 */ /* 0x000fe200078e0228 */
[----:B------:R-:W-:Y:S01]  /*57aa0*/  ISETP.GT.U32.AND.EX P4, PT, R68, R59, PT, P6 ;  /* 0x0000003b4400720c */ /* 0x000fe20003f84160 */
[----:B------:R-:W-:Y:S01]  /*57ab0*/  IMAD.MOV.U32 R40, RZ, RZ, R79 ;  /* 0x000000ffff287224 */ /* 0x000fe200078e004f */
[----:B------:R-:W-:Y:S01]  /*57ac0*/  @!P0 IADD3 R70, P6, PT, R67, R70, RZ ;  /* 0x0000004643468210 */ /* 0x000fe20007fde0ff */
[----:B------:R-:W-:Y:S01]  /*57ad0*/  IMAD.X R71, RZ, RZ, R82, P5 ;  /* 0x000000ffff477224 */ /* 0x000fe200028e0652 */
[----:B------:R-:W-:Y:S01]  /*57ae0*/  IADD3 R73, P5, PT, R86, R50, RZ ;  /* 0x0000003256497210 */ /* 0x000fe20007fbe0ff */
[----:B------:R-:W-:Y:S01]  /*57af0*/  IMAD.WIDE.U32.X R40, R39, R11, R40, P2 ;  /* 0x0000000b27287225 */ /* 0x000fe200010e0428 */
[----:B------:R-:W-:-:S02]  /*57b00*/  SEL R59, RZ, 0x1, !P3 ;  /* 0x00000001ff3b7807 */ /* 0x000fc40005800000 */
[----:B------:R-:W-:Y:S01]  /*57b10*/  ISETP.GE.U32.AND P3, PT, R85, R66, PT ;  /* 0x000000425500720c */ /* 0x000fe20003f66070 */
[----:B------:R-:W-:Y:S01]  /*57b20*/  @!P0 IMAD.X R58, RZ, RZ, R58, P6 ;  /* 0x000000ffff3a8224 */ /* 0x000fe200030e063a */
[----:B------:R-:W-:Y:S01]  /*57b30*/  ISETP.GE.U32.AND P0, PT, R73, R86, PT ;  /* 0x000000564900720c */ /* 0x000fe20003f06070 */
[----:B------:R-:W-:Y:S01]  /*57b40*/  IMAD.X R72, R78, 0x1, R87, P5 ;  /* 0x000000014e487824 */ /* 0x000fe200028e0657 */
[----:B------:R-:W-:Y:S01]  /*57b50*/  IADD3 R67, P6, PT, R85, R40, RZ ;  /* 0x0000002855437210 */ /* 0x000fe20007fde0ff */
[----:B------:R-:W-:Y:S01]  /*57b60*/  IMAD.MOV.U32 R79, RZ, RZ, RZ ;  /* 0x000000ffff4f7224 */ /* 0x000fe200078e00ff */
[----:B------:R-:W-:Y:S02]  /*57b70*/  IADD3 R70, P5, PT, R70, R59, RZ ;  /* 0x0000003b46467210 */ /* 0x000fe40007fbe0ff */
[----:B------:R-:W-:Y:S01]  /*57b80*/  ISETP.GE.U32.AND.EX P0, PT, R72, R87, PT, P0 ;  /* 0x000000574800720c */ /* 0x000fe20003f06100 */
[----:B------:R-:W-:Y:S01]  /*57b90*/  IMAD.X R69, R90, 0x1, R41, P6 ;  /* 0x000000015a457824 */ /* 0x000fe200030e0629 */
[----:B------:R-:W-:Y:S01]  /*57ba0*/  ISETP.LT.U32.AND P2, PT, R66, R64, PT ;  /* 0x000000404200720c */ /* 0x000fe20003f41070 */
[----:B------:R-:W-:Y:S01]  /*57bb0*/  IMAD.X R66, RZ, RZ, R58, P5 ;  /* 0x000000ffff427224 */ /* 0x000fe200028e063a */
[----:B------:R-:W-:-:S02]  /*57bc0*/  ISETP.GE.U32.AND.EX P3, PT, R90, R81, PT, P3 ;  /* 0x000000515a00720c */ /* 0x000fc40003f66130 */
[----:B------:R-:W-:Y:S02]  /*57bd0*/  IADD3 R41, P5, PT, R70, R48, RZ ;  /* 0x0000003046297210 */ /* 0x000fe40007fbe0ff */
[----:B------:R-:W-:Y:S02]  /*57be0*/  SEL R58, RZ, 0x1, P0 ;  /* 0x00000001ff3a7807 */ /* 0x000fe40000000000 */
[----:B------:R-:W-:Y:S01]  /*57bf0*/  ISETP.LT.U32.OR.EX P2, PT, R81, R65, !P3, P2 ;  /* 0x000000415100720c */ /* 0x000fe20005f41520 */
[----:B------:R-:W-:Y:S01]  /*57c00*/  IMAD.X R49, R66, 0x1, R49, P5 ;  /* 0x0000000142317824 */ /* 0x000fe200028e0631 */
[----:B------:R-:W-:Y:S02]  /*57c10*/  IADD3 R58, P3, PT, R41, R58, RZ ;  /* 0x0000003a293a7210 */ /* 0x000fe40007f7e0ff */
[----:B------:R-:W-:Y:S02]  /*57c20*/  SEL R40, RZ, 0x1, !P4 ;  /* 0x00000001ff287807 */ /* 0x000fe40006000000 */
[----:B------:R-:W-:Y:S01]  /*57c30*/  ISETP.GE.U32.AND P5, PT, R58, R41, PT ;  /* 0x000000293a00720c */ /* 0x000fe20003fa6070 */
[----:B------:R-:W-:Y:S01]  /*57c40*/  IMAD.X R64, RZ, RZ, R49, P3 ;  /* 0x000000ffff407224 */ /* 0x000fe200018e0631 */
[----:B------:R-:W-:-:S02]  /*57c50*/  IADD3 R40, P6, PT, R67, R40, RZ ;  /* 0x0000002843287210 */ /* 0x000fc40007fde0ff */
[----:B------:R-:W-:Y:S02]  /*57c60*/  ISETP.LT.U32.AND P3, PT, R41, R70, PT ;  /* 0x000000462900720c */ /* 0x000fe40003f61070 */
[----:B------:R-:W-:Y:S01]  /*57c70*/  ISETP.GE.U32.AND.EX P5, PT, R64, R49, PT, P5 ;  /* 0x000000314000720c */ /* 0x000fe20003fa6150 */
[----:B------:R-:W-:Y:S01]  /*57c80*/  IMAD.X R41, RZ, RZ, R69, P6 ;  /* 0x000000ffff297224 */ /* 0x000fe200030e0645 */
[----:B------:R-:W-:Y:S02]  /*57c90*/  ISETP.GE.U32.AND P6, PT, R84, R83, PT ;  /* 0x000000535400720c */ /* 0x000fe40003fc6070 */
[----:B------:R-:W-:Y:S01]  /*57ca0*/  ISETP.LT.U32.OR.EX P3, PT, R49, R66, !P5, P3 ;  /* 0x000000423100720c */ /* 0x000fe20006f61530 */
[----:B------:R-:W-:Y:S01]  /*57cb0*/  IMAD.WIDE.U32 R48, R54, R8, RZ ;  /* 0x0000000836307225 */ /* 0x000fe200078e00ff */
[----:B------:R-:W-:Y:S02]  /*57cc0*/  ISETP.GE.U32.AND P5, PT, R83, R80, PT ;  /* 0x000000505300720c */ /* 0x000fe40003fa6070 */
[----:B------:R-:W-:-:S02]  /*57cd0*/  IADD3 R59, P0, PT, R84, R38, RZ ;  /* 0x00000026543b7210 */ /* 0x000fc40007f1e0ff */
[----:B------:R-:W-:Y:S02]  /*57ce0*/  ISETP.GE.U32.AND.EX P5, PT, R82, R89, PT, P5 ;  /* 0x000000595200720c */ /* 0x000fe40003fa6150 */
[C---:B------:R-:W-:Y:S01]  /*57cf0*/  ISETP.GE.U32.AND.EX P6, PT, R71.reuse, R82, PT, P6 ;  /* 0x000000524700720c */ /* 0x040fe20003fc6160 */
[----:B------:R-:W-:Y:S01]  /*57d00*/  IMAD.X R65, R71, 0x1, R94, P0 ;  /* 0x0000000147417824 */ /* 0x000fe200000e065e */
[----:B------:R-:W-:Y:S02]  /*57d10*/  IADD3 R38, P0, PT, R59, R76, RZ ;  /* 0x0000004c3b267210 */ /* 0x000fe40007f1e0ff */
[----:B------:R-:W-:-:S03]  /*57d20*/  ISETP.GE.U32.AND P4, PT, R40, R67, PT ;  /* 0x000000432800720c */ /* 0x000fc60003f86070 */
[----:B------:R-:W-:Y:S01]  /*57d30*/  IMAD.X R76, R65, 0x1, R77, P0 ;  /* 0x00000001414c7824 */ /* 0x000fe200000e064d */
[----:B------:R-:W-:Y:S01]  /*57d40*/  ISETP.LT.U32.AND P0, PT, R67, R85, PT ;  /* 0x000000554300720c */ /* 0x000fe20003f01070 */
[----:B------:R-:W-:Y:S01]  /*57d50*/  IMAD.WIDE.U32 R66, R39, R8, RZ ;  /* 0x0000000827427225 */ /* 0x000fe200078e00ff */
[----:B------:R-:W-:Y:S02]  /*57d60*/  ISETP.GE.U32.AND.EX P4, PT, R41, R69, PT, P4 ;  /* 0x000000452900720c */ /* 0x000fe40003f86140 */
[----:B------:R-:W-:Y:S02]  /*57d70*/  SEL R77, RZ, 0x1, !P3 ;  /* 0x00000001ff4d7807 */ /* 0x000fe40005800000 */
[----:B------:R-:W-:Y:S01]  /*57d80*/  ISETP.LT.U32.OR.EX P4, PT, R69, R90, !P4, P0 ;  /* 0x0000005a4500720c */ /* 0x000fe20006781500 */
[----:B------:R-:W-:-:S12]  /*57d90*/  @P6 BRA P5, `(.L_x_375) ;  /* 0x0000000000386947 */ /* 0x000fd80002800000 */
        /* <DEDUP_REMOVED lines=14> */
.L_x_375:
[----:B------:R-:W-:Y:S05]  /*57e80*/  BSYNC.RECONVERGENT B4 ;  /* 0x0000000000047941 */ /* 0x000fea0003800200 */
.L_x_374:
[----:B------:R-:W-:Y:S01]  /*57e90*/  ISETP.GE.U32.AND P6, PT, R59, R84, PT ;  /* 0x000000543b00720c */ /* 0x000fe20003fc6070 */
[C---:B------:R-:W-:Y:S01]  /*57ea0*/  IMAD.WIDE.U32 R66, P5, R54.reuse, R9, R66 ;  /* 0x0000000936427225 */ /* 0x040fe200078a0042 */
[----:B------:R-:W-:Y:S01]  /*57eb0*/  IADD3 R48, P0, PT, R73, R52, RZ ;  /* 0x0000003449307210 */ /* 0x000fe20007f1e0ff */
[----:B------:R-:W-:Y:S01]  /*57ec0*/  BSSY.RECONVERGENT B4, `(.L_x_376) ;  /* 0x0000088000047945 */ /* 0x000fe20003800200 */
[----:B------:R-:W-:Y:S01]  /*57ed0*/  ISETP.GE.U32.AND.EX P6, PT, R65, R71, PT, P6 ;  /* 0x000000474100720c */ /* 0x000fe20003fc6160 */
[----:B------:R-:W-:Y:S01]  /*57ee0*/  IMAD.WIDE.U32 R68, R54, R8, R40 ;  /* 0x0000000836447225 */ /* 0x000fe200078e0028 */
[----:B------:R-:W-:Y:S02]  /*57ef0*/  IADD3 RZ, P3, PT, R49, R66, RZ ;  /* 0x0000004231ff7210 */ /* 0x000fe40007f7e0ff */
[----:B------:R-:W-:Y:S01]  /*57f00*/  SEL R49, RZ, 0x1, P6 ;  /* 0x00000001ff317807 */ /* 0x000fe20003000000 */
[----:B------:R-:W-:Y:S01]  /*57f10*/  IMAD.X R53, R72, 0x1, R53, P0 ;  /* 0x0000000148357824 */ /* 0x000fe200000e0635 */
[----:B------:R-:W-:-:S02]  /*57f20*/  SEL R37, RZ, 0x1, !P1 ;  /* 0x00000001ff257807 */ /* 0x000fc40004800000 */
[----:B------:R-:W-:Y:S02]  /*57f30*/  IADD3 R61, P6, PT, R48, R49, RZ ;  /* 0x00000031303d7210 */ /* 0x000fe40007fde0ff */
[----:B------:R-:W-:Y:S02]  /*57f40*/  SEL R71, RZ, 0x1, !P4 ;  /* 0x00000001ff477807 */ /* 0x000fe40006000000 */
[----:B------:R-:W-:Y:S01]  /*57f50*/  ISETP.LT.U32.AND P0, PT, R68, R40, PT ;  /* 0x000000284400720c */ /* 0x000fe20003f01070 */
[----:B------:R-:W-:Y:S01]  /*57f60*/  IMAD.IADD R40, R66, 0x1, R69 ;  /* 0x0000000142287824 */ /* 0x000fe200078e0245 */
[----:B------:R-:W-:Y:S01]  /*57f70*/  SEL R52, RZ, 0x1, !P2 ;  /* 0x00000001ff347807 */ /* 0x000fe20005000000 */
[----:B------:R-:W-:Y:S01]  /*57f80*/  IMAD.X R69, RZ, RZ, RZ, P5 ;  /* 0x000000ffff457224 */ /* 0x000fe200028e06ff */
[----:B------:R-:W-:Y:S01]  /*57f90*/  IADD3 R81, P2, PT, R38, R37, RZ ;  /* 0x0000002526517210 */ /* 0x000fe20007f5e0ff */
[----:B------:R-:W-:Y:S01]  /*57fa0*/  IMAD.X R66, RZ, RZ, R53, P6 ;  /* 0x000000ffff427224 */ /* 0x000fe200030e0635 */
[----:B------:R-:W-:-:S02]  /*57fb0*/  IADD3 R71, P4, PT, R71, R68, RZ ;  /* 0x0000004447477210 */ /* 0x000fc40007f9e0ff */
[----:B------:R-:W-:Y:S01]  /*57fc0*/  ISETP.GE.U32.AND P5, PT, R61, R48, PT ;  /* 0x000000303d00720c */ /* 0x000fe20003fa6070 */
[----:B------:R-:W-:Y:S01]  /*57fd0*/  IMAD.X R83, RZ, RZ, R76, P2 ;  /* 0x000000ffff537224 */ /* 0x000fe200010e064c */
[----:B------:R-:W-:Y:S02]  /*57fe0*/  IADD3 R37, P6, PT, R81, R62, RZ ;  /* 0x0000003e51257210 */ /* 0x000fe40007fde0ff */
[----:B------:R-:W-:Y:S01]  /*57ff0*/  ISETP.GE.U32.AND P2, PT, R48, R73, PT ;  /* 0x000000493000720c */ /* 0x000fe20003f46070 */
[----:B------:R-:W-:Y:S01]  /*58000*/  IMAD.X R73, RZ, RZ, R40, P4 ;  /* 0x000000ffff497224 */ /* 0x000fe200020e0628 */
[----:B------:R-:W-:Y:S01]  /*58010*/  ISETP.GE.U32.AND.EX P5, PT, R66, R53, PT, P5 ;  /* 0x000000354200720c */ /* 0x000fe20003fa6150 */
[----:B------:R-:W-:Y:S01]  /*58020*/  IMAD.X R63, R83, 0x1, R63, P6 ;  /* 0x00000001533f7824 */ /* 0x000fe200030e063f */
[----:B------:R-:W-:Y:S02]  /*58030*/  IADD3 R52, P4, PT, R37, R52, RZ ;  /* 0x0000003425347210 */ /* 0x000fe40007f9e0ff */
[----:B------:R-:W-:Y:S01]  /*58040*/  ISETP.GE.U32.AND P1, PT, R71, R68, PT ;  /* 0x000000444700720c */ /* 0x000fe20003f26070 */
[----:B------:R-:W-:Y:S01]  /*58050*/  IMAD.MOV.U32 R68, RZ, RZ, R67 ;  /* 0x000000ffff447224 */ /* 0x000fe200078e0043 */
[----:B------:R-:W-:Y:S01]  /*58060*/  ISETP.GE.U32.AND.EX P2, PT, R53, R72, P5, P2 ;  /* 0x000000483500720c */ /* 0x000fe20002f46120 */
[----:B------:R-:W-:Y:S01]  /*58070*/  IMAD.X R53, RZ, RZ, R63, P4 ;  /* 0x000000ffff357224 */ /* 0x000fe200020e063f */
[----:B------:R-:W-:-:S02]  /*58080*/  ISETP.GE.U32.AND.EX P5, PT, R73, R40, PT, P1 ;  /* 0x000000284900720c */ /* 0x000fc40003fa6110 */
[----:B------:R-:W-:Y:S01]  /*58090*/  ISETP.GE.U32.AND P1, PT, R52, R37, PT ;  /* 0x000000253400720c */ /* 0x000fe20003f26070 */
[----:B------:R-:W-:Y:S01]  /*580a0*/  IMAD.WIDE.U32 R74, R74, R4, R52 ;  /* 0x000000044a4a7225 */ /* 0x000fe200078e0034 */
[----:B------:R-:W-:Y:S02]  /*580b0*/  IADD3 R51, P6, PT, R61, R50, RZ ;  /* 0x000000323d337210 */ /* 0x000fe40007fde0ff */
[----:B------:R-:W-:Y:S01]  /*580c0*/  ISETP.LT.U32.OR.EX P4, PT, R40, R41, !P5, P0 ;  /* 0x000000292800720c */ /* 0x000fe20006f81500 */
[----:B------:R-:W-:Y:S01]  /*580d0*/  IMAD.IADD R75, R60, 0x1, R75 ;  /* 0x000000013c4b7824 */ /* 0x000fe200078e024b */
[----:B------:R-:W-:Y:S01]  /*580e0*/  ISETP.LT.U32.AND P0, PT, R37, R81, PT ;  /* 0x000000512500720c */ /* 0x000fe20003f01070 */
[----:B------:R-:W-:Y:S01]  /*580f0*/  IMAD.X R49, R66, 0x1, R78, P6 ;  /* 0x0000000142317824 */ /* 0x000fe200030e064e */
[----:B------:R-:W-:Y:S01]  /*58100*/  ISETP.GE.U32.AND.EX P5, PT, R53, R63, PT, P1 ;  /* 0x0000003f3500720c */ /* 0x000fe20003fa6110 */
[----:B------:R-:W-:Y:S01]  /*58110*/  IMAD.WIDE.U32.X R40, R39, R9, R68, P3 ;  /* 0x0000000927287225 */ /* 0x000fe200018e0444 */
[----:B------:R-:W-:-:S02]  /*58120*/  ISETP.GE.U32.AND P1, PT, R51, R61, PT ;  /* 0x0000003d3300720c */ /* 0x000fc40003f26070 */
[----:B------:R-:W-:Y:S02]  /*58130*/  ISETP.LT.U32.OR.EX P0, PT, R63, R83, !P5, P0 ;  /* 0x000000533f00720c */ /* 0x000fe40006f01500 */
[----:B------:R-:W-:Y:S02]  /*58140*/  @!P2 IADD3 R58, P5, PT, R58, 0x1, RZ ;  /* 0x000000013a3aa810 */ /* 0x000fe40007fbe0ff */
[----:B------:R-:W-:Y:S02]  /*58150*/  ISETP.GE.U32.AND.EX P1, PT, R49, R66, PT, P1 ;  /* 0x000000423100720c */ /* 0x000fe40003f26110 */
[----:B------:R-:W-:Y:S01]  /*58160*/  SEL R37, RZ, 0x1, !P0 ;  /* 0x00000001ff257807 */ /* 0x000fe20004000000 */
[----:B------:R-:W-:Y:S01]  /*58170*/  @!P2 IMAD.X R64, RZ, RZ, R64, P5 ;  /* 0x000000ffff40a224 */ /* 0x000fe200028e0640 */
[----:B------:R-:W-:Y:S02]  /*58180*/  IADD3 R63, P5, PT, R58, R46, RZ ;  /* 0x0000002e3a3f7210 */ /* 0x000fe40007fbe0ff */
[----:B------:R-:W-:-:S02]  /*58190*/  SEL R60, RZ, 0x1, P1 ;  /* 0x00000001ff3c7807 */ /* 0x000fc40000800000 */
[----:B------:R-:W-:Y:S01]  /*581a0*/  IADD3 R67, P1, PT, R37, R74, RZ ;  /* 0x0000004a25437210 */ /* 0x000fe20007f3e0ff */
[----:B------:R-:W-:Y:S01]  /*581b0*/  IMAD.X R47, R64, 0x1, R47, P5 ;  /* 0x00000001402f7824 */ /* 0x000fe200028e062f */
[----:B------:R-:W-:Y:S02]  /*581c0*/  IADD3 R60, P6, PT, R63, R60, RZ ;  /* 0x0000003c3f3c7210 */ /* 0x000fe40007fde0ff */
[----:B------:R-:W-:Y:S01]  /*581d0*/  SEL R66, RZ, 0x1, !P4 ;  /* 0x00000001ff427807 */ /* 0x000fe20006000000 */
[----:B------:R-:W-:Y:S01]  /*581e0*/  IMAD.X R50, RZ, RZ, R75, P1 ;  /* 0x000000ffff327224 */ /* 0x000fe200008e064b */
[----:B------:R-:W-:Y:S01]  /*581f0*/  @!P2 ISETP.NE.U32.AND P1, PT, R58, RZ, PT ;  /* 0x000000ff3a00a20c */ /* 0x000fe20003f25070 */
[----:B------:R-:W-:Y:S01]  /*58200*/  IMAD.X R61, RZ, RZ, R47, P6 ;  /* 0x000000ffff3d7224 */ /* 0x000fe200030e062f */
[----:B------:R-:W-:Y:S02]  /*58210*/  IADD3 R37, P6, PT, R67, R40, RZ ;  /* 0x0000002843257210 */ /* 0x000fe40007fde0ff */
[----:B------:R-:W-:-:S02]  /*58220*/  ISETP.GE.U32.AND P5, PT, R60, R63, PT ;  /* 0x0000003f3c00720c */ /* 0x000fc40003fa6070 */
[----:B------:R-:W-:Y:S01]  /*58230*/  @!P2 ISETP.NE.AND.EX P1, PT, R64, RZ, PT, P1 ;  /* 0x000000ff4000a20c */ /* 0x000fe20003f25310 */
[----:B------:R-:W-:Y:S01]  /*58240*/  IMAD.X R69, R50, 0x1, R41, P6 ;  /* 0x0000000132457824 */ /* 0x000fe200030e0629 */
[----:B------:R-:W-:Y:S01]  /*58250*/  IADD3 R66, P6, PT, R37, R66, RZ ;  /* 0x0000004225427210 */ /* 0x000fe20007fde0ff */
[----:B------:R-:W-:Y:S01]  /*58260*/  IMAD.WIDE.U32 R40, R54, R6, RZ ;  /* 0x0000000636287225 */ /* 0x000fe200078e00ff */
[----:B------:R-:W-:Y:S02]  /*58270*/  ISETP.LT.U32.AND P3, PT, R63, R58, PT ;  /* 0x0000003a3f00720c */ /* 0x000fe40003f61070 */
[----:B------:R-:W-:Y:S02]  /*58280*/  ISETP.GE.U32.AND.EX P5, PT, R61, R47, PT, P5 ;  /* 0x0000002f3d00720c */ /* 0x000fe40003fa6150 */
[----:B------:R-:W-:Y:S02]  /*58290*/  @!P2 SEL R48, RZ, 0x1, P1 ;  /* 0x00000001ff30a807 */ /* 0x000fe40000800000 */
[----:B------:R-:W-:-:S02]  /*582a0*/  ISETP.GE.U32.AND P4, PT, R67, R74, PT ;  /* 0x0000004a4300720c */ /* 0x000fc40003f86070 */
[----:B------:R-:W-:Y:S01]  /*582b0*/  ISETP.LT.U32.AND P1, PT, R37, R67, PT ;  /* 0x000000432500720c */ /* 0x000fe20003f21070 */
[----:B------:R-:W-:Y:S01]  /*582c0*/  IMAD.X R67, RZ, RZ, R69, P6 ;  /* 0x000000ffff437224 */ /* 0x000fe200030e0645 */
[----:B------:R-:W-:Y:S01]  /*582d0*/  ISETP.LT.U32.OR.EX P3, PT, R47, R64, !P5, P3 ;  /* 0x000000402f00720c */ /* 0x000fe20006f61530 */
[----:B------:R-:W-:Y:S01]  /*582e0*/  IMAD.WIDE.U32 R46, R39, R6, RZ ;  /* 0x00000006272e7225 */ /* 0x000fe200078e00ff */
[----:B------:R-:W-:Y:S02]  /*582f0*/  ISETP.GE.U32.AND P5, PT, R66, R37, PT ;  /* 0x000000254200720c */ /* 0x000fe40003fa6070 */
[----:B------:R-:W-:Y:S01]  /*58300*/  ISETP.LT.U32.AND P0, PT, R74, R52, PT ;  /* 0x000000344a00720c */ /* 0x000fe20003f01070 */
[----:B------:R-:W-:Y:S01]  /*58310*/  IMAD.WIDE.U32 R62, R54, R6, R66 ;  /* 0x00000006363e7225 */ /* 0x000fe200078e0042 */
[----:B------:R-:W-:Y:S02]  /*58320*/  ISETP.GE.U32.AND.EX P5, PT, R67, R69, PT, P5 ;  /* 0x000000454300720c */ /* 0x000fe40003fa6150 */
[----:B------:R-:W-:Y:S01]  /*58330*/  ISETP.GE.U32.AND.EX P4, PT, R50, R75, PT, P4 ;  /* 0x0000004b3200720c */ /* 0x000fe20003f86140 */
[----:B------:R-:W-:Y:S01]  /*58340*/  IMAD.WIDE.U32 R46, P6, R54, R7, R46 ;  /* 0x00000007362e7225 */ /* 0x000fe200078c002e */
[----:B------:R-:W-:-:S02]  /*58350*/  SEL R37, RZ, 0x1, !P3 ;  /* 0x00000001ff257807 */ /* 0x000fc40005800000 */
[----:B------:R-:W-:Y:S02]  /*58360*/  ISETP.LT.U32.OR.EX P5, PT, R69, R50, !P5, P1 ;  /* 0x000000324500720c */ /* 0x000fe40006fa1510 */
[----:B------:R-:W-:Y:S01]  /*58370*/  @!P2 IADD3 R77, P3, PT, R48, R77, RZ ;  /* 0x0000004d304da210 */ /* 0x000fe20007f7e0ff */
[----:B------:R-:W-:Y:S01]  /*58380*/  IMAD R48, R73, R12, RZ ;  /* 0x0000000c49307224 */ /* 0x000fe200078e02ff */
[----:B------:R-:W-:Y:S01]  /*58390*/  ISETP.LT.U32.OR.EX P0, PT, R75, R53, !P4, P0 ;  /* 0x000000354b00720c */ /* 0x000fe20006701500 */
[----:B------:R-:W-:Y:S01]  /*583a0*/  IMAD.WIDE.U32 R52, R45, R45, R60 ;  /* 0x0000002d2d347225 */ /* 0x000fe200078e003c */
[----:B------:R-:W-:Y:S02]  /*583b0*/  SEL R69, RZ, 0x1, !P5 ;  /* 0x00000001ff457807 */ /* 0x000fe40006800000 */
[----:B------:R-:W-:Y:S01]  /*583c0*/  IADD3 RZ, P4, PT, R41, R46, RZ ;  /* 0x0000002e29ff7210 */ /* 0x000fe20007f9e0ff */
[C---:B------:R-:W-:Y:S01]  /*583d0*/  IMAD R45, R71.reuse, R13, R48 ;  /* 0x0000000d472d7224 */ /* 0x040fe200078e0230 */
[----:B------:R-:W-:Y:S01]  /*583e0*/  ISETP.LT.U32.AND P1, PT, R62, R66, PT ;  /* 0x000000423e00720c */ /* 0x000fe20003f21070 */
[----:B------:R-:W-:Y:S01]  /*583f0*/  @!P2 IMAD.X R79, RZ, RZ, R79, P3 ;  /* 0x000000ffff4fa224 */ /* 0x000fe200018e064f */
[----:B------:R-:W-:Y:S01]  /*58400*/  IADD3 R48, P2, P5, R42, R77, R37 ;  /* 0x0000004d2a307210 */ /* 0x000fe20007d5e025 */
[----:B------:R-:W-:Y:S01]  /*58410*/  IMAD.WIDE.U32 R40, R71, R12, RZ ;  /* 0x0000000c47287225 */ /* 0x000fe200078e00ff */
[----:B------:R-:W-:-:S02]  /*58420*/  IADD3 R69, P3, PT, R69, R62, RZ ;  /* 0x0000003e45457210 */ /* 0x000fc40007f7e0ff */
[----:B------:R-:W-:Y:S01]  /*58430*/  IADD3.X R58, PT, PT, R43, R79, RZ, P2, P5 ;  /* 0x0000004f2b3a7210 */ /* 0x000fe200017ea4ff */
[----:B------:R-:W-:Y:S01]  /*58440*/  IMAD.IADD R36, R36, 0x1, R53 ;  /* 0x0000000124247824 */ /* 0x000fe200078e0235 */
[----:B------:R-:W-:Y:S01]  /*58450*/  ISETP.GE.U32.AND P2, PT, R52, R60, PT ;  /* 0x0000003c3400720c */ /* 0x000fe20003f46070 */
[----:B------:R-:W-:Y:S01]  /*58460*/  IMAD.IADD R53, R46, 0x1, R63 ;  /* 0x000000012e357824 */ /* 0x000fe200078e023f */
[----:B------:R-:W-:Y:S01]  /*58470*/  ISETP.GE.U32.AND P5, PT, R69, R62, PT ;  /* 0x0000003e4500720c */ /* 0x000fe20003fa6070 */
[----:B------:R-:W-:Y:S01]  /*58480*/  IMAD.IADD R37, R41, 0x1, R45 ;  /* 0x0000000129257824 */ /* 0x000fe200078e022d */
[----:B------:R-:W-:Y:S01]  /*58490*/  ISETP.GE.U32.AND.EX P2, PT, R36, R61, PT, P2 ;  /* 0x0000003d2400720c */ /* 0x000fe20003f46120 */
[----:B------:R-:W-:Y:S01]  /*584a0*/  IMAD.X R50, RZ, RZ, R53, P3 ;  /* 0x000000ffff327224 */ /* 0x000fe200018e0635 */
[----:B------:R-:W-:Y:S01]  /*584b0*/  LOP3.LUT R45, RZ, R71, RZ, 0x33, !PT ;  /* 0x00000047ff2d7212 */ /* 0x000fe200078e33ff */
[----:B------:R-:W-:Y:S01]  /*584c0*/  IMAD.WIDE.U32 R62, R37, R10, RZ ;  /* 0x0000000a253e7225 */ /* 0x000fe200078e00ff */
[----:B------:R-:W-:-:S02]  /*584d0*/  SEL R61, RZ, 0x1, P2 ;  /* 0x00000001ff3d7807 */ /* 0x000fc40001000000 */
[----:B------:R-:W-:Y:S01]  /*584e0*/  ISETP.GE.U32.AND.EX P5, PT, R50, R53, PT, P5 ;  /* 0x000000353200720c */ /* 0x000fe20003fa6150 */
[----:B------:R-:W-:-:S03]  /*584f0*/  IMAD.WIDE.U32 R42, R40, R10, RZ ;  /* 0x0000000a282a7225 */ /* 0x000fc600078e00ff */
[----:B------:R-:W-:Y:S01]  /*58500*/  ISETP.LT.U32.OR.EX P1, PT, R53, R67, !P5, P1 ;  /* 0x000000433500720c */ /* 0x000fe20006f21510 */
[----:B------:R-:W-:Y:S01]  /*58510*/  IMAD.WIDE.U32 R62, P3, R40, R11, R62 ;  /* 0x0000000b283e7225 */ /* 0x000fe2000786003e */
[----:B------:R-:W-:Y:S02]  /*58520*/  ISETP.GT.U32.AND P2, PT, R42, R45, PT ;  /* 0x0000002d2a00720c */ /* 0x000fe40003f44070 */
[----:B------:R-:W-:Y:S01]  /*58530*/  IADD3 R42, P5, PT, R48, R61, RZ ;  /* 0x0000003d302a7210 */ /* 0x000fe20007fbe0ff */
[----:B------:R-:W-:Y:S01]  /*58540*/  IMAD.X R67, RZ, RZ, RZ, P6 ;  /* 0x000000ffff437224 */ /* 0x000fe200030e06ff */
[----:B------:R-:W-:Y:S01]  /*58550*/  IADD3 R48, P6, PT, R43, R62, RZ ;  /* 0x0000003e2b307210 */ /* 0x000fe20007fde0ff */
[----:B------:R-:W-:Y:S01]  /*58560*/  IMAD.X R61, RZ, RZ, RZ, P3 ;  /* 0x000000ffff3d7224 */ /* 0x000fe200018e06ff */
[----:B------:R-:W-:Y:S01]  /*58570*/  ISETP.GE.U32.AND P3, PT, R81, R38, PT ;  /* 0x000000265100720c */ /* 0x000fe20003f66070 */
[----:B------:R-:W-:Y:S01]  /*58580*/  IMAD.X R43, RZ, RZ, R58, P5 ;  /* 0x000000ffff2b7224 */ /* 0x000fe200028e063a */
[----:B------:R-:W-:Y:S01]  /*58590*/  ISETP.GE.U32.AND P5, PT, R38, R59, PT ;  /* 0x0000003b2600720c */ /* 0x000fe20003fa6070 */
[----:B------:R-:W-:Y:S01]  /*585a0*/  IMAD.MOV.U32 R60, RZ, RZ, R63 ;  /* 0x000000ffff3c7224 */ /* 0x000fe200078e003f */
[----:B------:R-:W-:Y:S01]  /*585b0*/  ISETP.GE.U32.AND.EX P3, PT, R83, R76, PT, P3 ;  /* 0x0000004c5300720c */ /* 0x000fe20003f66130 */
[----:B------:R-:W-:Y:S01]  /*585c0*/  IMAD.WIDE.U32 R58, R39, R4, RZ ;  /* 0x00000004273a7225 */ /* 0x000fe200078e00ff */
[----:B------:R-:W-:-:S02]  /*585d0*/  ISETP.GE.U32.AND.EX P5, PT, R76, R65, PT, P5 ;  /* 0x000000414c00720c */ /* 0x000fc40003fa6150 */
[----:B------:R-:W-:Y:S01]  /*585e0*/  LOP3.LUT R45, RZ, R73, RZ, 0x33, !PT ;  /* 0x00000049ff2d7212 */ /* 0x000fe200078e33ff */
[----:B------:R-:W-:-:S03]  /*585f0*/  IMAD.WIDE.U32.X R62, R37, R11, R60, P6 ;  /* 0x0000000b253e7225 */ /* 0x000fc600030e043c */
[----:B------:R-:W-:Y:S01]  /*58600*/  ISETP.GT.U32.AND.EX P2, PT, R48, R45, PT, P2 ;  /* 0x0000002d3000720c */ /* 0x000fe20003f44120 */
[----:B------:R-:W-:-:S03]  /*58610*/  IMAD.WIDE.U32 R60, P6, R54, R5, R58 ;  /* 0x00000005363c7225 */ /* 0x000fc600078c003a */
[----:B------:R-:W-:Y:S01]  /*58620*/  SEL R38, RZ, 0x1, !P2 ;  /* 0x00000001ff267807 */ /* 0x000fe20005000000 */
[----:B------:R-:W-:Y:S01]  /*58630*/  IMAD.WIDE.U32 R58, R54, R4, RZ ;  /* 0x00000004363a7225 */ /* 0x000fe200078e00ff */
[----:B------:R-:W-:-:S03]  /*58640*/  IADD3 R45, P2, PT, R69, R62, RZ ;  /* 0x0000003e452d7210 */ /* 0x000fc60007f5e0ff */
        /* <DEDUP_REMOVED lines=15> */
.L_x_377:
[----:B------:R-:W-:Y:S05]  /*58740*/  BSYNC.RECONVERGENT B4 ;  /* 0x0000000000047941 */ /* 0x000fea0003800200 */
.L_x_376:
[----:B------:R-:W-:Y:S01]  /*58750*/  IADD3 R64, P5, PT, R51, R56, RZ ;  /* 0x0000003833407210 */ /* 0x000fe20007fbe0ff */
[----:B------:R-:W-:Y:S01]  /*58760*/  IMAD.MOV.U32 R46, RZ, RZ, R47 ;  /* 0x000000ffff2e7224 */ /* 0x000fe200078e002f */
[----:B------:R-:W-:Y:S01]  /*58770*/  SEL R55, RZ, 0x1, !P0 ;  /* 0x00000001ff377807 */ /* 0x000fe20004000000 */
[----:B------:R-:W-:Y:S01]  /*58780*/  IMAD.X R41, R50, 0x1, R63, P2 ;  /* 0x0000000132297824 */ /* 0x000fe200010e063f */
        /* <DEDUP_REMOVED lines=38> */
[----:B------:R-:W-:Y:S01]  /*589f0*/  IMAD.MOV.U32 R46, RZ, RZ, R61 ;  /* 0x000000ffff2e7224 */ /* 0x000fe200078e003d */
[----:B------:R-:W-:Y:S01]  /*58a00*/  SEL R45, RZ, 0x1, !P2 ;  /* 0x00000001ff2d7807 */ /* 0x000fe20005000000 */
[----:B------:R-:W-:Y:S01]  /*58a10*/  IMAD.WIDE.U32.X R56, R37, R9, R58, P1 ;  /* 0x0000000925387225 */ /* 0x000fe200008e043a */
[----:B------:R-:W-:Y:S02]  /*58a20*/  ISETP.LT.U32.OR.EX P0, PT, R41, R63, !P0, P4 ;  /* 0x0000003f2900720c */ /* 0x000fe40004701540 */
[----:B------:R-:W-:Y:S01]  /*58a30*/  IADD3 R61, P1, PT, R45, R54, RZ ;  /* 0x000000362d3d7210 */ /* 0x000fe20007f3e0ff */
[----:B------:R-:W-:Y:S01]  /*58a40*/  IMAD.IADD R55, R60, 0x1, R55 ;  /* 0x000000013c377824 */ /* 0x000fe200078e0237 */
[----:B------:R-:W-:Y:S01]  /*58a50*/  SEL R48, RZ, 0x1, !P0 ;  /* 0x00000001ff307807 */ /* 0x000fe20004000000 */
[----:B------:R-:W-:Y:S01]  /*58a60*/  IMAD.X R47, RZ, RZ, RZ, P6 ;  /* 0x000000ffff2f7224 */ /* 0x000fe200030e06ff */
        /* <DEDUP_REMOVED lines=12> */
[----:B------:R-:W-:Y:S01]  /*58b30*/  IMAD.WIDE.U32 R58, P5, R40, R7, R58 ;  /* 0x00000007283a7225 */ /* 0x000fe200078a003a */
[----:B------:R-:W-:-:S02]  /*58b40*/  ISETP.GE.U32.AND.EX P0, PT, R66, R49, P3, P0 ;  /* 0x000000314200720c */ /* 0x000fc40001f06100 */
[----:B------:R-:W-:Y:S01]  /*58b50*/  ISETP.GE.U32.AND.EX P2, PT, R57, R45, PT, P2 ;  /* 0x0000002d3900720c */ /* 0x000fe20003f46120 */
[C---:B------:R-:W-:Y:S01]  /*58b60*/  IMAD.WIDE.U32 R48, R40.reuse, R6, R56 ;  /* 0x0000000628307225 */ /* 0x040fe200078e0038 */
[----:B------:R-:W-:Y:S02]  /*58b70*/  ISETP.GE.U32.AND P3, PT, R61, R54, PT ;  /* 0x000000363d00720c */ /* 0x000fe40003f66070 */
[----:B------:R-:W-:Y:S01]  /*58b80*/  ISETP.LT.U32.OR.EX P1, PT, R45, R50, !P2, P1 ;  /* 0x000000322d00720c */ /* 0x000fe20005721510 */
[----:B------:R-:W-:Y:S01]  /*58b90*/  IMAD.WIDE.U32 R46, R40, R6, RZ ;  /* 0x00000006282e7225 */ /* 0x000fe200078e00ff */
[----:B------:R-:W-:Y:S02]  /*58ba0*/  ISETP.LT.U32.AND P2, PT, R54, R52, PT ;  /* 0x000000343600720c */ /* 0x000fe40003f41070 */
[----:B------:R-:W-:Y:S01]  /*58bb0*/  SEL R41, RZ, 0x1, !P1 ;  /* 0x00000001ff297807 */ /* 0x000fe20004800000 */
[----:B------:R-:W-:Y:S01]  /*58bc0*/  IMAD.MOV.U32 R46, RZ, RZ, R59 ;  /* 0x000000ffff2e7224 */ /* 0x000fe200078e003b */
[----:B------:R-:W-:Y:S01]  /*58bd0*/  ISETP.GE.U32.AND.EX P3, PT, R50, R55, PT, P3 ;  /* 0x000000373200720c */ /* 0x000fe20003f66130 */
[----:B------:R-:W-:Y:S01]  /*58be0*/  IMAD.IADD R59, R58, 0x1, R49 ;  /* 0x000000013a3b7824 */ /* 0x000fe200078e0231 */
[----:B------:R-:W-:-:S02]  /*58bf0*/  IADD3 R61, P1, PT, R41, R48, RZ ;  /* 0x00000030293d7210 */ /* 0x000fc40007f3e0ff */
[----:B------:R-:W-:Y:S01]  /*58c00*/  IADD3 RZ, P4, PT, R47, R58, RZ ;  /* 0x0000003a2fff7210 */ /* 0x000fe20007f9e0ff */
[----:B------:R-:W-:Y:S01]  /*58c10*/  IMAD.X R47, RZ, RZ, RZ, P5 ;  /* 0x000000ffff2f7224 */ /* 0x000fe200028e06ff */
[----:B------:R-:W-:Y:S01]  /*58c20*/  ISETP.LT.U32.OR.EX P3, PT, R55, R53, !P3, P2 ;  /* 0x000000353700720c */ /* 0x000fe20005f61520 */
[----:B------:R-:W-:Y:S01]  /*58c30*/  IMAD.X R54, RZ, RZ, R59, P1 ;  /* 0x000000ffff367224 */ /* 0x000fe200008e063b */
[----:B------:R-:W-:Y:S01]  /*58c40*/  @!P0 IADD3 R65, P5, PT, R65, 0x1, RZ ;  /* 0x0000000141418810 */ /* 0x000fe20007fbe0ff */
[----:B------:R-:W-:Y:S01]  /*58c50*/  IMAD.WIDE.U32.X R46, R37, R7, R46, P4 ;  /* 0x00000007252e7225 */ /* 0x000fe200020e042e */
[----:B------:R-:W-:Y:S02]  /*58c60*/  ISETP.GE.U32.AND P2, PT, R61, R48, PT ;  /* 0x000000303d00720c */ /* 0x000fe40003f46070 */
[----:B------:R-:W-:Y:S01]  /*58c70*/  SEL R50, RZ, 0x1, !P3 ;  /* 0x00000001ff327807 */ /* 0x000fe20005800000 */
[----:B------:R-:W-:Y:S01]  /*58c80*/  @!P0 IMAD.X R36, RZ, RZ, R36, P5 ;  /* 0x000000ffff248224 */ /* 0x000fe200028e0624 */
[----:B------:R-:W-:-:S02]  /*58c90*/  IADD3 R53, P3, PT, R65, R38, RZ ;  /* 0x0000002641357210 */ /* 0x000fc40007f7e0ff */
[----:B------:R-:W-:Y:S01]  /*58ca0*/  ISETP.LT.U32.AND P1, PT, R48, R56, PT ;  /* 0x000000383000720c */ /* 0x000fe20003f21070 */
[----:B------:R-:W-:Y:S01]  /*58cb0*/  IMAD.WIDE.U32 R48, R37, R4, RZ ;  /* 0x0000000425307225 */ /* 0x000fe200078e00ff */
        /* <DEDUP_REMOVED lines=16> */
[----:B------:R-:W-:Y:S01]  /*58dc0*/  ISETP.GE.U32.AND.EX P1, PT, R47, R45, PT, P1 ;  /* 0x0000002d2f00720c */ /* 0x000fe20003f26110 */
[----:B------:R-:W-:Y:S01]  /*58dd0*/  IMAD.WIDE.U32 R40, R40, R4, R46 ;  /* 0x0000000428287225 */ /* 0x000fe200078e002e */
[----:B------:R-:W-:Y:S02]  /*58de0*/  IADD3 RZ, P5, PT, R39, R48, RZ ;  /* 0x0000003027ff7210 */ /* 0x000fe40007fbe0ff */
[----:B------:R-:W-:Y:S01]  /*58df0*/  ISETP.LT.U32.OR.EX P1, PT, R45, R51, !P1, P2 ;  /* 0x000000332d00720c */ /* 0x000fe20004f21520 */
[----:B------:R-:W-:Y:S01]  /*58e00*/  IMAD.MOV.U32 R38, RZ, RZ, R49 ;  /* 0x000000ffff267224 */ /* 0x000fe200078e0031 */
[----:B------:R-:W-:Y:S01]  /*58e10*/  ISETP.GE.U32.AND P2, PT, R50, R53, PT ;  /* 0x000000353200720c */ /* 0x000fe20003f46070 */
[----:B------:R-:W-:Y:S01]  /*58e20*/  IMAD.IADD R49, R48, 0x1, R41 ;  /* 0x0000000130317824 */ /* 0x000fe200078e0229 */
[----:B------:R-:W-:Y:S01]  /*58e30*/  SEL R45, RZ, 0x1, !P1 ;  /* 0x00000001ff2d7807 */ /* 0x000fe20004800000 */
[----:B------:R-:W-:Y:S01]  /*58e40*/  IMAD.X R39, RZ, RZ, RZ, P3 ;  /* 0x000000ffff277224 */ /* 0x000fe200018e06ff */
[----:B------:R-:W-:-:S02]  /*58e50*/  ISETP.LT.U32.AND P1, PT, R53, R65, PT ;  /* 0x000000413500720c */ /* 0x000fc40003f21070 */
[----:B------:R-:W-:Y:S02]  /*58e60*/  IADD3 R45, P6, PT, R45, R40, RZ ;  /* 0x000000282d2d7210 */ /* 0x000fe40007fde0ff */
[----:B------:R-:W-:Y:S02]  /*58e70*/  ISETP.GE.U32.AND.EX P2, PT, R51, R52, PT, P2 ;  /* 0x000000343300720c */ /* 0x000fe40003f46120 */
[----:B------:R-:W-:Y:S01]  /*58e80*/  ISETP.GE.U32.AND P3, PT, R45, R40, PT ;  /* 0x000000282d00720c */ /* 0x000fe20003f66070 */
[----:B------:R-:W-:Y:S01]  /*58e90*/  IMAD.X R50, RZ, RZ, R49, P6 ;  /* 0x000000ffff327224 */ /* 0x000fe200030e0631 */
[----:B------:R-:W-:Y:S02]  /*58ea0*/  @!P0 SEL R41, RZ, 0x1, P4 ;  /* 0x00000001ff298807 */ /* 0x000fe40002000000 */
[----:B------:R-:W-:Y:S01]  /*58eb0*/  ISETP.LT.U32.OR.EX P1, PT, R52, R36, !P2, P1 ;  /* 0x000000243400720c */ /* 0x000fe20005721510 */
[----:B------:R-:W-:Y:S01]  /*58ec0*/  IMAD.WIDE.U32.X R36, R37, R5, R38, P5 ;  /* 0x0000000525247225 */ /* 0x000fe200028e0426 */
[----:B------:R-:W-:-:S02]  /*58ed0*/  ISETP.LT.U32.AND P2, PT, R40, R46, PT ;  /* 0x0000002e2800720c */ /* 0x000fc40003f41070 */
[----:B------:R-:W-:Y:S02]  /*58ee0*/  ISETP.GE.U32.AND.EX P3, PT, R50, R49, PT, P3 ;  /* 0x000000313200720c */ /* 0x000fe40003f66130 */
[----:B------:R-:W-:Y:S02]  /*58ef0*/  @!P0 IADD3 R42, P4, PT, R41, R42, RZ ;  /* 0x0000002a292a8210 */ /* 0x000fe40007f9e0ff */
[----:B------:R-:W-:Y:S02]  /*58f00*/  SEL R39, RZ, 0x1, !P1 ;  /* 0x00000001ff277807 */ /* 0x000fe40004800000 */
[----:B------:R-:W-:Y:S01]  /*58f10*/  ISETP.LT.U32.OR.EX P1, PT, R49, R47, !P3, P2 ;  /* 0x0000002f3100720c */ /* 0x000fe20005f21520 */
[----:B------:R-:W-:Y:S01]  /*58f20*/  @!P0 IMAD.X R43, RZ, RZ, R43, P4 ;  /* 0x000000ffff2b8224 */ /* 0x000fe200020e062b */
[----:B------:R-:W-:Y:S02]  /*58f30*/  IADD3 R42, P0, P2, R36, R42, R39 ;  /* 0x0000002a242a7210 */ /* 0x000fe40007a1e027 */
[----:B------:R-:W-:-:S02]  /*58f40*/  SEL R39, RZ, 0x1, !P1 ;  /* 0x00000001ff277807 */ /* 0x000fc40004800000 */
        /* <DEDUP_REMOVED lines=44> */
.L_x_380:
[----:B------:R-:W-:Y:S05]  /*59210*/  BSYNC.RELIABLE B5 ;  /* 0x0000000000057941 */ /* 0x000fea0003800100 */
.L_x_379:
        /* <DEDUP_REMOVED lines=21> */
.L_x_381:
[----:B------:R-:W-:Y:S05]  /*59370*/  BSYNC.RECONVERGENT B4 ;  /* 0x0000000000047941 */ /* 0x000fea0003800200 */
.L_x_378:
        /* <DEDUP_REMOVED lines=52> */
.L_x_383:
[----:B------:R-:W-:Y:S05]  /*596c0*/  BSYNC.RECONVERGENT B4 ;  /* 0x0000000000047941 */ /* 0x000fea0003800200 */
.L_x_382:
        /* <DEDUP_REMOVED lines=52> */
.L_x_385:
[----:B------:R-:W-:Y:S05]  /*59a10*/  BSYNC.RECONVERGENT B4 ;  /* 0x0000000000047941 */ /* 0x000fea0003800200 */
.L_x_384:
        /* <DEDUP_REMOVED lines=9> */
[----:B------:R-:W-:-:S02]  /*59ab0*/  SHF.L.W.U32.HI R41, R46, 0x1, R41 ;  /* 0x000000012e297819 */ /* 0x000fc40000010e29 */
[C---:B------:R-:W-:Y:S01]  /*59ac0*/  SHF.L.U64.HI R45, R43.reuse, 0x1, R46 ;  /* 0x000000012b2d7819 */ /* 0x040fe2000001022e */
[----:B------:R-:W-:-:S04]  /*59ad0*/  IMAD.SHL.U32 R46, R43, 0x2, RZ ;  /* 0x000000022b2e7824 */ /* 0x000fc800078e00ff */
        /* <DEDUP_REMOVED lines=33> */
.L_x_388:
[----:B------:R-:W-:Y:S05]  /*59cf0*/  BSYNC.RELIABLE B5 ;  /* 0x0000000000057941 */ /* 0x000fea0003800100 */
.L_x_387:
        /* <DEDUP_REMOVED lines=21> */
.L_x_389:
[----:B------:R-:W-:Y:S05]  /*59e50*/  BSYNC.RECONVERGENT B4 ;  /* 0x0000000000047941 */ /* 0x000fea0003800200 */
.L_x_386:
[----:B------:R-:W-:Y:S01]  /*59e60*/  SHF.L.W.U32.HI R43, R16, 0x1, R3 ;  /* 0x00000001102b7819 */ /* 0x000fe20000010e03 */
[----:B------:R-:W-:Y:S01]  /*59e70*/  BSSY.RECONVERGENT B4, `(.L_x_390) ;  /* 0x000003f000047945 */ /* 0x000fe20003800200 */
[----:B------:R-:W-:-:S03]  /*59e80*/  SHF.L.W.U32.HI R56, R3, 0x1, R14 ;  /* 0x0000000103387819 */ /* 0x000fc60000010e0e */
[----:B------:R-:W-:Y:S01]  /*59e90*/  BSSY.RELIABLE B5, `(.L_x_391) ;  /* 0x0000027000057945 */ /* 0x000fe20003800100 */
[----:B------:R-:W-:Y:S01]  /*59ea0*/  ISETP.GT.U32.AND P0, PT, R43, R4, PT ;  /* 0x000000042b00720c */ /* 0x000fe20003f04070 */
[C---:B------:R-:W-:Y:S01]  /*59eb0*/  IMAD.SHL.U32 R53, R19.reuse, 0x2, RZ ;  /* 0x0000000213357824 */ /* 0x040fe200078e00ff */
[----:B------:R-:W-:Y:S02]  /*59ec0*/  SHF.L.U64.HI R58, R19, 0x1, R20 ;  /* 0x00000001133a7819 */ /* 0x000fe40000010214 */
[----:B------:R-:W-:Y:S02]  /*59ed0*/  ISETP.GT.U32.AND.EX P0, PT, R56, R5, PT, P0 ;  /* 0x000000053800720c */ /* 0x000fe40003f04100 */
[----:B------:R-:W-:Y:S02]  /*59ee0*/  SHF.L.W.U32.HI R42, R20, 0x1, R17 ;  /* 0x00000001142a7819 */ /* 0x000fe40000010e11 */
[----:B------:R-:W-:Y:S02]  /*59ef0*/  SHF.L.W.U32.HI R55, R17, 0x1, R18 ;  /* 0x0000000111377819 */ /* 0x000fe40000010e12 */
[----:B------:R-:W-:-:S02]  /*59f00*/  SHF.L.W.U32.HI R54, R18, 0x1, R15 ;  /* 0x0000000112367819 */ /* 0x000fc40000010e0f */
[----:B------:R-:W-:-:S05]  /*59f10*/  SHF.L.W.U32.HI R41, R15, 0x1, R16 ;  /* 0x000000010f297819 */ /* 0x000fca0000010e10 */
        /* <DEDUP_REMOVED lines=30> */
.L_x_392:
[----:B------:R-:W-:Y:S05]  /*5a100*/  BSYNC.RELIABLE B5 ;  /* 0x0000000000057941 */ /* 0x000fea0003800100 */
.L_x_391:
        /* <DEDUP_REMOVED lines=21> */
.L_x_393:
[----:B------:R-:W-:Y:S05]  /*5a260*/  BSYNC.RECONVERGENT B4 ;  /* 0x0000000000047941 */ /* 0x000fea0003800200 */
.L_x_390:
        /* <DEDUP_REMOVED lines=68> */
.L_x_396:
[----:B------:R-:W-:Y:S05]  /*5a6b0*/  BSYNC.RELIABLE B5 ;  /* 0x0000000000057941 */ /* 0x000fea0003800100 */
.L_x_395:
        /* <DEDUP_REMOVED lines=21> */
.L_x_397:
[----:B------:R-:W-:Y:S05]  /*5a810*/  BSYNC.RECONVERGENT B4 ;  /* 0x0000000000047941 */ /* 0x000fea0003800200 */
.L_x_394:
        /* <DEDUP_REMOVED lines=46> */
[----:B------:R-:W-:Y:S01]  /*5ab00*/  IMAD.WIDE.U32 R42, R19, R3, RZ ;  /* 0x00000003132a7225 */ /* 0x000fe200078e00ff */
[----:B------:R-:W-:Y:S02]  /*5ab10*/  IADD3 R73, P4, PT, R38, R73, RZ ;  /* 0x0000004926497210 */ /* 0x000fe40007f9e0ff */
[----:B------:R-:W-:Y:S01]  /*5ab20*/  IADD3 RZ, P0, PT, R70, R67, RZ ;  /* 0x0000004346ff7210 */ /* 0x000fe20007f1e0ff */
[----:B------:R-:W-:Y:S01]  /*5ab30*/  IMAD.X R59, RZ, RZ, R61, P6 ;  /* 0x000000ffff3b7224 */ /* 0x000fe200030e063d */
[----:B------:R-:W-:Y:S01]  /*5ab40*/  ISETP.GE.U32.AND P6, PT, R73, R38, PT ;  /* 0x000000264900720c */ /* 0x000fe20003fc6070 */
[----:B------:R-:W-:Y:S01]  /*5ab50*/  IMAD.X R67, RZ, RZ, RZ, P1 ;  /* 0x000000ffff437224 */ /* 0x000fe200008e06ff */
[----:B------:R-:W-:Y:S01]  /*5ab60*/  ISETP.LT.U32.AND P1, PT, R38, R60, PT ;  /* 0x0000003c2600720c */ /* 0x000fe20003f21070 */
[----:B------:R-:W-:-:S04]  /*5ab70*/  IMAD.WIDE.U32 R62, P2, R14, R20, R42 ;  /* 0x000000140e3e7225 */ /* 0x000fc8000784002a */
[----:B------:R-:W-:Y:S01]  /*5ab80*/  IMAD.X R60, RZ, RZ, R59, P4 ;  /* 0x000000ffff3c7224 */ /* 0x000fe200020e063b */
[----:B------:R-:W-:Y:S01]  /*5ab90*/  IADD3 RZ, P5, PT, R39, R62, RZ ;  /* 0x0000003e27ff7210 */ /* 0x000fe20007fbe0ff */
[----:B------:R-:W-:-:S03]  /*5aba0*/  IMAD.WIDE.U32 R42, R14, R20, RZ ;  /* 0x000000140e2a7225 */ /* 0x000fc600078e00ff */
[----:B------:R-:W-:Y:S01]  /*5abb0*/  ISETP.GE.U32.AND.EX P6, PT, R60, R59, PT, P6 ;  /* 0x0000003b3c00720c */ /* 0x000fe20003fc6160 */
[----:B------:R-:W-:-:S03]  /*5abc0*/  IMAD.WIDE.U32 R38, R3, R20, RZ ;  /* 0x0000001403267225 */ /* 0x000fc600078e00ff */
[----:B------:R-:W-:Y:S01]  /*5abd0*/  ISETP.LT.U32.OR.EX P1, PT, R59, R61, !P6, P1 ;  /* 0x0000003d3b00720c */ /* 0x000fe20007721510 */
[----:B------:R-:W-:Y:S01]  /*5abe0*/  IMAD.MOV.U32 R68, RZ, RZ, R58 ;  /* 0x000000ffff447224 */ /* 0x000fe200078e003a */
[----:B------:R-:W-:Y:S01]  /*5abf0*/  IADD3 R64, P6, PT, R73, R38, RZ ;  /* 0x0000002649407210 */ /* 0x000fe20007fde0ff */
[----:B------:R-:W-:-:S04]  /*5ac00*/  IMAD.WIDE.U32 R42, P4, R3, R19, R42 ;  /* 0x00000013032a7225 */ /* 0x000fc8000788002a */
        /* <DEDUP_REMOVED lines=11> */
[----:B------:R-:W-:Y:S01]  /*5acc0*/  SEL R63, RZ, 0x1, !P1 ;  /* 0x00000001ff3f7807 */ /* 0x000fe20004800000 */
[----:B------:R-:W-:Y:S01]  /*5acd0*/  IMAD.MOV.U32 R81, RZ, RZ, RZ ;  /* 0x000000ffff517224 */ /* 0x000fe200078e00ff */
[----:B------:R-:W-:Y:S01]  /*5ace0*/  ISETP.GE.U32.AND.EX P2, PT, R71, R60, PT, P2 ;  /* 0x0000003c4700720c */ /* 0x000fe20003f46120 */
[----:B------:R-:W-:Y:S01]  /*5acf0*/  IMAD.WIDE.U32.X R58, R14, R19, R58, P5 ;  /* 0x000000130e3a7225 */ /* 0x000fe200028e043a */
[----:B------:R-:W-:-:S02]  /*5ad00*/  IADD3 R69, P1, PT, R74, R66, RZ ;  /* 0x000000424a457210 */ /* 0x000fc40007f3e0ff */
[----:B------:R-:W-:Y:S02]  /*5ad10*/  SEL R72, RZ, 0x1, P0 ;  /* 0x00000001ff487807 */ /* 0x000fe40000000000 */
[----:B------:R-:W-:Y:S01]  /*5ad20*/  SEL R79, RZ, 0x1, P2 ;  /* 0x00000001ff4f7807 */ /* 0x000fe20001000000 */
[----:B------:R-:W-:Y:S01]  /*5ad30*/  IMAD.X R75, R76, 0x1, R67, P1 ;  /* 0x000000014c4b7824 */ /* 0x000fe200008e0643 */
[----:B------:R-:W-:Y:S01]  /*5ad40*/  IADD3 R60, P0, PT, R63, R58, RZ ;  /* 0x0000003a3f3c7210 */ /* 0x000fe20007f1e0ff */
[----:B------:R-:W-:Y:S01]  /*5ad50*/  IMAD.WIDE.U32 R62, R18, R17, RZ ;  /* 0x00000011123e7225 */ /* 0x000fe200078e00ff */
[C---:B------:R-:W-:Y:S02]  /*5ad60*/  IADD3 R72, P5, PT, R69.reuse, R72, RZ ;  /* 0x0000004845487210 */ /* 0x040fe40007fbe0ff */
        /* <DEDUP_REMOVED lines=40> */
.L_x_399:
[----:B------:R-:W-:Y:S05]  /*5aff0*/  BSYNC.RECONVERGENT B4 ;  /* 0x0000000000047941 */ /* 0x000fea0003800200 */
.L_x_398:
        /* <DEDUP_REMOVED lines=29> */
[----:B------:R-:W-:Y:S02]  /*5b1d0*/  @!P0 IADD3 R79, P2, PT, R79, 0x1, RZ ;  /* 0x000000014f4f8810 */ /* 0x000fe40007f5e0ff */
[----:B------:R-:W-:Y:S01]  /*5b1e0*/  LOP3.LUT R55, RZ, R36, RZ, 0x33, !PT ;  /* 0x00000024ff377212 */ /* 0x000fe200078e33ff */
        /* <DEDUP_REMOVED lines=8> */
[C---:B------:R-:W-:Y:S01]  /*5b270*/  IADD3 R69, P6, PT, R40.reuse, R69, RZ ;  /* 0x0000004528457210 */ /* 0x040fe20007fde0ff */
[C---:B------:R-:W-:Y:S01]  /*5b280*/  IMAD.X R60, R87.reuse, 0x1, R41, P1 ;  /* 0x00000001573c7824 */ /* 0x040fe200008e0629 */
[----:B------:R-:W-:Y:S01]  /*5b290*/  @!P0 ISETP.NE.AND.EX P1, PT, R87, RZ, PT, P2 ;  /* 0x000000ff5700820c */ /* 0x000fe20003f25320 */
[----:B------:R-:W-:Y:S01]  /*5b2a0*/  IMAD R37, R53, R12, RZ ;  /* 0x0000000c35257224 */ /* 0x000fe200078e02ff */
[----:B------:R-:W-:Y:S01]  /*5b2b0*/  ISETP.GE.U32.AND P2, PT, R69, R40, PT ;  /* 0x000000284500720c */ /* 0x000fe20003f46070 */
[----:B------:R-:W-:Y:S01]  /*5b2c0*/  IMAD.X R83, RZ, RZ, R60, P6 ;  /* 0x000000ffff537224 */ /* 0x000fe200030e063c */
[----:B------:R-:W-:Y:S01]  /*5b2d0*/  @!P0 SEL R71, RZ, 0x1, P1 ;  /* 0x00000001ff478807 */ /* 0x000fe20000800000 */
[----:B------:R-:W-:Y:S01]  /*5b2e0*/  IMAD.MOV.U32 R72, RZ, RZ, R75 ;  /* 0x000000ffff487224 */ /* 0x000fe200078e004b */
[----:B------:R-:W-:Y:S01]  /*5b2f0*/  ISETP.LT.U32.AND P1, PT, R40, R79, PT ;  /* 0x0000004f2800720c */ /* 0x000fe20003f21070 */
[----:B------:R-:W-:Y:S01]  /*5b300*/  IMAD.WIDE.U32 R40, R14, R17, RZ ;  /* 0x000000110e287225 */ /* 0x000fe200078e00ff */
[----:B------:R-:W-:-:S02]  /*5b310*/  ISETP.GE.U32.AND.EX P6, PT, R83, R60, PT, P2 ;  /* 0x0000003c5300720c */ /* 0x000fc40003fc6120 */
[----:B------:R-:W-:Y:S01]  /*5b320*/  IADD3 R78, P2, PT, R85, R76, RZ ;  /* 0x0000004c554e7210 */ /* 0x000fe20007f5e0ff */
[----:B------:R-:W-:Y:S01]  /*5b330*/  IMAD R75, R36, R13, R37 ;  /* 0x0000000d244b7224 */ /* 0x000fe200078e0225 */
[----:B------:R-:W-:Y:S01]  /*5b340*/  ISETP.LT.U32.OR.EX P1, PT, R60, R87, !P6, P1 ;  /* 0x000000573c00720c */ /* 0x000fe20007721510 */
[----:B------:R-:W-:Y:S01]  /*5b350*/  IMAD.WIDE.U32 R58, R36, R12, RZ ;  /* 0x0000000c243a7225 */ /* 0x000fe200078e00ff */
[----:B------:R-:W-:Y:S02]  /*5b360*/  @!P0 IADD3 R82, P6, PT, R71, R82, RZ ;  /* 0x0000005247528210 */ /* 0x000fe40007fde0ff */
[----:B------:R-:W-:Y:S01]  /*5b370*/  SEL R71, RZ, 0x1, !P1 ;  /* 0x00000001ff477807 */ /* 0x000fe20004800000 */
[----:B------:R-:W-:Y:S01]  /*5b380*/  IMAD.WIDE.U32 R36, R3, R17, RZ ;  /* 0x0000001103247225 */ /* 0x000fe200078e00ff */
[----:B------:R-:W-:-:S03]  /*5b390*/  LOP3.LUT R53, RZ, R53, RZ, 0x33, !PT ;  /* 0x00000035ff357212 */ /* 0x000fc600078e33ff */
[----:B------:R-:W-:-:S04]  /*5b3a0*/  IMAD.WIDE.U32 R40, P1, R3, R18, R40 ;  /* 0x0000001203287225 */ /* 0x000fc80007820028 */
[----:B------:R-:W-:Y:S01]  /*5b3b0*/  IMAD.X R79, R86, 0x1, R77, P2 ;  /* 0x00000001564f7824 */ /* 0x000fe200010e064d */
[----:B------:R-:W-:Y:S01]  /*5b3c0*/  IADD3 R80, P2, PT, R69, R36, RZ ;  /* 0x0000002445507210 */ /* 0x000fe20007f5e0ff */
[----:B------:R-:W-:Y:S02]  /*5b3d0*/  IMAD.IADD R64, R59, 0x1, R75 ;  /* 0x000000013b407824 */ /* 0x000fe400078e024b */
[----:B------:R-:W-:Y:S01]  /*5b3e0*/  @!P0 IMAD.X R81, RZ, RZ, R81, P6 ;  /* 0x000000ffff518224 */ /* 0x000fe200030e0651 */
[----:B------:R-:W-:Y:S01]  /*5b3f0*/  IADD3 R71, P6, PT, R82, R71, RZ ;  /* 0x0000004752477210 */ /* 0x000fe20007fde0ff */
[----:B------:R-:W-:Y:S01]  /*5b400*/  IMAD.IADD R60, R37, 0x1, R40 ;  /* 0x00000001253c7824 */ /* 0x000fe200078e0228 */
[----:B------:R-:W-:Y:S01]  /*5b410*/  ISETP.GE.U32.AND P0, PT, R80, R69, PT ;  /* 0x000000455000720c */ /* 0x000fe20003f06070 */
        /* <DEDUP_REMOVED lines=13> */
[----:B------:R-:W-:Y:S01]  /*5b4f0*/  IADD3 R74, P3, PT, R75, R76, RZ ;  /* 0x0000004c4b4a7210 */ /* 0x000fe20007f7e0ff */
[----:B------:R-:W-:Y:S01]  /*5b500*/  IMAD.MOV.U32 R54, RZ, RZ, R77 ;  /* 0x000000ffff367224 */ /* 0x000fe200078e004d */
[----:B------:R-:W-:Y:S01]  /*5b510*/  ISETP.GE.U32.AND P0, PT, R83, R68, PT ;  /* 0x000000445300720c */ /* 0x000fe20003f06070 */
[----:B------:R-:W-:Y:S01]  /*5b520*/  IMAD.X R87, R88, 0x1, R65, P6 ;  /* 0x0000000158577824 */ /* 0x000fe200030e0641 */
[----:B------:R-:W-:Y:S01]  /*5b530*/  IADD3 R69, P6, PT, R72, R69, RZ ;  /* 0x0000004548457210 */ /* 0x000fe20007fde0ff */
[----:B------:R-:W-:Y:S01]  /*5b540*/  IMAD.WIDE.U32.X R54, R64, R11, R54, P3 ;  /* 0x0000000b40367225 */ /* 0x000fe200018e0436 */
[----:B------:R-:W-:-:S02]  /*5b550*/  ISETP.GT.U32.AND.EX P3, PT, R74, R53, PT, P2 ;  /* 0x000000354a00720c */ /* 0x000fc40003f64120 */
[----:B------:R-:W-:Y:S01]  /*5b560*/  ISETP.GE.U32.AND P2, PT, R69, R72, PT ;  /* 0x000000484500720c */ /* 0x000fe20003f46070 */
[----:B------:R-:W-:Y:S01]  /*5b570*/  IMAD.X R65, RZ, RZ, R84, P6 ;  /* 0x000000ffff417224 */ /* 0x000fe200030e0654 */
[----:B------:R-:W-:Y:S01]  /*5b580*/  IADD3 R53, P6, PT, R56, R54, RZ ;  /* 0x0000003638357210 */ /* 0x000fe20007fde0ff */
[----:B------:R-:W-:Y:S01]  /*5b590*/  IMAD.X R75, RZ, RZ, RZ, P5 ;  /* 0x000000ffff4b7224 */ /* 0x000fe200028e06ff */
[----:B------:R-:W-:Y:S01]  /*5b5a0*/  ISETP.GE.U32.AND.EX P0, PT, R87, R88, PT, P0 ;  /* 0x000000585700720c */ /* 0x000fe20003f06100 */
[----:B------:R-:W-:Y:S01]  /*5b5b0*/  IMAD.MOV.U32 R68, RZ, RZ, RZ ;  /* 0x000000ffff447224 */ /* 0x000fe200078e00ff */
[----:B------:R-:W-:Y:S02]  /*5b5c0*/  SEL R54, RZ, 0x1, !P3 ;  /* 0x00000001ff367807 */ /* 0x000fe40005800000 */
[----:B------:R-:W-:Y:S01]  /*5b5d0*/  ISETP.LT.U32.AND P3, PT, R72, R71, PT ;  /* 0x000000474800720c */ /* 0x000fe20003f61070 */
[----:B------:R-:W-:Y:S01]  /*5b5e0*/  IMAD.X R71, R70, 0x1, R55, P6 ;  /* 0x0000000146477824 */ /* 0x000fe200030e0637 */
[----:B------:R-:W-:Y:S01]  /*5b5f0*/  ISETP.GE.U32.AND.EX P2, PT, R65, R84, PT, P2 ;  /* 0x000000544100720c */ /* 0x000fe20003f46120 */
[----:B------:R-:W-:Y:S01]  /*5b600*/  IMAD.WIDE.U32 R72, R64, R8, RZ ;  /* 0x0000000840487225 */ /* 0x000fe200078e00ff */
[----:B------:R-:W-:-:S02]  /*5b610*/  SEL R55, RZ, 0x1, P0 ;  /* 0x00000001ff377807 */ /* 0x000fc40000000000 */
[----:B------:R-:W-:Y:S02]  /*5b620*/  ISETP.LT.U32.OR.EX P3, PT, R84, R81, !P2, P3 ;  /* 0x000000515400720c */ /* 0x000fe40005761530 */
[----:B------:R-:W-:Y:S02]  /*5b630*/  IADD3 R54, P0, PT, R53, R54, RZ ;  /* 0x0000003635367210 */ /* 0x000fe40007f1e0ff */
[----:B------:R-:W-:Y:S02]  /*5b640*/  IADD3 R81, P5, PT, R78, R55, RZ ;  /* 0x000000374e517210 */ /* 0x000fe40007fbe0ff */
[----:B------:R-:W-:Y:S01]  /*5b650*/  ISETP.GE.U32.AND P6, PT, R54, R53, PT ;  /* 0x000000353600720c */ /* 0x000fe20003fc6070 */
[----:B------:R-:W-:Y:S01]  /*5b660*/  IMAD.X R55, RZ, RZ, R71, P0 ;  /* 0x000000ffff377224 */ /* 0x000fe200000e0647 */
[----:B------:R-:W-:Y:S01]  /*5b670*/  ISETP.GE.U32.AND P0, PT, R81, R78, PT ;  /* 0x0000004e5100720c */ /* 0x000fe20003f06070 */
[----:B------:R-:W-:Y:S01]  /*5b680*/  IMAD.X R84, RZ, RZ, R79, P5 ;  /* 0x000000ffff547224 */ /* 0x000fe200028e064f */
[----:B------:R-:W-:-:S02]  /*5b690*/  ISETP.GE.U32.AND P5, PT, R78, R85, PT ;  /* 0x000000554e00720c */ /* 0x000fc40003fa6070 */
[----:B------:R-:W-:Y:S02]  /*5b6a0*/  ISETP.LT.U32.AND P2, PT, R53, R56, PT ;  /* 0x000000383500720c */ /* 0x000fe40003f41070 */
[----:B------:R-:W-:Y:S02]  /*5b6b0*/  ISETP.GE.U32.AND.EX P5, PT, R79, R86, PT, P5 ;  /* 0x000000564f00720c */ /* 0x000fe40003fa6150 */
[----:B------:R-:W-:Y:S01]  /*5b6c0*/  ISETP.GE.U32.AND.EX P0, PT, R84, R79, PT, P0 ;  /* 0x0000004f5400720c */ /* 0x000fe20003f06100 */
[C---:B------:R-:W-:Y:S01]  /*5b6d0*/  IMAD.WIDE.U32 R78, R58.reuse, R8, R54 ;  /* 0x000000083a4e7225 */ /* 0x040fe200078e0036 */
[----:B------:R-:W-:Y:S02]  /*5b6e0*/  ISETP.GE.U32.AND.EX P6, PT, R55, R71, PT, P6 ;  /* 0x000000473700720c */ /* 0x000fe40003fc6160 */
[----:B------:R-:W-:Y:S02]  /*5b6f0*/  SEL R76, RZ, 0x1, !P3 ;  /* 0x00000001ff4c7807 */ /* 0x000fe40005800000 */
[----:B------:R-:W-:Y:S01]  /*5b700*/  ISETP.LT.U32.OR.EX P2, PT, R71, R70, !P6, P2 ;  /* 0x000000464700720c */ /* 0x000fe20007741520 */
[----:B------:R-:W-:-:S03]  /*5b710*/  IMAD.WIDE.U32 R72, P6, R58, R9, R72 ;  /* 0x000000093a487225 */ /* 0x000fc600078c0048 */
[----:B------:R-:W-:-:S03]  /*5b720*/  SEL R77, RZ, 0x1, !P2 ;  /* 0x00000001ff4d7807 */ /* 0x000fc60005000000 */
        /* <DEDUP_REMOVED lines=16> */
.L_x_401:
[----:B------:R-:W-:Y:S05]  /*5b830*/  BSYNC.RECONVERGENT B4 ;  /* 0x0000000000047941 */ /* 0x000fea0003800200 */
.L_x_400:
[-C--:B------:R-:W-:Y:S01]  /*5b840*/  IADD3 R77, P0, PT, R77, R78.reuse, RZ ;  /* 0x0000004e4d4d7210 */ /* 0x080fe20007f1e0ff */
[----:B------:R-:W-:Y:S01]  /*5b850*/  IMAD.IADD R53, R72, 0x1, R79 ;  /* 0x0000000148357824 */ /* 0x000fe200078e024f */
[----:B------:R-:W-:Y:S01]  /*5b860*/  IADD3 RZ, P5, PT, R66, R63, RZ ;  /* 0x0000003f42ff7210 */ /* 0x000fe20007fbe0ff */
[----:B------:R-:W-:Y:S01]  /*5b870*/  IMAD.MOV.U32 R66, RZ, RZ, R67 ;  /* 0x000000ffff427224 */ /* 0x000fe200078e0043 */
[----:B------:R-:W-:Y:S01]  /*5b880*/  ISETP.GE.U32.AND P2, PT, R77, R78, PT ;  /* 0x0000004e4d00720c */ /* 0x000fe20003f46070 */
[----:B------:R-:W-:Y:S01]  /*5b890*/  IMAD.X R59, RZ, RZ, R53, P0 ;  /* 0x000000ffff3b7224 */ /* 0x000fe200000e0635 */
[----:B------:R-:W-:Y:S01]  /*5b8a0*/  IADD3 R63, P3, PT, R81, R62, RZ ;  /* 0x0000003e513f7210 */ /* 0x000fe20007f7e0ff */
[----:B------:R-:W-:Y:S01]  /*5b8b0*/  IMAD.WIDE.U32 R70, R58, R8, RZ ;  /* 0x000000083a467225 */ /* 0x000fe200078e00ff */
[----:B------:R-:W-:Y:S01]  /*5b8c0*/  ISETP.LT.U32.AND P0, PT, R78, R54, PT ;  /* 0x000000364e00720c */ /* 0x000fe20003f01070 */
[----:B------:R-:W-:Y:S01]  /*5b8d0*/  BSSY.RECONVERGENT B4, `(.L_x_402) ;  /* 0x00000de000047945 */ /* 0x000fe20003800200 */
[----:B------:R-:W-:Y:S01]  /*5b8e0*/  ISETP.GE.U32.AND.EX P2, PT, R59, R53, PT, P2 ;  /* 0x000000353b00720c */ /* 0x000fe20003f46120 */
[----:B------:R-:W-:-:S02]  /*5b8f0*/  IMAD.MOV.U32 R67, RZ, RZ, R75 ;  /* 0x000000ffff437224 */ /* 0x000fc400078e004b */
[----:B------:R-:W-:Y:S01]  /*5b900*/  IMAD.X R62, R84, 0x1, R57, P3 ;  /* 0x00000001543e7824 */ /* 0x000fe200018e0639 */
[----:B------:R-:W-:Y:S01]  /*5b910*/  ISETP.GE.U32.AND P3, PT, R63, R81, PT ;  /* 0x000000513f00720c */ /* 0x000fe20003f66070 */
[----:B------:R-:W-:Y:S01]  /*5b920*/  IMAD.X R75, RZ, RZ, RZ, P6 ;  /* 0x000000ffff4b7224 */ /* 0x000fe200030e06ff */
[----:B------:R-:W-:Y:S01]  /*5b930*/  ISETP.LT.U32.OR.EX P0, PT, R53, R55, !P2, P0 ;  /* 0x000000373500720c */ /* 0x000fe20005701500 */
[----:B------:R-:W-:Y:S01]  /*5b940*/  IMAD.WIDE.U32.X R54, R16, R18, R66, P5 ;  /* 0x0000001210367225 */ /* 0x000fe200028e0442 */
[----:B------:R-:W-:Y:S02]  /*5b950*/  IADD3 RZ, P6, PT, R71, R72, RZ ;  /* 0x0000004847ff7210 */ /* 0x000fe40007fde0ff */
[----:B------:R-:W-:Y:S01]  /*5b960*/  ISETP.GE.U32.AND.EX P3, PT, R62, R84, PT, P3 ;  /* 0x000000543e00720c */ /* 0x000fe20003f66130 */
[----:B------:R-:W-:Y:S01]  /*5b970*/  IMAD.MOV.U32 R74, RZ, RZ, R73 ;  /* 0x000000ffff4a7224 */ /* 0x000fe200078e0049 */
[----:B------:R-:W-:Y:S01]  /*5b980*/  SEL R78, RZ, 0x1, !P0 ;  /* 0x00000001ff4e7807 */ /* 0x000fe20004000000 */
[----:B------:R-:W-:Y:S01]  /*5b990*/  IMAD.WIDE.U32 R72, R64, R6, RZ ;  /* 0x0000000640487225 */ /* 0x000fe200078e00ff */
[----:B------:R-:W-:-:S02]  /*5b9a0*/  IADD3 R67, P0, PT, R80, R54, RZ ;  /* 0x0000003650437210 */ /* 0x000fc40007f1e0ff */
        /* <DEDUP_REMOVED lines=15> */
[----:B------:R-:W-:Y:S02]  /*5baa0*/  ISETP.LT.U32.AND P2, PT, R53, R83, PT ;  /* 0x000000533500720c */ /* 0x000fe40003f41070 */
[----:B------:R-:W-:Y:S01]  /*5bab0*/  ISETP.GE.U32.AND.EX P3, PT, R79, R75, PT, P3 ;  /* 0x0000004b4f00720c */ /* 0x000fe20003f66130 */
[----:B------:R-:W-:Y:S01]  /*5bac0*/  IMAD.WIDE.U32 R66, P5, R15, R16, R56 ;  /* 0x000000100f427225 */ /* 0x000fe200078a0038 */
[----:B------:R-:W-:Y:S02]  /*5bad0*/  ISETP.GE.U32.AND.EX P0, PT, R81, R82, P6, P0 ;  /* 0x000000525100720c */ /* 0x000fe40003706100 */
[----:B------:R-:W-:Y:S01]  /*5bae0*/  ISETP.LT.U32.OR.EX P2, PT, R75, R87, !P3, P2 ;  /* 0x000000574b00720c */ /* 0x000fe20005f41520 */
[----:B------:R-:W-:Y:S01]  /*5baf0*/  IMAD.WIDE.U32 R56, R15, R15, R70 ;  /* 0x0000000f0f387225 */ /* 0x000fe200078e0046 */
[----:B------:R-:W-:-:S03]  /*5bb00*/  IADD3 RZ, P6, PT, R55, R66, RZ ;  /* 0x0000004237ff7210 */ /* 0x000fc60007fde0ff */
[----:B------:R-:W-:Y:S01]  /*5bb10*/  IMAD.IADD R53, R66, 0x1, R57 ;  /* 0x0000000142357824 */ /* 0x000fe200078e0239 */
[----:B------:R-:W-:Y:S01]  /*5bb20*/  SEL R57, RZ, 0x1, !P2 ;  /* 0x00000001ff397807 */ /* 0x000fe20005000000 */
[----:B------:R-:W-:-:S04]  /*5bb30*/  IMAD.WIDE.U32 R74, R58, R6, R78 ;  /* 0x000000063a4a7225 */ /* 0x000fc800078e004e */
[----:B------:R-:W-:Y:S01]  /*5bb40*/  IMAD.X R55, RZ, RZ, RZ, P5 ;  /* 0x000000ffff377224 */ /* 0x000fe200028e06ff */
[----:B------:R-:W-:Y:S01]  /*5bb50*/  ISETP.GE.U32.AND P5, PT, R56, R70, PT ;  /* 0x000000463800720c */ /* 0x000fe20003fa6070 */
[----:B------:R-:W-:Y:S01]  /*5bb60*/  IMAD.MOV.U32 R54, RZ, RZ, R67 ;  /* 0x000000ffff367224 */ /* 0x000fe200078e0043 */
[----:B------:R-:W-:Y:S01]  /*5bb70*/  IADD3 R80, P2, PT, R57, R74, RZ ;  /* 0x0000004a39507210 */ /* 0x000fe20007f5e0ff */
[----:B------:R-:W-:Y:S01]  /*5bb80*/  IMAD.WIDE.U32 R72, P3, R58, R7, R72 ;  /* 0x000000073a487225 */ /* 0x000fe20007860048 */
[----:B------:R-:W-:-:S03]  /*5bb90*/  ISETP.GE.U32.AND.EX P5, PT, R53, R71, PT, P5 ;  /* 0x000000473500720c */ /* 0x000fc60003fa6150 */
[----:B------:R-:W-:Y:S01]  /*5bba0*/  IMAD.WIDE.U32.X R54, R16, R16, R54, P6 ;  /* 0x0000001010367225 */ /* 0x000fe200030e0436 */
[----:B------:R-:W-:Y:S02]  /*5bbb0*/  @!P0 IADD3 R69, P6, PT, R69, 0x1, RZ ;  /* 0x0000000145458810 */ /* 0x000fe40007fde0ff */
[----:B------:R-:W-:Y:S01]  /*5bbc0*/  SEL R81, RZ, 0x1, P5 ;  /* 0x00000001ff517807 */ /* 0x000fe20002800000 */
[----:B------:R-:W-:Y:S02]  /*5bbd0*/  IMAD.IADD R75, R72, 0x1, R75 ;  /* 0x00000001484b7824 */ /* 0x000fe400078e024b */
[----:B------:R-:W-:-:S04]  /*5bbe0*/  IMAD.WIDE.U32 R66, R58, R6, RZ ;  /* 0x000000063a427225 */ /* 0x000fc800078e00ff */
        /* <DEDUP_REMOVED lines=22> */
[----:B------:R-:W-:Y:S01]  /*5bd50*/  IMAD.WIDE.U32 R70, R64, R4, RZ ;  /* 0x0000000440467225 */ /* 0x000fe200078e00ff */
[----:B------:R-:W-:-:S02]  /*5bd60*/  ISETP.LT.U32.AND P4, PT, R66, R69, PT ;  /* 0x000000454200720c */ /* 0x000fc40003f81070 */
[----:B------:R-:W-:Y:S01]  /*5bd70*/  ISETP.GE.U32.AND.EX P6, PT, R85, R72, PT, P5 ;  /* 0x000000485500720c */ /* 0x000fe20003fc6150 */
[----:B------:R-:W-:Y:S02]  /*5bd80*/  IMAD.X R75, R89, 0x1, R55, P2 ;  /* 0x00000001594b7824 */ /* 0x000fe400010e0637 */
[----:B------:R-:W-:Y:S01]  /*5bd90*/  IMAD.WIDE.U32 R66, P5, R14, R15, R38 ;  /* 0x0000000f0e427225 */ /* 0x000fe200078a0026 */
[----:B------:R-:W-:Y:S02]  /*5bda0*/  ISETP.LT.U32.OR.EX P2, PT, R72, R65, !P6, P4 ;  /* 0x000000414800720c */ /* 0x000fe40007741540 */
[----:B------:R-:W-:Y:S01]  /*5bdb0*/  IADD3 R54, P6, PT, R61, R42, RZ ;  /* 0x0000002a3d367210 */ /* 0x000fe20007fde0ff */
[----:B------:R-:W-:Y:S02]  /*5bdc0*/  IMAD.MOV.U32 R72, RZ, RZ, R43 ;  /* 0x000000ffff487224 */ /* 0x000fe400078e002b */
        /* <DEDUP_REMOVED lines=9> */
[----:B------:R-:W-:Y:S01]  /*5be60*/  IMAD.MOV.U32 R78, RZ, RZ, R67 ;  /* 0x000000ffff4e7224 */ /* 0x000fe200078e0043 */
[----:B------:R-:W-:Y:S01]  /*5be70*/  ISETP.LT.U32.OR.EX P3, PT, R75, R89, !P4, P3 ;  /* 0x000000594b00720c */ /* 0x000fe20006761530 */
[----:B------:R-:W-:Y:S01]  /*5be80*/  IMAD.WIDE.U32 R66, R14, R15, RZ ;  /* 0x0000000f0e427225 */ /* 0x000fe200078e00ff */
[----:B------:R-:W-:-:S03]  /*5be90*/  @!P0 ISETP.NE.AND.EX P6, PT, R65, RZ, PT, P6 ;  /* 0x000000ff4100820c */ /* 0x000fc60003fc5360 */
[----:B------:R-:W-:Y:S01]  /*5bea0*/  IMAD R82, R59, R12, RZ ;  /* 0x0000000c3b527224 */ /* 0x000fe200078e02ff */
[----:B------:R-:W-:Y:S01]  /*5beb0*/  @!P0 SEL R61, RZ, 0x1, P6 ;  /* 0x00000001ff3d8807 */ /* 0x000fe20003000000 */
[----:B------:R-:W-:Y:S01]  /*5bec0*/  IMAD.WIDE.U32 R70, P4, R58, R5, R70 ;  /* 0x000000053a467225 */ /* 0x000fe20007880046 */
[----:B------:R-:W-:-:S03]  /*5bed0*/  LOP3.LUT R59, RZ, R59, RZ, 0x33, !PT ;  /* 0x0000003bff3b7212 */ /* 0x000fc600078e33ff */
[----:B------:R-:W-:-:S04]  /*5bee0*/  IMAD.WIDE.U32 R74, R58, R4, RZ ;  /* 0x000000043a4a7225 */ /* 0x000fc800078e00ff */
[----:B------:R-:W-:Y:S01]  /*5bef0*/  IMAD.WIDE.U32 R42, R3, R15, RZ ;  /* 0x0000000f032a7225 */ /* 0x000fe200078e00ff */
[----:B------:R-:W-:-:S03]  /*5bf00*/  IADD3 RZ, P6, PT, R75, R70, RZ ;  /* 0x000000464bff7210 */ /* 0x000fc60007fde0ff */
[----:B------:R-:W-:-:S04]  /*5bf10*/  IMAD.WIDE.U32.X R78, R14, R16, R78, P5 ;  /* 0x000000100e4e7225 */ /* 0x000fc800028e044e */
[----:B------:R-:W-:-:S04]  /*5bf20*/  IMAD.WIDE.U32 R66, P5, R3, R16, R66 ;  /* 0x0000001003427225 */ /* 0x000fc800078a0042 */
[----:B------:R-:W-:-:S04]  /*5bf30*/  IMAD.WIDE.U32 R38, R77, R12, RZ ;  /* 0x0000000c4d267225 */ /* 0x000fc800078e00ff */
[----:B------:R-:W-:Y:S01]  /*5bf40*/  IMAD R65, R77, R13, R82 ;  /* 0x0000000d4d417224 */ /* 0x000fe200078e0252 */
[----:B------:R-:W-:Y:S01]  /*5bf50*/  LOP3.LUT R77, RZ, R77, RZ, 0x33, !PT ;  /* 0x0000004dff4d7212 */ /* 0x000fe200078e33ff */
[----:B------:R-:W-:Y:S01]  /*5bf60*/  IMAD.X R83, RZ, RZ, RZ, P4 ;  /* 0x000000ffff537224 */ /* 0x000fe200020e06ff */
[----:B------:R-:W-:Y:S01]  /*5bf70*/  IADD3 R75, P4, PT, R81, R42, RZ ;  /* 0x0000002a514b7210 */ /* 0x000fe20007f9e0ff */
[----:B------:R-:W-:Y:S02]  /*5bf80*/  IMAD.IADD R69, R43, 0x1, R66 ;  /* 0x000000012b457824 */ /* 0x000fe400078e0242 */
[----:B------:R-:W-:Y:S02]  /*5bf90*/  IMAD.IADD R84, R39, 0x1, R65 ;  /* 0x0000000127547824 */ /* 0x000fe400078e0241 */
[----:B------:R-:W-:Y:S01]  /*5bfa0*/  IMAD.MOV.U32 R82, RZ, RZ, R71 ;  /* 0x000000ffff527224 */ /* 0x000fe200078e0047 */
[----:B------:R-:W-:Y:S01]  /*5bfb0*/  SEL R71, RZ, 0x1, !P2 ;  /* 0x00000001ff477807 */ /* 0x000fe20005000000 */
        /* <DEDUP_REMOVED lines=12> */
[----:B------:R-:W-:Y:S01]  /*5c080*/  ISETP.GT.U32.AND P0, PT, R82, R77, PT ;  /* 0x0000004d5200720c */ /* 0x000fe20003f04070 */
[----:B------:R-:W-:Y:S01]  /*5c090*/  IMAD.X R77, RZ, RZ, RZ, P4 ;  /* 0x000000ffff4d7224 */ /* 0x000fe200020e06ff */
[----:B------:R-:W-:Y:S01]  /*5c0a0*/  IADD3 R88, P4, PT, R71, R78, RZ ;  /* 0x0000004e47587210 */ /* 0x000fe20007f9e0ff */
[----:B------:R-:W-:Y:S01]  /*5c0b0*/  IMAD.X R85, RZ, RZ, R68, P6 ;  /* 0x000000ffff557224 */ /* 0x000fe200030e0644 */
[----:B------:R-:W-:-:S03]  /*5c0c0*/  IADD3 R82, P2, PT, R83, R86, RZ ;  /* 0x0000005653527210 */ /* 0x000fc60007f5e0ff */
[----:B------:R-:W-:Y:S01]  /*5c0d0*/  IMAD.X R81, R85, 0x1, R79, P4 ;  /* 0x0000000155517824 */ /* 0x000fe200020e064f */
[----:B------:R-:W-:Y:S01]  /*5c0e0*/  IADD3 R61, P4, PT, R88, R61, RZ ;  /* 0x0000003d583d7210 */ /* 0x000fe20007f9e0ff */
[----:B------:R-:W-:Y:S01]  /*5c0f0*/  IMAD.WIDE.U32.X R76, R84, R11, R76, P2 ;  /* 0x0000000b544c7225 */ /* 0x000fe200010e044c */
[----:B------:R-:W-:Y:S02]  /*5c100*/  ISETP.GT.U32.AND.EX P0, PT, R82, R59, PT, P0 ;  /* 0x0000003b5200720c */ /* 0x000fe40003f04100 */
[----:B------:R-:W-:Y:S01]  /*5c110*/  IADD3 R83, P2, PT, R56, R72, RZ ;  /* 0x0000004838537210 */ /* 0x000fe20007f5e0ff */
[----:B------:R-:W-:Y:S01]  /*5c120*/  IMAD.X R68, RZ, RZ, R81, P4 ;  /* 0x000000ffff447224 */ /* 0x000fe200020e0651 */
[----:B------:R-:W-:Y:S02]  /*5c130*/  SEL R78, RZ, 0x1, !P0 ;  /* 0x00000001ff4e7807 */ /* 0x000fe40004000000 */
[----:B------:R-:W-:Y:S01]  /*5c140*/  IADD3 R59, P6, PT, R80, R76, RZ ;  /* 0x0000004c503b7210 */ /* 0x000fe20007fde0ff */
[----:B------:R-:W-:Y:S01]  /*5c150*/  IMAD.X R86, R53, 0x1, R73, P2 ;  /* 0x0000000135567824 */ /* 0x000fe200010e0649 */
[----:B------:R-:W-:-:S02]  /*5c160*/  ISETP.GE.U32.AND P0, PT, R61, R88, PT ;  /* 0x000000583d00720c */ /* 0x000fc40003f06070 */
[----:B------:R-:W-:Y:S01]  /*5c170*/  ISETP.LT.U32.AND P2, PT, R88, R71, PT ;  /* 0x000000475800720c */ /* 0x000fe20003f41070 */
[----:B------:R-:W-:Y:S01]  /*5c180*/  IMAD.X R71, R57, 0x1, R77, P6 ;  /* 0x0000000139477824 */ /* 0x000fe200030e064d */
[----:B------:R-:W-:Y:S01]  /*5c190*/  IADD3 R72, P4, PT, R59, R78, RZ ;  /* 0x0000004e3b487210 */ /* 0x000fe20007f9e0ff */
[----:B------:R-:W-:Y:S01]  /*5c1a0*/  IMAD.WIDE.U32 R78, R84, R8, RZ ;  /* 0x00000008544e7225 */ /* 0x000fe200078e00ff */
[----:B------:R-:W-:-:S03]  /*5c1b0*/  ISETP.GE.U32.AND.EX P0, PT, R68, R81, PT, P0 ;  /* 0x000000514400720c */ /* 0x000fc60003f06100 */
[----:B------:R-:W-:Y:S01]  /*5c1c0*/  IMAD.X R73, RZ, RZ, R71, P4 ;  /* 0x000000ffff497224 */ /* 0x000fe200020e0647 */
[----:B------:R-:W-:Y:S01]  /*5c1d0*/  ISETP.LT.U32.OR.EX P2, PT, R81, R85, !P0, P2 ;  /* 0x000000555100720c */ /* 0x000fe20004741520 */
[----:B------:R-:W-:Y:S01]  /*5c1e0*/  IMAD.WIDE.U32 R78, P6, R38, R9, R78 ;  /* 0x00000009264e7225 */ /* 0x000fe200078c004e */
[----:B------:R-:W-:Y:S02]  /*5c1f0*/  ISETP.GE.U32.AND P0, PT, R72, R59, PT ;  /* 0x0000003b4800720c */ /* 0x000fe40003f06070 */
[----:B------:R-:W-:Y:S01]  /*5c200*/  ISETP.LT.U32.AND P4, PT, R59, R80, PT ;  /* 0x000000503b00720c */ /* 0x000fe20003f81070 */
[----:B------:R-:W-:Y:S01]  /*5c210*/  IMAD.WIDE.U32 R76, R38, R8, RZ ;  /* 0x00000008264c7225 */ /* 0x000fe200078e00ff */
[----:B------:R-:W-:-:S03]  /*5c220*/  ISETP.GE.U32.AND.EX P0, PT, R73, R71, PT, P0 ;  /* 0x000000474900720c */ /* 0x000fc60003f06100 */
[----:B------:R-:W-:Y:S01]  /*5c230*/  IMAD.X R59, RZ, RZ, RZ, P6 ;  /* 0x000000ffff3b7224 */ /* 0x000fe200030e06ff */
[----:B------:R-:W-:Y:S01]  /*5c240*/  ISETP.LT.U32.OR.EX P0, PT, R71, R57, !P0, P4 ;  /* 0x000000394700720c */ /* 0x000fe20004701540 */
[----:B------:R-:W-:Y:S01]  /*5c250*/  IMAD.WIDE.U32 R80, R38, R8, R72 ;  /* 0x0000000826507225 */ /* 0x000fe200078e0048 */
[----:B------:R-:W-:Y:S02]  /*5c260*/  ISETP.GE.U32.AND P6, PT, R90, R63, PT ;  /* 0x0000003f5a00720c */ /* 0x000fe40003fc6070 */
[----:B------:R-:W-:Y:S01]  /*5c270*/  SEL R63, RZ, 0x1, !P0 ;  /* 0x00000001ff3f7807 */ /* 0x000fe20004000000 */
[----:B------:R-:W-:Y:S01]  /*5c280*/  IMAD.IADD R57, R78, 0x1, R81 ;  /* 0x000000014e397824 */ /* 0x000fe200078e0251 */
[----:B------:R-:W-:Y:S01]  /*5c290*/  IADD3 RZ, P4, PT, R77, R78, RZ ;  /* 0x0000004e4dff7210 */ /* 0x000fe20007f9e0ff */
[----:B------:R-:W-:Y:S01]  /*5c2a0*/  IMAD.WIDE.U32 R76, R58, R4, R54 ;  /* 0x000000043a4c7225 */ /* 0x000fe200078e0036 */
[----:B------:R-:W-:Y:S02]  /*5c2b0*/  ISETP.GE.U32.AND.EX P0, PT, R89, R62, PT, P6 ;  /* 0x0000003e5900720c */ /* 0x000fe40003f06160 */
[----:B------:R-:W-:Y:S01]  /*5c2c0*/  SEL R71, RZ, 0x1, !P3 ;  /* 0x00000001ff477807 */ /* 0x000fe20005800000 */
[----:B------:R-:W-:Y:S01]  /*5c2d0*/  IMAD.MOV.U32 R58, RZ, RZ, R79 ;  /* 0x000000ffff3a7224 */ /* 0x000fe200078e004f */
[----:B------:R-:W-:Y:S01]  /*5c2e0*/  IADD3 R95, P6, PT, R63, R80, RZ ;  /* 0x000000503f5f7210 */ /* 0x000fe20007fde0ff */
[----:B------:R-:W-:Y:S01]  /*5c2f0*/  IMAD.IADD R89, R70, 0x1, R77 ;  /* 0x0000000146597824 */ /* 0x000fe200078e024d */
[----:B------:R-:W-:Y:S01]  /*5c300*/  SEL R70, RZ, 0x1, P0 ;  /* 0x00000001ff467807 */ /* 0x000fe20000000000 */
[----:B------:R-:W-:Y:S01]  /*5c310*/  IMAD.WIDE.U32.X R58, R84, R9, R58, P4 ;  /* 0x00000009543a7225 */ /* 0x000fe200020e043a */
[----:B------:R-:W-:-:S02]  /*5c320*/  IADD3 R93, P4, PT, R71, R76, RZ ;  /* 0x0000004c475d7210 */ /* 0x000fc40007f9e0ff */
[----:B------:R-:W-:Y:S01]  /*5c330*/  ISETP.GE.U32.AND P0, PT, R95, R80, PT ;  /* 0x000000505f00720c */ /* 0x000fe20003f06070 */
[----:B------:R-:W-:Y:S01]  /*5c340*/  IMAD.X R92, RZ, RZ, R57, P6 ;  /* 0x000000ffff5c7224 */ /* 0x000fe200030e0639 */
[----:B------:R-:W-:Y:S01]  /*5c350*/  ISETP.LT.U32.AND P3, PT, R80, R72, PT ;  /* 0x000000485000720c */ /* 0x000fe20003f61070 */
[----:B------:R-:W-:Y:S02]  /*5c360*/  IMAD.X R90, RZ, RZ, R89, P4 ;  /* 0x000000ffff5a7224 */ /* 0x000fe400020e0659 */
[----:B------:R-:W-:Y:S01]  /*5c370*/  IMAD.WIDE.U32 R78, R84, R6, RZ ;  /* 0x00000006544e7225 */ /* 0x000fe200078e00ff */
[----:B------:R-:W-:Y:S02]  /*5c380*/  ISETP.GE.U32.AND.EX P4, PT, R92, R57, PT, P0 ;  /* 0x000000395c00720c */ /* 0x000fe40003f86100 */
[----:B------:R-:W-:Y:S01]  /*5c390*/  IADD3 R85, P0, PT, R93, R58, RZ ;  /* 0x0000003a5d557210 */ /* 0x000fe20007f1e0ff */
[----:B------:R-:W-:Y:S01]  /*5c3a0*/  IMAD.X R71, RZ, RZ, RZ, P5 ;  /* 0x000000ffff477224 */ /* 0x000fe200028e06ff */
[----:B------:R-:W-:Y:S01]  /*5c3b0*/  ISETP.LT.U32.OR.EX P3, PT, R57, R73, !P4, P3 ;  /* 0x000000493900720c */ /* 0x000fe20006761530 */
[----:B------:R-:W-:-:S03]  /*5c3c0*/  IMAD.WIDE.U32 R62, R38, R6, RZ ;  /* 0x00000006263e7225 */ /* 0x000fc600078e00ff */
[----:B------:R-:W-:Y:S01]  /*5c3d0*/  SEL R82, RZ, 0x1, !P3 ;  /* 0x00000001ff527807 */ /* 0x000fe20005800000 */
[----:B------:R-:W-:Y:S01]  /*5c3e0*/  IMAD.X R87, R90, 0x1, R59, P0 ;  /* 0x000000015a577824 */ /* 0x000fe200000e063b */
[----:B------:R-:W-:Y:S01]  /*5c3f0*/  IADD3 R88, P0, PT, R83, R70, RZ ;  /* 0x0000004653587210 */ /* 0x000fe20007f1e0ff */
[----:B------:R-:W-:Y:S01]  /*5c400*/  IMAD.WIDE.U32 R78, P6, R38, R7, R78 ;  /* 0x00000007264e7225 */ /* 0x000fe200078c004e */
[----:B------:R-:W-:Y:S02]  /*5c410*/  IADD3 R82, P3, PT, R85, R82, RZ ;  /* 0x0000005255527210 */ /* 0x000fe40007f7e0ff */
[----:B------:R-:W-:Y:S01]  /*5c420*/  ISETP.GE.U32.AND P5, PT, R88, R83, PT ;  /* 0x000000535800720c */ /* 0x000fe20003fa6070 */
[----:B------:R-:W-:Y:S01]  /*5c430*/  IMAD.X R91, RZ, RZ, R86, P0 ;  /* 0x000000ffff5b7224 */ /* 0x000fe200000e0656 */
[----:B------:R-:W-:Y:S01]  /*5c440*/  ISETP.GE.U32.AND P0, PT, R83, R56, PT ;  /* 0x000000385300720c */ /* 0x000fe20003f06070 */
[----:B------:R-:W-:Y:S01]  /*5c450*/  IMAD.WIDE.U32 R72, R84, R4, RZ ;  /* 0x0000000454487225 */ /* 0x000fe200078e00ff */
[----:B------:R-:W-:-:S02]  /*5c460*/  IADD3 RZ, P4, PT, R63, R78, RZ ;  /* 0x0000004e3fff7210 */ /* 0x000fc40007f9e0ff */
[----:B------:R-:W-:Y:S01]  /*5c470*/  ISETP.GE.U32.AND.EX P0, PT, R86, R53, PT, P0 ;  /* 0x000000355600720c */ /* 0x000fe20003f06100 */
[----:B------:R-:W-:Y:S01]  /*5c480*/  IMAD.X R81, RZ, RZ, RZ, P1 ;  /* 0x000000ffff517224 */ /* 0x000fe200008e06ff */
[----:B------:R-:W-:Y:S01]  /*5c490*/  ISETP.GE.U32.AND.EX P5, PT, R91, R86, PT, P5 ;  /* 0x000000565b00720c */ /* 0x000fe20003fa6150 */
[----:B------:R-:W-:Y:S01]  /*5c4a0*/  IMAD.WIDE.U32 R62, R38, R4, RZ ;  /* 0x00000004263e7225 */ /* 0x000fe200078e00ff */
[----:B------:R-:W-:-:S03]  /*5c4b0*/  SEL R53, RZ, 0x1, !P2 ;  /* 0x00000001ff357807 */ /* 0x000fc60005000000 */
[----:B------:R-:W-:-:S04]  /*5c4c0*/  IMAD.WIDE.U32 R58, P1, R38, R5, R72 ;  /* 0x00000005263a7225 */ /* 0x000fc80007820048 */
[----:B------:R-:W-:Y:S01]  /*5c4d0*/  IMAD.X R73, RZ, RZ, RZ, P6 ;  /* 0x000000ffff497224 */ /* 0x000fe200030e06ff */
[----:B------:R-:W-:Y:S01]  /*5c4e0*/  IADD3 RZ, P6, PT, R63, R58, RZ ;  /* 0x0000003a3fff7210 */ /* 0x000fe20007fde0ff */
[----:B------:R-:W-:Y:S02]  /*5c4f0*/  IMAD.MOV.U32 R72, RZ, RZ, R79 ;  /* 0x000000ffff487224 */ /* 0x000fe400078e004f */
[----:B------:R-:W-:Y:S01]  /*5c500*/  IMAD.X R57, RZ, RZ, RZ, P1 ;  /* 0x000000ffff397224 */ /* 0x000fe200008e06ff */
[----:B------:R-:W-:Y:S01]  /*5c510*/  ISETP.GE.U32.AND P1, PT, R82, R85, PT ;  /* 0x000000555200720c */ /* 0x000fe20003f26070 */
[----:B------:R-:W-:Y:S02]  /*5c520*/  IMAD.MOV.U32 R56, RZ, RZ, R59 ;  /* 0x000000ffff387224 */ /* 0x000fe400078e003b */
[----:B------:R-:W-:Y:S01]  /*5c530*/  IMAD.WIDE.U32.X R72, R84, R7, R72, P4 ;  /* 0x0000000754487225 */ /* 0x000fe200020e0448 */
[----:B------:R-:W-:-:S03]  /*5c540*/  IADD3 RZ, P4, PT, R40, R37, RZ ;  /* 0x0000002528ff7210 */ /* 0x000fc60007f9e0ff */
[----:B------:R-:W-:Y:S02]  /*5c550*/  IMAD.MOV.U32 R80, RZ, RZ, R41 ;  /* 0x000000ffff507224 */ /* 0x000fe400078e0029 */
[----:B------:R-:W-:Y:S01]  /*5c560*/  IMAD.X R83, RZ, RZ, R87, P3 ;  /* 0x000000ffff537224 */ /* 0x000fe200018e0657 */
[----:B------:R-:W-:Y:S01]  /*5c570*/  IADD3 RZ, P3, PT, R66, R43, RZ ;  /* 0x0000002b42ff7210 */ /* 0x000fe20007f7e0ff */
        /* <DEDUP_REMOVED lines=19> */
.L_x_403:
[----:B------:R-:W-:Y:S05]  /*5c6b0*/  BSYNC.RECONVERGENT B4 ;  /* 0x0000000000047941 */ /* 0x000fea0003800200 */
.L_x_402:
[----:B------:R-:W-:Y:S01]  /*5c6c0*/  IMAD R84, R92, R12, RZ ;  /* 0x0000000c5c547224 */ /* 0x000fe200078e02ff */
[----:B------:R-:W-:Y:S01]  /*5c6d0*/  ISETP.GE.U32.AND P0, PT, R93, R76, PT ;  /* 0x0000004c5d00720c */ /* 0x000fe20003f06070 */
[----:B------:R-:W-:Y:S01]  /*5c6e0*/  IMAD.WIDE.U32 R66, R56, R10, RZ ;  /* 0x0000000a38427225 */ /* 0x000fe200078e00ff */
[----:B------:R-:W-:Y:S01]  /*5c6f0*/  ISETP.LT.U32.AND P6, PT, R85, R93, PT ;  /* 0x0000005d5500720c */ /* 0x000fe20003fc1070 */
[----:B------:R-:W-:Y:S01]  /*5c700*/  BSSY.RECONVERGENT B4, `(.L_x_404) ;  /* 0x00000bd000047945 */ /* 0x000fe20003800200 */
[----:B------:R-:W-:Y:S01]  /*5c710*/  ISETP.GE.U32.AND.EX P1, PT, R83, R87, PT, P1 ;  /* 0x000000575300720c */ /* 0x000fe20003f26110 */
[----:B------:R-:W-:Y:S01]  /*5c720*/  IMAD R39, R95, R13, R84 ;  /* 0x0000000d5f277224 */ /* 0x000fe200078e0254 */
[----:B------:R-:W-:Y:S01]  /*5c730*/  ISETP.GE.U32.AND.EX P5, PT, R90, R89, PT, P0 ;  /* 0x000000595a00720c */ /* 0x000fe20003fa6100 */
[----:B------:R-:W-:Y:S01]  /*5c740*/  IMAD.WIDE.U32.X R80, R14, R18, R80, P4 ;  /* 0x000000120e507225 */ /* 0x000fe200020e0450 */
[----:B------:R-:W-:Y:S02]  /*5c750*/  IADD3 R63, P0, PT, R88, R36, RZ ;  /* 0x00000024583f7210 */ /* 0x000fe40007f1e0ff */
[----:B------:R-:W-:Y:S01]  /*5c760*/  LOP3.LUT R37, RZ, R95, RZ, 0x33, !PT ;  /* 0x0000005fff257212 */ /* 0x000fe200078e33ff */
[----:B------:R-:W-:Y:S01]  /*5c770*/  IMAD.IADD R36, R57, 0x1, R39 ;  /* 0x0000000139247824 */ /* 0x000fe200078e0227 */
[----:B------:R-:W-:Y:S01]  /*5c780*/  ISETP.LT.U32.OR.EX P6, PT, R87, R90, !P1, P6 ;  /* 0x0000005a5700720c */ /* 0x000fe20004fc1560 */
[----:B------:R-:W-:Y:S01]  /*5c790*/  IMAD.X R59, R91, 0x1, R60, P0 ;  /* 0x000000015b3b7824 */ /* 0x000fe200000e063c */
[----:B------:R-:W-:Y:S01]  /*5c7a0*/  ISETP.LT.U32.AND P1, PT, R76, R54, PT ;  /* 0x000000364c00720c */ /* 0x000fe20003f21070 */
[----:B------:R-:W-:Y:S01]  /*5c7b0*/  IMAD.WIDE.U32 R76, R38, R6, R82 ;  /* 0x00000006264c7225 */ /* 0x000fe200078e0052 */
[----:B------:R-:W-:-:S02]  /*5c7c0*/  ISETP.GT.U32.AND P2, PT, R66, R37, PT ;  /* 0x000000254200720c */ /* 0x000fc40003f44070 */
[----:B------:R-:W-:Y:S01]  /*5c7d0*/  SEL R37, RZ, 0x1, !P6 ;  /* 0x00000001ff257807 */ /* 0x000fe20007000000 */
[----:B------:R-:W-:Y:S01]  /*5c7e0*/  IMAD.WIDE.U32 R84, R36, R10, RZ ;  /* 0x0000000a24547225 */ /* 0x000fe200078e00ff */
[----:B------:R-:W-:Y:S02]  /*5c7f0*/  ISETP.GE.U32.AND P0, PT, R63, R88, PT ;  /* 0x000000583f00720c */ /* 0x000fe40003f06070 */
[----:B------:R-:W-:Y:S01]  /*5c800*/  ISETP.LT.U32.OR.EX P1, PT, R89, R55, !P5, P1 ;  /* 0x000000375900720c */ /* 0x000fe20006f21510 */
[----:B------:R-:W-:Y:S01]  /*5c810*/  IMAD.IADD R79, R78, 0x1, R77 ;  /* 0x000000014e4f7824 */ /* 0x000fe200078e024d */
[----:B------:R-:W-:Y:S01]  /*5c820*/  IADD3 R89, P5, PT, R37, R76, RZ ;  /* 0x0000004c25597210 */ /* 0x000fe20007fbe0ff */
[----:B------:R-:W-:Y:S01]  /*5c830*/  IMAD.WIDE.U32 R84, P4, R56, R11, R84 ;  /* 0x0000000b38547225 */ /* 0x000fe20007880054 */
[----:B------:R-:W-:Y:S02]  /*5c840*/  ISETP.GE.U32.AND.EX P0, PT, R59, R91, PT, P0 ;  /* 0x0000005b3b00720c */ /* 0x000fe40003f06100 */
[----:B------:R-:W-:Y:S01]  /*5c850*/  IADD3 R60, P6, PT, R75, R80, RZ ;  /* 0x000000504b3c7210 */ /* 0x000fe20007fde0ff */
[----:B------:R-:W-:Y:S01]  /*5c860*/  IMAD.X R86, RZ, RZ, R79, P5 ;  /* 0x000000ffff567224 */ /* 0x000fe200028e064f */
[----:B------:R-:W-:Y:S01]  /*5c870*/  SEL R37, RZ, 0x1, P0 ;  /* 0x00000001ff257807 */ /* 0x000fe20000000000 */
[----:B------:R-:W-:Y:S01]  /*5c880*/  IMAD.X R55, RZ, RZ, RZ, P4 ;  /* 0x000000ffff377224 */ /* 0x000fe200020e06ff */
[----:B------:R-:W-:Y:S01]  /*5c890*/  ISETP.GE.U32.AND P5, PT, R89, R76, PT ;  /* 0x0000004c5900720c */ /* 0x000fe20003fa6070 */
[----:B------:R-:W-:Y:S01]  /*5c8a0*/  IMAD.X R81, R74, 0x1, R81, P6 ;  /* 0x000000014a517824 */ /* 0x000fe200030e0651 */
[----:B------:R-:W-:Y:S01]  /*5c8b0*/  IADD3 R87, P4, PT, R60, R37, RZ ;  /* 0x000000253c577210 */ /* 0x000fe20007f9e0ff */
[----:B------:R-:W-:Y:S01]  /*5c8c0*/  IMAD.MOV.U32 R54, RZ, RZ, R85 ;  /* 0x000000ffff367224 */ /* 0x000fe200078e0055 */
[----:B------:R-:W-:Y:S01]  /*5c8d0*/  ISETP.LT.U32.AND P0, PT, R76, R82, PT ;  /* 0x000000524c00720c */ /* 0x000fe20003f01070 */
[----:B------:R-:W-:Y:S01]  /*5c8e0*/  IMAD.WIDE.U32.X R70, R14, R16, R70, P3 ;  /* 0x000000100e467225 */ /* 0x000fe200018e0446 */
[----:B------:R-:W-:-:S02]  /*5c8f0*/  ISETP.GE.U32.AND.EX P5, PT, R86, R79, PT, P5 ;  /* 0x0000004f5600720c */ /* 0x000fc40003fa6150 */
[----:B------:R-:W-:Y:S01]  /*5c900*/  SEL R77, RZ, 0x1, !P1 ;  /* 0x00000001ff4d7807 */ /* 0x000fe20004800000 */
[----:B------:R-:W-:Y:S01]  /*5c910*/  IMAD.X R80, RZ, RZ, R81, P4 ;  /* 0x000000ffff507224 */ /* 0x000fe200020e0651 */
[----:B------:R-:W-:Y:S02]  /*5c920*/  ISETP.LT.U32.OR.EX P0, PT, R79, R83, !P5, P0 ;  /* 0x000000534f00720c */ /* 0x000fe40006f01500 */
        /* <DEDUP_REMOVED lines=17> */
[----:B------:R-:W-:Y:S01]  /*5ca40*/  IADD3 R39, P4, PT, R89, R54, RZ ;  /* 0x0000003659277210 */ /* 0x000fe20007f9e0ff */
[----:B------:R-:W-:Y:S01]  /*5ca50*/  IMAD.WIDE.U32 R72, R36, R8, RZ ;  /* 0x0000000824487225 */ /* 0x000fe200078e00ff */
[----:B------:R-:W-:-:S02]  /*5ca60*/  @!P1 IADD3 R61, P3, PT, R61, 0x1, RZ ;  /* 0x000000013d3d9810 */ /* 0x000fc40007f7e0ff */
[----:B------:R-:W-:Y:S01]  /*5ca70*/  SEL R84, RZ, 0x1, !P2 ;  /* 0x00000001ff547807 */ /* 0x000fe20005000000 */
[----:B------:R-:W-:Y:S01]  /*5ca80*/  IMAD.X R79, R86, 0x1, R55, P4 ;  /* 0x00000001564f7824 */ /* 0x000fe200020e0637 */
[----:B------:R-:W-:Y:S01]  /*5ca90*/  ISETP.GE.U32.AND.EX P2, PT, R37, R80, PT, P5 ;  /* 0x000000502500720c */ /* 0x000fe20003f46150 */
[----:B------:R-:W-:Y:S01]  /*5caa0*/  @!P1 IMAD.X R68, RZ, RZ, R68, P3 ;  /* 0x000000ffff449224 */ /* 0x000fe200018e0644 */
[----:B------:R-:W-:Y:S02]  /*5cab0*/  IADD3 R66, P3, PT, R61, R70, RZ ;  /* 0x000000463d427210 */ /* 0x000fe40007f7e0ff */
[----:B------:R-:W-:Y:S02]  /*5cac0*/  SEL R55, RZ, 0x1, P2 ;  /* 0x00000001ff377807 */ /* 0x000fe40001000000 */
[----:B------:R-:W-:Y:S01]  /*5cad0*/  SEL R65, RZ, 0x1, !P0 ;  /* 0x00000001ff417807 */ /* 0x000fe20004000000 */
[----:B------:R-:W-:Y:S01]  /*5cae0*/  IMAD.X R71, R68, 0x1, R71, P3 ;  /* 0x0000000144477824 */ /* 0x000fe200018e0647 */
[----:B------:R-:W-:-:S02]  /*5caf0*/  IADD3 R84, P0, PT, R39, R84, RZ ;  /* 0x0000005427547210 */ /* 0x000fc40007f1e0ff */
[----:B------:R-:W-:Y:S02]  /*5cb00*/  IADD3 R54, P2, PT, R66, R55, RZ ;  /* 0x0000003742367210 */ /* 0x000fe40007f5e0ff */
[----:B------:R-:W-:Y:S01]  /*5cb10*/  IADD3 R64, P5, PT, R60, R65, RZ ;  /* 0x000000413c407210 */ /* 0x000fe20007fbe0ff */
[----:B------:R-:W-:Y:S01]  /*5cb20*/  IMAD.X R85, RZ, RZ, R79, P0 ;  /* 0x000000ffff557224 */ /* 0x000fe200000e064f */
        /* <DEDUP_REMOVED lines=8> */
[----:B------:R-:W-:Y:S01]  /*5cbb0*/  IMAD.WIDE.U32 R82, R56, R8, R84 ;  /* 0x0000000838527225 */ /* 0x000fe200078e0054 */
[----:B------:R-:W-:Y:S02]  /*5cbc0*/  ISETP.GE.U32.AND.EX P0, PT, R55, R71, PT, P0 ;  /* 0x000000473700720c */ /* 0x000fe40003f06100 */
[----:B------:R-:W-:Y:S01]  /*5cbd0*/  ISETP.GE.U32.AND P5, PT, R64, R60, PT ;  /* 0x0000003c4000720c */ /* 0x000fe20003fa6070 */
[----:B------:R-:W-:Y:S01]  /*5cbe0*/  IMAD.WIDE.U32 R38, R38, R4, R64 ;  /* 0x0000000426267225 */ /* 0x000fe200078e0040 */
[----:B------:R-:W-:Y:S02]  /*5cbf0*/  ISETP.LT.U32.OR.EX P4, PT, R79, R86, !P6, P4 ;  /* 0x000000564f00720c */ /* 0x000fe40007781540 */
[----:B------:R-:W-:Y:S01]  /*5cc00*/  ISETP.LT.U32.OR.EX P2, PT, R71, R68, !P0, P2 ;  /* 0x000000444700720c */ /* 0x000fe20004741520 */
[----:B------:R-:W-:Y:S01]  /*5cc10*/  IMAD.WIDE.U32 R70, R3, R3, RZ ;  /* 0x0000000303467225 */ /* 0x000fe200078e00ff */
[----:B------:R-:W-:-:S02]  /*5cc20*/  ISETP.LT.U32.AND P3, PT, R60, R77, PT ;  /* 0x0000004d3c00720c */ /* 0x000fc40003f61070 */
[----:B------:R-:W-:Y:S01]  /*5cc30*/  ISETP.GE.U32.AND.EX P5, PT, R65, R42, PT, P5 ;  /* 0x0000002a4100720c */ /* 0x000fe20003fa6150 */
[----:B------:R-:W-:Y:S01]  /*5cc40*/  IMAD.WIDE.U32 R66, P0, R3, R14, R66 ;  /* 0x0000000e03427225 */ /* 0x000fe20007800042 */
[----:B------:R-:W-:Y:S02]  /*5cc50*/  SEL R87, RZ, 0x1, !P4 ;  /* 0x00000001ff577807 */ /* 0x000fe40006000000 */
[----:B------:R-:W-:Y:S01]  /*5cc60*/  ISETP.LT.U32.OR.EX P3, PT, R42, R75, !P5, P3 ;  /* 0x0000004b2a00720c */ /* 0x000fe20006f61530 */
[C---:B------:R-:W-:Y:S01]  /*5cc70*/  IMAD.WIDE.U32 R72, P6, R56.reuse, R9, R72 ;  /* 0x0000000938487225 */ /* 0x040fe200078c0048 */
[----:B------:R-:W-:Y:S02]  /*5cc80*/  IADD3 RZ, P5, PT, R71, R66, RZ ;  /* 0x0000004247ff7210 */ /* 0x000fe40007fbe0ff */
[----:B------:R-:W-:Y:S01]  /*5cc90*/  IADD3 R87, P4, PT, R87, R82, RZ ;  /* 0x0000005257577210 */ /* 0x000fe20007f9e0ff */
[----:B------:R-:W-:Y:S01]  /*5cca0*/  IMAD.WIDE.U32 R70, R56, R8, RZ ;  /* 0x0000000838467225 */ /* 0x000fe200078e00ff */
[----:B------:R-:W-:-:S03]  /*5ccb0*/  SEL R69, RZ, 0x1, !P3 ;  /* 0x00000001ff457807 */ /* 0x000fc60005800000 */
[----:B------:R-:W-:Y:S01]  /*5ccc0*/  IMAD.IADD R42, R72, 0x1, R83 ;  /* 0x00000001482a7824 */ /* 0x000fe200078e0253 */
[----:B------:R-:W-:Y:S01]  /*5ccd0*/  IADD3 RZ, P3, PT, R71, R72, RZ ;  /* 0x0000004847ff7210 */ /* 0x000fe20007f7e0ff */
        /* <DEDUP_REMOVED lines=8> */
[----:B------:R-:W-:-:S02]  /*5cd60*/  IADD3 R69, P3, PT, R69, R38, RZ ;  /* 0x0000002645457210 */ /* 0x000fc40007f7e0ff */
[----:B------:R-:W-:Y:S01]  /*5cd70*/  ISETP.LT.U32.OR.EX P4, PT, R42, R85, !P6, P4 ;  /* 0x000000552a00720c */ /* 0x000fe20007781540 */
[----:B------:R-:W-:Y:S01]  /*5cd80*/  IMAD.X R71, RZ, RZ, RZ, P0 ;  /* 0x000000ffff477224 */ /* 0x000fe200000e06ff */
[----:B------:R-:W-:Y:S01]  /*5cd90*/  IADD3 R39, P6, PT, R69, R72, RZ ;  /* 0x0000004845277210 */ /* 0x000fe20007fde0ff */
[----:B------:R-:W-:Y:S01]  /*5cda0*/  IMAD.X R58, RZ, RZ, R89, P3 ;  /* 0x000000ffff3a7224 */ /* 0x000fe200018e0659 */
[----:B------:R-:W-:Y:S01]  /*5cdb0*/  @!P1 ISETP.NE.U32.AND P3, PT, R61, RZ, PT ;  /* 0x000000ff3d00920c */ /* 0x000fe20003f65070 */
[----:B------:R-:W-:Y:S01]  /*5cdc0*/  IMAD.MOV.U32 R70, RZ, RZ, R67 ;  /* 0x000000ffff467224 */ /* 0x000fe200078e0043 */
        /* <DEDUP_REMOVED lines=9> */
[----:B------:R-:W-:Y:S01]  /*5ce60*/  IMAD.X R69, RZ, RZ, R79, P6 ;  /* 0x000000ffff457224 */ /* 0x000fe200030e064f */
[----:B------:R-:W-:Y:S01]  /*5ce70*/  ISETP.GE.U32.AND P5, PT, R68, R39, PT ;  /* 0x000000274400720c */ /* 0x000fe20003fa6070 */
[----:B------:R-:W-:Y:S01]  /*5ce80*/  IMAD.WIDE.U32 R60, P6, R56, R7, R60 ;  /* 0x00000007383c7225 */ /* 0x000fe200078c003c */
[----:B------:R-:W-:Y:S02]  /*5ce90*/  ISETP.GE.U32.AND.EX P4, PT, R58, R89, PT, P4 ;  /* 0x000000593a00720c */ /* 0x000fe40003f86140 */
[----:B------:R-:W-:Y:S01]  /*5cea0*/  ISETP.GE.U32.AND.EX P5, PT, R69, R79, PT, P5 ;  /* 0x0000004f4500720c */ /* 0x000fe20003fa6150 */
[----:B------:R-:W-:Y:S01]  /*5ceb0*/  IMAD.WIDE.U32 R72, R56, R6, R68 ;  /* 0x0000000638487225 */ /* 0x000fe200078e0044 */
[----:B------:R-:W-:-:S02]  /*5cec0*/  ISETP.LT.U32.AND P0, PT, R38, R64, PT ;  /* 0x000000402600720c */ /* 0x000fc40003f01070 */
[----:B------:R-:W-:Y:S01]  /*5ced0*/  ISETP.LT.U32.OR.EX P3, PT, R79, R58, !P5, P3 ;  /* 0x0000003a4f00720c */ /* 0x000fe20006f61530 */
[----:B------:R-:W-:Y:S01]  /*5cee0*/  IMAD.WIDE.U32 R38, R56, R6, RZ ;  /* 0x0000000638267225 */ /* 0x000fe200078e00ff */
[----:B------:R-:W-:Y:S02]  /*5cef0*/  SEL R58, RZ, 0x1, !P2 ;  /* 0x00000001ff3a7807 */ /* 0x000fe40005000000 */
[----:B------:R-:W-:Y:S01]  /*5cf00*/  @!P1 IADD3 R53, P2, PT, R42, R53, RZ ;  /* 0x000000352a359210 */ /* 0x000fe20007f5e0ff */
[----:B------:R-:W-:Y:S01]  /*5cf10*/  IMAD R42, R83, R12, RZ ;  /* 0x0000000c532a7224 */ /* 0x000fe200078e02ff */
[----:B------:R-:W-:Y:S01]  /*5cf20*/  SEL R79, RZ, 0x1, !P3 ;  /* 0x00000001ff4f7807 */ /* 0x000fe20005800000 */
[----:B------:R-:W-:Y:S01]  /*5cf30*/  IMAD.X R81, RZ, RZ, RZ, P6 ;  /* 0x000000ffff517224 */ /* 0x000fe200030e06ff */
[----:B------:R-:W-:Y:S01]  /*5cf40*/  ISETP.LT.U32.OR.EX P0, PT, R89, R65, !P4, P0 ;  /* 0x000000415900720c */ /* 0x000fe20006701500 */
[----:B------:R-:W-:Y:S01]  /*5cf50*/  @!P1 IMAD.X R62, RZ, RZ, R62, P2 ;  /* 0x000000ffff3e9224 */ /* 0x000fe200010e063e */
[----:B------:R-:W-:Y:S01]  /*5cf60*/  IADD3 R58, P1, P2, R70, R53, R58 ;  /* 0x00000035463a7210 */ /* 0x000fe20007a3e03a */
[----:B------:R-:W-:Y:S01]  /*5cf70*/  IMAD.WIDE.U32 R64, R3, R3, R54 ;  /* 0x0000000303407225 */ /* 0x000fe200078e0036 */
[----:B------:R-:W-:-:S02]  /*5cf80*/  IADD3 RZ, P4, PT, R39, R60, RZ ;  /* 0x0000003c27ff7210 */ /* 0x000fc40007f9e0ff */
[----:B------:R-:W-:Y:S01]  /*5cf90*/  IADD3 R79, P3, PT, R79, R72, RZ ;  /* 0x000000484f4f7210 */ /* 0x000fe20007f7e0ff */
[----:B------:R-:W-:Y:S01]  /*5cfa0*/  IMAD.WIDE.U32 R38, R87, R12, RZ ;  /* 0x0000000c57267225 */ /* 0x000fe200078e00ff */
[----:B------:R-:W-:Y:S02]  /*5cfb0*/  IADD3.X R62, PT, PT, R71, R62, RZ, P1, P2 ;  /* 0x0000003e473e7210 */ /* 0x000fe40000fe44ff */
[----:B------:R-:W-:Y:S01]  /*5cfc0*/  ISETP.GE.U32.AND P2, PT, R64, R54, PT ;  /* 0x000000364000720c */ /* 0x000fe20003f46070 */
[----:B------:R-:W-:Y:S01]  /*5cfd0*/  IMAD R67, R87, R13, R42 ;  /* 0x0000000d57437224 */ /* 0x000fe200078e022a */
[----:B------:R-:W-:Y:S01]  /*5cfe0*/  ISETP.GE.U32.AND P1, PT, R79, R72, PT ;  /* 0x000000484f00720c */ /* 0x000fe20003f26070 */
[----:B------:R-:W-:Y:S01]  /*5cff0*/  IMAD.IADD R71, R60, 0x1, R73 ;  /* 0x000000013c477824 */ /* 0x000fe200078e0249 */
[----:B------:R-:W-:Y:S01]  /*5d000*/  ISETP.LT.U32.AND P5, PT, R72, R68, PT ;  /* 0x000000444800720c */ /* 0x000fe20003fa1070 */
[----:B------:R-:W-:Y:S01]  /*5d010*/  IMAD.IADD R42, R66, 0x1, R65 ;  /* 0x00000001422a7824 */ /* 0x000fe200078e0241 */
[----:B------:R-:W-:Y:S01]  /*5d020*/  LOP3.LUT R65, RZ, R87, RZ, 0x33, !PT ;  /* 0x00000057ff417212 */ /* 0x000fe200078e33ff */
[----:B------:R-:W-:-:S02]  /*5d030*/  IMAD.IADD R53, R39, 0x1, R67 ;  /* 0x0000000127357824 */ /* 0x000fc400078e0243 */
[----:B------:R-:W-:Y:S01]  /*5d040*/  IMAD.X R70, RZ, RZ, R71, P3 ;  /* 0x000000ffff467224 */ /* 0x000fe200018e0647 */
[----:B------:R-:W-:Y:S01]  /*5d050*/  ISETP.GE.U32.AND.EX P2, PT, R42, R55, PT, P2 ;  /* 0x000000372a00720c */ /* 0x000fe20003f46120 */
[----:B------:R-:W-:-:S03]  /*5d060*/  IMAD.WIDE.U32 R66, R53, R10, RZ ;  /* 0x0000000a35427225 */ /* 0x000fc600078e00ff */
[----:B------:R-:W-:Y:S01]  /*5d070*/  ISETP.GE.U32.AND.EX P1, PT, R70, R71, PT, P1 ;  /* 0x000000474600720c */ /* 0x000fe20003f26110 */
[C---:B------:R-:W-:Y:S01]  /*5d080*/  IMAD.WIDE.U32 R54, R38.reuse, R10, RZ ;  /* 0x0000000a26367225 */ /* 0x040fe200078e00ff */
[----:B------:R-:W-:Y:S02]  /*5d090*/  SEL R73, RZ, 0x1, P2 ;  /* 0x00000001ff497807 */ /* 0x000fe40001000000 */
[----:B------:R-:W-:Y:S01]  /*5d0a0*/  ISETP.LT.U32.OR.EX P1, PT, R71, R69, !P1, P5 ;  /* 0x000000454700720c */ /* 0x000fe20004f21550 */
[----:B------:R-:W-:Y:S01]  /*5d0b0*/  IMAD.WIDE.U32 R66, P3, R38, R11, R66 ;  /* 0x0000000b26427225 */ /* 0x000fe20007860042 */
[----:B------:R-:W-:Y:S02]  /*5d0c0*/  ISETP.GT.U32.AND P2, PT, R54, R65, PT ;  /* 0x000000413600720c */ /* 0x000fe40003f44070 */
        /* <DEDUP_REMOVED lines=12> */
[----:B------:R-:W-:Y:S01]  /*5d190*/  IMAD.MOV.U32 R71, RZ, RZ, R64 ;  /* 0x000000ffff477224 */ /* 0x000fe200078e0040 */
        /* <DEDUP_REMOVED lines=19> */
.L_x_405:
[----:B------:R-:W-:Y:S05]  /*5d2d0*/  BSYNC.RECONVERGENT B4 ;  /* 0x0000000000047941 */ /* 0x000fea0003800200 */
.L_x_404:
        /* <DEDUP_REMOVED lines=60> */
[----:B------:R-:W-:Y:S01]  /*5d6a0*/  ISETP.LT.U32.AND P1, PT, R39, R67, PT ;  /* 0x000000432700720c */ /* 0x000fe20003f21070 */
[C---:B------:R-:W-:Y:S01]  /*5d6b0*/  IMAD.WIDE.U32 R58, R38.reuse, R6, RZ ;  /* 0x00000006263a7225 */ /* 0x040fe200078e00ff */
[----:B------:R-:W-:Y:S02]  /*5d6c0*/  ISETP.GE.U32.AND.EX P3, PT, R75, R74, PT, P3 ;  /* 0x0000004a4b00720c */ /* 0x000fe40003f66130 */
[----:B------:R-:W-:Y:S01]  /*5d6d0*/  ISETP.GE.U32.AND.EX P2, PT, R63, R57, PT, P2 ;  /* 0x000000393f00720c */ /* 0x000fe20003f46120 */
[----:B------:R-:W-:Y:S01]  /*5d6e0*/  IMAD.WIDE.U32 R64, P5, R38, R7, R64 ;  /* 0x0000000726407225 */ /* 0x000fe200078a0040 */
[----:B------:R-:W-:-:S02]  /*5d6f0*/  ISETP.GE.U32.AND.EX P0, PT, R74, R37, P3, P0 ;  /* 0x000000254a00720c */ /* 0x000fc40001f06100 */
[----:B------:R-:W-:Y:S01]  /*5d700*/  ISETP.LT.U32.OR.EX P1, PT, R57, R66, !P2, P1 ;  /* 0x000000423900720c */ /* 0x000fe20005721510 */
[----:B------:R-:W-:Y:S01]  /*5d710*/  IMAD.MOV.U32 R36, RZ, RZ, R65 ;  /* 0x000000ffff247224 */ /* 0x000fe200078e0041 */
[----:B------:R-:W-:Y:S01]  /*5d720*/  IADD3 RZ, P4, PT, R59, R64, RZ ;  /* 0x000000403bff7210 */ /* 0x000fe20007f9e0ff */
[----:B------:R-:W-:Y:S01]  /*5d730*/  IMAD.WIDE.U32 R58, R38, R6, R62 ;  /* 0x00000006263a7225 */ /* 0x000fe200078e003e */
[----:B------:R-:W-:Y:S02]  /*5d740*/  SEL R39, RZ, 0x1, !P1 ;  /* 0x00000001ff277807 */ /* 0x000fe40004800000 */
[----:B------:R-:W-:Y:S01]  /*5d750*/  ISETP.GE.U32.AND P3, PT, R67, R56, PT ;  /* 0x000000384300720c */ /* 0x000fe20003f66070 */
[----:B------:R-:W-:Y:S01]  /*5d760*/  IMAD.IADD R65, R64, 0x1, R59 ;  /* 0x0000000140417824 */ /* 0x000fe200078e023b */
[----:B------:R-:W-:Y:S01]  /*5d770*/  IADD3 R67, P1, PT, R39, R58, RZ ;  /* 0x0000003a27437210 */ /* 0x000fe20007f3e0ff */
[----:B------:R-:W-:Y:S01]  /*5d780*/  IMAD.X R37, RZ, RZ, RZ, P5 ;  /* 0x000000ffff257224 */ /* 0x000fe200028e06ff */
[----:B------:R-:W-:-:S02]  /*5d790*/  ISETP.LT.U32.AND P2, PT, R56, R60, PT ;  /* 0x0000003c3800720c */ /* 0x000fc40003f41070 */
[----:B------:R-:W-:Y:S01]  /*5d7a0*/  ISETP.GE.U32.AND.EX P3, PT, R66, R69, PT, P3 ;  /* 0x000000454200720c */ /* 0x000fe20003f66130 */
[----:B------:R-:W-:Y:S01]  /*5d7b0*/  IMAD.X R66, RZ, RZ, R65, P1 ;  /* 0x000000ffff427224 */ /* 0x000fe200008e0641 */
[----:B------:R-:W-:Y:S01]  /*5d7c0*/  @!P0 IADD3 R71, P5, PT, R71, 0x1, RZ ;  /* 0x0000000147478810 */ /* 0x000fe20007fbe0ff */
[----:B------:R-:W-:Y:S01]  /*5d7d0*/  IMAD.WIDE.U32.X R36, R53, R7, R36, P4 ;  /* 0x0000000735247225 */ /* 0x000fe200020e0424 */
[----:B------:R-:W-:Y:S02]  /*5d7e0*/  ISETP.LT.U32.OR.EX P3, PT, R69, R61, !P3, P2 ;  /* 0x0000003d4500720c */ /* 0x000fe40005f61520 */
[----:B------:R-:W-:Y:S01]  /*5d7f0*/  ISETP.GE.U32.AND P2, PT, R67, R58, PT ;  /* 0x0000003a4300720c */ /* 0x000fe20003f46070 */
[----:B------:R-:W-:Y:S01]  /*5d800*/  @!P0 IMAD.X R42, RZ, RZ, R42, P5 ;  /* 0x000000ffff2a8224 */ /* 0x000fe200028e062a */
[----:B------:R-:W-:Y:S02]  /*5d810*/  ISETP.LT.U32.AND P1, PT, R58, R62, PT ;  /* 0x0000003e3a00720c */ /* 0x000fe40003f21070 */
[----:B------:R-:W-:-:S02]  /*5d820*/  SEL R58, RZ, 0x1, !P3 ;  /* 0x00000001ff3a7807 */ /* 0x000fc40005800000 */
        /* <DEDUP_REMOVED lines=27> */
[----:B------:R-:W-:-:S02]  /*5d9e0*/  ISETP.GE.U32.AND.EX P2, PT, R59, R60, PT, P2 ;  /* 0x0000003c3b00720c */ /* 0x000fc40003f46120 */
[-C--:B------:R-:W-:Y:S01]  /*5d9f0*/  IADD3 R62, P6, PT, R43, R38.reuse, RZ ;  /* 0x000000262b3e7210 */ /* 0x080fe20007fde0ff */
[----:B------:R-:W-:Y:S01]  /*5da00*/  IMAD.WIDE.U32.X R36, R53, R5, R36, P5 ;  /* 0x0000000535247225 */ /* 0x000fe200028e0424 */
[----:B------:R-:W-:Y:S02]  /*5da10*/  ISETP.LT.U32.AND P1, PT, R61, R71, PT ;  /* 0x000000473d00720c */ /* 0x000fe40003f21070 */
[----:B------:R-:W-:Y:S01]  /*5da20*/  ISETP.GE.U32.AND P3, PT, R62, R38, PT ;  /* 0x000000263e00720c */ /* 0x000fe20003f66070 */
[----:B------:R-:W-:Y:S01]  /*5da30*/  IMAD.X R59, RZ, RZ, R41, P6 ;  /* 0x000000ffff3b7224 */ /* 0x000fe200030e0629 */
[----:B------:R-:W-:Y:S02]  /*5da40*/  @!P0 SEL R39, RZ, 0x1, P4 ;  /* 0x00000001ff278807 */ /* 0x000fe40002000000 */
[----:B------:R-:W-:Y:S02]  /*5da50*/  ISETP.LT.U32.OR.EX P1, PT, R60, R42, !P2, P1 ;  /* 0x0000002a3c00720c */ /* 0x000fe40005721510 */
        /* <DEDUP_REMOVED lines=46> */
.L_x_408:
[----:B------:R-:W-:Y:S05]  /*5dd40*/  BSYNC.RELIABLE B5 ;  /* 0x0000000000057941 */ /* 0x000fea0003800100 */
.L_x_407:
        /* <DEDUP_REMOVED lines=21> */
.L_x_409:
[----:B------:R-:W-:Y:S05]  /*5dea0*/  BSYNC.RECONVERGENT B4 ;  /* 0x0000000000047941 */ /* 0x000fea0003800200 */
.L_x_406:
        /* <DEDUP_REMOVED lines=42> */
.L_x_412:
[----:B------:R-:W-:Y:S05]  /*5e150*/  BSYNC.RELIABLE B5 ;  /* 0x0000000000057941 */ /* 0x000fea0003800100 */
.L_x_411:
        /* <DEDUP_REMOVED lines=9> */
[-C--:B------:R-:W-:Y:S01]  /*5e1f0*/  ISETP.GE.U32.AND P0, PT, R54, R36.reuse, PT ;  /* 0x000000243600720c */ /* 0x080fe20003f06070 */
[----:B------:R-:W-:Y:S01]  /*5e200*/  IMAD.X R38, RZ, RZ, R7, P1 ;  /* 0x000000ffff267224 */ /* 0x000fe200008e0607 */
[----:B------:R-:W-:Y:S02]  /*5e210*/  IADD3 R42, P1, PT, R42, -R39, RZ ;  /* 0x800000272a2a7210 */ /* 0x000fe40007f3e0ff */
[----:B------:R-:W-:Y:S02]  /*5e220*/  IADD3 R54, P2, PT, R54, -R36, RZ ;  /* 0x8000002436367210 */ /* 0x000fe40007f5e0ff */
        /* <DEDUP_REMOVED lines=8> */
.L_x_413:
[----:B------:R-:W-:Y:S05]  /*5e2b0*/  BSYNC.RECONVERGENT B4 ;  /* 0x0000000000047941 */ /* 0x000fea0003800200 */
.L_x_410:
[CC--:B------:R-:W-:Y:S01]  /*5e2c0*/  ISETP.GE.U32.AND P0, PT, R58.reuse, R37.reuse, PT ;  /* 0x000000253a00720c */ /* 0x0c0fe20003f06070 */
[----:B------:R-:W-:Y:S01]  /*5e2d0*/  BSSY.RECONVERGENT B4, `(.L_x_414) ;  /* 0x0000033000047945 */ /* 0x000fe20003800200 */
[----:B------:R-:W-:Y:S02]  /*5e2e0*/  IADD3 R37, P1, PT, R58, -R37, RZ ;  /* 0x800000253a257210 */ /* 0x000fe40007f3e0ff */
[----:B------:R-:W-:-:S03]  /*5e2f0*/  ISETP.GE.U32.AND.EX P0, PT, R55, R36, PT, P0 ;  /* 0x000000243700720c */ /* 0x000fc60003f06100 */
[----:B------:R-:W-:Y:S01]  /*5e300*/  IMAD.X R36, R55, 0x1, ~R36, P1 ;  /* 0x0000000137247824 */ /* 0x000fe200008e0e24 */
        /* <DEDUP_REMOVED lines=47> */
.L_x_415:
[----:B------:R-:W-:Y:S05]  /*5e600*/  BSYNC.RECONVERGENT B4 ;  /* 0x0000000000047941 */ /* 0x000fea0003800200 */
.L_x_414:
[----:B------:R-:W-:Y:S01]  /*5e610*/  ISETP.GE.U32.AND P0, PT, R46, R37, PT ;  /* 0x000000252e00720c */ /* 0x000fe20003f06070 */
[----:B------:R-:W-:Y:S01]  /*5e620*/  BSSY.RECONVERGENT B4, `(.L_x_416) ;  /* 0x000003b000047945 */ /* 0x000fe20003800200 */
[----:B------:R-:W-:Y:S02]  /*5e630*/  SHF.L.W.U32.HI R57, R25, 0x1, R27 ;  /* 0x0000000119397819 */ /* 0x000fe40000010e1b */
[----:B------:R-:W-:Y:S02]  /*5e640*/  ISETP.GE.U32.AND.EX P0, PT, R45, R36, PT, P0 ;  /* 0x000000242d00720c */ /* 0x000fe40003f06100 */
[----:B------:R-:W-:Y:S02]  /*5e650*/  SHF.L.W.U32.HI R59, R23, 0x1, R26 ;  /* 0x00000001173b7819 */ /* 0x000fe40000010e1a */
[----:B------:R-:W-:-:S04]  /*5e660*/  SEL R54, RZ, 0x1, P0 ;  /* 0x00000001ff367807 */ /* 0x000fc80000000000 */
[----:B------:R-:W-:-:S04]  /*5e670*/  IADD3 R53, P1, PT, R54, R39, RZ ;  /* 0x0000002736357210 */ /* 0x000fc80007f3e0ff */
[----:B------:R-:W-:Y:S01]  /*5e680*/  ISETP.GE.U32.AND P0, PT, R52, R53, PT ;  /* 0x000000353400720c */ /* 0x000fe20003f06070 */
[----:B------:R-:W-:-:S05]  /*5e690*/  IMAD.X R60, RZ, RZ, R38, P1 ;  /* 0x000000ffff3c7224 */ /* 0x000fca00008e0626 */
[----:B------:R-:W-:-:S04]  /*5e6a0*/  ISETP.GE.U32.AND.EX P0, PT, R51, R60, PT, P0 ;  /* 0x0000003c3300720c */ /* 0x000fc80003f06100 */
[----:B------:R-:W-:-:S04]  /*5e6b0*/  SEL R54, RZ, 0x1, P0 ;  /* 0x00000001ff367807 */ /* 0x000fc80000000000 */
[----:B------:R-:W-:Y:S02]  /*5e6c0*/  IADD3 R55, P1, PT, R54, R41, RZ ;  /* 0x0000002936377210 */ /* 0x000fe40007f3e0ff */
[----:B------:R-:W-:Y:S02]  /*5e6d0*/  SHF.L.W.U32.HI R54, R27, 0x1, R44 ;  /* 0x000000011b367819 */ /* 0x000fe40000010e2c */
[----:B------:R-:W-:Y:S01]  /*5e6e0*/  ISETP.GE.U32.AND P0, PT, R50, R55, PT ;  /* 0x000000373200720c */ /* 0x000fe20003f06070 */
[----:B------:R-:W-:-:S05]  /*5e6f0*/  IMAD.X R58, RZ, RZ, R40, P1 ;  /* 0x000000ffff3a7224 */ /* 0x000fca00008e0628 */
[----:B------:R-:W-:-:S04]  /*5e700*/  ISETP.GE.U32.AND.EX P0, PT, R47, R58, PT, P0 ;  /* 0x0000003a2f00720c */ /* 0x000fc80003f06100 */
[----:B------:R-:W-:Y:S02]  /*5e710*/  SEL R56, RZ, 0x1, P0 ;  /* 0x00000001ff387807 */ /* 0x000fe40000000000 */
[----:B------:R-:W-:Y:S02]  /*5e720*/  IADD3 R53, P0, PT, R52, -R53, RZ ;  /* 0x8000003534357210 */ /* 0x000fe40007f1e0ff */
[----:B------:R-:W-:Y:S02]  /*5e730*/  IADD3 R52, P3, PT, R56, R43, RZ ;  /* 0x0000002b38347210 */ /* 0x000fe40007f7e0ff */
[----:B------:R-:W-:Y:S01]  /*5e740*/  SHF.L.W.U32.HI R56, R24, 0x1, R23 ;  /* 0x0000000118387819 */ /* 0x000fe20000010e17 */
[----:B------:R-:W-:Y:S01]  /*5e750*/  IMAD.X R44, R51, 0x1, ~R60, P0 ;  /* 0x00000001332c7824 */ /* 0x000fe200000e0e3c */
[----:B------:R-:W-:Y:S01]  /*5e760*/  ISETP.GE.U32.AND P1, PT, R49, R52, PT ;  /* 0x000000343100720c */ /* 0x000fe20003f26070 */
[----:B------:R-:W-:Y:S01]  /*5e770*/  IMAD.X R27, RZ, RZ, R42, P3 ;  /* 0x000000ffff1b7224 */ /* 0x000fe200018e062a */
[----:B------:R-:W-:-:S02]  /*5e780*/  IADD3 R51, P2, PT, R50, -R55, RZ ;  /* 0x8000003732337210 */ /* 0x000fc40007f5e0ff */
[----:B------:R-:W-:Y:S02]  /*5e790*/  IADD3 R49, P3, PT, R49, -R52, RZ ;  /* 0x8000003431317210 */ /* 0x000fe40007f7e0ff */
[----:B------:R-:W-:Y:S01]  /*5e7a0*/  ISETP.GE.U32.AND.EX P1, PT, R48, R27, PT, P1 ;  /* 0x0000001b3000720c */ /* 0x000fe20003f26110 */
[----:B------:R-:W-:Y:S01]  /*5e7b0*/  IMAD.X R52, R47, 0x1, ~R58, P2 ;  /* 0x000000012f347824 */ /* 0x000fe200010e0e3a */
[----:B------:R-:W-:Y:S01]  /*5e7c0*/  IADD3 R55, P2, PT, R46, -R37, RZ ;  /* 0x800000252e377210 */ /* 0x000fe20007f5e0ff */
[----:B------:R-:W-:Y:S01]  /*5e7d0*/  IMAD.X R48, R48, 0x1, ~R27, P3 ;  /* 0x0000000130307824 */ /* 0x000fe200018e0e1b */
[----:B------:R-:W-:Y:S02]  /*5e7e0*/  ISETP.GT.U32.AND P0, PT, R57, R4, PT ;  /* 0x000000043900720c */ /* 0x000fe40003f04070 */
[----:B------:R-:W-:Y:S01]  /*5e7f0*/  SHF.L.W.U32.HI R58, R26, 0x1, R25 ;  /* 0x000000011a3a7819 */ /* 0x000fe20000010e19 */
[----:B------:R-:W-:Y:S01]  /*5e800*/  IMAD.X R46, R45, 0x1, ~R36, P2 ;  /* 0x000000012d2e7824 */ /* 0x000fe200010e0e24 */
[----:B------:R-:W-:-:S02]  /*5e810*/  ISETP.GT.U32.AND.EX P0, PT, R54, R5, PT, P0 ;  /* 0x000000053600720c */ /* 0x000fc40003f04100 */
[----:B------:R-:W-:-:S03]  /*5e820*/  SHF.L.W.U32.HI R27, R21, 0x1, R24 ;  /* 0x00000001151b7819 */ /* 0x000fc60000010e18 */
[----:B------:R-:W-:Y:S08]  /*5e830*/  @P1 BRA `(.L_x_417) ;  /* 0x0000000000641947 */ /* 0x000ff00003800000 */
        /* <DEDUP_REMOVED lines=25> */
.L_x_417:
[----:B------:R-:W-:Y:S05]  /*5e9d0*/  BSYNC.RECONVERGENT B4 ;  /* 0x0000000000047941 */ /* 0x000fea0003800200 */
.L_x_416:
        /* <DEDUP_REMOVED lines=40> */
.L_x_420:
[----:B------:R-:W-:Y:S05]  /*5ec60*/  BSYNC.RELIABLE B5 ;  /* 0x0000000000057941 */ /* 0x000fea0003800100 */
.L_x_419:
        /* <DEDUP_REMOVED lines=21> */
.L_x_421:
[----:B------:R-:W-:Y:S05]  /*5edc0*/  BSYNC.RECONVERGENT B4 ;  /* 0x0000000000047941 */ /* 0x000fea0003800200 */
.L_x_418:
        /* <DEDUP_REMOVED lines=39> */
.L_x_424:
[----:B------:R-:W-:Y:S05]  /*5f040*/  BSYNC.RELIABLE B5 ;  /* 0x0000000000057941 */ /* 0x000fea0003800100 */
.L_x_423:
        /* <DEDUP_REMOVED lines=21> */
.L_x_425:
[----:B------:R-:W-:Y:S05]  /*5f1a0*/  BSYNC.RECONVERGENT B4 ;  /* 0x0000000000047941 */ /* 0x000fea0003800200 */
.L_x_422:
        /* <DEDUP_REMOVED lines=45> */
.L_x_428:
[----:B------:R-:W-:Y:S05]  /*5f480*/  BSYNC.RELIABLE B5 ;  /* 0x0000000000057941 */ /* 0x000fea0003800100 */
.L_x_427:
        /* <DEDUP_REMOVED lines=21> */
.L_x_429:
[----:B------:R-:W-:Y:S05]  /*5f5e0*/  BSYNC.RECONVERGENT B4 ;  /* 0x0000000000047941 */ /* 0x000fea0003800200 */
.L_x_426:
[C---:B------:R-:W-:Y:S01]  /*5f5f0*/  IMAD.WIDE.U32 R56, R19.reuse, R55, RZ ;  /* 0x0000003713387225 */ /* 0x040fe200078e00ff */
[----:B------:R-:W-:Y:S03]  /*5f600*/  BSSY.RECONVERGENT B4, `(.L_x_430) ;  /* 0x000007f000047945 */ /* 0x000fe60003800200 */
[----:B------:R-:W-:-:S04]  /*5f610*/  IMAD.WIDE.U32 R60, R19, R53, RZ ;  /* 0x00000035133c7225 */ /* 0x000fc800078e00ff */
[----:B------:R-:W-:-:S04]  /*5f620*/  IMAD.WIDE.U32 R58, P0, R20, R46, R56 ;  /* 0x0000002e143a7225 */ /* 0x000fc80007800038 */
[----:B------:R-:W-:-:S04]  /*5f630*/  IMAD.WIDE.U32 R56, R20, R55, RZ ;  /* 0x0000003714387225 */ /* 0x000fc800078e00ff */
[----:B------:R-:W-:-:S04]  /*5f640*/  IMAD.WIDE.U32 R64, P1, R20, R44, R60 ;  /* 0x0000002c14407225 */ /* 0x000fc8000782003c */
[----:B------:R-:W-:Y:S01]  /*5f650*/  IMAD.X R61, RZ, RZ, RZ, P0 ;  /* 0x000000ffff3d7224 */ /* 0x000fe200000e06ff */
[----:B------:R-:W-:Y:S01]  /*5f660*/  IADD3 RZ, P0, PT, R57, R58, RZ ;  /* 0x0000003a39ff7210 */ /* 0x000fe20007f1e0ff */
[----:B------:R-:W-:Y:S02]  /*5f670*/  IMAD.MOV.U32 R60, RZ, RZ, R59 ;  /* 0x000000ffff3c7224 */ /* 0x000fe400078e003b */
[----:B------:R-:W-:Y:S02]  /*5f680*/  IMAD R54, R44, R20, RZ ;  /* 0x000000142c367224 */ /* 0x000fe400078e02ff */
[----:B------:R-:W-:-:S04]  /*5f690*/  IMAD.WIDE.U32.X R56, R19, R46, R60, P0 ;  /* 0x0000002e13387225 */ /* 0x000fc800000e043c */
[----:B------:R-:W-:-:S04]  /*5f6a0*/  IMAD.WIDE.U32 R58, R19, R49, RZ ;  /* 0x00000031133a7225 */ /* 0x000fc800078e00ff */
[-C--:B------:R-:W-:Y:S02]  /*5f6b0*/  IMAD R21, R19, R53.reuse, R54 ;  /* 0x0000003513157224 */ /* 0x080fe400078e0236 */
[----:B------:R-:W-:-:S04]  /*5f6c0*/  IMAD.WIDE.U32 R60, R20, R53, R56 ;  /* 0x00000035143c7225 */ /* 0x000fc800078e0038 */
[----:B------:R-:W-:Y:S01]  /*5f6d0*/  IMAD.WIDE.U32 R62, R20, R53, RZ ;  /* 0x00000035143e7225 */ /* 0x000fe200078e00ff */
[----:B------:R-:W-:-:S03]  /*5f6e0*/  ISETP.GE.U32.AND P0, PT, R60, R56, PT ;  /* 0x000000383c00720c */ /* 0x000fc60003f06070 */
[----:B------:R-:W-:Y:S01]  /*5f6f0*/  IMAD.WIDE.U32 R66, R19, R51, RZ ;  /* 0x0000003313427225 */ /* 0x000fe200078e00ff */
[----:B------:R-:W-:-:S03]  /*5f700*/  IADD3 RZ, P2, PT, R63, R64, RZ ;  /* 0x000000403fff7210 */ /* 0x000fc60007f5e0ff */
[----:B------:R-:W-:-:S04]  /*5f710*/  IMAD.WIDE.U32 R68, R20, R49, RZ ;  /* 0x0000003114447225 */ /* 0x000fc800078e00ff */
[----:B------:R-:W-:-:S04]  /*5f720*/  IMAD.WIDE.U32 R70, P3, R20, R48, R58 ;  /* 0x0000003014467225 */ /* 0x000fc8000786003a */
[----:B------:R-:W-:Y:S01]  /*5f730*/  IMAD.IADD R61, R61, 0x1, R21 ;  /* 0x000000013d3d7824 */ /* 0x000fe200078e0215 */
[----:B------:R-:W-:Y:S01]  /*5f740*/  IADD3 RZ, P5, PT, R69, R70, RZ ;  /* 0x0000004645ff7210 */ /* 0x000fe20007fbe0ff */
[----:B------:R-:W-:-:S03]  /*5f750*/  IMAD.WIDE.U32 R62, R20, R51, RZ ;  /* 0x00000033143e7225 */ /* 0x000fc600078e00ff */
[----:B------:R-:W-:Y:S01]  /*5f760*/  ISETP.GE.U32.AND.EX P0, PT, R61, R57, PT, P0 ;  /* 0x000000393d00720c */ /* 0x000fe20003f06100 */
[----:B------:R-:W-:-:S03]  /*5f770*/  IMAD.WIDE.U32 R66, P4, R20, R52, R66 ;  /* 0x0000003414427225 */ /* 0x000fc60007880042 */
[----:B------:R-:W-:Y:S01]  /*5f780*/  SEL R21, RZ, 0x1, P0 ;  /* 0x00000001ff157807 */ /* 0x000fe20000000000 */
[----:B------:R-:W-:Y:S01]  /*5f790*/  IMAD.X R59, RZ, RZ, RZ, P1 ;  /* 0x000000ffff3b7224 */ /* 0x000fe200008e06ff */
[----:B------:R-:W-:Y:S01]  /*5f7a0*/  IADD3 RZ, P1, PT, R63, R66, RZ ;  /* 0x000000423fff7210 */ /* 0x000fe20007f3e0ff */
[----:B------:R-:W-:Y:S02]  /*5f7b0*/  IMAD.MOV.U32 R58, RZ, RZ, R65 ;  /* 0x000000ffff3a7224 */ /* 0x000fe400078e0041 */
[----:B------:R-:W-:-:S04]  /*5f7c0*/  IMAD.WIDE.U32 R68, R18, R53, RZ ;  /* 0x0000003512447225 */ /* 0x000fc800078e00ff */
[----:B------:R-:W-:-:S04]  /*5f7d0*/  IMAD.WIDE.U32.X R56, R19, R44, R58, P2 ;  /* 0x0000002c13387225 */ /* 0x000fc800010e043a */
[----:B------:R-:W-:-:S04]  /*5f7e0*/  IMAD.WIDE.U32 R62, R18, R55, RZ ;  /* 0x00000037123e7225 */ /* 0x000fc800078e00ff */
[----:B------:R-:W-:Y:S01]  /*5f7f0*/  IMAD.WIDE.U32 R76, P2, R17, R44, R68 ;  /* 0x0000002c114c7225 */ /* 0x000fe20007840044 */
[----:B------:R-:W-:-:S03]  /*5f800*/  IADD3 R68, P6, PT, R21, R56, RZ ;  /* 0x0000003815447210 */ /* 0x000fc60007fde0ff */
[----:B------:R-:W-:-:S04]  /*5f810*/  IMAD.WIDE.U32 R64, R17, R55, RZ ;  /* 0x0000003711407225 */ /* 0x000fc800078e00ff */
[----:B------:R-:W-:-:S04]  /*5f820*/  IMAD.WIDE.U32 R74, P0, R17, R46, R62 ;  /* 0x0000002e114a7225 */ /* 0x000fc8000780003e */
[----:B------:R-:W-:Y:S02]  /*5f830*/  IMAD.X R69, RZ, RZ, R57, P6 ;  /* 0x000000ffff457224 */ /* 0x000fe400030e0639 */
[----:B------:R-:W-:Y:S02]  /*5f840*/  IMAD R54, R52, R20, RZ ;  /* 0x0000001434367224 */ /* 0x000fe400078e02ff */
[----:B------:R-:W-:-:S04]  /*5f850*/  IMAD.WIDE.U32 R58, R17, R53, RZ ;  /* 0x00000035113a7225 */ /* 0x000fc800078e00ff */
[----:B------:R-:W-:Y:S01]  /*5f860*/  IMAD.X R63, RZ, RZ, RZ, P4 ;  /* 0x000000ffff3f7224 */ /* 0x000fe200020e06ff */
[----:B------:R-:W-:Y:S01]  /*5f870*/  IADD3 RZ, P4, PT, R65, R74, RZ ;  /* 0x0000004a41ff7210 */ /* 0x000fe20007f9e0ff */
[----:B------:R-:W-:Y:S02]  /*5f880*/  IMAD.MOV.U32 R72, RZ, RZ, R71 ;  /* 0x000000ffff487224 */ /* 0x000fe400078e0047 */
[----:B------:R-:W-:-:S04]  /*5f890*/  IMAD.WIDE.U32 R64, R20, R51, R68 ;  /* 0x0000003314407225 */ /* 0x000fc800078e0044 */
[----:B------:R-:W-:Y:S02]  /*5f8a0*/  IMAD R79, R19, R51, R54 ;  /* 0x00000033134f7224 */ /* 0x000fe400078e0236 */
[----:B------:R-:W-:Y:S01]  /*5f8b0*/  IMAD.X R71, RZ, RZ, RZ, P0 ;  /* 0x000000ffff477224 */ /* 0x000fe200000e06ff */
[----:B------:R-:W-:Y:S01]  /*5f8c0*/  ISETP.GE.U32.AND P0, PT, R68, R56, PT ;  /* 0x000000384400720c */ /* 0x000fe20003f06070 */
[----:B------:R-:W-:Y:S01]  /*5f8d0*/  IMAD.X R73, RZ, RZ, RZ, P3 ;  /* 0x000000ffff497224 */ /* 0x000fe200018e06ff */
[----:B------:R-:W-:Y:S01]  /*5f8e0*/  IADD3 RZ, P3, PT, R59, R76, RZ ;  /* 0x0000004c3bff7210 */ /* 0x000fe20007f7e0ff */
[----:B------:R-:W-:Y:S01]  /*5f8f0*/  IMAD.MOV.U32 R62, RZ, RZ, R67 ;  /* 0x000000ffff3e7224 */ /* 0x000fe200078e0043 */
[----:B------:R-:W-:Y:S01]  /*5f900*/  ISETP.GE.U32.AND.EX P0, PT, R69, R57, PT, P0 ;  /* 0x000000394500720c */ /* 0x000fe20003f06100 */
[----:B------:R-:W-:Y:S01]  /*5f910*/  IMAD.X R59, RZ, RZ, RZ, P2 ;  /* 0x000000ffff3b7224 */ /* 0x000fe200010e06ff */
[----:B------:R-:W-:Y:S01]  /*5f920*/  ISETP.GE.U32.AND P2, PT, R64, R68, PT ;  /* 0x000000444000720c */ /* 0x000fe20003f46070 */
[----:B------:R-:W-:Y:S01]  /*5f930*/  IMAD.IADD R79, R65, 0x1, R79 ;  /* 0x00000001414f7824 */ /* 0x000fe200078e024f */
[----:B------:R-:W-:Y:S01]  /*5f940*/  SEL R45, RZ, 0x1, P0 ;  /* 0x00000001ff2d7807 */ /* 0x000fe20000000000 */
[----:B------:R-:W-:-:S03]  /*5f950*/  IMAD.WIDE.U32.X R62, R19, R52, R62, P1 ;  /* 0x00000034133e7225 */ /* 0x000fc600008e043e */
[----:B------:R-:W-:Y:S01]  /*5f960*/  ISETP.GE.U32.AND.EX P2, PT, R79, R69, PT, P2 ;  /* 0x000000454f00720c */ /* 0x000fe20003f46120 */
[----:B------:R-:W-:Y:S01]  /*5f970*/  IMAD R21, R46, R17, RZ ;  /* 0x000000112e157224 */ /* 0x000fe200078e02ff */
[----:B------:R-:W-:Y:S01]  /*5f980*/  IADD3 R45, P1, PT, R45, R62, RZ ;  /* 0x0000003e2d2d7210 */ /* 0x000fe20007f3e0ff */
[----:B------:R-:W-:Y:S01]  /*5f990*/  IMAD.WIDE.U32 R56, R17, R55, R60 ;  /* 0x0000003711387225 */ /* 0x000fe200078e003c */
[----:B------:R-:W-:-:S03]  /*5f9a0*/  SEL R68, RZ, 0x1, P2 ;  /* 0x00000001ff447807 */ /* 0x000fc60001000000 */
[----:B------:R-:W-:Y:S01]  /*5f9b0*/  IMAD R21, R18, R55, R21 ;  /* 0x0000003712157224 */ /* 0x000fe200078e0215 */
[C---:B------:R-:W-:Y:S01]  /*5f9c0*/  IADD3 R68, P0, PT, R45.reuse, R68, RZ ;  /* 0x000000442d447210 */ /* 0x040fe20007f1e0ff */
[----:B------:R-:W-:Y:S01]  /*5f9d0*/  IMAD.MOV.U32 R70, RZ, RZ, R75 ;  /* 0x000000ffff467224 */ /* 0x000fe200078e004b */
[----:B------:R-:W-:Y:S01]  /*5f9e0*/  ISETP.GE.U32.AND P2, PT, R56, R60, PT ;  /* 0x0000003c3800720c */ /* 0x000fe20003f46070 */
[----:B------:R-:W-:Y:S01]  /*5f9f0*/  IMAD.X R65, RZ, RZ, R63, P1 ;  /* 0x000000ffff417224 */ /* 0x000fe200008e063f */
[----:B------:R-:W-:Y:S01]  /*5fa00*/  ISETP.LT.U32.AND P1, PT, R45, R62, PT ;  /* 0x0000003e2d00720c */ /* 0x000fe20003f21070 */
[----:B------:R-:W-:Y:S02]  /*5fa10*/  IMAD.IADD R54, R57, 0x1, R21 ;  /* 0x0000000139367824 */ /* 0x000fe400078e0215 */
[----:B------:R-:W-:Y:S01]  /*5fa20*/  IMAD.WIDE.U32.X R70, R18, R46, R70, P4 ;  /* 0x0000002e12467225 */ /* 0x000fe200020e0446 */
[----:B------:R-:W-:Y:S02]  /*5fa30*/  ISETP.GE.U32.AND P4, PT, R68, R45, PT ;  /* 0x0000002d4400720c */ /* 0x000fe40003f86070 */
[----:B------:R-:W-:Y:S01]  /*5fa40*/  ISETP.GE.U32.AND.EX P2, PT, R54, R61, PT, P2 ;  /* 0x0000003d3600720c */ /* 0x000fe20003f46120 */
[----:B------:R-:W-:Y:S01]  /*5fa50*/  IMAD.X R69, RZ, RZ, R65, P0 ;  /* 0x000000ffff457224 */ /* 0x000fe200000e0641 */
[----:B------:R-:W-:Y:S01]  /*5fa60*/  IADD3 R21, P6, PT, R64, R70, RZ ;  /* 0x0000004640157210 */ /* 0x000fe20007fde0ff */
[----:B------:R-:W-:Y:S01]  /*5fa70*/  IMAD R60, R48, R20, RZ ;  /* 0x00000014303c7224 */ /* 0x000fe200078e02ff */
[----:B------:R-:W-:Y:S01]  /*5fa80*/  SEL R62, RZ, 0x1, P2 ;  /* 0x00000001ff3e7807 */ /* 0x000fe20001000000 */
[----:B------:R-:W-:Y:S01]  /*5fa90*/  IMAD.MOV.U32 R58, RZ, RZ, R77 ;  /* 0x000000ffff3a7224 */ /* 0x000fe200078e004d */
[----:B------:R-:W-:Y:S01]  /*5faa0*/  ISETP.GE.U32.AND.EX P4, PT, R69, R65, PT, P4 ;  /* 0x000000414500720c */ /* 0x000fe20003f86140 */
[----:B------:R-:W-:Y:S01]  /*5fab0*/  IMAD.WIDE.U32 R66, R20, R49, R68 ;  /* 0x0000003114427225 */ /* 0x000fe200078e0044 */
[----:B------:R-:W-:-:S02]  /*5fac0*/  ISETP.GE.U32.AND P0, PT, R21, R64, PT ;  /* 0x000000401500720c */ /* 0x000fc40003f06070 */
[----:B------:R-:W-:Y:S01]  /*5fad0*/  ISETP.LT.U32.OR.EX P1, PT, R65, R63, !P4, P1 ;  /* 0x0000003f4100720c */ /* 0x000fe20006721510 */
[----:B------:R-:W-:Y:S01]  /*5fae0*/  IMAD R77, R19, R49, R60 ;  /* 0x00000031134d7224 */ /* 0x000fe200078e023c */
[----:B------:R-:W-:Y:S01]  /*5faf0*/  ISETP.GE.U32.AND P2, PT, R66, R68, PT ;  /* 0x000000444200720c */ /* 0x000fe20003f46070 */
[----:B------:R-:W-:Y:S01]  /*5fb00*/  IMAD.X R71, R79, 0x1, R71, P6 ;  /* 0x000000014f477824 */ /* 0x000fe200030e0647 */
[----:B------:R-:W-:Y:S01]  /*5fb10*/  IADD3 R62, P4, PT, R21, R62, RZ ;  /* 0x0000003e153e7210 */ /* 0x000fe20007f9e0ff */
[----:B------:R-:W-:Y:S01]  /*5fb20*/  IMAD.IADD R77, R67, 0x1, R77 ;  /* 0x00000001434d7824 */ /* 0x000fe200078e024d */
[----:B------:R-:W-:Y:S01]  /*5fb30*/  SEL R45, RZ, 0x1, !P1 ;  /* 0x00000001ff2d7807 */ /* 0x000fe20004800000 */
[----:B------:R-:W-:Y:S01]  /*5fb40*/  IMAD.WIDE.U32.X R60, R19, R48, R72, P5 ;  /* 0x00000030133c7225 */ /* 0x000fe200028e0448 */
[----:B------:R-:W-:Y:S02]  /*5fb50*/  ISETP.GE.U32.AND P1, PT, R62, R21, PT ;  /* 0x000000153e00720c */ /* 0x000fe40003f26070 */
[----:B------:R-:W-:Y:S01]  /*5fb60*/  ISETP.GE.U32.AND.EX P2, PT, R77, R69, PT, P2 ;  /* 0x000000454d00720c */ /* 0x000fe20003f46120 */
[----:B------:R-:W-:Y:S01]  /*5fb70*/  IMAD.X R63, RZ, RZ, R71, P4 ;  /* 0x000000ffff3f7224 */ /* 0x000fe200020e0647 */
[----:B------:R-:W-:Y:S01]  /*5fb80*/  IADD3 R21, P4, PT, R45, R60, RZ ;  /* 0x0000003c2d157210 */ /* 0x000fe20007f9e0ff */
[----:B------:R-:W-:Y:S01]  /*5fb90*/  IMAD R45, R44, R17, RZ ;  /* 0x000000112c2d7224 */ /* 0x000fe200078e02ff */
[----:B------:R-:W-:Y:S01]  /*5fba0*/  SEL R68, RZ, 0x1, P2 ;  /* 0x00000001ff447807 */ /* 0x000fe20001000000 */
[----:B------:R-:W-:Y:S01]  /*5fbb0*/  IMAD.WIDE.U32 R64, R17, R53, R62 ;  /* 0x0000003511407225 */ /* 0x000fe200078e003e */
[----:B------:R-:W-:-:S02]  /*5fbc0*/  ISETP.GE.U32.AND.EX P0, PT, R71, R79, PT, P0 ;  /* 0x0000004f4700720c */ /* 0x000fc40003f06100 */
[----:B------:R-:W-:Y:S01]  /*5fbd0*/  IADD3 R83, P2, PT, R21, R68, RZ ;  /* 0x0000004415537210 */ /* 0x000fe20007f5e0ff */
[----:B------:R-:W-:Y:S01]  /*5fbe0*/  IMAD.X R67, RZ, RZ, R61, P4 ;  /* 0x000000ffff437224 */ /* 0x000fe200020e063d */
[----:B------:R-:W-:Y:S01]  /*5fbf0*/  ISETP.GE.U32.AND P6, PT, R64, R62, PT ;  /* 0x0000003e4000720c */ /* 0x000fe20003fc6070 */
[----:B------:R-:W-:Y:S01]  /*5fc00*/  IMAD R45, R18, R53, R45 ;  /* 0x00000035122d7224 */ /* 0x000fe200078e022d */
[----:B------:R-:W-:Y:S01]  /*5fc10*/  ISETP.GE.U32.AND P4, PT, R83, R21, PT ;  /* 0x000000155300720c */ /* 0x000fe20003f86070 */
[----:B------:R-:W-:Y:S01]  /*5fc20*/  IMAD.X R84, RZ, RZ, R67, P2 ;  /* 0x000000ffff547224 */ /* 0x000fe200010e0643 */
[----:B------:R-:W-:Y:S01]  /*5fc30*/  ISETP.GE.U32.AND.EX P2, PT, R63, R71, PT, P1 ;  /* 0x000000473f00720c */ /* 0x000fe20003f46110 */
[----:B------:R-:W-:Y:S01]  /*5fc40*/  IMAD.IADD R85, R65, 0x1, R45 ;  /* 0x0000000141557824 */ /* 0x000fe200078e022d */
[----:B------:R-:W-:Y:S01]  /*5fc50*/  ISETP.LT.U32.AND P5, PT, R21, R60, PT ;  /* 0x0000003c1500720c */ /* 0x000fe20003fa1070 */
[----:B------:R-:W-:Y:S01]  /*5fc60*/  IMAD.MOV.U32 R45, RZ, RZ, R66 ;  /* 0x000000ffff2d7224 */ /* 0x000fe200078e0042 */
[----:B------:R-:W-:Y:S01]  /*5fc70*/  ISETP.GE.U32.AND.EX P4, PT, R84, R67, PT, P4 ;  /* 0x000000435400720c */ /* 0x000fe20003f86140 */
[----:B------:R-:W-:Y:S01]  /*5fc80*/  IMAD.MOV.U32 R82, RZ, RZ, RZ ;  /* 0x000000ffff527224 */ /* 0x000fe200078e00ff */
[----:B------:R-:W-:Y:S01]  /*5fc90*/  ISETP.GE.U32.AND.EX P6, PT, R85, R63, PT, P6 ;  /* 0x0000003f5500720c */ /* 0x000fe20003fc6160 */
[----:B------:R-:W-:Y:S01]  /*5fca0*/  IMAD R60, R46, R20, RZ ;  /* 0x000000142e3c7224 */ /* 0x000fe200078e02ff */
        /* <DEDUP_REMOVED lines=20> */
.L_x_431:
[----:B------:R-:W-:Y:S05]  /*5fdf0*/  BSYNC.RECONVERGENT B4 ;  /* 0x0000000000047941 */ /* 0x000fea0003800200 */
.L_x_430:
[----:B------:R-:W-:Y:S01]  /*5fe00*/  IADD3 R21, P0, PT, R45, R58, RZ ;  /* 0x0000003a2d157210 */ /* 0x000fe20007f1e0ff */
[----:B------:R-:W-:Y:S01]  /*5fe10*/  IMAD R65, R19, R55, R60 ;  /* 0x0000003713417224 */ /* 0x000fe200078e023c */
[----:B------:R-:W-:Y:S01]  /*5fe20*/  BSSY.RECONVERGENT B4, `(.L_x_432) ;  /* 0x0000089000047945 */ /* 0x000fe20003800200 */
[----:B------:R-:W-:Y:S01]  /*5fe30*/  IMAD.WIDE.U32 R60, R18, R51, RZ ;  /* 0x00000033123c7225 */ /* 0x000fe200078e00ff */
[C---:B------:R-:W-:Y:S02]  /*5fe40*/  IADD3 R66, P3, PT, R21.reuse, R66, RZ ;  /* 0x0000004215427210 */ /* 0x040fe40007f7e0ff */
[----:B------:R-:W-:Y:S01]  /*5fe50*/  ISETP.GE.U32.AND P1, PT, R21, R45, PT ;  /* 0x0000002d1500720c */ /* 0x000fe20003f26070 */
[----:B------:R-:W-:Y:S01]  /*5fe60*/  IMAD.X R19, R77, 0x1, R59, P0 ;  /* 0x000000014d137824 */ /* 0x000fe200000e063b */
[----:B------:R-:W-:Y:S01]  /*5fe70*/  ISETP.GE.U32.AND P2, PT, R66, R21, PT ;  /* 0x000000154200720c */ /* 0x000fe20003f46070 */
[----:B------:R-:W-:-:S04]  /*5fe80*/  IMAD.WIDE.U32 R72, R16, R55, RZ ;  /* 0x0000003710487225 */ /* 0x000fc800078e00ff */
[----:B------:R-:W-:-:S04]  /*5fe90*/  IMAD.WIDE.U32 R70, R18, R49, RZ ;  /* 0x0000003112467225 */ /* 0x000fc800078e00ff */
[----:B------:R-:W-:Y:S02]  /*5fea0*/  IMAD.X R67, RZ, RZ, R19, P3 ;  /* 0x000000ffff437224 */ /* 0x000fe400018e0613 */
[----:B------:R-:W-:-:S03]  /*5feb0*/  IMAD.WIDE.U32 R58, R17, R51, RZ ;  /* 0x00000033113a7225 */ /* 0x000fc600078e00ff */
[----:B------:R-:W-:Y:S01]  /*5fec0*/  ISETP.GE.U32.AND.EX P2, PT, R67, R19, PT, P2 ;  /* 0x000000134300720c */ /* 0x000fe20003f46120 */
[----:B------:R-:W-:-:S03]  /*5fed0*/  IMAD.WIDE.U32 R62, P6, R17, R52, R60 ;  /* 0x00000034113e7225 */ /* 0x000fc600078c003c */
[----:B------:R-:W-:Y:S01]  /*5fee0*/  ISETP.GE.U32.AND.EX P1, PT, R19, R77, P2, P1 ;  /* 0x0000004d1300720c */ /* 0x000fe20001726110 */
[----:B------:R-:W-:Y:S01]  /*5fef0*/  IMAD.WIDE.U32 R74, P0, R15, R46, R72 ;  /* 0x0000002e0f4a7225 */ /* 0x000fe20007800048 */
[----:B------:R-:W-:-:S03]  /*5ff00*/  IADD3 RZ, P4, PT, R59, R62, RZ ;  /* 0x0000003e3bff7210 */ /* 0x000fc60007f9e0ff */
[----:B------:R-:W-:-:S04]  /*5ff10*/  IMAD.WIDE.U32 R68, R17, R49, RZ ;  /* 0x0000003111447225 */ /* 0x000fc800078e00ff */
[----:B------:R-:W-:-:S04]  /*5ff20*/  IMAD.WIDE.U32 R70, P3, R17, R48, R70 ;  /* 0x0000003011467225 */ /* 0x000fc80007860046 */
[----:B------:R-:W-:Y:S01]  /*5ff30*/  IMAD.WIDE.U32 R72, R16, R53, RZ ;  /* 0x0000003510487225 */ /* 0x000fe200078e00ff */
[----:B------:R-:W-:-:S03]  /*5ff40*/  IADD3 RZ, P5, PT, R69, R70, RZ ;  /* 0x0000004645ff7210 */ /* 0x000fc60007fbe0ff */
[----:B------:R-:W-:-:S04]  /*5ff50*/  IMAD.WIDE.U32 R60, R15, R55, RZ ;  /* 0x000000370f3c7225 */ /* 0x000fc800078e00ff */
[----:B------:R-:W-:Y:S01]  /*5ff60*/  IMAD R19, R52, R17, RZ ;  /* 0x0000001134137224 */ /* 0x000fe200078e02ff */
[----:B------:R-:W-:Y:S01]  /*5ff70*/  IADD3 RZ, P2, PT, R61, R74, RZ ;  /* 0x0000004a3dff7210 */ /* 0x000fe20007f5e0ff */
[----:B------:R-:W-:Y:S02]  /*5ff80*/  IMAD.X R59, RZ, RZ, RZ, P6 ;  /* 0x000000ffff3b7224 */ /* 0x000fe400030e06ff */
[----:B------:R-:W-:-:S04]  /*5ff90*/  IMAD.WIDE.U32 R68, R15, R53, RZ ;  /* 0x000000350f447225 */ /* 0x000fc800078e00ff */
[----:B------:R-:W-:-:S04]  /*5ffa0*/  IMAD.WIDE.U32 R76, P6, R15, R44, R72 ;  /* 0x0000002c0f4c7225 */ /* 0x000fc800078c0048 */
        /* <DEDUP_REMOVED lines=8> */
[----:B------:R-:W-:-:S03]  /*60030*/  IMAD.WIDE.U32 R78, R55, R20, RZ ;  /* 0x00000014374e7225 */ /* 0x000fc600078e00ff */
[----:B------:R-:W-:Y:S01]  /*60040*/  ISETP.GE.U32.AND.EX P0, PT, R81, R67, PT, P0 ;  /* 0x000000435100720c */ /* 0x000fe20003f06100 */
[----:B------:R-:W-:Y:S01]  /*60050*/  IMAD.WIDE.U32.X R58, R18, R52, R58, P4 ;  /* 0x00000034123a7225 */ /* 0x000fe200020e043a */
[----:B------:R-:W-:Y:S02]  /*60060*/  @!P1 IADD3 R83, P4, PT, R83, 0x1, RZ ;  /* 0x0000000153539810 */ /* 0x000fe40007f9e0ff */
[----:B------:R-:W-:Y:S01]  /*60070*/  SEL R74, RZ, 0x1, P0 ;  /* 0x00000001ff4a7807 */ /* 0x000fe20000000000 */
[----:B------:R-:W-:Y:S01]  /*60080*/  IMAD.IADD R79, R79, 0x1, R65 ;  /* 0x000000014f4f7824 */ /* 0x000fe200078e0241 */
[----:B------:R-:W-:Y:S01]  /*60090*/  LOP3.LUT R19, RZ, R78, RZ, 0x33, !PT ;  /* 0x0000004eff137212 */ /* 0x000fe200078e33ff */
[----:B------:R-:W-:Y:S01]  /*600a0*/  IMAD.X R63, RZ, RZ, RZ, P6 ;  /* 0x000000ffff3f7224 */ /* 0x000fe200030e06ff */
[----:B------:R-:W-:Y:S01]  /*600b0*/  IADD3 R45, P6, PT, R83, R58, RZ ;  /* 0x0000003a532d7210 */ /* 0x000fe20007fde0ff */
[-C--:B------:R-:W-:Y:S02]  /*600c0*/  IMAD R61, R79, R12.reuse, RZ ;  /* 0x0000000c4f3d7224 */ /* 0x080fe400078e02ff */
[----:B------:R-:W-:Y:S01]  /*600d0*/  @!P1 IMAD.X R84, RZ, RZ, R84, P4 ;  /* 0x000000ffff549224 */ /* 0x000fe200020e0654 */
[----:B------:R-:W-:Y:S01]  /*600e0*/  @!P1 ISETP.NE.U32.AND P4, PT, R83, RZ, PT ;  /* 0x000000ff5300920c */ /* 0x000fe20003f85070 */
[----:B------:R-:W-:Y:S01]  /*600f0*/  IMAD.WIDE.U32 R20, R78, R12, RZ ;  /* 0x0000000c4e147225 */ /* 0x000fe200078e00ff */
[----:B------:R-:W-:-:S02]  /*60100*/  IADD3 R74, P0, PT, R45, R74, RZ ;  /* 0x0000004a2d4a7210 */ /* 0x000fc40007f1e0ff */
[----:B------:R-:W-:Y:S01]  /*60110*/  @!P1 ISETP.NE.AND.EX P4, PT, R84, RZ, PT, P4 ;  /* 0x000000ff5400920c */ /* 0x000fe20003f85340 */
[----:B------:R-:W-:Y:S02]  /*60120*/  IMAD R65, R78, R13, R61 ;  /* 0x0000000d4e417224 */ /* 0x000fe400078e023d */
[----:B------:R-:W-:Y:S01]  /*60130*/  IMAD.X R59, R84, 0x1, R59, P6 ;  /* 0x00000001543b7824 */ /* 0x000fe200030e063b */
[----:B------:R-:W-:Y:S01]  /*60140*/  ISETP.GE.U32.AND P6, PT, R74, R45, PT ;  /* 0x0000002d4a00720c */ /* 0x000fe20003fc6070 */
[----:B------:R-:W-:Y:S01]  /*60150*/  IMAD.MOV.U32 R72, RZ, RZ, R71 ;  /* 0x000000ffff487224 */ /* 0x000fe200078e0047 */
[----:B------:R-:W-:Y:S01]  /*60160*/  @!P1 SEL R58, RZ, 0x1, P4 ;  /* 0x00000001ff3a9807 */ /* 0x000fe20002000000 */
[----:B------:R-:W-:Y:S01]  /*60170*/  IMAD R61, R48, R17, RZ ;  /* 0x00000011303d7224 */ /* 0x000fe200078e02ff */
[----:B------:R-:W-:Y:S01]  /*60180*/  ISETP.LT.U32.AND P4, PT, R45, R83, PT ;  /* 0x000000532d00720c */ /* 0x000fe20003f81070 */
[----:B------:R-:W-:Y:S02]  /*60190*/  IMAD.MOV.U32 R68, RZ, RZ, R75 ;  /* 0x000000ffff447224 */ /* 0x000fe400078e004b */
[----:B------:R-:W-:-:S02]  /*601a0*/  IMAD.MOV.U32 R62, RZ, RZ, R77 ;  /* 0x000000ffff3e7224 */ /* 0x000fc400078e004d */
[----:B------:R-:W-:Y:S02]  /*601b0*/  IMAD.X R75, RZ, RZ, R59, P0 ;  /* 0x000000ffff4b7224 */ /* 0x000fe400000e063b */
[----:B------:R-:W-:-:S03]  /*601c0*/  IMAD.WIDE.U32 R76, R20, R10, RZ ;  /* 0x0000000a144c7225 */ /* 0x000fc600078e00ff */
[----:B------:R-:W-:Y:S01]  /*601d0*/  ISETP.GE.U32.AND.EX P6, PT, R75, R59, PT, P6 ;  /* 0x0000003b4b00720c */ /* 0x000fe20003fc6160 */
[----:B------:R-:W-:Y:S01]  /*601e0*/  IMAD R87, R18, R49, R61 ;  /* 0x0000003112577224 */ /* 0x000fe200078e023d */
[----:B------:R-:W-:Y:S01]  /*601f0*/  ISETP.GT.U32.AND P0, PT, R76, R19, PT ;  /* 0x000000134c00720c */ /* 0x000fe20003f04070 */
[----:B------:R-:W-:Y:S01]  /*60200*/  IMAD.WIDE.U32.X R70, R18, R48, R72, P5 ;  /* 0x0000003012467225 */ /* 0x000fe200028e0448 */
[----:B------:R-:W-:Y:S02]  /*60210*/  ISETP.LT.U32.OR.EX P4, PT, R59, R84, !P6, P4 ;  /* 0x000000543b00720c */ /* 0x000fe40007781540 */
[----:B------:R-:W-:Y:S01]  /*60220*/  @!P1 IADD3 R80, P6, PT, R58, R80, RZ ;  /* 0x000000503a509210 */ /* 0x000fe20007fde0ff */
[----:B------:R-:W-:Y:S02]  /*60230*/  IMAD R18, R46, R15, RZ ;  /* 0x0000000f2e127224 */ /* 0x000fe400078e02ff */
[----:B------:R-:W-:Y:S02]  /*60240*/  IMAD.IADD R45, R21, 0x1, R65 ;  /* 0x00000001152d7824 */ /* 0x000fe400078e0241 */
[----:B------:R-:W-:-:S02]  /*60250*/  IMAD R61, R16, R55, R18 ;  /* 0x00000037103d7224 */ /* 0x000fc400078e0212 */
[----:B------:R-:W-:Y:S02]  /*60260*/  IMAD.MOV.U32 R18, RZ, RZ, R64 ;  /* 0x000000ffff127224 */ /* 0x000fe400078e0040 */
[----:B------:R-:W-:Y:S02]  /*60270*/  IMAD.MOV.U32 R19, RZ, RZ, R85 ;  /* 0x000000ffff137224 */ /* 0x000fe400078e0055 */
[----:B------:R-:W-:-:S04]  /*60280*/  IMAD.WIDE.U32 R66, R45, R10, RZ ;  /* 0x0000000a2d427225 */ /* 0x000fc800078e00ff */
[----:B------:R-:W-:-:S04]  /*60290*/  IMAD.WIDE.U32 R58, R15, R55, R18 ;  /* 0x000000370f3a7225 */ /* 0x000fc800078e0012 */
[----:B------:R-:W-:-:S04]  /*602a0*/  IMAD.WIDE.U32 R18, R17, R49, R74 ;  /* 0x0000003111127225 */ /* 0x000fc800078e004a */
[----:B------:R-:W-:-:S04]  /*602b0*/  IMAD.WIDE.U32 R72, P5, R20, R11, R66 ;  /* 0x0000000b14487225 */ /* 0x000fc800078a0042 */
[----:B------:R-:W-:Y:S01]  /*602c0*/  IMAD.IADD R67, R59, 0x1, R61 ;  /* 0x000000013b437824 */ /* 0x000fe200078e023d */
[----:B------:R-:W-:Y:S01]  /*602d0*/  SEL R61, RZ, 0x1, !P4 ;  /* 0x00000001ff3d7807 */ /* 0x000fe20006000000 */
[----:B------:R-:W-:Y:S01]  /*602e0*/  @!P1 IMAD.X R82, RZ, RZ, R82, P6 ;  /* 0x000000ffff529224 */ /* 0x000fe200030e0652 */
[----:B------:R-:W-:Y:S01]  /*602f0*/  ISETP.GE.U32.AND P6, PT, R58, R64, PT ;  /* 0x000000403a00720c */ /* 0x000fe20003fc6070 */
[----:B------:R-:W-:Y:S01]  /*60300*/  IMAD.IADD R87, R19, 0x1, R87 ;  /* 0x0000000113577824 */ /* 0x000fe200078e0257 */
[----:B------:R-:W-:Y:S01]  /*60310*/  ISETP.GE.U32.AND P1, PT, R18, R74, PT ;  /* 0x0000004a1200720c */ /* 0x000fe20003f26070 */
[----:B------:R-:W-:Y:S01]  /*60320*/  IMAD.WIDE.U32.X R68, R16, R46, R68, P2 ;  /* 0x0000002e10447225 */ /* 0x000fe200010e0444 */
[----:B------:R-:W-:Y:S02]  /*60330*/  IADD3 R61, P2, PT, R80, R61, RZ ;  /* 0x0000003d503d7210 */ /* 0x000fe40007f5e0ff */
[----:B------:R-:W-:Y:S01]  /*60340*/  ISETP.GE.U32.AND.EX P6, PT, R67, R85, PT, P6 ;  /* 0x000000554300720c */ /* 0x000fe20003fc6160 */
[----:B------:R-:W-:Y:S01]  /*60350*/  IMAD.MOV.U32 R76, RZ, RZ, R73 ;  /* 0x000000ffff4c7224 */ /* 0x000fe200078e0049 */
[----:B------:R-:W-:Y:S01]  /*60360*/  ISETP.GE.U32.AND.EX P1, PT, R87, R75, PT, P1 ;  /* 0x0000004b5700720c */ /* 0x000fe20003f26110 */
[----:B------:R-:W-:Y:S01]  /*60370*/  IMAD.WIDE.U32 R74, R16, R49, RZ ;  /* 0x00000031104a7225 */ /* 0x000fe200078e00ff */
[----:B------:R-:W-:-:S02]  /*60380*/  IADD3 R66, P4, PT, R77, R72, RZ ;  /* 0x000000484d427210 */ /* 0x000fc40007f9e0ff */
[----:B------:R-:W-:Y:S01]  /*60390*/  SEL R64, RZ, 0x1, P6 ;  /* 0x00000001ff407807 */ /* 0x000fe20003000000 */
[----:B------:R-:W-:Y:S01]  /*603a0*/  IMAD.X R72, RZ, RZ, R82, P2 ;  /* 0x000000ffff487224 */ /* 0x000fe200010e0652 */
[----:B------:R-:W-:Y:S01]  /*603b0*/  IADD3 R19, P2, PT, R61, R70, RZ ;  /* 0x000000463d137210 */ /* 0x000fe20007f5e0ff */
[----:B------:R-:W-:Y:S01]  /*603c0*/  IMAD.X R77, RZ, RZ, RZ, P5 ;  /* 0x000000ffff4d7224 */ /* 0x000fe200028e06ff */
[----:B------:R-:W-:Y:S01]  /*603d0*/  SEL R70, RZ, 0x1, P1 ;  /* 0x00000001ff467807 */ /* 0x000fe20000800000 */
[----:B------:R-:W-:Y:S01]  /*603e0*/  IMAD.MOV.U32 R80, RZ, RZ, R18 ;  /* 0x000000ffff507224 */ /* 0x000fe200078e0012 */
[----:B------:R-:W-:Y:S01]  /*603f0*/  IADD3 R17, P5, PT, R60, R68, RZ ;  /* 0x000000443c117210 */ /* 0x000fe20007fbe0ff */
[----:B------:R-:W-:Y:S01]  /*60400*/  IMAD.X R71, R72, 0x1, R71, P2 ;  /* 0x0000000148477824 */ /* 0x000fe200010e0647 */
[----:B------:R-:W-:Y:S01]  /*60410*/  IADD3 R70, P6, PT, R19, R70, RZ ;  /* 0x0000004613467210 */ /* 0x000fe20007fde0ff */
[----:B------:R-:W-:Y:S01]  /*60420*/  IMAD.WIDE.U32.X R76, R45, R11, R76, P4 ;  /* 0x0000000b2d4c7225 */ /* 0x000fe200020e044c */
[----:B------:R-:W-:-:S02]  /*60430*/  IADD3 R64, P1, PT, R17, R64, RZ ;  /* 0x0000004011407210 */ /* 0x000fc40007f3e0ff */
[----:B------:R-:W-:Y:S01]  /*60440*/  ISETP.GE.U32.AND P2, PT, R17, R60, PT ;  /* 0x0000003c1100720c */ /* 0x000fe20003f46070 */
[----:B------:R-:W-:Y:S01]  /*60450*/  IMAD.X R69, R81, 0x1, R69, P5 ;  /* 0x0000000151457824 */ /* 0x000fe200028e0645 */
[----:B------:R-:W-:Y:S01]  /*60460*/  ISETP.GE.U32.AND P5, PT, R70, R19, PT ;  /* 0x000000134600720c */ /* 0x000fe20003fa6070 */
[----:B------:R-:W-:Y:S01]  /*60470*/  IMAD.X R68, RZ, RZ, R71, P6 ;  /* 0x000000ffff447224 */ /* 0x000fe200030e0647 */
[----:B------:R-:W-:Y:S01]  /*60480*/  ISETP.GE.U32.AND P6, PT, R64, R17, PT ;  /* 0x000000114000720c */ /* 0x000fe20003fc6070 */
[----:B------:R-:W-:Y:S01]  /*60490*/  IMAD.X R65, RZ, RZ, R69, P1 ;  /* 0x000000ffff417224 */ /* 0x000fe200008e0645 */
[----:B------:R-:W-:Y:S02]  /*604a0*/  ISETP.GE.U32.AND.EX P2, PT, R69, R81, PT, P2 ;  /* 0x000000514500720c */ /* 0x000fe40003f46120 */
[----:B------:R-:W-:Y:S01]  /*604b0*/  ISETP.LT.U32.AND P1, PT, R19, R61, PT ;  /* 0x0000003d1300720c */ /* 0x000fe20003f21070 */
[----:B------:R-:W-:Y:S01]  /*604c0*/  IMAD.WIDE.U32 R60, R16, R51, RZ ;  /* 0x00000033103c7225 */ /* 0x000fe200078e00ff */
[----:B------:R-:W-:-:S02]  /*604d0*/  ISETP.GE.U32.AND.EX P6, PT, R65, R69, PT, P6 ;  /* 0x000000454100720c */ /* 0x000fc40003fc6160 */
[----:B------:R-:W-:Y:S02]  /*604e0*/  ISETP.GE.U32.AND.EX P5, PT, R68, R71, PT, P5 ;  /* 0x000000474400720c */ /* 0x000fe40003fa6150 */
[----:B------:R-:W-:Y:S02]  /*604f0*/  LOP3.LUT R19, RZ, R79, RZ, 0x33, !PT ;  /* 0x0000004fff137212 */ /* 0x000fe400078e33ff */
[----:B------:R-:W-:Y:S01]  /*60500*/  ISETP.LT.U32.OR.EX P1, PT, R71, R72, !P5, P1 ;  /* 0x000000484700720c */ /* 0x000fe20006f21510 */
[----:B------:R-:W-:Y:S01]  /*60510*/  IMAD.WIDE.U32.X R72, R16, R44, R62, P3 ;  /* 0x0000002c10487225 */ /* 0x000fe200018e043e */
[----:B------:R-:W-:Y:S02]  /*60520*/  ISETP.GT.U32.AND.EX P0, PT, R66, R19, PT, P0 ;  /* 0x000000134200720c */ /* 0x000fe40003f04100 */
[----:B------:R-:W-:Y:S01]  /*60530*/  IADD3 R17, P3, PT, R56, R76, RZ ;  /* 0x0000004c38117210 */ /* 0x000fe20007f7e0ff */
[----:B------:R-:W-:Y:S01]  /*60540*/  IMAD.WIDE.U32 R62, P4, R15, R48, R74 ;  /* 0x000000300f3e7225 */ /* 0x000fe2000788004a */
[----:B------:R-:W-:-:S02]  /*60550*/  SEL R84, RZ, 0x1, !P0 ;  /* 0x00000001ff547807 */ /* 0x000fc40004000000 */
[----:B------:R-:W-:Y:S01]  /*60560*/  SEL R69, RZ, 0x1, !P1 ;  /* 0x00000001ff457807 */ /* 0x000fe20004800000 */
[----:B------:R-:W-:-:S04]  /*60570*/  IMAD.WIDE.U32 R60, P5, R15, R52, R60 ;  /* 0x000000340f3c7225 */ /* 0x000fc800078a003c */
[----:B------:R-:W-:Y:S02]  /*60580*/  IMAD.MOV.U32 R66, RZ, RZ, RZ ;  /* 0x000000ffff427224 */ /* 0x000fe400078e00ff */
        /* <DEDUP_REMOVED lines=18> */
.L_x_433:
[----:B------:R-:W-:Y:S05]  /*606b0*/  BSYNC.RECONVERGENT B4 ;  /* 0x0000000000047941 */ /* 0x000fea0003800200 */
.L_x_432:
[----:B------:R-:W-:Y:S01]  /*606c0*/  IADD3 R84, P2, PT, R17, R84, RZ ;  /* 0x0000005411547210 */ /* 0x000fe20007f5e0ff */
[----:B------:R-:W-:Y:S01]  /*606d0*/  IMAD.X R77, R54, 0x1, R77, P3 ;  /* 0x00000001364d7824 */ /* 0x000fe200018e064d */
[----:B------:R-:W-:Y:S01]  /*606e0*/  IADD3 R59, P6, PT, R80, R72, RZ ;  /* 0x00000048503b7210 */ /* 0x000fe20007fde0ff */
[----:B------:R-:W-:Y:S01]  /*606f0*/  IMAD R21, R44, R15, RZ ;  /* 0x0000000f2c157224 */ /* 0x000fe200078e02ff */
[----:B------:R-:W-:Y:S01]  /*60700*/  IADD3 RZ, P0, PT, R19, R60, RZ ;  /* 0x0000003c13ff7210 */ /* 0x000fe20007f1e0ff */
[----:B------:R-:W-:Y:S01]  /*60710*/  IMAD.X R85, RZ, RZ, R77, P2 ;  /* 0x000000ffff557224 */ /* 0x000fe200010e064d */
[----:B------:R-:W-:Y:S01]  /*60720*/  ISETP.GE.U32.AND P3, PT, R84, R17, PT ;  /* 0x000000115400720c */ /* 0x000fe20003f66070 */
[----:B------:R-:W-:Y:S01]  /*60730*/  IMAD.WIDE.U32 R18, R15, R53, R64 ;  /* 0x000000350f127225 */ /* 0x000fe200078e0040 */
[----:B------:R-:W-:Y:S01]  /*60740*/  ISETP.LT.U32.AND P2, PT, R17, R56, PT ;  /* 0x000000381100720c */ /* 0x000fe20003f41070 */
[----:B------:R-:W-:Y:S01]  /*60750*/  BSSY.RECONVERGENT B4, `(.L_x_434) ;  /* 0x00000f7000047945 */ /* 0x000fe20003800200 */
[----:B------:R-:W-:Y:S01]  /*60760*/  ISETP.GE.U32.AND.EX P3, PT, R85, R77, PT, P3 ;  /* 0x0000004d5500720c */ /* 0x000fe20003f66130 */
[----:B------:R-:W-:Y:S01]  /*60770*/  IMAD R21, R16, R53, R21 ;  /* 0x0000003510157224 */ /* 0x000fe200078e0215 */
[----:B------:R-:W-:Y:S01]  /*60780*/  IADD3 RZ, P1, PT, R75, R62, RZ ;  /* 0x0000003e4bff7210 */ /* 0x000fe20007f3e0ff */
[----:B------:R-:W-:Y:S01]  /*60790*/  IMAD.X R71, R87, 0x1, R73, P6 ;  /* 0x0000000157477824 */ /* 0x000fe200030e0649 */
[----:B------:R-:W-:Y:S01]  /*607a0*/  ISETP.GE.U32.AND P6, PT, R18, R64, PT ;  /* 0x000000401200720c */ /* 0x000fe20003fc6070 */
[----:B------:R-:W-:Y:S01]  /*607b0*/  IMAD.WIDE.U32 R56, R45, R8, RZ ;  /* 0x000000082d387225 */ /* 0x000fe200078e00ff */
[----:B------:R-:W-:-:S03]  /*607c0*/  ISETP.LT.U32.OR.EX P2, PT, R77, R54, !P3, P2 ;  /* 0x000000364d00720c */ /* 0x000fc60005f41520 */
[----:B------:R-:W-:-:S04]  /*607d0*/  IMAD.WIDE.U32 R72, R14, R55, RZ ;  /* 0x000000370e487225 */ /* 0x000fc800078e00ff */
[----:B------:R-:W-:Y:S01]  /*607e0*/  IMAD.IADD R17, R19, 0x1, R21 ;  /* 0x0000000113117824 */ /* 0x000fe200078e0215 */
[----:B------:R-:W-:Y:S01]  /*607f0*/  SEL R21, RZ, 0x1, !P2 ;  /* 0x00000001ff157807 */ /* 0x000fe20005000000 */
[----:B------:R-:W-:Y:S02]  /*60800*/  IMAD.X R75, RZ, RZ, RZ, P5 ;  /* 0x000000ffff4b7224 */ /* 0x000fe400028e06ff */
[----:B------:R-:W-:Y:S01]  /*60810*/  IMAD.WIDE.U32 R78, P3, R20, R9, R56 ;  /* 0x00000009144e7225 */ /* 0x000fe20007860038 */
[----:B------:R-:W-:-:S03]  /*60820*/  ISETP.GE.U32.AND.EX P6, PT, R17, R65, PT, P6 ;  /* 0x000000411100720c */ /* 0x000fc60003fc6160 */
[----:B------:R-:W-:Y:S01]  /*60830*/  IMAD.WIDE.U32 R76, P5, R3, R46, R72 ;  /* 0x0000002e034c7225 */ /* 0x000fe200078a0048 */
[----:B------:R-:W-:-:S03]  /*60840*/  SEL R54, RZ, 0x1, P6 ;  /* 0x00000001ff367807 */ /* 0x000fc60003000000 */
[----:B------:R-:W-:-:S04]  /*60850*/  IMAD.WIDE.U32 R64, R20, R8, RZ ;  /* 0x0000000814407225 */ /* 0x000fc800078e00ff */
[----:B------:R-:W-:Y:S01]  /*60860*/  IMAD.WIDE.U32 R72, R20, R8, R84 ;  /* 0x0000000814487225 */ /* 0x000fe200078e0054 */
[----:B------:R-:W-:-:S03]  /*60870*/  IADD3 RZ, P2, PT, R65, R78, RZ ;  /* 0x0000004e41ff7210 */ /* 0x000fc60007f5e0ff */
[----:B------:R-:W-:Y:S01]  /*60880*/  IMAD.X R81, RZ, RZ, RZ, P4 ;  /* 0x000000ffff517224 */ /* 0x000fe200020e06ff */
[----:B------:R-:W-:Y:S01]  /*60890*/  IADD3 R91, P4, PT, R21, R72, RZ ;  /* 0x00000048155b7210 */ /* 0x000fe20007f9e0ff */
[----:B------:R-:W-:Y:S01]  /*608a0*/  IMAD.IADD R19, R78, 0x1, R73 ;  /* 0x000000014e137824 */ /* 0x000fe200078e0249 */
[----:B------:R-:W-:Y:S01]  /*608b0*/  ISETP.LT.U32.AND P6, PT, R72, R84, PT ;  /* 0x000000544800720c */ /* 0x000fe20003fc1070 */
[----:B------:R-:W-:Y:S01]  /*608c0*/  IMAD.X R65, RZ, RZ, RZ, P5 ;  /* 0x000000ffff417224 */ /* 0x000fe200028e06ff */
[----:B------:R-:W-:Y:S01]  /*608d0*/  IADD3 R78, P5, PT, R59, R54, RZ ;  /* 0x000000363b4e7210 */ /* 0x000fe20007fbe0ff */
[----:B------:R-:W-:Y:S02]  /*608e0*/  IMAD.X R83, RZ, RZ, RZ, P3 ;  /* 0x000000ffff537224 */ /* 0x000fe400018e06ff */
[----:B------:R-:W-:Y:S02]  /*608f0*/  IMAD.MOV.U32 R82, RZ, RZ, R79 ;  /* 0x000000ffff527224 */ /* 0x000fe400078e004f */
[----:B------:R-:W-:Y:S01]  /*60900*/  IMAD.X R73, RZ, RZ, R19, P4 ;  /* 0x000000ffff497224 */ /* 0x000fe200020e0613 */
[----:B------:R-:W-:Y:S01]  /*60910*/  ISETP.GE.U32.AND P4, PT, R78, R59, PT ;  /* 0x0000003b4e00720c */ /* 0x000fe20003f86070 */
[----:B------:R-:W-:Y:S01]  /*60920*/  IMAD.WIDE.U32.X R82, R45, R9, R82, P2 ;  /* 0x000000092d527225 */ /* 0x000fe200010e0452 */
[----:B------:R-:W-:-:S03]  /*60930*/  ISETP.GE.U32.AND P2, PT, R91, R72, PT ;  /* 0x000000485b00720c */ /* 0x000fc60003f46070 */
[----:B------:R-:W-:Y:S01]  /*60940*/  IMAD.X R79, RZ, RZ, R71, P5 ;  /* 0x000000ffff4f7224 */ /* 0x000fe200028e0647 */
[----:B------:R-:W-:Y:S01]  /*60950*/  ISETP.GE.U32.AND.EX P2, PT, R73, R19, PT, P2 ;  /* 0x000000134900720c */ /* 0x000fe20003f46120 */
[----:B------:R-:W-:Y:S01]  /*60960*/  IMAD.WIDE.U32 R56, R3, R55, RZ ;  /* 0x0000003703387225 */ /* 0x000fe200078e00ff */
[----:B------:R-:W-:Y:S02]  /*60970*/  ISETP.GE.U32.AND P5, PT, R59, R80, PT ;  /* 0x000000503b00720c */ /* 0x000fe40003fa6070 */
[----:B------:R-:W-:Y:S01]  /*60980*/  ISETP.GE.U32.AND.EX P4, PT, R79, R71, PT, P4 ;  /* 0x000000474f00720c */ /* 0x000fe20003f86140 */
[----:B------:R-:W-:Y:S01]  /*60990*/  IMAD.MOV.U32 R74, RZ, RZ, R61 ;  /* 0x000000ffff4a7224 */ /* 0x000fe200078e003d */
[----:B------:R-:W-:Y:S01]  /*609a0*/  ISETP.LT.U32.OR.EX P6, PT, R19, R85, !P2, P6 ;  /* 0x000000551300720c */ /* 0x000fe200057c1560 */
[----:B------:R-:W-:Y:S01]  /*609b0*/  IMAD R19, R52, R15, RZ ;  /* 0x0000000f34137224 */ /* 0x000fe200078e02ff */
[----:B------:R-:W-:Y:S01]  /*609c0*/  ISETP.GE.U32.AND.EX P2, PT, R71, R87, P4, P5 ;  /* 0x000000574700720c */ /* 0x000fe20002746150 */
[----:B------:R-:W-:Y:S01]  /*609d0*/  IMAD.WIDE.U32.X R74, R16, R52, R74, P0 ;  /* 0x00000034104a7225 */ /* 0x000fe200000e044a */
[----:B------:R-:W-:-:S02]  /*609e0*/  IADD3 RZ, P3, PT, R57, R76, RZ ;  /* 0x0000004c39ff7210 */ /* 0x000fc40007f7e0ff */
[----:B------:R-:W-:Y:S01]  /*609f0*/  IADD3 R21, P4, PT, R58, R82, RZ ;  /* 0x000000523a157210 */ /* 0x000fe20007f9e0ff */
[----:B------:R-:W-:Y:S01]  /*60a00*/  IMAD.WIDE.U32 R56, R15, R51, R78 ;  /* 0x000000330f387225 */ /* 0x000fe200078e004e */
[----:B------:R-:W-:-:S03]  /*60a10*/  SEL R76, RZ, 0x1, !P6 ;  /* 0x00000001ff4c7807 */ /* 0x000fc60007000000 */
[----:B------:R-:W-:Y:S01]  /*60a20*/  IMAD R19, R16, R51, R19 ;  /* 0x0000003310137224 */ /* 0x000fe200078e0213 */
[----:B------:R-:W-:Y:S01]  /*60a30*/  IADD3 R76, P6, PT, R21, R76, RZ ;  /* 0x0000004c154c7210 */ /* 0x000fe20007fde0ff */
[----:B------:R-:W-:Y:S01]  /*60a40*/  IMAD.X R82, R67, 0x1, R83, P4 ;  /* 0x0000000143527824 */ /* 0x000fe200020e0653 */
[----:B------:R-:W-:Y:S01]  /*60a50*/  ISETP.GE.U32.AND P4, PT, R56, R78, PT ;  /* 0x0000004e3800720c */ /* 0x000fe20003f86070 */
[----:B------:R-:W-:Y:S01]  /*60a60*/  IMAD.IADD R19, R57, 0x1, R19 ;  /* 0x0000000139137824 */ /* 0x000fe200078e0213 */
[----:B------:R-:W-:Y:S01]  /*60a70*/  @!P2 IADD3 R70, P0, PT, R70, 0x1, RZ ;  /* 0x000000014646a810 */ /* 0x000fe20007f1e0ff */
[----:B------:R-:W-:Y:S01]  /*60a80*/  IMAD.MOV.U32 R64, RZ, RZ, R77 ;  /* 0x000000ffff407224 */ /* 0x000fe200078e004d */
[----:B------:R-:W-:Y:S01]  /*60a90*/  ISETP.GE.U32.AND P5, PT, R76, R21, PT ;  /* 0x000000154c00720c */ /* 0x000fe20003fa6070 */
[----:B------:R-:W-:Y:S01]  /*60aa0*/  IMAD.X R77, RZ, RZ, R82, P6 ;  /* 0x000000ffff4d7224 */ /* 0x000fe200030e0652 */
[----:B------:R-:W-:Y:S01]  /*60ab0*/  ISETP.GE.U32.AND.EX P4, PT, R19, R79, PT, P4 ;  /* 0x0000004f1300720c */ /* 0x000fe20003f86140 */
[----:B------:R-:W-:Y:S01]  /*60ac0*/  @!P2 IMAD.X R68, RZ, RZ, R68, P0 ;  /* 0x000000ffff44a224 */ /* 0x000fe200000e0644 */
[----:B------:R-:W-:Y:S01]  /*60ad0*/  ISETP.LT.U32.AND P0, PT, R21, R58, PT ;  /* 0x0000003a1500720c */ /* 0x000fe20003f01070 */
[----:B------:R-:W-:Y:S01]  /*60ae0*/  IMAD.MOV.U32 R80, RZ, RZ, R63 ;  /* 0x000000ffff507224 */ /* 0x000fe200078e003f */
[----:B------:R-:W-:Y:S01]  /*60af0*/  ISETP.GE.U32.AND.EX P6, PT, R77, R82, PT, P5 ;  /* 0x000000524d00720c */ /* 0x000fe20003fc6150 */
[----:B------:R-:W-:Y:S01]  /*60b00*/  IMAD.WIDE.U32 R58, R45, R6, RZ ;  /* 0x000000062d3a7225 */ /* 0x000fe200078e00ff */
[----:B------:R-:W-:-:S02]  /*60b10*/  IADD3 R21, P5, PT, R70, R74, RZ ;  /* 0x0000004a46157210 */ /* 0x000fc40007fbe0ff */
[----:B------:R-:W-:Y:S01]  /*60b20*/  SEL R74, RZ, 0x1, P4 ;  /* 0x00000001ff4a7807 */ /* 0x000fe20002000000 */
[----:B------:R-:W-:Y:S01]  /*60b30*/  IMAD.WIDE.U32.X R62, R16, R48, R80, P1 ;  /* 0x00000030103e7225 */ /* 0x000fe200008e0450 */
[----:B------:R-:W-:Y:S02]  /*60b40*/  ISETP.LT.U32.OR.EX P1, PT, R82, R67, !P6, P0 ;  /* 0x000000435200720c */ /* 0x000fe40007721500 */
[C---:B------:R-:W-:Y:S01]  /*60b50*/  IADD3 R74, P4, PT, R21.reuse, R74, RZ ;  /* 0x0000004a154a7210 */ /* 0x040fe20007f9e0ff */
[----:B------:R-:W-:Y:S01]  /*60b60*/  IMAD.X R57, R68, 0x1, R75, P5 ;  /* 0x0000000144397824 */ /* 0x000fe200028e064b */
[----:B------:R-:W-:Y:S01]  /*60b70*/  @!P2 ISETP.NE.U32.AND P6, PT, R70, RZ, PT ;  /* 0x000000ff4600a20c */ /* 0x000fe20003fc5070 */
[----:B------:R-:W-:Y:S01]  /*60b80*/  IMAD.WIDE.U32 R80, R20, R6, R76 ;  /* 0x0000000614507225 */ /* 0x000fe200078e004c */
[----:B------:R-:W-:-:S03]  /*60b90*/  ISETP.LT.U32.AND P0, PT, R21, R70, PT ;  /* 0x000000461500720c */ /* 0x000fc60003f01070 */
[----:B------:R-:W-:Y:S01]  /*60ba0*/  IMAD.X R75, RZ, RZ, R57, P4 ;  /* 0x000000ffff4b7224 */ /* 0x000fe200020e0639 */
[----:B------:R-:W-:Y:S01]  /*60bb0*/  ISETP.GE.U32.AND P4, PT, R74, R21, PT ;  /* 0x000000154a00720c */ /* 0x000fe20003f86070 */
[----:B------:R-:W-:Y:S01]  /*60bc0*/  IMAD.WIDE.U32 R78, P5, R20, R7, R58 ;  /* 0x00000007144e7225 */ /* 0x000fe200078a003a */
[----:B------:R-:W-:Y:S02]  /*60bd0*/  SEL R21, RZ, 0x1, !P1 ;  /* 0x00000001ff157807 */ /* 0x000fe40004800000 */
[----:B------:R-:W-:Y:S01]  /*60be0*/  @!P2 ISETP.NE.AND.EX P1, PT, R68, RZ, PT, P6 ;  /* 0x000000ff4400a20c */ /* 0x000fe20003f25360 */
[----:B------:R-:W-:Y:S01]  /*60bf0*/  IMAD.WIDE.U32 R60, R14, R53, RZ ;  /* 0x000000350e3c7225 */ /* 0x000fe200078e00ff */
[----:B------:R-:W-:Y:S02]  /*60c00*/  IADD3 R93, P6, PT, R21, R80, RZ ;  /* 0x00000050155d7210 */ /* 0x000fe40007fde0ff */
[----:B------:R-:W-:Y:S01]  /*60c10*/  ISETP.GE.U32.AND.EX P4, PT, R75, R57, PT, P4 ;  /* 0x000000394b00720c */ /* 0x000fe20003f86140 */
[----:B------:R-:W-:-:S02]  /*60c20*/  IMAD.IADD R21, R78, 0x1, R81 ;  /* 0x000000014e157824 */ /* 0x000fc400078e0251 */
[----:B------:R-:W-:Y:S01]  /*60c30*/  IMAD R54, R48, R15, RZ ;  /* 0x0000000f30367224 */ /* 0x000fe200078e02ff */
[----:B------:R-:W-:Y:S01]  /*60c40*/  ISETP.LT.U32.OR.EX P0, PT, R57, R68, !P4, P0 ;  /* 0x000000443900720c */ /* 0x000fe20006701500 */
[----:B------:R-:W-:Y:S01]  /*60c50*/  IMAD.WIDE.U32.X R70, R14, R46, R64, P3 ;  /* 0x0000002e0e467225 */ /* 0x000fe200018e0440 */
[----:B------:R-:W-:-:S03]  /*60c60*/  ISETP.GE.U32.AND P3, PT, R93, R80, PT ;  /* 0x000000505d00720c */ /* 0x000fc60003f66070 */
[----:B------:R-:W-:Y:S02]  /*60c70*/  IMAD.X R88, RZ, RZ, R21, P6 ;  /* 0x000000ffff587224 */ /* 0x000fe400030e0615 */
[----:B------:R-:W-:-:S03]  /*60c80*/  IMAD.WIDE.U32 R64, R20, R6, RZ ;  /* 0x0000000614407225 */ /* 0x000fc600078e00ff */
[----:B------:R-:W-:Y:S01]  /*60c90*/  ISETP.GE.U32.AND.EX P3, PT, R88, R21, PT, P3 ;  /* 0x000000155800720c */ /* 0x000fe20003f66130 */
[----:B------:R-:W-:Y:S01]  /*60ca0*/  IMAD R83, R16, R49, R54 ;  /* 0x0000003110537224 */ /* 0x000fe200078e0236 */
[----:B------:R-:W-:Y:S01]  /*60cb0*/  @!P2 SEL R16, RZ, 0x1, P1 ;  /* 0x00000001ff10a807 */ /* 0x000fe20000800000 */
[----:B------:R-:W-:Y:S01]  /*60cc0*/  IMAD.WIDE.U32 R58, R3, R53, RZ ;  /* 0x00000035033a7225 */ /* 0x000fe200078e00ff */
[----:B------:R-:W-:-:S03]  /*60cd0*/  IADD3 RZ, P1, PT, R65, R78, RZ ;  /* 0x0000004e41ff7210 */ /* 0x000fc60007f3e0ff */
[----:B------:R-:W-:-:S04]  /*60ce0*/  IMAD.WIDE.U32 R60, P4, R3, R44, R60 ;  /* 0x0000002c033c7225 */ /* 0x000fc8000788003c */
[----:B------:R-:W-:Y:S01]  /*60cf0*/  IMAD.X R81, RZ, RZ, RZ, P5 ;  /* 0x000000ffff517224 */ /* 0x000fe200028e06ff */
[----:B------:R-:W-:Y:S01]  /*60d00*/  ISETP.LT.U32.AND P5, PT, R80, R76, PT ;  /* 0x0000004c5000720c */ /* 0x000fe20003fa1070 */
[----:B------:R-:W-:Y:S01]  /*60d10*/  IMAD.MOV.U32 R80, RZ, RZ, R79 ;  /* 0x000000ffff507224 */ /* 0x000fe200078e004f */
[----:B------:R-:W-:Y:S01]  /*60d20*/  IADD3 RZ, P6, PT, R59, R60, RZ ;  /* 0x0000003c3bff7210 */ /* 0x000fe20007fde0ff */
[----:B------:R-:W-:Y:S01]  /*60d30*/  IMAD.WIDE.U32 R58, R15, R49, R74 ;  /* 0x000000310f3a7225 */ /* 0x000fe200078e004a */
[----:B------:R-:W-:-:S03]  /*60d40*/  ISETP.LT.U32.OR.EX P3, PT, R21, R77, !P3, P5 ;  /* 0x0000004d1500720c */ /* 0x000fc60005f61550 */
[----:B------:R-:W-:Y:S01]  /*60d50*/  IMAD.WIDE.U32.X R76, R45, R7, R80, P1 ;  /* 0x000000072d4c7225 */ /* 0x000fe200008e0450 */
[----:B------:R-:W-:Y:S02]  /*60d60*/  @!P2 IADD3 R69, P1, PT, R16, R69, RZ ;  /* 0x000000451045a210 */ /* 0x000fe40007f3e0ff */
[----:B------:R-:W-:Y:S01]  /*60d70*/  SEL R60, RZ, 0x1, !P3 ;  /* 0x00000001ff3c7807 */ /* 0x000fe20005800000 */
[----:B------:R-:W-:Y:S01]  /*60d80*/  IMAD R15, R46, R3, RZ ;  /* 0x000000032e0f7224 */ /* 0x000fe200078e02ff */
[----:B------:R-:W-:Y:S01]  /*60d90*/  SEL R46, RZ, 0x1, !P0 ;  /* 0x00000001ff2e7807 */ /* 0x000fe20004000000 */
[----:B------:R-:W-:Y:S01]  /*60da0*/  IMAD.MOV.U32 R16, RZ, RZ, R18 ;  /* 0x000000ffff107224 */ /* 0x000fe200078e0012 */
[----:B------:R-:W-:Y:S01]  /*60db0*/  ISETP.GE.U32.AND P0, PT, R58, R74, PT ;  /* 0x0000004a3a00720c */ /* 0x000fe20003f06070 */
[----:B------:R-:W-:Y:S01]  /*60dc0*/  IMAD.IADD R21, R59, 0x1, R83 ;  /* 0x000000013b157824 */ /* 0x000fe200078e0253 */
[----:B------:R-:W-:Y:S01]  /*60dd0*/  IADD3 R69, P5, PT, R69, R46, RZ ;  /* 0x0000002e45457210 */ /* 0x000fe20007fbe0ff */
[----:B------:R-:W-:-:S03]  /*60de0*/  IMAD.WIDE.U32 R64, R3, R55, R16 ;  /* 0x0000003703407225 */ /* 0x000fc600078e0010 */
[----:B------:R-:W-:Y:S01]  /*60df0*/  ISETP.GE.U32.AND.EX P0, PT, R21, R75, PT, P0 ;  /* 0x0000004b1500720c */ /* 0x000fe20003f06100 */
[----:B------:R-:W-:Y:S02]  /*60e00*/  IMAD R15, R14, R55, R15 ;  /* 0x000000370e0f7224 */ /* 0x000fe400078e020f */
[----:B------:R-:W-:Y:S01]  /*60e10*/  IMAD R16, R73, R12, RZ ;  /* 0x0000000c49107224 */ /* 0x000fe200078e02ff */
[----:B------:R-:W-:Y:S01]  /*60e20*/  LOP3.LUT R73, RZ, R73, RZ, 0x33, !PT ;  /* 0x00000049ff497212 */ /* 0x000fe200078e33ff */
[----:B------:R-:W-:Y:S01]  /*60e30*/  @!P2 IMAD.X R66, RZ, RZ, R66, P1 ;  /* 0x000000ffff42a224 */ /* 0x000fe200008e0642 */
[----:B------:R-:W-:Y:S01]  /*60e40*/  IADD3 R59, P2, PT, R64, R76, RZ ;  /* 0x0000004c403b7210 */ /* 0x000fe20007f5e0ff */
[----:B------:R-:W-:Y:S01]  /*60e50*/  IMAD R57, R91, R13, R16 ;  /* 0x0000000d5b397224 */ /* 0x000fe200078e0210 */
[----:B------:R-:W-:Y:S01]  /*60e60*/  IADD3 R16, P1, PT, R69, R62, RZ ;  /* 0x0000003e45107210 */ /* 0x000fe20007f3e0ff */
[----:B------:R-:W-:Y:S01]  /*60e70*/  IMAD.IADD R89, R65, 0x1, R15 ;  /* 0x0000000141597824 */ /* 0x000fe200078e020f */
[----:B------:R-:W-:Y:S01]  /*60e80*/  SEL R15, RZ, 0x1, P0 ;  /* 0x00000001ff0f7807 */ /* 0x000fe20000000000 */
[----:B------:R-:W-:-:S03]  /*60e90*/  IMAD.WIDE.U32 R54, R91, R12, RZ ;  /* 0x0000000c5b367225 */ /* 0x000fc600078e00ff */
[----:B------:R-:W-:Y:S01]  /*60ea0*/  IADD3 R15, P0, PT, R16, R15, RZ ;  /* 0x0000000f100f7210 */ /* 0x000fe20007f1e0ff */
[----:B------:R-:W-:Y:S01]  /*60eb0*/  IMAD.X R72, RZ, RZ, R66, P5 ;  /* 0x000000ffff487224 */ /* 0x000fe200028e0642 */
[----:B------:R-:W-:Y:S01]  /*60ec0*/  IADD3 R87, P5, PT, R56, R70, RZ ;  /* 0x0000004638577210 */ /* 0x000fe20007fbe0ff */
[----:B------:R-:W-:Y:S01]  /*60ed0*/  IMAD.IADD R46, R55, 0x1, R57 ;  /* 0x00000001372e7824 */ /* 0x000fe200078e0239 */
[----:B------:R-:W-:Y:S01]  /*60ee0*/  LOP3.LUT R57, RZ, R91, RZ, 0x33, !PT ;  /* 0x0000005bff397212 */ /* 0x000fe200078e33ff */
[----:B------:R-:W-:Y:S01]  /*60ef0*/  IMAD.X R75, R72, 0x1, R63, P1 ;  /* 0x00000001484b7824 */ /* 0x000fe200008e063f */
[----:B------:R-:W-:Y:S01]  /*60f00*/  ISETP.LT.U32.AND P1, PT, R16, R69, PT ;  /* 0x000000451000720c */ /* 0x000fe20003f21070 */
[----:B------:R-:W-:Y:S01]  /*60f10*/  IMAD.X R65, R89, 0x1, R77, P2 ;  /* 0x0000000159417824 */ /* 0x000fe200010e064d */
[----:B------:R-:W-:Y:S01]  /*60f20*/  ISETP.GE.U32.AND P2, PT, R15, R16, PT ;  /* 0x000000100f00720c */ /* 0x000fe20003f46070 */
[----:B------:R-:W-:-:S04]  /*60f30*/  IMAD.WIDE.U32 R62, R46, R10, RZ ;  /* 0x0000000a2e3e7225 */ /* 0x000fc800078e00ff */
[----:B------:R-:W-:Y:S02]  /*60f40*/  IMAD.X R16, RZ, RZ, R75, P0 ;  /* 0x000000ffff107224 */ /* 0x000fe400000e064b */
[----:B------:R-:W-:-:S03]  /*60f50*/  IMAD.WIDE.U32 R66, R54, R10, RZ ;  /* 0x0000000a36427225 */ /* 0x000fc600078e00ff */
[----:B------:R-:W-:Y:S01]  /*60f60*/  ISETP.GE.U32.AND.EX P2, PT, R16, R75, PT, P2 ;  /* 0x0000004b1000720c */ /* 0x000fe20003f46120 */
[----:B------:R-:W-:-:S03]  /*60f70*/  IMAD.WIDE.U32 R68, P0, R54, R11, R62 ;  /* 0x0000000b36447225 */ /* 0x000fc6000780003e */
[----:B------:R-:W-:Y:S01]  /*60f80*/  ISETP.LT.U32.OR.EX P1, PT, R75, R72, !P2, P1 ;  /* 0x000000484b00720c */ /* 0x000fe20005721510 */
[----:B------:R-:W-:Y:S01]  /*60f90*/  IMAD.X R86, R19, 0x1, R71, P5 ;  /* 0x0000000113567824 */ /* 0x000fe200028e0647 */
[----:B------:R-:W-:Y:S01]  /*60fa0*/  ISETP.GT.U32.AND P2, PT, R66, R57, PT ;  /* 0x000000394200720c */ /* 0x000fe20003f44070 */
[----:B------:R-:W-:Y:S01]  /*60fb0*/  IMAD.WIDE.U32 R74, R14, R51, RZ ;  /* 0x000000330e4a7225 */ /* 0x000fe200078e00ff */
[----:B------:R-:W-:Y:S02]  /*60fc0*/  IADD3 R62, P5, PT, R59, R60, RZ ;  /* 0x0000003c3b3e7210 */ /* 0x000fe40007fbe0ff */
[----:B------:R-:W-:Y:S01]  /*60fd0*/  IADD3 R66, P3, PT, R67, R68, RZ ;  /* 0x0000004443427210 */ /* 0x000fe20007f7e0ff */
[----:B------:R-:W-:Y:S01]  /*60fe0*/  IMAD.X R83, RZ, RZ, RZ, P0 ;  /* 0x000000ffff537224 */ /* 0x000fe200000e06ff */
[----:B------:R-:W-:Y:S01]  /*60ff0*/  ISETP.LT.U32.AND P0, PT, R59, R64, PT ;  /* 0x000000403b00720c */ /* 0x000fe20003f01070 */
[----:B------:R-:W-:Y:S01]  /*61000*/  IMAD.MOV.U32 R82, RZ, RZ, R69 ;  /* 0x000000ffff527224 */ /* 0x000fe200078e0045 */
[----:B------:R-:W-:Y:S01]  /*61010*/  ISETP.GT.U32.AND.EX P2, PT, R66, R73, PT, P2 ;  /* 0x000000494200720c */ /* 0x000fe20003f44120 */
[----:B------:R-:W-:-:S02]  /*61020*/  IMAD.X R69, RZ, RZ, RZ, P4 ;  /* 0x000000ffff457224 */ /* 0x000fc400020e06ff */
[----:B------:R-:W-:Y:S01]  /*61030*/  IMAD.X R63, RZ, RZ, R65, P5 ;  /* 0x000000ffff3f7224 */ /* 0x000fe200028e0641 */
[----:B------:R-:W-:Y:S01]  /*61040*/  ISETP.GE.U32.AND P5, PT, R62, R59, PT ;  /* 0x0000003b3e00720c */ /* 0x000fe20003fa6070 */
[----:B------:R-:W-:Y:S01]  /*61050*/  IMAD.WIDE.U32 R74, P4, R3, R52, R74 ;  /* 0x00000034034a7225 */ /* 0x000fe2000788004a */
[----:B------:R-:W-:Y:S02]  /*61060*/  SEL R84, RZ, 0x1, !P2 ;  /* 0x00000001ff547807 */ /* 0x000fe40005000000 */
[----:B------:R-:W-:Y:S01]  /*61070*/  ISETP.GE.U32.AND.EX P5, PT, R63, R65, PT, P5 ;  /* 0x000000413f00720c */ /* 0x000fe20003fa6150 */
[----:B------:R-:W-:-:S03]  /*61080*/  IMAD.WIDE.U32.X R82, R46, R11, R82, P3 ;  /* 0x0000000b2e527225 */ /* 0x000fc600018e0452 */
[----:B------:R-:W-:Y:S01]  /*61090*/  ISETP.LT.U32.OR.EX P0, PT, R65, R89, !P5, P0 ;  /* 0x000000594100720c */ /* 0x000fe20006f01500 */
[----:B------:R-:W-:-:S04]  /*610a0*/  IMAD.WIDE.U32 R76, R14, R49, RZ ;  /* 0x000000310e4c7225 */ /* 0x000fc800078e00ff */
[----:B------:R-:W-:Y:S01]  /*610b0*/  IMAD.X R71, RZ, RZ, RZ, P4 ;  /* 0x000000ffff477224 */ /* 0x000fe200020e06ff */
[----:B------:R-:W-:Y:S01]  /*610c0*/  IADD3 R57, P4, PT, R93, R82, RZ ;  /* 0x000000525d397210 */ /* 0x000fe20007f9e0ff */
[----:B------:R-:W-:-:S03]  /*610d0*/  IMAD.WIDE.U32 R78, R45, R4, RZ ;  /* 0x000000042d4e7225 */ /* 0x000fc600078e00ff */
[----:B------:R-:W-:Y:S01]  /*610e0*/  IADD3 R84, P2, PT, R57, R84, RZ ;  /* 0x0000005439547210 */ /* 0x000fe20007f5e0ff */
[----:B------:R-:W-:-:S04]  /*610f0*/  IMAD.WIDE.U32 R76, P5, R3, R48, R76 ;  /* 0x00000030034c7225 */ /* 0x000fc800078a004c */
[----:B------:R-:W-:-:S04]  /*61100*/  IMAD.WIDE.U32 R66, R3, R51, RZ ;  /* 0x0000003303427225 */ /* 0x000fc800078e00ff */
[----:B------:R-:W-:Y:S01]  /*61110*/  IMAD.X R59, R88, 0x1, R83, P4 ;  /* 0x00000001583b7824 */ /* 0x000fe200020e0653 */
[----:B------:R-:W-:Y:S01]  /*61120*/  ISETP.GE.U32.AND P4, PT, R84, R57, PT ;  /* 0x000000395400720c */ /* 0x000fe20003f86070 */
[----:B------:R-:W-:-:S04]  /*61130*/  IMAD.WIDE.U32 R78, P3, R20, R5, R78 ;  /* 0x00000005144e7225 */ /* 0x000fc8000786004e */
[----:B------:R-:W-:-:S04]  /*61140*/  IMAD.WIDE.U32 R80, R20, R4, RZ ;  /* 0x0000000414507225 */ /* 0x000fc800078e00ff */
[----:B------:R-:W-:Y:S01]  /*61150*/  IMAD.X R73, RZ, RZ, RZ, P5 ;  /* 0x000000ffff497224 */ /* 0x000fe200028e06ff */
[----:B------:R-:W-:Y:S01]  /*61160*/  IADD3 RZ, P5, PT, R67, R74, RZ ;  /* 0x0000004a43ff7210 */ /* 0x000fe20007fbe0ff */
        /* <DEDUP_REMOVED lines=8> */
[----:B------:R-:W-:Y:S02]  /*611f0*/  IMAD.MOV.U32 R66, RZ, RZ, R79 ;  /* 0x000000ffff427224 */ /* 0x000fe400078e004f */
[----:B------:R-:W-:-:S04]  /*61200*/  IMAD.WIDE.U32 R82, P4, R54, R9, R82 ;  /* 0x0000000936527225 */ /* 0x000fc80007880052 */
[----:B------:R-:W-:Y:S01]  /*61210*/  IMAD.WIDE.U32.X R66, R45, R5, R66, P3 ;  /* 0x000000052d427225 */ /* 0x000fe200018e0442 */
[----:B------:R-:W-:Y:S02]  /*61220*/  IADD3 RZ, P3, PT, R81, R76, RZ ;  /* 0x0000004c51ff7210 */ /* 0x000fe40007f7e0ff */
[----:B------:R-:W-:Y:S01]  /*61230*/  SEL R45, RZ, 0x1, !P2 ;  /* 0x00000001ff2d7807 */ /* 0x000fe20005000000 */
[----:B------:R-:W-:-:S04]  /*61240*/  IMAD.WIDE.U32 R80, R54, R8, RZ ;  /* 0x0000000836507225 */ /* 0x000fc800078e00ff */
[----:B------:R-:W-:Y:S01]  /*61250*/  IMAD.MOV.U32 R68, RZ, RZ, R61 ;  /* 0x000000ffff447224 */ /* 0x000fe200078e003d */
[----:B------:R-:W-:Y:S01]  /*61260*/  IADD3 RZ, P2, PT, R81, R82, RZ ;  /* 0x0000005251ff7210 */ /* 0x000fe20007f5e0ff */
[----:B------:R-:W-:Y:S02]  /*61270*/  IMAD.X R81, RZ, RZ, RZ, P4 ;  /* 0x000000ffff517224 */ /* 0x000fe400020e06ff */
[----:B------:R-:W-:Y:S02]  /*61280*/  IMAD.MOV.U32 R80, RZ, RZ, R83 ;  /* 0x000000ffff507224 */ /* 0x000fe400078e0053 */
[----:B------:R-:W-:-:S04]  /*61290*/  IMAD.WIDE.U32 R60, R54, R8, R84 ;  /* 0x00000008363c7225 */ /* 0x000fc800078e0054 */
[----:B------:R-:W-:Y:S01]  /*612a0*/  IMAD.WIDE.U32.X R80, R46, R9, R80, P2 ;  /* 0x000000092e507225 */ /* 0x000fe200010e0450 */
[----:B------:R-:W-:-:S03]  /*612b0*/  ISETP.GE.U32.AND P2, PT, R64, R18, PT ;  /* 0x000000124000720c */ /* 0x000fc60003f46070 */
[----:B------:R-:W-:Y:S01]  /*612c0*/  IMAD.WIDE.U32.X R68, R14, R44, R68, P6 ;  /* 0x0000002c0e447225 */ /* 0x000fe200030e0444 */
[-C--:B------:R-:W-:Y:S02]  /*612d0*/  IADD3 R57, P6, PT, R45, R60.reuse, RZ ;  /* 0x0000003c2d397210 */ /* 0x080fe40007fde0ff */
[----:B------:R-:W-:Y:S01]  /*612e0*/  ISETP.GE.U32.AND.EX P2, PT, R89, R17, PT, P2 ;  /* 0x000000115900720c */ /* 0x000fe20003f46120 */
[----:B------:R-:W-:Y:S01]  /*612f0*/  IMAD.IADD R45, R82, 0x1, R61 ;  /* 0x00000001522d7824 */ /* 0x000fe200078e023d */
[----:B------:R-:W-:Y:S01]  /*61300*/  ISETP.GE.U32.AND P4, PT, R57, R60, PT ;  /* 0x0000003c3900720c */ /* 0x000fe20003f86070 */
[----:B------:R-:W-:Y:S01]  /*61310*/  IMAD.MOV.U32 R70, RZ, RZ, R75 ;  /* 0x000000ffff467224 */ /* 0x000fe200078e004b */
[----:B------:R-:W-:Y:S01]  /*61320*/  SEL R64, RZ, 0x1, P2 ;  /* 0x00000001ff407807 */ /* 0x000fe20001000000 */
[----:B------:R-:W-:Y:S01]  /*61330*/  IMAD.X R88, RZ, RZ, R45, P6 ;  /* 0x000000ffff587224 */ /* 0x000fe200030e062d */
[----:B------:R-:W-:Y:S01]  /*61340*/  ISETP.LT.U32.AND P6, PT, R60, R84, PT ;  /* 0x000000543c00720c */ /* 0x000fe20003fc1070 */
[----:B------:R-:W-:Y:S01]  /*61350*/  IMAD.WIDE.U32 R74, R20, R4, R62 ;  /* 0x00000004144a7225 */ /* 0x000fe200078e003e */
[----:B------:R-:W-:-:S02]  /*61360*/  SEL R17, RZ, 0x1, !P0 ;  /* 0x00000001ff117807 */ /* 0x000fc40004000000 */
[C---:B------:R-:W-:Y:S01]  /*61370*/  ISETP.GE.U32.AND.EX P4, PT, R88.reuse, R45, PT, P4 ;  /* 0x0000002d5800720c */ /* 0x040fe20003f86140 */
[----:B------:R-:W-:Y:S01]  /*61380*/  IMAD.WIDE.U32 R60, R57, R12, RZ ;  /* 0x0000000c393c7225 */ /* 0x000fe200078e00ff */
[----:B------:R-:W-:Y:S02]  /*61390*/  IADD3 R64, P0, PT, R87, R64, RZ ;  /* 0x0000004057407210 */ /* 0x000fe40007f1e0ff */
[----:B------:R-:W-:Y:S01]  /*613a0*/  ISETP.LT.U32.OR.EX P4, PT, R45, R85, !P4, P6 ;  /* 0x000000552d00720c */ /* 0x000fe20006781560 */
[----:B------:R-:W-:Y:S01]  /*613b0*/  IMAD R18, R88, R12, RZ ;  /* 0x0000000c58127224 */ /* 0x000fe200078e02ff */
[----:B------:R-:W-:Y:S01]  /*613c0*/  IADD3 R83, P2, PT, R17, R74, RZ ;  /* 0x0000004a11537210 */ /* 0x000fe20007f5e0ff */
[----:B------:R-:W-:Y:S01]  /*613d0*/  IMAD.X R65, RZ, RZ, R86, P0 ;  /* 0x000000ffff417224 */ /* 0x000fe200000e0656 */
[----:B------:R-:W-:Y:S01]  /*613e0*/  ISETP.GE.U32.AND P0, PT, R87, R56, PT ;  /* 0x000000385700720c */ /* 0x000fe20003f06070 */
[----:B------:R-:W-:Y:S01]  /*613f0*/  IMAD.MOV.U32 R72, RZ, RZ, R77 ;  /* 0x000000ffff487224 */ /* 0x000fe200078e004d */
[----:B------:R-:W-:Y:S01]  /*61400*/  SEL R56, RZ, 0x1, !P4 ;  /* 0x00000001ff387807 */ /* 0x000fe20006000000 */
[----:B------:R-:W-:Y:S01]  /*61410*/  IMAD.IADD R85, R78, 0x1, R75 ;  /* 0x000000014e557824 */ /* 0x000fe200078e024b */
[----:B------:R-:W-:Y:S01]  /*61420*/  ISETP.GE.U32.AND P4, PT, R64, R87, PT ;  /* 0x000000574000720c */ /* 0x000fe20003f86070 */
[----:B------:R-:W-:Y:S01]  /*61430*/  IMAD.WIDE.U32 R76, R60, R10, RZ ;  /* 0x0000000a3c4c7225 */ /* 0x000fe200078e00ff */
[----:B------:R-:W-:-:S02]  /*61440*/  LOP3.LUT R17, RZ, R57, RZ, 0x33, !PT ;  /* 0x00000039ff117212 */ /* 0x000fc400078e33ff */
[----:B------:R-:W-:Y:S01]  /*61450*/  ISETP.GE.U32.AND.EX P0, PT, R86, R19, PT, P0 ;  /* 0x000000135600720c */ /* 0x000fe20003f06100 */
[----:B------:R-:W-:Y:S01]  /*61460*/  IMAD R45, R57, R13, R18 ;  /* 0x0000000d392d7224 */ /* 0x000fe200078e0212 */
[----:B------:R-:W-:Y:S01]  /*61470*/  ISETP.GE.U32.AND.EX P4, PT, R65, R86, PT, P4 ;  /* 0x000000564100720c */ /* 0x000fe20003f86140 */
[----:B------:R-:W-:Y:S01]  /*61480*/  IMAD.X R82, RZ, RZ, R85, P2 ;  /* 0x000000ffff527224 */ /* 0x000fe200010e0655 */
[----:B------:R-:W-:Y:S01]  /*61490*/  ISETP.GT.U32.AND P2, PT, R76, R17, PT ;  /* 0x000000114c00720c */ /* 0x000fe20003f44070 */
[----:B------:R-:W-:Y:S01]  /*614a0*/  IMAD.IADD R17, R61, 0x1, R45 ;  /* 0x000000013d117824 */ /* 0x000fe200078e022d */
[----:B------:R-:W-:Y:S01]  /*614b0*/  IADD3 R59, P6, PT, R83, R80, RZ ;  /* 0x00000050533b7210 */ /* 0x000fe20007fde0ff */
[----:B------:R-:W-:Y:S02]  /*614c0*/  IMAD R20, R44, R3, RZ ;  /* 0x000000032c147224 */ /* 0x000fe400078e02ff */
[----:B------:R-:W-:-:S04]  /*614d0*/  IMAD.WIDE.U32 R78, R17, R10, RZ ;  /* 0x0000000a114e7225 */ /* 0x000fc800078e00ff */
[----:B------:R-:W-:Y:S01]  /*614e0*/  IMAD.X R81, R82, 0x1, R81, P6 ;  /* 0x0000000152517824 */ /* 0x000fe200030e0651 */
[----:B------:R-:W-:Y:S01]  /*614f0*/  IADD3 R56, P6, PT, R59, R56, RZ ;  /* 0x000000383b387210 */ /* 0x000fe20007fde0ff */
[----:B------:R-:W-:-:S04]  /*61500*/  IMAD.WIDE.U32.X R44, R14, R52, R70, P5 ;  /* 0x000000340e2c7225 */ /* 0x000fc800028e0446 */
[----:B------:R-:W-:Y:S01]  /*61510*/  IMAD.WIDE.U32.X R18, R14, R48, R72, P3 ;  /* 0x000000300e127225 */ /* 0x000fe200018e0448 */
[----:B------:R-:W-:Y:S02]  /*61520*/  ISETP.GE.U32.AND P3, PT, R56, R59, PT ;  /* 0x0000003b3800720c */ /* 0x000fe40003f66070 */
[----:B------:R-:W-:Y:S01]  /*61530*/  SEL R73, RZ, 0x1, !P1 ;  /* 0x00000001ff497807 */ /* 0x000fe20004800000 */
[-C--:B------:R-:W-:Y:S02]  /*61540*/  IMAD R52, R52, R3.reuse, RZ ;  /* 0x0000000334347224 */ /* 0x080fe400078e02ff */
[----:B------:R-:W-:Y:S02]  /*61550*/  IMAD R48, R48, R3, RZ ;  /* 0x0000000330307224 */ /* 0x000fe400078e02ff */
[----:B------:R-:W-:Y:S02]  /*61560*/  IMAD R87, R14, R53, R20 ;  /* 0x000000350e577224 */ /* 0x000fe400078e0214 */
[----:B------:R-:W-:-:S04]  /*61570*/  IMAD.WIDE.U32 R78, P5, R60, R11, R78 ;  /* 0x0000000b3c4e7225 */ /* 0x000fc800078a004e */
[C---:B------:R-:W-:Y:S02]  /*61580*/  IMAD R89, R14.reuse, R51, R52 ;  /* 0x000000330e597224 */ /* 0x040fe400078e0234 */
[----:B------:R-:W-:Y:S02]  /*61590*/  IMAD R48, R14, R49, R48 ;  /* 0x000000310e307224 */ /* 0x000fe400078e0230 */
[----:B------:R-:W-:Y:S02]  /*615a0*/  IMAD.MOV.U32 R20, RZ, RZ, R58 ;  /* 0x000000ffff147224 */ /* 0x000fe400078e003a */
[----:B------:R-:W-:Y:S02]  /*615b0*/  IMAD.MOV.U32 R71, RZ, RZ, RZ ;  /* 0x000000ffff477224 */ /* 0x000fe400078e00ff */
[----:B------:R-:W-:Y:S01]  /*615c0*/  IMAD.X R57, RZ, RZ, R81, P6 ;  /* 0x000000ffff397224 */ /* 0x000fe200030e0651 */
        /* <DEDUP_REMOVED lines=15> */
.L_x_435:
[----:B------:R-:W-:Y:S05]  /*616c0*/  BSYNC.RECONVERGENT B4 ;  /* 0x0000000000047941 */ /* 0x000fea0003800200 */
.L_x_434:
[----:B------:R-:W-:Y:S01]  /*616d0*/  ISETP.LT.U32.AND P1, PT, R59, R83, PT ;  /* 0x000000533b00720c */ /* 0x000fe20003f21070 */
[----:B------:R-:W-:Y:S01]  /*616e0*/  IMAD.WIDE.U32 R58, R46, R6, RZ ;  /* 0x000000062e3a7225 */ /* 0x000fe200078e00ff */
[----:B------:R-:W-:Y:S01]  /*616f0*/  ISETP.GE.U32.AND.EX P6, PT, R57, R81, PT, P3 ;  /* 0x000000513900720c */ /* 0x000fe20003fc6130 */
[----:B------:R-:W-:Y:S01]  /*61700*/  BSSY.RECONVERGENT B4, `(.L_x_436) ;  /* 0x00000bc000047945 */ /* 0x000fe20003800200 */
[----:B------:R-:W-:Y:S01]  /*61710*/  ISETP.GE.U32.AND P4, PT, R83, R74, PT ;  /* 0x0000004a5300720c */ /* 0x000fe20003f86070 */
[----:B------:R-:W-:Y:S01]  /*61720*/  IMAD.MOV.U32 R80, RZ, RZ, R79 ;  /* 0x000000ffff507224 */ /* 0x000fe200078e004f */
[----:B------:R-:W-:Y:S01]  /*61730*/  ISETP.LT.U32.OR.EX P1, PT, R81, R82, !P6, P1 ;  /* 0x000000525100720c */ /* 0x000fe20007721510 */
[----:B------:R-:W-:Y:S01]  /*61740*/  IMAD.X R81, RZ, RZ, RZ, P5 ;  /* 0x000000ffff517224 */ /* 0x000fe200028e06ff */
[----:B------:R-:W-:Y:S01]  /*61750*/  IADD3 R55, P3, PT, R77, R78, RZ ;  /* 0x0000004e4d377210 */ /* 0x000fe20007f7e0ff */
[----:B------:R-:W-:Y:S01]  /*61760*/  IMAD.WIDE.U32 R76, R54, R6, R56 ;  /* 0x00000006364c7225 */ /* 0x000fe200078e0038 */
[----:B------:R-:W-:-:S02]  /*61770*/  ISETP.LT.U32.AND P0, PT, R74, R62, PT ;  /* 0x0000003e4a00720c */ /* 0x000fc40003f01070 */
[----:B------:R-:W-:Y:S01]  /*61780*/  ISETP.GE.U32.AND.EX P5, PT, R82, R85, PT, P4 ;  /* 0x000000555200720c */ /* 0x000fe20003fa6140 */
[----:B------:R-:W-:Y:S01]  /*61790*/  IMAD.WIDE.U32 R74, P4, R54, R7, R58 ;  /* 0x00000007364a7225 */ /* 0x000fe2000788003a */
[----:B------:R-:W-:Y:S02]  /*617a0*/  SEL R83, RZ, 0x1, !P1 ;  /* 0x00000001ff537807 */ /* 0x000fe40004800000 */
[----:B------:R-:W-:Y:S01]  /*617b0*/  ISETP.LT.U32.OR.EX P0, PT, R85, R63, !P5, P0 ;  /* 0x0000003f5500720c */ /* 0x000fe20006f01500 */
[----:B------:R-:W-:Y:S01]  /*617c0*/  IMAD.WIDE.U32 R58, R46, R4, RZ ;  /* 0x000000042e3a7225 */ /* 0x000fe200078e00ff */
[----:B------:R-:W-:Y:S02]  /*617d0*/  IADD3 R83, P5, PT, R83, R76, RZ ;  /* 0x0000004c53537210 */ /* 0x000fe40007fbe0ff */
[----:B------:R-:W-:Y:S01]  /*617e0*/  ISETP.LT.U32.AND P1, PT, R76, R56, PT ;  /* 0x000000384c00720c */ /* 0x000fe20003f21070 */
[----:B------:R-:W-:Y:S01]  /*617f0*/  IMAD.IADD R56, R74, 0x1, R77 ;  /* 0x000000014a387824 */ /* 0x000fe200078e024d */
[----:B------:R-:W-:Y:S01]  /*61800*/  LOP3.LUT R14, RZ, R88, RZ, 0x33, !PT ;  /* 0x00000058ff0e7212 */ /* 0x000fe200078e33ff */
[----:B------:R-:W-:Y:S01]  /*61810*/  IMAD.WIDE.U32.X R80, R17, R11, R80, P3 ;  /* 0x0000000b11507225 */ /* 0x000fe200018e0450 */
[----:B------:R-:W-:-:S02]  /*61820*/  ISETP.GE.U32.AND P6, PT, R83, R76, PT ;  /* 0x0000004c5300720c */ /* 0x000fc40003fc6070 */
[----:B------:R-:W-:Y:S01]  /*61830*/  ISETP.GT.U32.AND.EX P2, PT, R55, R14, PT, P2 ;  /* 0x0000000e3700720c */ /* 0x000fe20003f44120 */
[----:B------:R-:W-:Y:S01]  /*61840*/  IMAD.X R85, RZ, RZ, R56, P5 ;  /* 0x000000ffff557224 */ /* 0x000fe200028e0638 */
[----:B------:R-:W-:Y:S01]  /*61850*/  SEL R14, RZ, 0x1, !P0 ;  /* 0x00000001ff0e7807 */ /* 0x000fe20004000000 */
[----:B------:R-:W-:Y:S02]  /*61860*/  IMAD.X R77, RZ, RZ, RZ, P4 ;  /* 0x000000ffff4d7224 */ /* 0x000fe400020e06ff */
[C---:B------:R-:W-:Y:S01]  /*61870*/  IMAD.WIDE.U32 R62, R54.reuse, R6, RZ ;  /* 0x00000006363e7225 */ /* 0x040fe200078e00ff */
[----:B------:R-:W-:Y:S02]  /*61880*/  ISETP.GE.U32.AND.EX P4, PT, R85, R56, PT, P6 ;  /* 0x000000385500720c */ /* 0x000fe40003f86160 */
[----:B------:R-:W-:Y:S01]  /*61890*/  IADD3 R55, P6, PT, R83, R80, RZ ;  /* 0x0000005053377210 */ /* 0x000fe20007fde0ff */
[----:B------:R-:W-:Y:S01]  /*618a0*/  IMAD.WIDE.U32 R58, P5, R54, R5, R58 ;  /* 0x00000005363a7225 */ /* 0x000fe200078a003a */
[----:B------:R-:W-:-:S02]  /*618b0*/  SEL R62, RZ, 0x1, !P2 ;  /* 0x00000001ff3e7807 */ /* 0x000fc40005000000 */
[----:B------:R-:W-:Y:S01]  /*618c0*/  ISETP.LT.U32.OR.EX P1, PT, R56, R57, !P4, P1 ;  /* 0x000000393800720c */ /* 0x000fe20006721510 */
[----:B------:R-:W-:Y:S01]  /*618d0*/  IMAD.WIDE.U32 R56, R3, R53, R64 ;  /* 0x0000003503387225 */ /* 0x000fe200078e0040 */
[----:B------:R-:W-:Y:S02]  /*618e0*/  IADD3 RZ, P3, PT, R63, R74, RZ ;  /* 0x0000004a3fff7210 */ /* 0x000fe40007f7e0ff */
[C---:B------:R-:W-:Y:S01]  /*618f0*/  ISETP.LT.U32.AND P2, PT, R55.reuse, R83, PT ;  /* 0x000000533700720c */ /* 0x040fe20003f41070 */
[----:B------:R-:W-:Y:S01]  /*61900*/  IMAD.X R53, RZ, RZ, RZ, P5 ;  /* 0x000000ffff357224 */ /* 0x000fe200028e06ff */
[----:B------:R-:W-:Y:S01]  /*61910*/  IADD3 R62, P5, PT, R55, R62, RZ ;  /* 0x0000003e373e7210 */ /* 0x000fe20007fbe0ff */
[----:B------:R-:W-:Y:S02]  /*61920*/  IMAD.X R81, R85, 0x1, R81, P6 ;  /* 0x0000000155517824 */ /* 0x000fe400030e0651 */
[----:B------:R-:W-:Y:S01]  /*61930*/  IMAD.MOV.U32 R76, RZ, RZ, R75 ;  /* 0x000000ffff4c7224 */ /* 0x000fe200078e004b */
[----:B------:R-:W-:Y:S01]  /*61940*/  ISETP.GE.U32.AND P6, PT, R62, R55, PT ;  /* 0x000000373e00720c */ /* 0x000fe20003fc6070 */
[----:B------:R-:W-:-:S02]  /*61950*/  IMAD.X R63, RZ, RZ, R81, P5 ;  /* 0x000000ffff3f7224 */ /* 0x000fc400028e0651 */
[----:B------:R-:W-:-:S03]  /*61960*/  IMAD.WIDE.U32 R78, R54, R4, RZ ;  /* 0x00000004364e7225 */ /* 0x000fc600078e00ff */
[----:B------:R-:W-:Y:S01]  /*61970*/  ISETP.GE.U32.AND.EX P6, PT, R63, R81, PT, P6 ;  /* 0x000000513f00720c */ /* 0x000fe20003fc6160 */
[----:B------:R-:W-:Y:S01]  /*61980*/  IMAD.WIDE.U32.X R74, R46, R7, R76, P3 ;  /* 0x000000072e4a7225 */ /* 0x000fe200018e044c */
[C---:B------:R-:W-:Y:S02]  /*61990*/  ISETP.GE.U32.AND P3, PT, R56.reuse, R64, PT ;  /* 0x000000403800720c */ /* 0x040fe40003f66070 */
[----:B------:R-:W-:Y:S01]  /*619a0*/  ISETP.LT.U32.OR.EX P6, PT, R81, R85, !P6, P2 ;  /* 0x000000555100720c */ /* 0x000fe200077c1520 */
[----:B------:R-:W-:Y:S01]  /*619b0*/  IMAD.IADD R55, R57, 0x1, R87 ;  /* 0x0000000139377824 */ /* 0x000fe200078e0257 */
[----:B------:R-:W-:Y:S01]  /*619c0*/  IADD3 R83, P2, PT, R56, R66, RZ ;  /* 0x0000004238537210 */ /* 0x000fe20007f5e0ff */
[----:B------:R-:W-:Y:S01]  /*619d0*/  IMAD.WIDE.U32 R76, R60, R8, RZ ;  /* 0x000000083c4c7225 */ /* 0x000fe200078e00ff */
[----:B------:R-:W-:Y:S02]  /*619e0*/  IADD3 RZ, P4, PT, R79, R58, RZ ;  /* 0x0000003a4fff7210 */ /* 0x000fe40007f9e0ff */
[----:B------:R-:W-:Y:S01]  /*619f0*/  ISETP.GE.U32.AND.EX P3, PT, R55, R65, PT, P3 ;  /* 0x000000413700720c */ /* 0x000fe20003f66130 */
[----:B------:R-:W-:Y:S01]  /*61a00*/  IMAD.WIDE.U32 R78, R17, R8, RZ ;  /* 0x00000008114e7225 */ /* 0x000fe200078e00ff */
[----:B------:R-:W-:-:S02]  /*61a10*/  SEL R57, RZ, 0x1, !P6 ;  /* 0x00000001ff397807 */ /* 0x000fc40007000000 */
[----:B------:R-:W-:Y:S01]  /*61a20*/  SEL R64, RZ, 0x1, P3 ;  /* 0x00000001ff407807 */ /* 0x000fe20001800000 */
[----:B------:R-:W-:Y:S01]  /*61a30*/  IMAD.X R70, R55, 0x1, R67, P2 ;  /* 0x0000000137467824 */ /* 0x000fe200010e0643 */
[----:B------:R-:W-:Y:S01]  /*61a40*/  IADD3 R67, P0, PT, R20, R68, RZ ;  /* 0x0000004414437210 */ /* 0x000fe20007f1e0ff */
[----:B------:R-:W-:Y:S01]  /*61a50*/  IMAD.WIDE.U32 R78, P5, R60, R9, R78 ;  /* 0x000000093c4e7225 */ /* 0x000fe200078a004e */
[----:B------:R-:W-:Y:S02]  /*61a60*/  IADD3 R72, P2, PT, R83, R14, RZ ;  /* 0x0000000e53487210 */ /* 0x000fe40007f5e0ff */
[----:B------:R-:W-:Y:S01]  /*61a70*/  SEL R68, RZ, 0x1, !P1 ;  /* 0x00000001ff447807 */ /* 0x000fe20004800000 */
[----:B------:R-:W-:Y:S01]  /*61a80*/  IMAD.MOV.U32 R52, RZ, RZ, R59 ;  /* 0x000000ffff347224 */ /* 0x000fe200078e003b */
[----:B------:R-:W-:Y:S01]  /*61a90*/  IADD3 R59, P3, PT, R72, R74, RZ ;  /* 0x0000004a483b7210 */ /* 0x000fe20007f7e0ff */
[----:B------:R-:W-:Y:S01]  /*61aa0*/  IMAD.X R69, R21, 0x1, R69, P0 ;  /* 0x0000000115457824 */ /* 0x000fe200000e0645 */
[----:B------:R-:W-:Y:S01]  /*61ab0*/  IADD3 R64, P0, PT, R67, R64, RZ ;  /* 0x0000004043407210 */ /* 0x000fe20007f1e0ff */
[----:B------:R-:W-:-:S04]  /*61ac0*/  IMAD.WIDE.U32 R80, R60, R8, R62 ;  /* 0x000000083c507225 */ /* 0x000fc800078e003e */
[----:B------:R-:W-:Y:S01]  /*61ad0*/  IMAD.X R85, RZ, RZ, R70, P2 ;  /* 0x000000ffff557224 */ /* 0x000fe200010e0646 */
[----:B------:R-:W-:Y:S01]  /*61ae0*/  ISETP.LT.U32.AND P2, PT, R80, R62, PT ;  /* 0x0000003e5000720c */ /* 0x000fe20003f41070 */
[----:B------:R-:W-:Y:S01]  /*61af0*/  IMAD.WIDE.U32.X R52, R46, R5, R52, P4 ;  /* 0x000000052e347225 */ /* 0x000fe200020e0434 */
[----:B------:R-:W-:-:S03]  /*61b00*/  IADD3 RZ, P4, PT, R77, R78, RZ ;  /* 0x0000004e4dff7210 */ /* 0x000fc60007f9e0ff */
[----:B------:R-:W-:Y:S02]  /*61b10*/  IMAD.IADD R78, R78, 0x1, R81 ;  /* 0x000000014e4e7824 */ /* 0x000fe400078e0251 */
[----:B------:R-:W-:Y:S02]  /*61b20*/  IMAD.X R77, RZ, RZ, RZ, P5 ;  /* 0x000000ffff4d7224 */ /* 0x000fe400028e06ff */
[----:B------:R-:W-:Y:S01]  /*61b30*/  IMAD.X R81, R85, 0x1, R75, P3 ;  /* 0x0000000155517824 */ /* 0x000fe200018e064b */
[----:B------:R-:W-:Y:S01]  /*61b40*/  ISETP.GE.U32.AND P3, PT, R64, R67, PT ;  /* 0x000000434000720c */ /* 0x000fe20003f66070 */
[----:B------:R-:W-:Y:S01]  /*61b50*/  IMAD.X R65, RZ, RZ, R69, P0 ;  /* 0x000000ffff417224 */ /* 0x000fe200000e0645 */
[----:B------:R-:W-:Y:S01]  /*61b60*/  IADD3 R75, P5, PT, R57, R80, RZ ;  /* 0x00000050394b7210 */ /* 0x000fe20007fbe0ff */
[----:B------:R-:W-:Y:S01]  /*61b70*/  IMAD.MOV.U32 R76, RZ, RZ, R79 ;  /* 0x000000ffff4c7224 */ /* 0x000fe200078e004f */
[----:B------:R-:W-:Y:S02]  /*61b80*/  ISETP.GE.U32.AND P0, PT, R67, R20, PT ;  /* 0x000000144300720c */ /* 0x000fe40003f06070 */
[----:B------:R-:W-:Y:S01]  /*61b90*/  ISETP.GE.U32.AND.EX P1, PT, R65, R69, PT, P3 ;  /* 0x000000454100720c */ /* 0x000fe20003f26130 */
[----:B------:R-:W-:Y:S01]  /*61ba0*/  IMAD.X R79, RZ, RZ, R78, P5 ;  /* 0x000000ffff4f7224 */ /* 0x000fe200028e064e */
[----:B------:R-:W-:-:S02]  /*61bb0*/  IADD3 R68, P5, PT, R59, R68, RZ ;  /* 0x000000443b447210 */ /* 0x000fc40007fbe0ff */
[----:B------:R-:W-:Y:S01]  /*61bc0*/  ISETP.GE.U32.AND.EX P0, PT, R69, R21, P1, P0 ;  /* 0x000000154500720c */ /* 0x000fe20000f06100 */
[----:B------:R-:W-:Y:S01]  /*61bd0*/  IMAD.WIDE.U32 R20, R3, R51, R64 ;  /* 0x0000003303147225 */ /* 0x000fe200078e0040 */
[----:B------:R-:W-:Y:S02]  /*61be0*/  ISETP.GE.U32.AND P3, PT, R75, R80, PT ;  /* 0x000000504b00720c */ /* 0x000fe40003f66070 */
[----:B------:R-:W-:Y:S01]  /*61bf0*/  ISETP.LT.U32.AND P1, PT, R59, R72, PT ;  /* 0x000000483b00720c */ /* 0x000fe20003f21070 */
[----:B------:R-:W-:Y:S01]  /*61c00*/  IMAD.X R69, RZ, RZ, R81, P5 ;  /* 0x000000ffff457224 */ /* 0x000fe200028e0651 */
[----:B------:R-:W-:Y:S01]  /*61c10*/  ISETP.GE.U32.AND P5, PT, R68, R59, PT ;  /* 0x0000003b4400720c */ /* 0x000fe20003fa6070 */
[----:B------:R-:W-:Y:S01]  /*61c20*/  IMAD.IADD R21, R21, 0x1, R89 ;  /* 0x0000000115157824 */ /* 0x000fe200078e0259 */
[----:B------:R-:W-:Y:S01]  /*61c30*/  ISETP.GE.U32.AND.EX P3, PT, R79, R78, PT, P3 ;  /* 0x0000004e4f00720c */ /* 0x000fe20003f66130 */
[----:B------:R-:W-:Y:S01]  /*61c40*/  IMAD.WIDE.U32 R66, R54, R4, R68 ;  /* 0x0000000436427225 */ /* 0x000fe200078e0044 */
[----:B------:R-:W-:-:S02]  /*61c50*/  ISETP.GE.U32.AND.EX P5, PT, R69, R81, PT, P5 ;  /* 0x000000514500720c */ /* 0x000fc40003fa6150 */
[----:B------:R-:W-:Y:S01]  /*61c60*/  ISETP.LT.U32.OR.EX P2, PT, R78, R63, !P3, P2 ;  /* 0x0000003f4e00720c */ /* 0x000fe20005f41520 */
[----:B------:R-:W-:Y:S01]  /*61c70*/  IMAD.IADD R59, R58, 0x1, R67 ;  /* 0x000000013a3b7824 */ /* 0x000fe200078e0243 */
[----:B------:R-:W-:Y:S02]  /*61c80*/  ISETP.LT.U32.OR.EX P1, PT, R81, R85, !P5, P1 ;  /* 0x000000555100720c */ /* 0x000fe40006f21510 */
[----:B------:R-:W-:Y:S02]  /*61c90*/  ISETP.GE.U32.AND P3, PT, R20, R64, PT ;  /* 0x000000401400720c */ /* 0x000fe40003f66070 */
[----:B------:R-:W-:Y:S02]  /*61ca0*/  @!P0 IADD3 R15, P5, PT, R15, 0x1, RZ ;  /* 0x000000010f0f8810 */ /* 0x000fe40007fbe0ff */
[----:B------:R-:W-:Y:S02]  /*61cb0*/  ISETP.GE.U32.AND.EX P3, PT, R21, R65, PT, P3 ;  /* 0x000000411500720c */ /* 0x000fe40003f66130 */
[----:B------:R-:W-:Y:S01]  /*61cc0*/  SEL R51, RZ, 0x1, !P1 ;  /* 0x00000001ff337807 */ /* 0x000fe20004800000 */
[----:B------:R-:W-:Y:S01]  /*61cd0*/  @!P0 IMAD.X R16, RZ, RZ, R16, P5 ;  /* 0x000000ffff108224 */ /* 0x000fe200028e0610 */
[----:B------:R-:W-:-:S02]  /*61ce0*/  IADD3 R14, P5, PT, R15, R44, RZ ;  /* 0x0000002c0f0e7210 */ /* 0x000fc40007fbe0ff */
[----:B------:R-:W-:Y:S02]  /*61cf0*/  SEL R63, RZ, 0x1, P3 ;  /* 0x00000001ff3f7807 */ /* 0x000fe40001800000 */
[----:B------:R-:W-:Y:S01]  /*61d00*/  IADD3 R81, P3, PT, R51, R66, RZ ;  /* 0x0000004233517210 */ /* 0x000fe20007f7e0ff */
[----:B------:R-:W-:Y:S01]  /*61d10*/  IMAD.X R65, R16, 0x1, R45, P5 ;  /* 0x0000000110417824 */ /* 0x000fe200028e062d */
[----:B------:R-:W-:Y:S01]  /*61d20*/  IADD3 R62, P5, PT, R14, R63, RZ ;  /* 0x0000003f0e3e7210 */ /* 0x000fe20007fbe0ff */
[----:B------:R-:W-:Y:S01]  /*61d30*/  IMAD.WIDE.U32.X R44, R17, R9, R76, P4 ;  /* 0x00000009112c7225 */ /* 0x000fe200020e044c */
[----:B------:R-:W-:Y:S02]  /*61d40*/  ISETP.LT.U32.AND P1, PT, R66, R68, PT ;  /* 0x000000444200720c */ /* 0x000fe40003f21070 */
[C---:B------:R-:W-:Y:S01]  /*61d50*/  ISETP.GE.U32.AND P6, PT, R81.reuse, R66, PT ;  /* 0x000000425100720c */ /* 0x040fe20003fc6070 */
[----:B------:R-:W-:Y:S01]  /*61d60*/  IMAD.X R63, RZ, RZ, R65, P5 ;  /* 0x000000ffff3f7224 */ /* 0x000fe200028e0641 */
[----:B------:R-:W-:Y:S01]  /*61d70*/  IADD3 R51, P5, PT, R81, R44, RZ ;  /* 0x0000002c51337210 */ /* 0x000fe20007fbe0ff */
[----:B------:R-:W-:Y:S01]  /*61d80*/  IMAD.X R46, RZ, RZ, R59, P3 ;  /* 0x000000ffff2e7224 */ /* 0x000fe200018e063b */
[----:B------:R-:W-:-:S02]  /*61d90*/  SEL R66, RZ, 0x1, !P2 ;  /* 0x00000001ff427807 */ /* 0x000fc40005000000 */
[----:B------:R-:W-:Y:S01]  /*61da0*/  ISETP.GE.U32.AND P4, PT, R62, R14, PT ;  /* 0x0000000e3e00720c */ /* 0x000fe20003f86070 */
[----:B------:R-:W-:Y:S01]  /*61db0*/  IMAD.X R57, R46, 0x1, R45, P5 ;  /* 0x000000012e397824 */ /* 0x000fe200028e062d */
[----:B------:R-:W-:Y:S01]  /*61dc0*/  @!P0 ISETP.NE.U32.AND P3, PT, R15, RZ, PT ;  /* 0x000000ff0f00820c */ /* 0x000fe20003f65070 */
[-C--:B------:R-:W-:Y:S01]  /*61dd0*/  IMAD.WIDE.U32 R44, R17, R6.reuse, RZ ;  /* 0x00000006112c7225 */ /* 0x080fe200078e00ff */
[----:B------:R-:W-:Y:S02]  /*61de0*/  ISETP.LT.U32.AND P2, PT, R14, R15, PT ;  /* 0x0000000f0e00720c */ /* 0x000fe40003f41070 */
[----:B------:R-:W-:Y:S01]  /*61df0*/  ISETP.GE.U32.AND.EX P4, PT, R63, R65, PT, P4 ;  /* 0x000000413f00720c */ /* 0x000fe20003f86140 */
[----:B------:R-:W-:Y:S01]  /*61e00*/  IMAD.WIDE.U32 R14, R60, R6, RZ ;  /* 0x000000063c0e7225 */ /* 0x000fe200078e00ff */
[----:B------:R-:W-:Y:S02]  /*61e10*/  IADD3 R66, P5, PT, R51, R66, RZ ;  /* 0x0000004233427210 */ /* 0x000fe40007fbe0ff */
[----:B------:R-:W-:-:S02]  /*61e20*/  @!P0 ISETP.NE.AND.EX P3, PT, R16, RZ, PT, P3 ;  /* 0x000000ff1000820c */ /* 0x000fc40003f65330 */
[----:B------:R-:W-:Y:S01]  /*61e30*/  ISETP.LT.U32.OR.EX P2, PT, R65, R16, !P4, P2 ;  /* 0x000000104100720c */ /* 0x000fe20006741520 */
[----:B------:R-:W-:Y:S01]  /*61e40*/  IMAD.X R67, RZ, RZ, R57, P5 ;  /* 0x000000ffff437224 */ /* 0x000fe200028e0639 */
[----:B------:R-:W-:Y:S01]  /*61e50*/  @!P0 SEL R16, RZ, 0x1, P3 ;  /* 0x00000001ff108807 */ /* 0x000fe20001800000 */
[----:B------:R-:W-:Y:S01]  /*61e60*/  IMAD.WIDE.U32 R44, P4, R60, R7, R44 ;  /* 0x000000073c2c7225 */ /* 0x000fe2000788002c */
[----:B------:R-:W-:Y:S02]  /*61e70*/  ISETP.GE.U32.AND P3, PT, R66, R51, PT ;  /* 0x000000334200720c */ /* 0x000fe40003f66070 */
[----:B------:R-:W-:Y:S01]  /*61e80*/  SEL R14, RZ, 0x1, !P2 ;  /* 0x00000001ff0e7807 */ /* 0x000fe20005000000 */
[----:B------:R-:W-:Y:S01]  /*61e90*/  IMAD.WIDE.U32 R64, R60, R6, R66 ;  /* 0x000000063c407225 */ /* 0x000fe200078e0042 */
[----:B------:R-:W-:Y:S02]  /*61ea0*/  ISETP.LT.U32.AND P2, PT, R51, R81, PT ;  /* 0x000000513300720c */ /* 0x000fe40003f41070 */
[----:B------:R-:W-:-:S02]  /*61eb0*/  ISETP.GE.U32.AND.EX P3, PT, R67, R57, PT, P3 ;  /* 0x000000394300720c */ /* 0x000fc40003f66130 */
[----:B------:R-:W-:Y:S01]  /*61ec0*/  @!P0 IADD3 R73, P5, PT, R16, R73, RZ ;  /* 0x0000004910498210 */ /* 0x000fe20007fbe0ff */
[----:B------:R-:W-:Y:S01]  /*61ed0*/  IMAD R16, R79, R12, RZ ;  /* 0x0000000c4f107224 */ /* 0x000fe200078e02ff */
[----:B------:R-:W-:Y:S02]  /*61ee0*/  ISETP.GE.U32.AND.EX P6, PT, R46, R59, PT, P6 ;  /* 0x0000003b2e00720c */ /* 0x000fe40003fc6160 */
[----:B------:R-:W-:Y:S01]  /*61ef0*/  ISETP.LT.U32.OR.EX P2, PT, R57, R46, !P3, P2 ;  /* 0x0000002e3900720c */ /* 0x000fe20005f41520 */
[----:B------:R-:W-:Y:S01]  /*61f00*/  @!P0 IMAD.X R71, RZ, RZ, R71, P5 ;  /* 0x000000ffff478224 */ /* 0x000fe200028e0647 */
[----:B------:R-:W-:Y:S01]  /*61f10*/  ISETP.LT.U32.OR.EX P1, PT, R59, R69, !P6, P1 ;  /* 0x000000453b00720c */ /* 0x000fe20007721510 */
[----:B------:R-:W-:Y:S01]  /*61f20*/  IMAD.WIDE.U32 R58, R3, R49, R62 ;  /* 0x00000031033a7225 */ /* 0x000fe200078e003e */
[----:B------:R-:W-:Y:S02]  /*61f30*/  IADD3 R73, P3, P5, R18, R73, R14 ;  /* 0x0000004912497210 */ /* 0x000fe40007d7e00e */
[----:B------:R-:W-:Y:S01]  /*61f40*/  SEL R69, RZ, 0x1, !P2 ;  /* 0x00000001ff457807 */ /* 0x000fe20005000000 */
[----:B------:R-:W-:Y:S01]  /*61f50*/  IMAD R51, R75, R13, R16 ;  /* 0x0000000d4b337224 */ /* 0x000fe200078e0210 */
[----:B------:R-:W-:Y:S01]  /*61f60*/  IADD3.X R71, PT, PT, R19, R71, RZ, P3, P5 ;  /* 0x0000004713477210 */ /* 0x000fe20001fea4ff */
[----:B------:R-:W-:Y:S01]  /*61f70*/  IMAD.IADD R57, R44, 0x1, R65 ;  /* 0x000000012c397824 */ /* 0x000fe200078e0241 */
[----:B------:R-:W-:Y:S01]  /*61f80*/  IADD3 RZ, P6, PT, R15, R44, RZ ;  /* 0x0000002c0fff7210 */ /* 0x000fe20007fde0ff */
[----:B------:R-:W-:Y:S01]  /*61f90*/  IMAD.WIDE.U32 R14, R75, R12, RZ ;  /* 0x0000000c4b0e7225 */ /* 0x000fe200078e00ff */
[----:B------:R-:W-:-:S02]  /*61fa0*/  IADD3 R69, P3, PT, R69, R64, RZ ;  /* 0x0000004045457210 */ /* 0x000fc40007f7e0ff */
[----:B------:R-:W-:Y:S01]  /*61fb0*/  ISETP.LT.U32.AND P0, PT, R64, R66, PT ;  /* 0x000000424000720c */ /* 0x000fe20003f01070 */
[----:B------:R-:W-:Y:S01]  /*61fc0*/  IMAD.IADD R16, R59, 0x1, R48 ;  /* 0x000000013b107824 */ /* 0x000fe200078e0230 */
[----:B------:R-:W-:Y:S01]  /*61fd0*/  ISETP.GE.U32.AND P2, PT, R58, R62, PT ;  /* 0x0000003e3a00720c */ /* 0x000fe20003f46070 */
[----:B------:R-:W-:Y:S01]  /*61fe0*/  IMAD.IADD R3, R15, 0x1, R51 ;  /* 0x000000010f037824 */ /* 0x000fe200078e0233 */
[----:B------:R-:W-:Y:S01]  /*61ff0*/  ISETP.GE.U32.AND P5, PT, R69, R64, PT ;  /* 0x000000404500720c */ /* 0x000fe20003fa6070 */
[----:B------:R-:W-:Y:S01]  /*62000*/  IMAD.X R64, RZ, RZ, R57, P3 ;  /* 0x000000ffff407224 */ /* 0x000fe200018e0639 */
[----:B------:R-:W-:Y:S01]  /*62010*/  ISETP.GE.U32.AND.EX P2, PT, R16, R63, PT, P2 ;  /* 0x0000003f1000720c */ /* 0x000fe20003f46120 */
[-C--:B------:R-:W-:Y:S01]  /*62020*/  IMAD.WIDE.U32 R48, R3, R10.reuse, RZ ;  /* 0x0000000a03307225 */ /* 0x080fe200078e00ff */
[----:B------:R-:W-:Y:S02]  /*62030*/  LOP3.LUT R51, RZ, R75, RZ, 0x33, !PT ;  /* 0x0000004bff337212 */ /* 0x000fe400078e33ff */
[----:B------:R-:W-:Y:S01]  /*62040*/  ISETP.GE.U32.AND.EX P5, PT, R64, R57, PT, P5 ;  /* 0x000000394000720c */ /* 0x000fe20003fa6150 */
[----:B------:R-:W-:Y:S01]  /*62050*/  IMAD.WIDE.U32 R18, R14, R10, RZ ;  /* 0x0000000a0e127225 */ /* 0x000fe200078e00ff */
[----:B------:R-:W-:-:S02]  /*62060*/  SEL R46, RZ, 0x1, P2 ;  /* 0x00000001ff2e7807 */ /* 0x000fc40001000000 */
[----:B------:R-:W-:Y:S01]  /*62070*/  ISETP.LT.U32.OR.EX P0, PT, R57, R67, !P5, P0 ;  /* 0x000000433900720c */ /* 0x000fe20006f01500 */
[----:B------:R-:W-:Y:S01]  /*62080*/  IMAD.WIDE.U32 R62, P3, R14, R11, R48 ;  /* 0x0000000b0e3e7225 */ /* 0x000fe20007860030 */
[----:B------:R-:W-:-:S03]  /*62090*/  ISETP.GT.U32.AND P2, PT, R18, R51, PT ;  /* 0x000000331200720c */ /* 0x000fc60003f44070 */
[----:B------:R-:W-:Y:S01]  /*620a0*/  IMAD.X R67, RZ, RZ, RZ, P4 ;  /* 0x000000ffff437224 */ /* 0x000fe200020e06ff */
[----:B------:R-:W-:Y:S01]  /*620b0*/  IADD3 R18, P4, PT, R73, R46, RZ ;  /* 0x0000002e49127210 */ /* 0x000fe20007f9e0ff */
[----:B------:R-:W-:Y:S01]  /*620c0*/  IMAD.X R57, RZ, RZ, RZ, P3 ;  /* 0x000000ffff397224 */ /* 0x000fe200018e06ff */
[----:B------:R-:W-:Y:S01]  /*620d0*/  IADD3 R51, P5, PT, R19, R62, RZ ;  /* 0x0000003e13337210 */ /* 0x000fe20007fbe0ff */
[----:B------:R-:W-:Y:S01]  /*620e0*/  IMAD.WIDE.U32 R48, R17, R4, RZ ;  /* 0x0000000411307225 */ /* 0x000fe200078e00ff */
[----:B------:R-:W-:Y:S02]  /*620f0*/  ISETP.GE.U32.AND P3, PT, R72, R83, PT ;  /* 0x000000534800720c */ /* 0x000fe40003f66070 */
[----:B------:R-:W-:Y:S01]  /*62100*/  LOP3.LUT R46, RZ, R79, RZ, 0x33, !PT ;  /* 0x0000004fff2e7212 */ /* 0x000fe200078e33ff */
[----:B------:R-:W-:Y:S01]  /*62110*/  IMAD.X R19, RZ, RZ, R71, P4 ;  /* 0x000000ffff137224 */ /* 0x000fe200020e0647 */
[----:B------:R-:W-:Y:S01]  /*62120*/  ISETP.GE.U32.AND P4, PT, R83, R56, PT ;  /* 0x000000385300720c */ /* 0x000fe20003f86070 */
[----:B------:R-:W-:Y:S01]  /*62130*/  IMAD.MOV.U32 R56, RZ, RZ, R63 ;  /* 0x000000ffff387224 */ /* 0x000fe200078e003f */
[----:B------:R-:W-:Y:S01]  /*62140*/  ISETP.GE.U32.AND.EX P3, PT, R85, R70, PT, P3 ;  /* 0x000000465500720c */ /* 0x000fe20003f66130 */
[----:B------:R-:W-:Y:S01]  /*62150*/  IMAD.MOV.U32 R65, RZ, RZ, R20 ;  /* 0x000000ffff417224 */ /* 0x000fe200078e0014 */
[----:B------:R-:W-:Y:S01]  /*62160*/  ISETP.GE.U32.AND.EX P4, PT, R70, R55, PT, P4 ;  /* 0x000000374600720c */ /* 0x000fe20003f86140 */
[----:B------:R-:W-:Y:S01]  /*62170*/  IMAD.WIDE.U32.X R56, R3, R11, R56, P5 ;  /* 0x0000000b03387225 */ /* 0x000fe200028e0438 */
[----:B------:R-:W-:-:S03]  /*62180*/  ISETP.GT.U32.AND.EX P2, PT, R51, R46, PT, P2 ;  /* 0x0000002e3300720c */ /* 0x000fc60003f44120 */
[C---:B------:R-:W-:Y:S01]  /*62190*/  IMAD.WIDE.U32 R54, P5, R60.reuse, R5, R48 ;  /* 0x000000053c367225 */ /* 0x040fe200078a0030 */
[----:B------:R-:W-:Y:S02]  /*621a0*/  SEL R46, RZ, 0x1, !P2 ;  /* 0x00000001ff2e7807 */ /* 0x000fe40005000000 */
[----:B------:R-:W-:Y:S01]  /*621b0*/  IADD3 R51, P2, PT, R69, R56, RZ ;  /* 0x0000003845337210 */ /* 0x000fe20007f5e0ff */
[----:B------:R-:W-:-:S04]  /*621c0*/  IMAD.WIDE.U32 R48, R60, R4, RZ ;  /* 0x000000043c307225 */ /* 0x000fc800078e00ff */
        /* <DEDUP_REMOVED lines=15> */
.L_x_437:
[----:B------:R-:W-:Y:S05]  /*622c0*/  BSYNC.RECONVERGENT B4 ;  /* 0x0000000000047941 */ /* 0x000fea0003800200 */
.L_x_436:
        /* <DEDUP_REMOVED lines=58> */
[----:B------:R-:W-:Y:S02]  /*62670*/  ISETP.LT.U32.AND P1, PT, R15, R51, PT ;  /* 0x000000330f00720c */ /* 0x000fe40003f21070 */
[----:B------:R-:W-:Y:S01]  /*62680*/  ISETP.GE.U32.AND.EX P3, PT, R71, R66, PT, P3 ;  /* 0x000000424700720c */ /* 0x000fe20003f66130 */
[----:B------:R-:W-:Y:S01]  /*62690*/  IMAD.X R57, RZ, RZ, R17, P0 ;  /* 0x000000ffff397224 */ /* 0x000fe200000e0611 */
[----:B------:R-:W-:Y:S01]  /*626a0*/  ISETP.GE.U32.AND P0, PT, R62, R65, PT ;  /* 0x000000413e00720c */ /* 0x000fe20003f06070 */
[----:B------:R-:W-:-:S03]  /*626b0*/  IMAD.WIDE.U32 R52, R14, R6, RZ ;  /* 0x000000060e347225 */ /* 0x000fc600078e00ff */
[----:B------:R-:W-:Y:S01]  /*626c0*/  ISETP.GE.U32.AND.EX P2, PT, R57, R17, PT, P2 ;  /* 0x000000113900720c */ /* 0x000fe20003f46120 */
[----:B------:R-:W-:Y:S01]  /*626d0*/  IMAD.WIDE.U32 R54, P5, R14, R7, R54 ;  /* 0x000000070e367225 */ /* 0x000fe200078a0036 */
[----:B------:R-:W-:Y:S02]  /*626e0*/  ISETP.GE.U32.AND.EX P0, PT, R66, R21, P3, P0 ;  /* 0x000000154200720c */ /* 0x000fe40001f06100 */
[----:B------:R-:W-:Y:S01]  /*626f0*/  ISETP.LT.U32.OR.EX P1, PT, R17, R20, !P2, P1 ;  /* 0x000000141100720c */ /* 0x000fe20005721510 */
[----:B------:R-:W-:Y:S01]  /*62700*/  IMAD.X R21, RZ, RZ, RZ, P5 ;  /* 0x000000ffff157224 */ /* 0x000fe200028e06ff */
[----:B------:R-:W-:Y:S01]  /*62710*/  IADD3 RZ, P4, PT, R53, R54, RZ ;  /* 0x0000003635ff7210 */ /* 0x000fe20007f9e0ff */
[----:B------:R-:W-:Y:S01]  /*62720*/  IMAD.WIDE.U32 R52, R14, R6, R56 ;  /* 0x000000060e347225 */ /* 0x000fe200078e0038 */
[----:B------:R-:W-:Y:S02]  /*62730*/  ISETP.GE.U32.AND P3, PT, R51, R60, PT ;  /* 0x0000003c3300720c */ /* 0x000fe40003f66070 */
[----:B------:R-:W-:-:S02]  /*62740*/  SEL R15, RZ, 0x1, !P1 ;  /* 0x00000001ff0f7807 */ /* 0x000fc40004800000 */
[----:B------:R-:W-:Y:S01]  /*62750*/  ISETP.GE.U32.AND.EX P3, PT, R20, R59, PT, P3 ;  /* 0x0000003b1400720c */ /* 0x000fe20003f66130 */
[----:B------:R-:W-:Y:S01]  /*62760*/  IMAD.MOV.U32 R20, RZ, RZ, R55 ;  /* 0x000000ffff147224 */ /* 0x000fe200078e0037 */
[----:B------:R-:W-:Y:S01]  /*62770*/  IADD3 R61, P1, PT, R15, R52, RZ ;  /* 0x000000340f3d7210 */ /* 0x000fe20007f3e0ff */
[----:B------:R-:W-:Y:S01]  /*62780*/  IMAD.IADD R55, R54, 0x1, R53 ;  /* 0x0000000136377824 */ /* 0x000fe200078e0235 */
[----:B------:R-:W-:Y:S01]  /*62790*/  ISETP.LT.U32.AND P2, PT, R60, R48, PT ;  /* 0x000000303c00720c */ /* 0x000fe20003f41070 */
[----:B------:R-:W-:Y:S01]  /*627a0*/  IMAD.WIDE.U32.X R20, R3, R7, R20, P4 ;  /* 0x0000000703147225 */ /* 0x000fe200020e0414 */
[----:B------:R-:W-:Y:S02]  /*627b0*/  @!P0 IADD3 R63, P5, PT, R63, 0x1, RZ ;  /* 0x000000013f3f8810 */ /* 0x000fe40007fbe0ff */
[----:B------:R-:W-:Y:S01]  /*627c0*/  ISETP.LT.U32.OR.EX P3, PT, R59, R49, !P3, P2 ;  /* 0x000000313b00720c */ /* 0x000fe20005f61520 */
[----:B------:R-:W-:Y:S01]  /*627d0*/  IMAD.X R54, RZ, RZ, R55, P1 ;  /* 0x000000ffff367224 */ /* 0x000fe200008e0637 */
[----:B------:R-:W-:Y:S01]  /*627e0*/  ISETP.GE.U32.AND P2, PT, R61, R52, PT ;  /* 0x000000343d00720c */ /* 0x000fe20003f46070 */
[----:B------:R-:W-:Y:S01]  /*627f0*/  @!P0 IMAD.X R16, RZ, RZ, R16, P5 ;  /* 0x000000ffff108224 */ /* 0x000fe200028e0610 */
[----:B------:R-:W-:-:S02]  /*62800*/  SEL R46, RZ, 0x1, !P3 ;  /* 0x00000001ff2e7807 */ /* 0x000fc40005800000 */
[----:B------:R-:W-:Y:S02]  /*62810*/  ISETP.LT.U32.AND P1, PT, R52, R56, PT ;  /* 0x000000383400720c */ /* 0x000fe40003f21070 */
[----:B------:R-:W-:Y:S02]  /*62820*/  IADD3 R53, P3, PT, R63, R44, RZ ;  /* 0x0000002c3f357210 */ /* 0x000fe40007f7e0ff */
[----:B------:R-:W-:Y:S02]  /*62830*/  ISETP.GE.U32.AND.EX P2, PT, R54, R55, PT, P2 ;  /* 0x000000373600720c */ /* 0x000fe40003f46120 */
[----:B------:R-:W-:Y:S01]  /*62840*/  IADD3 R46, P4, PT, R53, R46, RZ ;  /* 0x0000002e352e7210 */ /* 0x000fe20007f9e0ff */
[----:B------:R-:W-:Y:S01]  /*62850*/  IMAD.X R52, R16, 0x1, R45, P3 ;  /* 0x0000000110347824 */ /* 0x000fe200018e062d */
[----:B------:R-:W-:Y:S01]  /*62860*/  ISETP.LT.U32.OR.EX P1, PT, R55, R57, !P2, P1 ;  /* 0x000000393700720c */ /* 0x000fe20005721510 */
[----:B------:R-:W-:Y:S01]  /*62870*/  IMAD.WIDE.U32 R44, R3, R4, RZ ;  /* 0x00000004032c7225 */ /* 0x000fe200078e00ff */
[----:B------:R-:W-:-:S02]  /*62880*/  IADD3 R15, P2, PT, R46, R20, RZ ;  /* 0x000000142e0f7210 */ /* 0x000fc40007f5e0ff */
[----:B------:R-:W-:Y:S01]  /*62890*/  SEL R48, RZ, 0x1, !P1 ;  /* 0x00000001ff307807 */ /* 0x000fe20004800000 */
[----:B------:R-:W-:Y:S01]  /*628a0*/  IMAD.X R51, RZ, RZ, R52, P4 ;  /* 0x000000ffff337224 */ /* 0x000fe200020e0634 */
[----:B------:R-:W-:Y:S02]  /*628b0*/  @!P0 ISETP.NE.U32.AND P4, PT, R63, RZ, PT ;  /* 0x000000ff3f00820c */ /* 0x000fe40003f85070 */
[----:B------:R-:W-:Y:S01]  /*628c0*/  IADD3 R48, P3, PT, R15, R48, RZ ;  /* 0x000000300f307210 */ /* 0x000fe20007f7e0ff */
[----:B------:R-:W-:Y:S01]  /*628d0*/  IMAD.X R17, R51, 0x1, R21, P2 ;  /* 0x0000000133117824 */ /* 0x000fe200010e0615 */
[----:B------:R-:W-:Y:S01]  /*628e0*/  ISETP.LT.U32.AND P2, PT, R15, R46, PT ;  /* 0x0000002e0f00720c */ /* 0x000fe20003f41070 */
[----:B------:R-:W-:Y:S01]  /*628f0*/  IMAD.WIDE.U32 R20, R14, R4, RZ ;  /* 0x000000040e147225 */ /* 0x000fe200078e00ff */
[----:B------:R-:W-:Y:S02]  /*62900*/  ISETP.GE.U32.AND P1, PT, R48, R15, PT ;  /* 0x0000000f3000720c */ /* 0x000fe40003f26070 */
[----:B------:R-:W-:Y:S01]  /*62910*/  @!P0 ISETP.NE.AND.EX P4, PT, R16, RZ, PT, P4 ;  /* 0x000000ff1000820c */ /* 0x000fe20003f85340 */
[----:B------:R-:W-:-:S02]  /*62920*/  IMAD.X R49, RZ, RZ, R17, P3 ;  /* 0x000000ffff317224 */ /* 0x000fc400018e0611 */
[----:B------:R-:W-:-:S03]  /*62930*/  IMAD.WIDE.U32 R44, P3, R14, R5, R44 ;  /* 0x000000050e2c7225 */ /* 0x000fc6000786002c */
[----:B------:R-:W-:Y:S01]  /*62940*/  ISETP.GE.U32.AND.EX P1, PT, R49, R17, PT, P1 ;  /* 0x000000113100720c */ /* 0x000fe20003f26110 */
[----:B------:R-:W-:Y:S01]  /*62950*/  IMAD.X R15, RZ, RZ, RZ, P3 ;  /* 0x000000ffff0f7224 */ /* 0x000fe200018e06ff */
        /* <DEDUP_REMOVED lines=67> */
.L_x_440:
[----:B------:R-:W-:Y:S05]  /*62d90*/  BSYNC.RELIABLE B5 ;  /* 0x0000000000057941 */ /* 0x000fea0003800100 */
.L_x_439:
        /* <DEDUP_REMOVED lines=21> */
.L_x_441:
[----:B------:R-:W-:Y:S05]  /*62ef0*/  BSYNC.RECONVERGENT B4 ;  /* 0x0000000000047941 */ /* 0x000fea0003800200 */
.L_x_438:
[----:B------:R-:W-:Y:S01]  /*62f00*/  ISETP.GE.U32.AND P0, PT, R16, R47, PT ;  /* 0x0000002f1000720c */ /* 0x000fe20003f06070 */
[----:B------:R-:W-:Y:S01]  /*62f10*/  BSSY.RECONVERGENT B4, `(.L_x_442) ;  /* 0x0000033000047945 */ /* 0x000fe20003800200 */
[----:B------:R-:W-:Y:S02]  /*62f20*/  IADD3 R47, P1, PT, -R47, R16, RZ ;  /* 0x000000102f2f7210 */ /* 0x000fe40007f3e1ff */
[----:B------:R-:W-:-:S03]  /*62f30*/  ISETP.GE.U32.AND.EX P0, PT, R15, R50, PT, P0 ;  /* 0x000000320f00720c */ /* 0x000fc60003f06100 */
[----:B------:R-:W-:Y:S01]  /*62f40*/  IMAD.X R50, R15, 0x1, ~R50, P1 ;  /* 0x000000010f327824 */ /* 0x000fe200008e0e32 */
[----:B------:R-:W-:-:S04]  /*62f50*/  SEL R3, RZ, 0x1, P0 ;  /* 0x00000001ff037807 */ /* 0x000fc80000000000 */
[----:B------:R-:W-:-:S04]  /*62f60*/  IADD3 R26, P0, PT, R26, R3, RZ ;  /* 0x000000031a1a7210 */ /* 0x000fc80007f1e0ff */
[CC--:B------:R-:W-:Y:S01]  /*62f70*/  IADD3 R46, P2, PT, R19.reuse, -R26.reuse, RZ ;  /* 0x8000001a132e7210 */ /* 0x0c0fe20007f5e0ff */
[----:B------:R-:W-:Y:S01]  /*62f80*/  IMAD.X R27, RZ, RZ, R27, P0 ;  /* 0x000000ffff1b7224 */ /* 0x000fe200000e061b */
[----:B------:R-:W-:-:S04]  /*62f90*/  ISETP.GE.U32.AND P0, PT, R19, R26, PT ;  /* 0x0000001a1300720c */ /* 0x000fc80003f06070 */
[C---:B------:R-:W-:Y:S01]  /*62fa0*/  ISETP.GE.U32.AND.EX P0, PT, R48.reuse, R27, PT, P0 ;  /* 0x0000001b3000720c */ /* 0x040fe20003f06100 */
[----:B------:R-:W-:-:S03]  /*62fb0*/  IMAD.X R48, R48, 0x1, ~R27, P2 ;  /* 0x0000000130307824 */ /* 0x000fc600010e0e1b */
        /* <DEDUP_REMOVED lines=40> */
.L_x_443:
[----:B------:R-:W-:Y:S05]  /*63240*/  BSYNC.RECONVERGENT B4 ;  /* 0x0000000000047941 */ /* 0x000fea0003800200 */
.L_x_442:
[----:B------:R-:W-:Y:S01]  /*63250*/  IMAD.WIDE.U32 R14, R50, R28, RZ ;  /* 0x0000001c320e7225 */ /* 0x000fe200078e00ff */
[----:B------:R-:W-:Y:S03]  /*63260*/  BSSY.RECONVERGENT B4, `(.L_x_444) ;  /* 0x0000071000047945 */ /* 0x000fe60003800200 */
[-C--:B------:R-:W-:Y:S02]  /*63270*/  IMAD R3, R31, R47.reuse, RZ ;  /* 0x0000002f1f037224 */ /* 0x080fe400078e02ff */
[----:B------:R-:W-:-:S04]  /*63280*/  IMAD.WIDE.U32 R16, P0, R29, R47, R14 ;  /* 0x0000002f1d107225 */ /* 0x000fc8000780000e */
[----:B------:R-:W-:-:S04]  /*63290*/  IMAD.WIDE.U32 R14, R47, R28, RZ ;  /* 0x0000001c2f0e7225 */ /* 0x000fc800078e00ff */
[----:B------:R-:W-:Y:S01]  /*632a0*/  IMAD.X R19, RZ, RZ, RZ, P0 ;  /* 0x000000ffff137224 */ /* 0x000fe200000e06ff */
[----:B------:R-:W-:Y:S01]  /*632b0*/  IADD3 RZ, P0, PT, R15, R16, RZ ;  /* 0x000000100fff7210 */ /* 0x000fe20007f1e0ff */
[----:B------:R-:W-:Y:S02]  /*632c0*/  IMAD.MOV.U32 R18, RZ, RZ, R17 ;  /* 0x000000ffff127224 */ /* 0x000fe400078e0011 */
[----:B------:R-:W-:-:S04]  /*632d0*/  IMAD.WIDE.U32 R16, R50, R30, RZ ;  /* 0x0000001e32107225 */ /* 0x000fc800078e00ff */
[----:B------:R-:W-:-:S04]  /*632e0*/  IMAD.WIDE.U32.X R14, R29, R50, R18, P0 ;  /* 0x000000321d0e7225 */ /* 0x000fc800000e0412 */
[C---:B------:R-:W-:Y:S02]  /*632f0*/  IMAD R3, R30.reuse, R50, R3 ;  /* 0x000000321e037224 */ /* 0x040fe400078e0203 */
        /* <DEDUP_REMOVED lines=14> */
[CC--:B------:R-:W-:Y:S02]  /*633e0*/  IMAD R3, R33.reuse, R47.reuse, RZ ;  /* 0x0000002f21037224 */ /* 0x0c0fe400078e02ff */
[----:B------:R-:W-:Y:S02]  /*633f0*/  IMAD.X R25, RZ, RZ, R15, P0 ;  /* 0x000000ffff197224 */ /* 0x000fe400000e060f */
[----:B------:R-:W-:-:S04]  /*63400*/  IMAD.WIDE.U32 R18, P0, R33, R47, R18 ;  /* 0x0000002f21127225 */ /* 0x000fc80007800012 */
[----:B------:R-:W-:Y:S01]  /*63410*/  IMAD.WIDE.U32 R20, R32, R47, R24 ;  /* 0x0000002f20147225 */ /* 0x000fe200078e0018 */
[----:B------:R-:W-:-:S03]  /*63420*/  IADD3 RZ, P2, PT, R17, R18, RZ ;  /* 0x0000001211ff7210 */ /* 0x000fc60007f5e0ff */
[----:B------:R-:W-:Y:S01]  /*63430*/  IMAD R3, R32, R50, R3 ;  /* 0x0000003220037224 */ /* 0x000fe200078e0203 */
[----:B------:R-:W-:Y:S01]  /*63440*/  ISETP.GE.U32.AND P1, PT, R20, R24, PT ;  /* 0x000000181400720c */ /* 0x000fe20003f26070 */
[----:B------:R-:W-:Y:S01]  /*63450*/  IMAD.X R17, RZ, RZ, RZ, P0 ;  /* 0x000000ffff117224 */ /* 0x000fe200000e06ff */
[----:B------:R-:W-:Y:S01]  /*63460*/  ISETP.GE.U32.AND P0, PT, R24, R14, PT ;  /* 0x0000000e1800720c */ /* 0x000fe20003f06070 */
[----:B------:R-:W-:Y:S02]  /*63470*/  IMAD.IADD R59, R21, 0x1, R3 ;  /* 0x00000001153b7824 */ /* 0x000fe400078e0203 */
[----:B------:R-:W-:Y:S01]  /*63480*/  IMAD.MOV.U32 R16, RZ, RZ, R19 ;  /* 0x000000ffff107224 */ /* 0x000fe200078e0013 */
[----:B------:R-:W-:Y:S01]  /*63490*/  ISETP.GE.U32.AND.EX P0, PT, R25, R15, PT, P0 ;  /* 0x0000000f1900720c */ /* 0x000fe20003f06100 */
[----:B------:R-:W-:Y:S01]  /*634a0*/  IMAD.WIDE.U32 R26, R50, R34, RZ ;  /* 0x00000022321a7225 */ /* 0x000fe200078e00ff */
[----:B------:R-:W-:Y:S02]  /*634b0*/  ISETP.GE.U32.AND.EX P1, PT, R59, R25, PT, P1 ;  /* 0x000000193b00720c */ /* 0x000fe40003f26110 */
[----:B------:R-:W-:Y:S01]  /*634c0*/  SEL R3, RZ, 0x1, P0 ;  /* 0x00000001ff037807 */ /* 0x000fe20000000000 */
[----:B------:R-:W-:-:S04]  /*634d0*/  IMAD.WIDE.U32.X R16, R33, R50, R16, P2 ;  /* 0x0000003221107225 */ /* 0x000fc800010e0410 */
[----:B------:R-:W-:Y:S01]  /*634e0*/  IMAD.WIDE.U32 R14, R47, R34, RZ ;  /* 0x000000222f0e7225 */ /* 0x000fe200078e00ff */
[-C--:B------:R-:W-:Y:S02]  /*634f0*/  IADD3 R3, P2, PT, R3, R16.reuse, RZ ;  /* 0x0000001003037210 */ /* 0x080fe40007f5e0ff */
[----:B------:R-:W-:Y:S01]  /*63500*/  SEL R14, RZ, 0x1, P1 ;  /* 0x00000001ff0e7807 */ /* 0x000fe20000800000 */
[----:B------:R-:W-:Y:S01]  /*63510*/  IMAD.WIDE.U32 R26, P3, R35, R47, R26 ;  /* 0x0000002f231a7225 */ /* 0x000fe2000786001a */
[----:B------:R-:W-:-:S03]  /*63520*/  ISETP.LT.U32.AND P0, PT, R3, R16, PT ;  /* 0x000000100300720c */ /* 0x000fc60003f01070 */
[----:B------:R-:W-:-:S04]  /*63530*/  IMAD.WIDE.U32 R52, R48, R28, RZ ;  /* 0x0000001c30347225 */ /* 0x000fc800078e00ff */
[----:B------:R-:W-:Y:S01]  /*63540*/  IMAD.X R19, RZ, RZ, RZ, P3 ;  /* 0x000000ffff137224 */ /* 0x000fe200018e06ff */
[----:B------:R-:W-:Y:S01]  /*63550*/  IADD3 RZ, P3, PT, R15, R26, RZ ;  /* 0x0000001a0fff7210 */ /* 0x000fe20007f7e0ff */
[----:B------:R-:W-:Y:S01]  /*63560*/  IMAD.X R21, RZ, RZ, R17, P2 ;  /* 0x000000ffff157224 */ /* 0x000fe200010e0611 */
[----:B------:R-:W-:Y:S01]  /*63570*/  IADD3 R26, P5, PT, R3, R14, RZ ;  /* 0x0000000e031a7210 */ /* 0x000fe20007fbe0ff */
[CC--:B------:R-:W-:Y:S02]  /*63580*/  IMAD R23, R29.reuse, R46.reuse, RZ ;  /* 0x0000002e1d177224 */ /* 0x0c0fe400078e02ff */
[----:B------:R-:W-:Y:S01]  /*63590*/  IMAD.MOV.U32 R56, RZ, RZ, R22 ;  /* 0x000000ffff387224 */ /* 0x000fe200078e0016 */
[----:B------:R-:W-:Y:S01]  /*635a0*/  ISETP.GE.U32.AND P1, PT, R26, R3, PT ;  /* 0x000000031a00720c */ /* 0x000fe20003f26070 */
[----:B------:R-:W-:-:S04]  /*635b0*/  IMAD.WIDE.U32 R52, P4, R29, R46, R52 ;  /* 0x0000002e1d347225 */ /* 0x000fc80007880034 */
[----:B------:R-:W-:-:S04]  /*635c0*/  IMAD.WIDE.U32 R24, R46, R28, RZ ;  /* 0x0000001c2e187225 */ /* 0x000fc800078e00ff */
[----:B------:R-:W-:Y:S02]  /*635d0*/  IMAD.MOV.U32 R18, RZ, RZ, R27 ;  /* 0x000000ffff127224 */ /* 0x000fe400078e001b */
[----:B------:R-:W-:Y:S02]  /*635e0*/  IMAD R3, R35, R47, RZ ;  /* 0x0000002f23037224 */ /* 0x000fe400078e02ff */
[----:B------:R-:W-:Y:S02]  /*635f0*/  IMAD.X R27, RZ, RZ, R21, P5 ;  /* 0x000000ffff1b7224 */ /* 0x000fe400028e0615 */
[----:B------:R-:W-:-:S03]  /*63600*/  IMAD.WIDE.U32 R14, R28, R46, R56 ;  /* 0x0000002e1c0e7225 */ /* 0x000fc600078e0038 */
[----:B------:R-:W-:Y:S01]  /*63610*/  ISETP.GE.U32.AND.EX P1, PT, R27, R21, PT, P1 ;  /* 0x000000151b00720c */ /* 0x000fe20003f26110 */
[----:B------:R-:W-:Y:S01]  /*63620*/  IMAD R23, R28, R48, R23 ;  /* 0x000000301c177224 */ /* 0x000fe200078e0217 */
[----:B------:R-:W-:Y:S01]  /*63630*/  ISETP.GE.U32.AND P5, PT, R14, R22, PT ;  /* 0x000000160e00720c */ /* 0x000fe20003fa6070 */
[----:B------:R-:W-:Y:S01]  /*63640*/  IMAD.X R55, RZ, RZ, RZ, P4 ;  /* 0x000000ffff377224 */ /* 0x000fe200020e06ff */
[----:B------:R-:W-:Y:S01]  /*63650*/  IADD3 RZ, P4, PT, R25, R52, RZ ;  /* 0x0000003419ff7210 */ /* 0x000fe20007f9e0ff */
[----:B------:R-:W-:Y:S01]  /*63660*/  IMAD.MOV.U32 R54, RZ, RZ, R53 ;  /* 0x000000ffff367224 */ /* 0x000fe200078e0035 */
[----:B------:R-:W-:Y:S01]  /*63670*/  ISETP.LT.U32.OR.EX P0, PT, R21, R17, !P1, P0 ;  /* 0x000000111500720c */ /* 0x000fe20004f01500 */
[C---:B------:R-:W-:Y:S02]  /*63680*/  IMAD R63, R34.reuse, R50, R3 ;  /* 0x00000032223f7224 */ /* 0x040fe400078e0203 */
[----:B------:R-:W-:Y:S01]  /*63690*/  IMAD.WIDE.U32 R24, R34, R47, R26 ;  /* 0x0000002f22187225 */ /* 0x000fe200078e001a */
[----:B------:R-:W-:-:S03]  /*636a0*/  SEL R21, RZ, 0x1, !P0 ;  /* 0x00000001ff157807 */ /* 0x000fc60004000000 */
[----:B------:R-:W-:Y:S01]  /*636b0*/  IMAD.IADD R3, R15, 0x1, R23 ;  /* 0x000000010f037824 */ /* 0x000fe200078e0217 */
[----:B------:R-:W-:Y:S01]  /*636c0*/  ISETP.GE.U32.AND P2, PT, R24, R26, PT ;  /* 0x0000001a1800720c */ /* 0x000fe20003f46070 */
[----:B------:R-:W-:-:S03]  /*636d0*/  IMAD.WIDE.U32.X R22, R29, R48, R54, P4 ;  /* 0x000000301d167225 */ /* 0x000fc600020e0436 */
[----:B------:R-:W-:Y:S01]  /*636e0*/  ISETP.GE.U32.AND.EX P1, PT, R3, R57, PT, P5 ;  /* 0x000000390300720c */ /* 0x000fe20003f26150 */
[----:B------:R-:W-:Y:S02]  /*636f0*/  IMAD.IADD R63, R25, 0x1, R63 ;  /* 0x00000001193f7824 */ /* 0x000fe400078e023f */
[----:B------:R-:W-:Y:S01]  /*63700*/  IMAD.WIDE.U32.X R16, R35, R50, R18, P3 ;  /* 0x0000003223107225 */ /* 0x000fe200018e0412 */
[----:B------:R-:W-:Y:S02]  /*63710*/  IADD3 R19, P3, PT, R20, R22, RZ ;  /* 0x0000001614137210 */ /* 0x000fe40007f7e0ff */
[----:B------:R-:W-:Y:S01]  /*63720*/  ISETP.GE.U32.AND.EX P0, PT, R63, R27, PT, P2 ;  /* 0x0000001b3f00720c */ /* 0x000fe20003f06120 */
[----:B------:R-:W-:Y:S01]  /*63730*/  IMAD.MOV.U32 R26, RZ, RZ, R24 ;  /* 0x000000ffff1a7224 */ /* 0x000fe200078e0018 */
[----:B------:R-:W-:Y:S01]  /*63740*/  SEL R22, RZ, 0x1, P1 ;  /* 0x00000001ff167807 */ /* 0x000fe20000800000 */
[----:B------:R-:W-:Y:S01]  /*63750*/  IMAD.MOV.U32 R60, RZ, RZ, RZ ;  /* 0x000000ffff3c7224 */ /* 0x000fe200078e00ff */
[----:B------:R-:W-:Y:S01]  /*63760*/  IADD3 R18, P1, PT, R21, R16, RZ ;  /* 0x0000001015127210 */ /* 0x000fe20007f3e0ff */
[----:B------:R-:W-:Y:S01]  /*63770*/  IMAD.X R21, R59, 0x1, R23, P3 ;  /* 0x000000013b157824 */ /* 0x000fe200018e0617 */
[----:B------:R-:W-:-:S02]  /*63780*/  SEL R61, RZ, 0x1, P0 ;  /* 0x00000001ff3d7807 */ /* 0x000fc40000000000 */
[C---:B------:R-:W-:Y:S01]  /*63790*/  IADD3 R22, P4, PT, R19.reuse, R22, RZ ;  /* 0x0000001613167210 */ /* 0x040fe20007f9e0ff */
[----:B------:R-:W-:Y:S01]  /*637a0*/  IMAD.X R25, RZ, RZ, R17, P1 ;  /* 0x000000ffff197224 */ /* 0x000fe200008e0611 */
[----:B------:R-:W-:Y:S02]  /*637b0*/  IADD3 R61, P3, PT, R18, R61, RZ ;  /* 0x0000003d123d7210 */ /* 0x000fe40007f7e0ff */
[----:B------:R-:W-:Y:S01]  /*637c0*/  ISETP.GE.U32.AND P2, PT, R19, R20, PT ;  /* 0x000000141300720c */ /* 0x000fe20003f46070 */
[----:B------:R-:W-:Y:S01]  /*637d0*/  IMAD.X R23, RZ, RZ, R21, P4 ;  /* 0x000000ffff177224 */ /* 0x000fe200020e0615 */
[----:B------:R-:W-:Y:S01]  /*637e0*/  ISETP.GE.U32.AND P0, PT, R22, R19, PT ;  /* 0x000000131600720c */ /* 0x000fe20003f06070 */
[----:B------:R-:W-:Y:S01]  /*637f0*/  IMAD.X R62, RZ, RZ, R25, P3 ;  /* 0x000000ffff3e7224 */ /* 0x000fe200018e0619 */
[----:B------:R-:W-:Y:S02]  /*63800*/  ISETP.GE.U32.AND.EX P3, PT, R21, R59, PT, P2 ;  /* 0x0000003b1500720c */ /* 0x000fe40003f66120 */
[----:B------:R-:W-:-:S02]  /*63810*/  ISETP.GE.U32.AND.EX P0, PT, R23, R21, PT, P0 ;  /* 0x000000151700720c */ /* 0x000fc40003f06100 */
[----:B------:R-:W-:Y:S02]  /*63820*/  ISETP.GE.U32.AND P1, PT, R61, R18, PT ;  /* 0x000000123d00720c */ /* 0x000fe40003f26070 */
[----:B------:R-:W-:Y:S02]  /*63830*/  ISETP.LT.U32.AND P2, PT, R18, R16, PT ;  /* 0x000000101200720c */ /* 0x000fe40003f41070 */
[----:B------:R-:W-:-:S04]  /*63840*/  ISETP.GE.U32.AND.EX P1, PT, R62, R25, PT, P1 ;  /* 0x000000193e00720c */ /* 0x000fc80003f26110 */
[----:B------:R-:W-:-:S04]  /*63850*/  ISETP.LT.U32.OR.EX P1, PT, R25, R17, !P1, P2 ;  /* 0x000000111900720c */ /* 0x000fc80004f21520 */
        /* <DEDUP_REMOVED lines=17> */
.L_x_445:
[----:B------:R-:W-:Y:S05]  /*63970*/  BSYNC.RECONVERGENT B4 ;  /* 0x0000000000047941 */ /* 0x000fea0003800200 */
.L_x_444:
[----:B------:R-:W-:Y:S01]  /*63980*/  IMAD.WIDE.U32 R16, R48, R30, RZ ;  /* 0x0000001e30107225 */ /* 0x000fe200078e00ff */
[----:B------:R-:W-:Y:S03]  /*63990*/  BSSY.RECONVERGENT B4, `(.L_x_446) ;  /* 0x0000075000047945 */ /* 0x000fe60003800200 */
[CC--:B------:R-:W-:Y:S02]  /*639a0*/  IMAD R21, R31.reuse, R46.reuse, RZ ;  /* 0x0000002e1f157224 */ /* 0x0c0fe400078e02ff */
[----:B------:R-:W-:-:S04]  /*639b0*/  IMAD.WIDE.U32 R18, P1, R31, R46, R16 ;  /* 0x0000002e1f127225 */ /* 0x000fc80007820010 */
        /* <DEDUP_REMOVED lines=15> */
[----:B------:R-:W-:-:S03]  /*63ab0*/  IADD3 R24, P1, PT, R19, R24, RZ ;  /* 0x0000001813187210 */ /* 0x000fc60007f3e0ff */
[----:B------:R-:W-:Y:S01]  /*63ac0*/  IMAD.X R59, R63, 0x1, R17, P0 ;  /* 0x000000013f3b7824 */ /* 0x000fe200000e0611 */
[----:B------:R-:W-:Y:S01]  /*63ad0*/  ISETP.GE.U32.AND P6, PT, R24, R19, PT ;  /* 0x000000131800720c */ /* 0x000fe20003fc6070 */
[----:B------:R-:W-:Y:S01]  /*63ae0*/  IMAD.WIDE.U32 R16, R46, R32, RZ ;  /* 0x000000202e107225 */ /* 0x000fe200078e00ff */
[----:B------:R-:W-:-:S03]  /*63af0*/  ISETP.GE.U32.AND P0, PT, R19, R26, PT ;  /* 0x0000001a1300720c */ /* 0x000fc60003f06070 */
[----:B------:R-:W-:Y:S02]  /*63b00*/  IMAD.X R25, RZ, RZ, R59, P1 ;  /* 0x000000ffff197224 */ /* 0x000fe400008e063b */
[----:B------:R-:W-:-:S03]  /*63b10*/  IMAD.WIDE.U32 R18, R48, R32, RZ ;  /* 0x0000002030127225 */ /* 0x000fc600078e00ff */
[----:B------:R-:W-:Y:S01]  /*63b20*/  ISETP.GE.U32.AND.EX P6, PT, R25, R59, PT, P6 ;  /* 0x0000003b1900720c */ /* 0x000fe20003fc6160 */
[----:B------:R-:W-:-:S03]  /*63b30*/  IMAD.WIDE.U32 R52, R45, R28, RZ ;  /* 0x0000001c2d347225 */ /* 0x000fc600078e00ff */
[----:B------:R-:W-:Y:S01]  /*63b40*/  ISETP.GE.U32.AND.EX P0, PT, R59, R63, P6, P0 ;  /* 0x0000003f3b00720c */ /* 0x000fe20003706100 */
[CC--:B------:R-:W-:Y:S02]  /*63b50*/  IMAD R59, R33.reuse, R46.reuse, RZ ;  /* 0x0000002e213b7224 */ /* 0x0c0fe400078e02ff */
[----:B------:R-:W-:-:S04]  /*63b60*/  IMAD.WIDE.U32 R18, P1, R33, R46, R18 ;  /* 0x0000002e21127225 */ /* 0x000fc80007820012 */
[----:B------:R-:W-:Y:S01]  /*63b70*/  IMAD.WIDE.U32 R26, P2, R35, R46, R22 ;  /* 0x0000002e231a7225 */ /* 0x000fe20007840016 */
[----:B------:R-:W-:-:S03]  /*63b80*/  IADD3 RZ, P4, PT, R17, R18, RZ ;  /* 0x0000001211ff7210 */ /* 0x000fc60007f9e0ff */
[----:B------:R-:W-:Y:S01]  /*63b90*/  IMAD.WIDE.U32 R54, P3, R29, R45, R54 ;  /* 0x0000002d1d367225 */ /* 0x000fe20007860036 */
[----:B------:R-:W-:-:S03]  /*63ba0*/  IADD3 RZ, P5, PT, R21, R26, RZ ;  /* 0x0000001a15ff7210 */ /* 0x000fc60007fbe0ff */
[----:B------:R-:W-:Y:S01]  /*63bb0*/  IMAD.WIDE.U32 R22, R32, R46, R24 ;  /* 0x0000002e20167225 */ /* 0x000fe200078e0018 */
[----:B------:R-:W-:-:S03]  /*63bc0*/  IADD3 RZ, P6, PT, R53, R54, RZ ;  /* 0x0000003635ff7210 */ /* 0x000fc60007fde0ff */
[----:B------:R-:W-:Y:S02]  /*63bd0*/  IMAD R59, R32, R48, R59 ;  /* 0x00000030203b7224 */ /* 0x000fe400078e023b */
[----:B------:R-:W-:Y:S02]  /*63be0*/  IMAD.X R21, RZ, RZ, RZ, P1 ;  /* 0x000000ffff157224 */ /* 0x000fe400008e06ff */
[----:B------:R-:W-:Y:S01]  /*63bf0*/  IMAD.X R53, RZ, RZ, RZ, P2 ;  /* 0x000000ffff357224 */ /* 0x000fe200010e06ff */
[----:B------:R-:W-:Y:S01]  /*63c00*/  ISETP.GE.U32.AND P2, PT, R22, R24, PT ;  /* 0x000000181600720c */ /* 0x000fe20003f46070 */
[----:B------:R-:W-:Y:S02]  /*63c10*/  IMAD.MOV.U32 R20, RZ, RZ, R19 ;  /* 0x000000ffff147224 */ /* 0x000fe400078e0013 */
[----:B------:R-:W-:Y:S02]  /*63c20*/  IMAD.IADD R59, R23, 0x1, R59 ;  /* 0x00000001173b7824 */ /* 0x000fe400078e023b */
[----:B------:R-:W-:-:S02]  /*63c30*/  IMAD R23, R29, R45, RZ ;  /* 0x0000002d1d177224 */ /* 0x000fc400078e02ff */
[----:B------:R-:W-:Y:S01]  /*63c40*/  IMAD.WIDE.U32.X R18, R33, R48, R20, P4 ;  /* 0x0000003021127225 */ /* 0x000fe200020e0414 */
[----:B------:R-:W-:Y:S02]  /*63c50*/  @!P0 IADD3 R61, P4, PT, R61, 0x1, RZ ;  /* 0x000000013d3d8810 */ /* 0x000fe40007f9e0ff */
[----:B------:R-:W-:Y:S01]  /*63c60*/  ISETP.GE.U32.AND.EX P2, PT, R59, R25, PT, P2 ;  /* 0x000000193b00720c */ /* 0x000fe20003f46120 */
[----:B------:R-:W-:Y:S02]  /*63c70*/  IMAD R25, R28, R51, R23 ;  /* 0x000000331c197224 */ /* 0x000fe400078e0217 */
[----:B------:R-:W-:Y:S01]  /*63c80*/  IMAD.X R21, RZ, RZ, RZ, P3 ;  /* 0x000000ffff157224 */ /* 0x000fe200018e06ff */
[C---:B------:R-:W-:Y:S01]  /*63c90*/  IADD3 R23, P3, PT, R61.reuse, R18, RZ ;  /* 0x000000123d177210 */ /* 0x040fe20007f7e0ff */
[----:B------:R-:W-:Y:S01]  /*63ca0*/  @!P0 IMAD.X R62, RZ, RZ, R62, P4 ;  /* 0x000000ffff3e8224 */ /* 0x000fe200020e063e */
[----:B------:R-:W-:Y:S01]  /*63cb0*/  SEL R26, RZ, 0x1, P2 ;  /* 0x00000001ff1a7807 */ /* 0x000fe20001000000 */
[----:B------:R-:W-:Y:S01]  /*63cc0*/  IMAD.MOV.U32 R52, RZ, RZ, R27 ;  /* 0x000000ffff347224 */ /* 0x000fe200078e001b */
[----:B------:R-:W-:Y:S01]  /*63cd0*/  @!P0 ISETP.NE.U32.AND P2, PT, R61, RZ, PT ;  /* 0x000000ff3d00820c */ /* 0x000fe20003f45070 */
[----:B------:R-:W-:Y:S01]  /*63ce0*/  IMAD.X R19, R62, 0x1, R19, P3 ;  /* 0x000000013e137824 */ /* 0x000fe200018e0613 */
[C---:B------:R-:W-:Y:S01]  /*63cf0*/  IADD3 R26, P4, PT, R23.reuse, R26, RZ ;  /* 0x0000001a171a7210 */ /* 0x040fe20007f9e0ff */
[----:B------:R-:W-:Y:S01]  /*63d00*/  IMAD.WIDE.U32 R16, R28, R45, R56 ;  /* 0x0000002d1c107225 */ /* 0x000fe200078e0038 */
[----:B------:R-:W-:-:S02]  /*63d10*/  ISETP.LT.U32.AND P3, PT, R23, R61, PT ;  /* 0x0000003d1700720c */ /* 0x000fc40003f61070 */
[----:B------:R-:W-:Y:S01]  /*63d20*/  @!P0 ISETP.NE.AND.EX P2, PT, R62, RZ, PT, P2 ;  /* 0x000000ff3e00820c */ /* 0x000fe20003f45320 */
[----:B------:R-:W-:Y:S01]  /*63d30*/  IMAD.X R27, RZ, RZ, R19, P4 ;  /* 0x000000ffff1b7224 */ /* 0x000fe200020e0613 */
[----:B------:R-:W-:Y:S01]  /*63d40*/  ISETP.GE.U32.AND P4, PT, R26, R23, PT ;  /* 0x000000171a00720c */ /* 0x000fe20003f86070 */
[----:B------:R-:W-:Y:S01]  /*63d50*/  IMAD.MOV.U32 R20, RZ, RZ, R55 ;  /* 0x000000ffff147224 */ /* 0x000fe200078e0037 */
[----:B------:R-:W-:Y:S01]  /*63d60*/  ISETP.GE.U32.AND P1, PT, R16, R56, PT ;  /* 0x000000381000720c */ /* 0x000fe20003f26070 */
[----:B------:R-:W-:Y:S01]  /*63d70*/  IMAD R23, R35, R46, RZ ;  /* 0x0000002e23177224 */ /* 0x000fe200078e02ff */
[----:B------:R-:W-:Y:S01]  /*63d80*/  ISETP.GE.U32.AND.EX P4, PT, R27, R19, PT, P4 ;  /* 0x000000131b00720c */ /* 0x000fe20003f86140 */
[----:B------:R-:W-:Y:S02]  /*63d90*/  IMAD.IADD R18, R17, 0x1, R25 ;  /* 0x0000000111127824 */ /* 0x000fe400078e0219 */
[----:B------:R-:W-:Y:S01]  /*63da0*/  IMAD.WIDE.U32.X R54, R29, R51, R20, P6 ;  /* 0x000000331d367225 */ /* 0x000fe200030e0414 */
[----:B------:R-:W-:-:S02]  /*63db0*/  @!P0 SEL R20, RZ, 0x1, P2 ;  /* 0x00000001ff148807 */ /* 0x000fc40001000000 */
[----:B------:R-:W-:Y:S01]  /*63dc0*/  ISETP.LT.U32.OR.EX P2, PT, R19, R62, !P4, P3 ;  /* 0x0000003e1300720c */ /* 0x000fe20006741530 */
[----:B------:R-:W-:Y:S01]  /*63dd0*/  IMAD.WIDE.U32 R24, R34, R46, R26 ;  /* 0x0000002e22187225 */ /* 0x000fe200078e001a */
[----:B------:R-:W-:Y:S02]  /*63de0*/  IADD3 R19, P4, PT, R22, R54, RZ ;  /* 0x0000003616137210 */ /* 0x000fe40007f9e0ff */
[----:B------:R-:W-:Y:S01]  /*63df0*/  ISETP.GE.U32.AND.EX P1, PT, R18, R57, PT, P1 ;  /* 0x000000391200720c */ /* 0x000fe20003f26110 */
[----:B------:R-:W-:Y:S01]  /*63e00*/  IMAD R69, R34, R48, R23 ;  /* 0x0000003022457224 */ /* 0x000fe200078e0217 */
[----:B------:R-:W-:Y:S01]  /*63e10*/  @!P0 IADD3 R58, P6, PT, R20, R58, RZ ;  /* 0x0000003a143a8210 */ /* 0x000fe20007fde0ff */
[----:B------:R-:W-:Y:S01]  /*63e20*/  IMAD.WIDE.U32.X R20, R35, R48, R52, P5 ;  /* 0x0000003023147225 */ /* 0x000fe200028e0434 */
[----:B------:R-:W-:Y:S02]  /*63e30*/  ISETP.GE.U32.AND P3, PT, R24, R26, PT ;  /* 0x0000001a1800720c */ /* 0x000fe40003f66070 */
[----:B------:R-:W-:Y:S01]  /*63e40*/  SEL R23, RZ, 0x1, !P2 ;  /* 0x00000001ff177807 */ /* 0x000fe20005000000 */
[----:B------:R-:W-:Y:S01]  /*63e50*/  IMAD.IADD R69, R25, 0x1, R69 ;  /* 0x0000000119457824 */ /* 0x000fe200078e0245 */
[----:B------:R-:W-:Y:S01]  /*63e60*/  ISETP.GE.U32.AND P2, PT, R19, R22, PT ;  /* 0x000000161300720c */ /* 0x000fe20003f46070 */
[----:B------:R-:W-:Y:S01]  /*63e70*/  @!P0 IMAD.X R60, RZ, RZ, R60, P6 ;  /* 0x000000ffff3c8224 */ /* 0x000fe200030e063c */
[----:B------:R-:W-:Y:S01]  /*63e80*/  IADD3 R22, P5, PT, R58, R23, RZ ;  /* 0x000000173a167210 */ /* 0x000fe20007fbe0ff */
[----:B------:R-:W-:Y:S01]  /*63e90*/  IMAD.X R55, R59, 0x1, R55, P4 ;  /* 0x000000013b377824 */ /* 0x000fe200020e0637 */
[----:B------:R-:W-:Y:S01]  /*63ea0*/  ISETP.GE.U32.AND.EX P3, PT, R69, R27, PT, P3 ;  /* 0x0000001b4500720c */ /* 0x000fe20003f66130 */
[----:B------:R-:W-:Y:S01]  /*63eb0*/  IMAD.MOV.U32 R53, RZ, RZ, R24 ;  /* 0x000000ffff357224 */ /* 0x000fe200078e0018 */
[----:B------:R-:W-:Y:S01]  /*63ec0*/  SEL R26, RZ, 0x1, P1 ;  /* 0x00000001ff1a7807 */ /* 0x000fe20000800000 */
[----:B------:R-:W-:Y:S01]  /*63ed0*/  IMAD.X R25, RZ, RZ, R60, P5 ;  /* 0x000000ffff197224 */ /* 0x000fe200028e063c */
[----:B------:R-:W-:Y:S01]  /*63ee0*/  IADD3 R23, P0, PT, R22, R20, RZ ;  /* 0x0000001416177210 */ /* 0x000fe20007f1e0ff */
[----:B------:R-:W-:Y:S01]  /*63ef0*/  IMAD.MOV.U32 R62, RZ, RZ, RZ ;  /* 0x000000ffff3e7224 */ /* 0x000fe200078e00ff */
[----:B------:R-:W-:-:S02]  /*63f00*/  SEL R64, RZ, 0x1, P3 ;  /* 0x00000001ff407807 */ /* 0x000fc40001800000 */
[----:B------:R-:W-:Y:S01]  /*63f10*/  IADD3 R26, P1, PT, R19, R26, RZ ;  /* 0x0000001a131a7210 */ /* 0x000fe20007f3e0ff */
[----:B------:R-:W-:Y:S01]  /*63f20*/  IMAD.X R20, R25, 0x1, R21, P0 ;  /* 0x0000000119147824 */ /* 0x000fe200000e0615 */
[----:B------:R-:W-:Y:S02]  /*63f30*/  IADD3 R64, P3, PT, R23, R64, RZ ;  /* 0x0000004017407210 */ /* 0x000fe40007f7e0ff */
[----:B------:R-:W-:Y:S01]  /*63f40*/  ISETP.GE.U32.AND P0, PT, R26, R19, PT ;  /* 0x000000131a00720c */ /* 0x000fe20003f06070 */
[----:B------:R-:W-:Y:S01]  /*63f50*/  IMAD.X R27, RZ, RZ, R55, P1 ;  /* 0x000000ffff1b7224 */ /* 0x000fe200008e0637 */
[----:B------:R-:W-:Y:S01]  /*63f60*/  ISETP.GE.U32.AND P1, PT, R64, R23, PT ;  /* 0x000000174000720c */ /* 0x000fe20003f26070 */
[----:B------:R-:W-:Y:S01]  /*63f70*/  IMAD.X R65, RZ, RZ, R20, P3 ;  /* 0x000000ffff417224 */ /* 0x000fe200018e0614 */
[----:B------:R-:W-:Y:S02]  /*63f80*/  ISETP.GE.U32.AND.EX P3, PT, R55, R59, PT, P2 ;  /* 0x0000003b3700720c */ /* 0x000fe40003f66120 */
[----:B------:R-:W-:-:S02]  /*63f90*/  ISETP.GE.U32.AND.EX P0, PT, R27, R55, PT, P0 ;  /* 0x000000371b00720c */ /* 0x000fc40003f06100 */
        /* <DEDUP_REMOVED lines=20> */
.L_x_447:
[----:B------:R-:W-:Y:S05]  /*640e0*/  BSYNC.RECONVERGENT B4 ;  /* 0x0000000000047941 */ /* 0x000fea0003800200 */
.L_x_446:
        /* <DEDUP_REMOVED lines=28> */
[----:B------:R-:W-:Y:S01]  /*642b0*/  IMAD.WIDE.U32 R56, R44, R28, RZ ;  /* 0x0000001c2c387225 */ /* 0x000fe200078e00ff */
[----:B------:R-:W-:-:S03]  /*642c0*/  ISETP.GE.U32.AND.EX P0, PT, R63, R69, P6, P0 ;  /* 0x000000453f00720c */ /* 0x000fc60003706100 */
[----:B------:R-:W-:-:S04]  /*642d0*/  IMAD.WIDE.U32 R22, P1, R33, R45, R22 ;  /* 0x0000002d21167225 */ /* 0x000fc80007820016 */
[----:B------:R-:W-:Y:S01]  /*642e0*/  IMAD.WIDE.U32 R54, P2, R35, R45, R26 ;  /* 0x0000002d23367225 */ /* 0x000fe2000784001a */
[----:B------:R-:W-:-:S03]  /*642f0*/  IADD3 RZ, P4, PT, R21, R22, RZ ;  /* 0x0000001615ff7210 */ /* 0x000fc60007f9e0ff */
[----:B------:R-:W-:Y:S01]  /*64300*/  IMAD.WIDE.U32 R58, P3, R29, R44, R58 ;  /* 0x0000002c1d3a7225 */ /* 0x000fe2000786003a */
[----:B------:R-:W-:-:S03]  /*64310*/  IADD3 RZ, P5, PT, R25, R54, RZ ;  /* 0x0000003619ff7210 */ /* 0x000fc60007fbe0ff */
[----:B------:R-:W-:Y:S01]  /*64320*/  IMAD.WIDE.U32 R26, R32, R45, R52 ;  /* 0x0000002d201a7225 */ /* 0x000fe200078e0034 */
[----:B------:R-:W-:-:S03]  /*64330*/  IADD3 RZ, P6, PT, R57, R58, RZ ;  /* 0x0000003a39ff7210 */ /* 0x000fc60007fde0ff */
[-C--:B------:R-:W-:Y:S02]  /*64340*/  IMAD R19, R32, R51.reuse, R19 ;  /* 0x0000003320137224 */ /* 0x080fe400078e0213 */
[----:B------:R-:W-:Y:S02]  /*64350*/  IMAD.X R25, RZ, RZ, RZ, P1 ;  /* 0x000000ffff197224 */ /* 0x000fe400008e06ff */
[----:B------:R-:W-:Y:S01]  /*64360*/  IMAD.X R57, RZ, RZ, RZ, P2 ;  /* 0x000000ffff397224 */ /* 0x000fe200010e06ff */
[----:B------:R-:W-:Y:S01]  /*64370*/  ISETP.GE.U32.AND P2, PT, R26, R52, PT ;  /* 0x000000341a00720c */ /* 0x000fe20003f46070 */
[----:B------:R-:W-:Y:S02]  /*64380*/  IMAD.MOV.U32 R24, RZ, RZ, R23 ;  /* 0x000000ffff187224 */ /* 0x000fe400078e0017 */
[----:B------:R-:W-:Y:S02]  /*64390*/  IMAD.IADD R63, R27, 0x1, R19 ;  /* 0x000000011b3f7824 */ /* 0x000fe400078e0213 */
[----:B------:R-:W-:Y:S01]  /*643a0*/  IMAD.WIDE.U32.X R22, R33, R51, R24, P4 ;  /* 0x0000003321167225 */ /* 0x000fe200020e0418 */
[----:B------:R-:W-:-:S02]  /*643b0*/  @!P0 IADD3 R64, P4, PT, R64, 0x1, RZ ;  /* 0x0000000140408810 */ /* 0x000fc40007f9e0ff */
[----:B------:R-:W-:Y:S01]  /*643c0*/  ISETP.GE.U32.AND.EX P2, PT, R63, R53, PT, P2 ;  /* 0x000000353f00720c */ /* 0x000fe20003f46120 */
[----:B------:R-:W-:Y:S02]  /*643d0*/  IMAD.MOV.U32 R56, RZ, RZ, R55 ;  /* 0x000000ffff387224 */ /* 0x000fe400078e0037 */
[----:B------:R-:W-:Y:S01]  /*643e0*/  IMAD.X R55, RZ, RZ, RZ, P3 ;  /* 0x000000ffff377224 */ /* 0x000fe200018e06ff */
[C---:B------:R-:W-:Y:S01]  /*643f0*/  IADD3 R25, P3, PT, R64.reuse, R22, RZ ;  /* 0x0000001640197210 */ /* 0x040fe20007f7e0ff */
[----:B------:R-:W-:Y:S01]  /*64400*/  @!P0 IMAD.X R65, RZ, RZ, R65, P4 ;  /* 0x000000ffff418224 */ /* 0x000fe200020e0641 */
[----:B------:R-:W-:Y:S01]  /*64410*/  SEL R52, RZ, 0x1, P2 ;  /* 0x00000001ff347807 */ /* 0x000fe20001000000 */
[----:B------:R-:W-:Y:S01]  /*64420*/  IMAD R19, R29, R44, RZ ;  /* 0x0000002c1d137224 */ /* 0x000fe200078e02ff */
[----:B------:R-:W-:Y:S01]  /*64430*/  @!P0 ISETP.NE.U32.AND P2, PT, R64, RZ, PT ;  /* 0x000000ff4000820c */ /* 0x000fe20003f45070 */
[----:B------:R-:W-:Y:S01]  /*64440*/  IMAD.X R23, R65, 0x1, R23, P3 ;  /* 0x0000000141177824 */ /* 0x000fe200018e0617 */
[----:B------:R-:W-:Y:S01]  /*64450*/  IADD3 R52, P4, PT, R25, R52, RZ ;  /* 0x0000003419347210 */ /* 0x000fe20007f9e0ff */
[----:B------:R-:W-:Y:S01]  /*64460*/  IMAD.MOV.U32 R54, RZ, RZ, R59 ;  /* 0x000000ffff367224 */ /* 0x000fe200078e003b */
[----:B------:R-:W-:Y:S01]  /*64470*/  @!P0 ISETP.NE.AND.EX P2, PT, R65, RZ, PT, P2 ;  /* 0x000000ff4100820c */ /* 0x000fe20003f45320 */
[----:B------:R-:W-:Y:S01]  /*64480*/  IMAD.WIDE.U32 R20, R28, R44, R60 ;  /* 0x0000002c1c147225 */ /* 0x000fe200078e003c */
[----:B------:R-:W-:-:S02]  /*64490*/  ISETP.LT.U32.AND P3, PT, R25, R64, PT ;  /* 0x000000401900720c */ /* 0x000fc40003f61070 */
[----:B------:R-:W-:Y:S01]  /*644a0*/  @!P0 SEL R22, RZ, 0x1, P2 ;  /* 0x00000001ff168807 */ /* 0x000fe20001000000 */
[----:B------:R-:W-:Y:S01]  /*644b0*/  IMAD.X R53, RZ, RZ, R23, P4 ;  /* 0x000000ffff357224 */ /* 0x000fe200020e0617 */
[----:B------:R-:W-:Y:S01]  /*644c0*/  ISETP.GE.U32.AND P4, PT, R52, R25, PT ;  /* 0x000000193400720c */ /* 0x000fe20003f86070 */
[----:B------:R-:W-:Y:S01]  /*644d0*/  IMAD R19, R28, R49, R19 ;  /* 0x000000311c137224 */ /* 0x000fe200078e0213 */
[----:B------:R-:W-:Y:S01]  /*644e0*/  ISETP.GE.U32.AND P1, PT, R20, R60, PT ;  /* 0x0000003c1400720c */ /* 0x000fe20003f26070 */
[----:B------:R-:W-:Y:S01]  /*644f0*/  IMAD R27, R35, R45, RZ ;  /* 0x0000002d231b7224 */ /* 0x000fe200078e02ff */
[----:B------:R-:W-:Y:S01]  /*64500*/  ISETP.GE.U32.AND.EX P4, PT, R53, R23, PT, P4 ;  /* 0x000000173500720c */ /* 0x000fe20003f86140 */
[----:B------:R-:W-:Y:S01]  /*64510*/  IMAD.WIDE.U32.X R54, R29, R49, R54, P6 ;  /* 0x000000311d367225 */ /* 0x000fe200030e0436 */
[----:B------:R-:W-:Y:S02]  /*64520*/  @!P0 IADD3 R67, P6, PT, R22, R67, RZ ;  /* 0x0000004316438210 */ /* 0x000fe40007fde0ff */
[----:B------:R-:W-:Y:S01]  /*64530*/  ISETP.LT.U32.OR.EX P2, PT, R23, R65, !P4, P3 ;  /* 0x000000411700720c */ /* 0x000fe20006741530 */
[----:B------:R-:W-:-:S04]  /*64540*/  IMAD.WIDE.U32 R24, R34, R45, R52 ;  /* 0x0000002d22187225 */ /* 0x000fc800078e0034 */
[----:B------:R-:W-:Y:S01]  /*64550*/  IMAD.IADD R19, R21, 0x1, R19 ;  /* 0x0000000115137824 */ /* 0x000fe200078e0213 */
[----:B------:R-:W-:Y:S01]  /*64560*/  ISETP.GE.U32.AND P3, PT, R24, R52, PT ;  /* 0x000000341800720c */ /* 0x000fe20003f66070 */
[-C--:B------:R-:W-:Y:S01]  /*64570*/  IMAD R65, R34, R51.reuse, R27 ;  /* 0x0000003322417224 */ /* 0x080fe200078e021b */
[----:B------:R-:W-:Y:S01]  /*64580*/  IADD3 R27, P4, PT, R26, R54, RZ ;  /* 0x000000361a1b7210 */ /* 0x000fe20007f9e0ff */
[----:B------:R-:W-:Y:S01]  /*64590*/  IMAD.WIDE.U32.X R22, R35, R51, R56, P5 ;  /* 0x0000003323167225 */ /* 0x000fe200028e0438 */
[----:B------:R-:W-:Y:S02]  /*645a0*/  ISETP.GE.U32.AND.EX P1, PT, R19, R61, PT, P1 ;  /* 0x0000003d1300720c */ /* 0x000fe40003f26110 */
        /* <DEDUP_REMOVED lines=41> */
.L_x_449:
[----:B------:R-:W-:Y:S05]  /*64840*/  BSYNC.RECONVERGENT B4 ;  /* 0x0000000000047941 */ /* 0x000fea0003800200 */
.L_x_448:
[----:B------:R-:W-:Y:S01]  /*64850*/  IMAD.WIDE.U32 R24, R49, R30, RZ ;  /* 0x0000001e31187225 */ /* 0x000fe200078e00ff */
[----:B------:R-:W-:Y:S03]  /*64860*/  BSSY.RECONVERGENT B4, `(.L_x_450) ;  /* 0x000012d000047945 */ /* 0x000fe60003800200 */
[CC--:B------:R-:W-:Y:S02]  /*64870*/  IMAD R15, R31.reuse, R44.reuse, RZ ;  /* 0x0000002c1f0f7224 */ /* 0x0c0fe400078e02ff */
[----:B------:R-:W-:-:S04]  /*64880*/  IMAD.WIDE.U32 R26, P0, R31, R44, R24 ;  /* 0x0000002c1f1a7225 */ /* 0x000fc80007800018 */
[----:B------:R-:W-:-:S04]  /*64890*/  IMAD.WIDE.U32 R24, R44, R30, RZ ;  /* 0x0000001e2c187225 */ /* 0x000fc800078e00ff */
[----:B------:R-:W-:Y:S01]  /*648a0*/  IMAD R29, R29, R47, RZ ;  /* 0x0000002f1d1d7224 */ /* 0x000fe200078e02ff */
[----:B------:R-:W-:Y:S01]  /*648b0*/  IADD3 RZ, P1, PT, R25, R26, RZ ;  /* 0x0000001a19ff7210 */ /* 0x000fe20007f3e0ff */
[----:B------:R-:W-:-:S04]  /*648c0*/  IMAD.WIDE.U32 R22, R30, R44, R56 ;  /* 0x0000002c1e167225 */ /* 0x000fc800078e0038 */
[----:B------:R-:W-:Y:S02]  /*648d0*/  IMAD R21, R30, R49, R15 ;  /* 0x000000311e157224 */ /* 0x000fe400078e020f */
[C---:B------:R-:W-:Y:S02]  /*648e0*/  IMAD R17, R28.reuse, R50, R29 ;  /* 0x000000321c117224 */ /* 0x040fe400078e021d */
[----:B------:R-:W-:-:S04]  /*648f0*/  IMAD.WIDE.U32 R58, R28, R47, RZ ;  /* 0x0000002f1c3a7225 */ /* 0x000fc800078e00ff */
[----:B------:R-:W-:Y:S01]  /*64900*/  IMAD.X R29, RZ, RZ, RZ, P0 ;  /* 0x000000ffff1d7224 */ /* 0x000fe200000e06ff */
[----:B------:R-:W-:Y:S01]  /*64910*/  ISETP.GE.U32.AND P0, PT, R22, R56, PT ;  /* 0x000000381600720c */ /* 0x000fe20003f06070 */
[----:B------:R-:W-:Y:S02]  /*64920*/  IMAD.MOV.U32 R28, RZ, RZ, R27 ;  /* 0x000000ffff1c7224 */ /* 0x000fe400078e001b */
[----:B------:R-:W-:Y:S02]  /*64930*/  IMAD.IADD R21, R23, 0x1, R21 ;  /* 0x0000000117157824 */ /* 0x000fe400078e0215 */
[----:B------:R-:W-:Y:S01]  /*64940*/  IMAD.IADD R15, R59, 0x1, R17 ;  /* 0x000000013b0f7824 */ /* 0x000fe200078e0211 */
[----:B------:R-:W-:Y:S01]  /*64950*/  LOP3.LUT R59, RZ, R58, RZ, 0x33, !PT ;  /* 0x0000003aff3b7212 */ /* 0x000fe200078e33ff */
[----:B------:R-:W-:Y:S01]  /*64960*/  IMAD.WIDE.U32.X R26, R31, R49, R28, P1 ;  /* 0x000000311f1a7225 */ /* 0x000fe200008e041c */
[----:B------:R-:W-:-:S03]  /*64970*/  ISETP.GE.U32.AND.EX P0, PT, R21, R57, PT, P0 ;  /* 0x000000391500720c */ /* 0x000fc60003f06100 */
[----:B------:R-:W-:Y:S01]  /*64980*/  IMAD R23, R15, R12, RZ ;  /* 0x0000000c0f177224 */ /* 0x000fe200078e02ff */
[----:B------:R-:W-:Y:S01]  /*64990*/  IADD3 R17, P1, PT, R64, R26, RZ ;  /* 0x0000001a40117210 */ /* 0x000fe20007f3e0ff */
[C---:B------:R-:W-:Y:S01]  /*649a0*/  IMAD.WIDE.U32 R24, R58.reuse, R12, RZ ;  /* 0x0000000c3a187225 */ /* 0x040fe200078e00ff */
[----:B------:R-:W-:Y:S02]  /*649b0*/  SEL R56, RZ, 0x1, P0 ;  /* 0x00000001ff387807 */ /* 0x000fe40000000000 */
[----:B------:R-:W-:Y:S01]  /*649c0*/  LOP3.LUT R15, RZ, R15, RZ, 0x33, !PT ;  /* 0x0000000fff0f7212 */ /* 0x000fe200078e33ff */
[----:B------:R-:W-:Y:S01]  /*649d0*/  IMAD R69, R58, R13, R23 ;  /* 0x0000000d3a457224 */ /* 0x000fe200078e0217 */
[----:B------:R-:W-:Y:S01]  /*649e0*/  IADD3 R56, P0, PT, R17, R56, RZ ;  /* 0x0000003811387210 */ /* 0x000fe20007f1e0ff */
[----:B------:R-:W-:-:S03]  /*649f0*/  IMAD.WIDE.U32 R28, R49, R32, RZ ;  /* 0x00000020311c7225 */ /* 0x000fc600078e00ff */
[----:B------:R-:W-:Y:S01]  /*64a00*/  ISETP.GE.U32.AND P6, PT, R56, R17, PT ;  /* 0x000000113800720c */ /* 0x000fe20003fc6070 */
[----:B------:R-:W-:Y:S02]  /*64a10*/  IMAD.X R23, R65, 0x1, R27, P1 ;  /* 0x0000000141177824 */ /* 0x000fe400008e061b */
[----:B------:R-:W-:Y:S02]  /*64a20*/  IMAD.IADD R69, R25, 0x1, R69 ;  /* 0x0000000119457824 */ /* 0x000fe400078e0245 */
[----:B------:R-:W-:-:S04]  /*64a30*/  IMAD.WIDE.U32 R26, R44, R32, RZ ;  /* 0x000000202c1a7225 */ /* 0x000fc800078e00ff */
[----:B------:R-:W-:-:S04]  /*64a40*/  IMAD.WIDE.U32 R28, P3, R33, R44, R28 ;  /* 0x0000002c211c7225 */ /* 0x000fc8000786001c */
[----:B------:R-:W-:Y:S01]  /*64a50*/  IMAD.X R57, RZ, RZ, R23, P0 ;  /* 0x000000ffff397224 */ /* 0x000fe200000e0617 */
[----:B------:R-:W-:Y:S01]  /*64a60*/  IADD3 RZ, P2, PT, R27, R28, RZ ;  /* 0x0000001c1bff7210 */ /* 0x000fe20007f5e0ff */
[----:B------:R-:W-:Y:S01]  /*64a70*/  IMAD.WIDE.U32 R60, R69, R10, RZ ;  /* 0x0000000a453c7225 */ /* 0x000fe200078e00ff */
[----:B------:R-:W-:Y:S02]  /*64a80*/  ISETP.GE.U32.AND P0, PT, R17, R64, PT ;  /* 0x000000401100720c */ /* 0x000fe40003f06070 */
[----:B------:R-:W-:Y:S01]  /*64a90*/  ISETP.GE.U32.AND.EX P6, PT, R57, R23, PT, P6 ;  /* 0x000000173900720c */ /* 0x000fe20003fc6160 */
[----:B------:R-:W-:-:S03]  /*64aa0*/  IMAD.WIDE.U32 R30, R24, R10, RZ ;  /* 0x0000000a181e7225 */ /* 0x000fc600078e00ff */
[----:B------:R-:W-:Y:S01]  /*64ab0*/  ISETP.GE.U32.AND.EX P0, PT, R23, R65, P6, P0 ;  /* 0x000000411700720c */ /* 0x000fe20003706100 */
[----:B------:R-:W-:Y:S01]  /*64ac0*/  IMAD.WIDE.U32 R26, R49, R34, RZ ;  /* 0x00000022311a7225 */ /* 0x000fe200078e00ff */
[----:B------:R-:W-:-:S03]  /*64ad0*/  ISETP.GT.U32.AND P1, PT, R30, R59, PT ;  /* 0x0000003b1e00720c */ /* 0x000fc60003f24070 */
[----:B------:R-:W-:-:S04]  /*64ae0*/  IMAD.WIDE.U32 R62, P5, R24, R11, R60 ;  /* 0x0000000b183e7225 */ /* 0x000fc800078a003c */
[----:B------:R-:W-:Y:S01]  /*64af0*/  IMAD.WIDE.U32 R58, R44, R34, RZ ;  /* 0x000000222c3a7225 */ /* 0x000fe200078e00ff */
[----:B------:R-:W-:-:S03]  /*64b00*/  IADD3 R28, P4, PT, R31, R62, RZ ;  /* 0x0000003e1f1c7210 */ /* 0x000fc60007f9e0ff */
[----:B------:R-:W-:Y:S01]  /*64b10*/  IMAD.WIDE.U32 R60, P6, R35, R44, R26 ;  /* 0x0000002c233c7225 */ /* 0x000fe200078c001a */
[----:B------:R-:W-:-:S03]  /*64b20*/  ISETP.GT.U32.AND.EX P1, PT, R28, R15, PT, P1 ;  /* 0x0000000f1c00720c */ /* 0x000fc60003f24110 */
[----:B------:R-:W-:Y:S02]  /*64b30*/  IMAD R17, R33, R44, RZ ;  /* 0x0000002c21117224 */ /* 0x000fe400078e02ff */
[----:B------:R-:W-:Y:S02]  /*64b40*/  IMAD.X R65, RZ, RZ, RZ, P5 ;  /* 0x000000ffff417224 */ /* 0x000fe400028e06ff */
[----:B------:R-:W-:Y:S02]  /*64b50*/  IMAD.MOV.U32 R64, RZ, RZ, R63 ;  /* 0x000000ffff407224 */ /* 0x000fe400078e003f */
[----:B------:R-:W-:Y:S01]  /*64b60*/  IMAD.X R31, RZ, RZ, RZ, P3 ;  /* 0x000000ffff1f7224 */ /* 0x000fe200018e06ff */
[----:B------:R-:W-:Y:S01]  /*64b70*/  IADD3 RZ, P3, PT, R59, R60, RZ ;  /* 0x0000003c3bff7210 */ /* 0x000fe20007f7e0ff */
[C---:B------:R-:W-:Y:S02]  /*64b80*/  IMAD R17, R32.reuse, R49, R17 ;  /* 0x0000003120117224 */ /* 0x040fe400078e0211 */
[----:B------:R-:W-:-:S04]  /*64b90*/  IMAD.WIDE.U32 R26, R32, R44, R56 ;  /* 0x0000002c201a7225 */ /* 0x000fc800078e0038 */
[----:B------:R-:W-:Y:S01]  /*64ba0*/  IMAD.WIDE.U32.X R58, R69, R11, R64, P4 ;  /* 0x0000000b453a7225 */ /* 0x000fe200020e0440 */
[----:B------:R-:W-:Y:S02]  /*64bb0*/  ISETP.GE.U32.AND P5, PT, R26, R56, PT ;  /* 0x000000381a00720c */ /* 0x000fe40003fa6070 */
[----:B------:R-:W-:Y:S01]  /*64bc0*/  SEL R64, RZ, 0x1, !P1 ;  /* 0x00000001ff407807 */ /* 0x000fe20004800000 */
[----:B------:R-:W-:Y:S01]  /*64bd0*/  IMAD.MOV.U32 R30, RZ, RZ, R29 ;  /* 0x000000ffff1e7224 */ /* 0x000fe200078e001d */
[----:B------:R-:W-:Y:S01]  /*64be0*/  @!P0 IADD3 R54, P4, PT, R54, 0x1, RZ ;  /* 0x0000000136368810 */ /* 0x000fe20007f9e0ff */
[----:B------:R-:W-:Y:S01]  /*64bf0*/  IMAD.IADD R15, R27, 0x1, R17 ;  /* 0x000000011b0f7824 */ /* 0x000fe200078e0211 */
[----:B------:R-:W-:Y:S01]  /*64c00*/  IADD3 R17, P1, PT, R14, R58, RZ ;  /* 0x0000003a0e117210 */ /* 0x000fe20007f3e0ff */
[----:B------:R-:W-:-:S03]  /*64c10*/  IMAD.WIDE.U32.X R28, R33, R49, R30, P2 ;  /* 0x00000031211c7225 */ /* 0x000fc600010e041e */
[----:B------:R-:W-:Y:S01]  /*64c20*/  ISETP.GE.U32.AND.EX P2, PT, R15, R57, PT, P5 ;  /* 0x000000390f00720c */ /* 0x000fe20003f46150 */
[----:B------:R-:W-:Y:S01]  /*64c30*/  IMAD.WIDE.U32 R30, R69, R8, RZ ;  /* 0x00000008451e7225 */ /* 0x000fe200078e00ff */
[----:B------:R-:W-:-:S03]  /*64c40*/  IADD3 R64, P5, PT, R17, R64, RZ ;  /* 0x0000004011407210 */ /* 0x000fc60007fbe0ff */
[----:B------:R-:W-:Y:S01]  /*64c50*/  @!P0 IMAD.X R55, RZ, RZ, R55, P4 ;  /* 0x000000ffff378224 */ /* 0x000fe200020e0637 */
[----:B------:R-:W-:Y:S01]  /*64c60*/  IADD3 R25, P4, PT, R54, R28, RZ ;  /* 0x0000001c36197210 */ /* 0x000fe20007f9e0ff */
[----:B------:R-:W-:Y:S02]  /*64c70*/  IMAD.X R23, R3, 0x1, R59, P1 ;  /* 0x0000000103177824 */ /* 0x000fe400008e063b */
[----:B------:R-:W-:Y:S02]  /*64c80*/  IMAD.X R57, RZ, RZ, RZ, P6 ;  /* 0x000000ffff397224 */ /* 0x000fe400030e06ff */
[----:B------:R-:W-:Y:S02]  /*64c90*/  IMAD.X R65, RZ, RZ, R23, P5 ;  /* 0x000000ffff417224 */ /* 0x000fe400028e0617 */
[----:B------:R-:W-:Y:S01]  /*64ca0*/  IMAD.WIDE.U32 R58, P5, R24, R9, R30 ;  /* 0x00000009183a7225 */ /* 0x000fe200078a001e */
[----:B------:R-:W-:Y:S02]  /*64cb0*/  SEL R30, RZ, 0x1, P2 ;  /* 0x00000001ff1e7807 */ /* 0x000fe40001000000 */
[----:B------:R-:W-:Y:S01]  /*64cc0*/  ISETP.LT.U32.AND P2, PT, R17, R14, PT ;  /* 0x0000000e1100720c */ /* 0x000fe20003f41070 */
[----:B------:R-:W-:Y:S01]  /*64cd0*/  IMAD.X R27, R55, 0x1, R29, P4 ;  /* 0x00000001371b7824 */ /* 0x000fe200020e061d */
[----:B------:R-:W-:Y:S01]  /*64ce0*/  ISETP.GE.U32.AND P4, PT, R64, R17, PT ;  /* 0x000000114000720c */ /* 0x000fe20003f86070 */
[----:B------:R-:W-:Y:S01]  /*64cf0*/  IMAD.WIDE.U32 R28, R24, R8, RZ ;  /* 0x00000008181c7225 */ /* 0x000fe200078e00ff */
[----:B------:R-:W-:-:S02]  /*64d00*/  IADD3 R30, P1, PT, R25, R30, RZ ;  /* 0x0000001e191e7210 */ /* 0x000fc40007f3e0ff */
[----:B------:R-:W-:Y:S01]  /*64d10*/  ISETP.GE.U32.AND.EX P4, PT, R65, R23, PT, P4 ;  /* 0x000000174100720c */ /* 0x000fe20003f86140 */
[----:B------:R-:W-:Y:S01]  /*64d20*/  IMAD.WIDE.U32 R32, R69, R6, RZ ;  /* 0x0000000645207225 */ /* 0x000fe200078e00ff */
[----:B------:R-:W-:Y:S02]  /*64d30*/  IADD3 RZ, P6, PT, R29, R58, RZ ;  /* 0x0000003a1dff7210 */ /* 0x000fe40007fde0ff */
[----:B------:R-:W-:Y:S01]  /*64d40*/  ISETP.LT.U32.OR.EX P2, PT, R23, R3, !P4, P2 ;  /* 0x000000031700720c */ /* 0x000fe20006741520 */
[----:B------:R-:W-:Y:S01]  /*64d50*/  IMAD.X R31, RZ, RZ, R27, P1 ;  /* 0x000000ffff1f7224 */ /* 0x000fe200008e061b */
[----:B------:R-:W-:Y:S01]  /*64d60*/  ISETP.GE.U32.AND P4, PT, R30, R25, PT ;  /* 0x000000191e00720c */ /* 0x000fe20003f86070 */
[----:B------:R-:W-:Y:S01]  /*64d70*/  IMAD.X R29, RZ, RZ, RZ, P5 ;  /* 0x000000ffff1d7224 */ /* 0x000fe200028e06ff */
[----:B------:R-:W-:Y:S01]  /*64d80*/  ISETP.LT.U32.AND P1, PT, R25, R54, PT ;  /* 0x000000361900720c */ /* 0x000fe20003f21070 */
[----:B------:R-:W-:Y:S01]  /*64d90*/  IMAD.MOV.U32 R28, RZ, RZ, R59 ;  /* 0x000000ffff1c7224 */ /* 0x000fe200078e003b */
[----:B------:R-:W-:Y:S01]  /*64da0*/  ISETP.GE.U32.AND.EX P4, PT, R31, R27, PT, P4 ;  /* 0x0000001b1f00720c */ /* 0x000fe20003f86140 */
[----:B------:R-:W-:Y:S01]  /*64db0*/  IMAD.MOV.U32 R56, RZ, RZ, R61 ;  /* 0x000000ffff387224 */ /* 0x000fe200078e003d */
[----:B------:R-:W-:Y:S01]  /*64dc0*/  SEL R23, RZ, 0x1, !P2 ;  /* 0x00000001ff177807 */ /* 0x000fe20005000000 */
[----:B------:R-:W-:Y:S01]  /*64dd0*/  IMAD.WIDE.U32 R62, R24, R6, RZ ;  /* 0x00000006183e7225 */ /* 0x000fe200078e00ff */
[----:B------:R-:W-:-:S03]  /*64de0*/  ISETP.LT.U32.OR.EX P1, PT, R27, R55, !P4, P1 ;  /* 0x000000371b00720c */ /* 0x000fc60006721510 */
[----:B------:R-:W-:-:S04]  /*64df0*/  IMAD.WIDE.U32 R32, P5, R24, R7, R32 ;  /* 0x0000000718207225 */ /* 0x000fc800078a0020 */
[----:B------:R-:W-:Y:S01]  /*64e00*/  IMAD.WIDE.U32.X R60, R69, R9, R28, P6 ;  /* 0x00000009453c7225 */ /* 0x000fe200030e041c */
[----:B------:R-:W-:-:S03]  /*64e10*/  IADD3 RZ, P4, PT, R63, R32, RZ ;  /* 0x000000203fff7210 */ /* 0x000fc60007f9e0ff */
[----:B------:R-:W-:Y:S01]  /*64e20*/  IMAD.WIDE.U32 R28, R69, R4, RZ ;  /* 0x00000004451c7225 */ /* 0x000fe200078e00ff */
[----:B------:R-:W-:-:S03]  /*64e30*/  IADD3 R3, P6, PT, R16, R60, RZ ;  /* 0x0000003c10037210 */ /* 0x000fc60007fde0ff */
[----:B------:R-:W-:-:S04]  /*64e40*/  IMAD.WIDE.U32 R62, R24, R8, R64 ;  /* 0x00000008183e7225 */ /* 0x000fc800078e0040 */
[----:B------:R-:W-:Y:S01]  /*64e50*/  IMAD.X R25, R18, 0x1, R61, P6 ;  /* 0x0000000112197824 */ /* 0x000fe200030e063d */
[----:B------:R-:W-:Y:S01]  /*64e60*/  IADD3 R71, P6, PT, R23, R62, RZ ;  /* 0x0000003e17477210 */ /* 0x000fe20007fde0ff */
[----:B------:R-:W-:-:S04]  /*64e70*/  IMAD.WIDE.U32 R28, P2, R24, R5, R28 ;  /* 0x00000005181c7225 */ /* 0x000fc8000784001c */
[----:B------:R-:W-:Y:S02]  /*64e80*/  IMAD.IADD R17, R58, 0x1, R63 ;  /* 0x000000013a117824 */ /* 0x000fe400078e023f */
[----:B------:R-:W-:Y:S02]  /*64e90*/  IMAD.X R59, RZ, RZ, RZ, P5 ;  /* 0x000000ffff3b7224 */ /* 0x000fe400028e06ff */
[----:B------:R-:W-:Y:S01]  /*64ea0*/  IMAD.X R63, RZ, RZ, RZ, P2 ;  /* 0x000000ffff3f7224 */ /* 0x000fe200010e06ff */
[----:B------:R-:W-:Y:S01]  /*64eb0*/  ISETP.GE.U32.AND P2, PT, R71, R62, PT ;  /* 0x0000003e4700720c */ /* 0x000fe20003f46070 */
[----:B------:R-:W-:Y:S02]  /*64ec0*/  IMAD.MOV.U32 R58, RZ, RZ, R33 ;  /* 0x000000ffff3a7224 */ /* 0x000fe400078e0021 */
[----:B------:R-:W-:Y:S01]  /*64ed0*/  IMAD.X R68, RZ, RZ, R17, P6 ;  /* 0x000000ffff447224 */ /* 0x000fe200030e0611 */
[----:B------:R-:W-:Y:S01]  /*64ee0*/  @!P0 ISETP.NE.U32.AND P6, PT, R54, RZ, PT ;  /* 0x000000ff3600820c */ /* 0x000fe20003fc5070 */
[----:B------:R-:W-:Y:S01]  /*64ef0*/  IMAD.WIDE.U32.X R58, R69, R7, R58, P4 ;  /* 0x00000007453a7225 */ /* 0x000fe200020e043a */
[----:B------:R-:W-:-:S02]  /*64f00*/  ISETP.LT.U32.AND P4, PT, R62, R64, PT ;  /* 0x000000403e00720c */ /* 0x000fc40003f81070 */
[----:B------:R-:W-:Y:S01]  /*64f10*/  ISETP.GE.U32.AND.EX P2, PT, R68, R17, PT, P2 ;  /* 0x000000114400720c */ /* 0x000fe20003f46120 */
[----:B------:R-:W-:Y:S01]  /*64f20*/  IMAD.WIDE.U32 R66, R24, R4, RZ ;  /* 0x0000000418427225 */ /* 0x000fe200078e00ff */
[----:B------:R-:W-:Y:S02]  /*64f30*/  @!P0 ISETP.NE.AND.EX P6, PT, R55, RZ, PT, P6 ;  /* 0x000000ff3700820c */ /* 0x000fe40003fc5360 */
[----:B------:R-:W-:Y:S01]  /*64f40*/  ISETP.LT.U32.OR.EX P2, PT, R17, R65, !P2, P4 ;  /* 0x000000411100720c */ /* 0x000fe20005741540 */
[----:B------:R-:W-:Y:S01]  /*64f50*/  IMAD.MOV.U32 R62, RZ, RZ, R29 ;  /* 0x000000ffff3e7224 */ /* 0x000fe200078e001d */
[----:B------:R-:W-:Y:S01]  /*64f60*/  IADD3 R27, P4, PT, R20, R58, RZ ;  /* 0x0000003a141b7210 */ /* 0x000fe20007f9e0ff */
[----:B------:R-:W-:Y:S01]  /*64f70*/  IMAD.WIDE.U32.X R54, R35, R49, R56, P3 ;  /* 0x0000003123367225 */ /* 0x000fe200018e0438 */
[----:B------:R-:W-:Y:S02]  /*64f80*/  IADD3 RZ, P5, PT, R67, R28, RZ ;  /* 0x0000001c43ff7210 */ /* 0x000fe40007fbe0ff */
[----:B------:R-:W-:Y:S01]  /*64f90*/  SEL R60, RZ, 0x1, !P2 ;  /* 0x00000001ff3c7807 */ /* 0x000fe20005000000 */
[----:B------:R-:W-:Y:S01]  /*64fa0*/  IMAD.X R29, R19, 0x1, R59, P4 ;  /* 0x00000001131d7824 */ /* 0x000fe200020e063b */
[----:B------:R-:W-:Y:S01]  /*64fb0*/  ISETP.LT.U32.AND P2, PT, R27, R20, PT ;  /* 0x000000141b00720c */ /* 0x000fe20003f41070 */
[----:B------:R-:W-:Y:S01]  /*64fc0*/  IMAD R20, R68, R12, RZ ;  /* 0x0000000c44147224 */ /* 0x000fe200078e02ff */
[----:B------:R-:W-:Y:S01]  /*64fd0*/  IADD3 R60, P3, PT, R3, R60, RZ ;  /* 0x0000003c033c7210 */ /* 0x000fe20007f7e0ff */
[----:B------:R-:W-:Y:S01]  /*64fe0*/  IMAD.WIDE.U32.X R62, R69, R5, R62, P5 ;  /* 0x00000005453e7225 */ /* 0x000fe200028e043e */
[----:B------:R-:W-:-:S02]  /*64ff0*/  ISETP.LT.U32.AND P5, PT, R3, R16, PT ;  /* 0x000000100300720c */ /* 0x000fc40003fa1070 */
[----:B------:R-:W-:Y:S01]  /*65000*/  ISETP.GE.U32.AND P4, PT, R60, R3, PT ;  /* 0x000000033c00720c */ /* 0x000fe20003f86070 */
[C---:B------:R-:W-:Y:S01]  /*65010*/  IMAD.WIDE.U32 R16, R71.reuse, R12, RZ ;  /* 0x0000000c47107225 */ /* 0x040fe200078e00ff */
[----:B------:R-:W-:Y:S02]  /*65020*/  @!P0 SEL R14, RZ, 0x1, P6 ;  /* 0x00000001ff0e8807 */ /* 0x000fe40003000000 */
[----:B------:R-:W-:Y:S01]  /*65030*/  IADD3 R23, P6, PT, R22, R62, RZ ;  /* 0x0000003e16177210 */ /* 0x000fe20007fde0ff */
[----:B------:R-:W-:Y:S01]  /*65040*/  IMAD R33, R71, R13, R20 ;  /* 0x0000000d47217224 */ /* 0x000fe200078e0214 */
[----:B------:R-:W-:Y:S01]  /*65050*/  SEL R66, RZ, 0x1, !P1 ;  /* 0x00000001ff427807 */ /* 0x000fe20004800000 */
[----:B------:R-:W-:Y:S01]  /*65060*/  IMAD.X R61, RZ, RZ, R25, P3 ;  /* 0x000000ffff3d7224 */ /* 0x000fe200018e0619 */
[----:B------:R-:W-:Y:S01]  /*65070*/  ISETP.GE.U32.AND P3, PT, R23, R22, PT ;  /* 0x000000161700720c */ /* 0x000fe20003f66070 */
[----:B------:R-:W-:Y:S01]  /*65080*/  IMAD.IADD R17, R17, 0x1, R33 ;  /* 0x0000000111117824 */ /* 0x000fe200078e0221 */
[----:B------:R-:W-:Y:S01]  /*65090*/  LOP3.LUT R3, RZ, R71, RZ, 0x33, !PT ;  /* 0x00000047ff037212 */ /* 0x000fe200078e33ff */
[----:B------:R-:W-:Y:S01]  /*650a0*/  IMAD.X R22, R21, 0x1, R63, P6 ;  /* 0x0000000115167824 */ /* 0x000fe200030e063f */
[----:B------:R-:W-:Y:S01]  /*650b0*/  ISETP.GE.U32.AND.EX P4, PT, R61, R25, PT, P4 ;  /* 0x000000193d00720c */ /* 0x000fe20003f86140 */
[----:B------:R-:W-:-:S03]  /*650c0*/  IMAD.WIDE.U32 R56, R17, R10, RZ ;  /* 0x0000000a11387225 */ /* 0x000fc600078e00ff */
[----:B------:R-:W-:Y:S01]  /*650d0*/  ISETP.LT.U32.OR.EX P4, PT, R25, R18, !P4, P5 ;  /* 0x000000121900720c */ /* 0x000fe20006781550 */
[----:B------:R-:W-:Y:S01]  /*650e0*/  IMAD.WIDE.U32 R58, R16, R10, RZ ;  /* 0x0000000a103a7225 */ /* 0x000fe200078e00ff */
[----:B------:R-:W-:Y:S02]  /*650f0*/  @!P0 IADD3 R53, P5, PT, R14, R53, RZ ;  /* 0x000000350e358210 */ /* 0x000fe40007fbe0ff */
[----:B------:R-:W-:Y:S01]  /*65100*/  SEL R25, RZ, 0x1, !P4 ;  /* 0x00000001ff197807 */ /* 0x000fe20006000000 */
[----:B------:R-:W-:-:S04]  /*65110*/  IMAD.WIDE.U32 R62, P6, R16, R11, R56 ;  /* 0x0000000b103e7225 */ /* 0x000fc800078c0038 */
[----:B------:R-:W-:Y:S01]  /*65120*/  @!P0 IMAD.X R52, RZ, RZ, R52, P5 ;  /* 0x000000ffff348224 */ /* 0x000fe200028e0634 */
[----:B------:R-:W-:Y:S01]  /*65130*/  IADD3 R14, P4, PT, R59, R62, RZ ;  /* 0x0000003e3b0e7210 */ /* 0x000fe20007f9e0ff */
[----:B------:R-:W-:Y:S01]  /*65140*/  IMAD.X R65, RZ, RZ, RZ, P6 ;  /* 0x000000ffff417224 */ /* 0x000fe200030e06ff */
[----:B------:R-:W-:Y:S01]  /*65150*/  IADD3 R66, P0, P5, R54, R53, R66 ;  /* 0x0000003536427210 */ /* 0x000fe20007d1e042 */
[----:B------:R-:W-:Y:S01]  /*65160*/  IMAD.WIDE.U32 R56, R24, R6, R60 ;  /* 0x0000000618387225 */ /* 0x000fe200078e003c */
[----:B------:R-:W-:Y:S02]  /*65170*/  ISETP.GT.U32.AND P6, PT, R58, R3, PT ;  /* 0x000000033a00720c */ /* 0x000fe40003fc4070 */
[----:B------:R-:W-:Y:S01]  /*65180*/  LOP3.LUT R3, RZ, R68, RZ, 0x33, !PT ;  /* 0x00000044ff037212 */ /* 0x000fe200078e33ff */
[----:B------:R-:W-:Y:S01]  /*65190*/  IMAD.MOV.U32 R64, RZ, RZ, R63 ;  /* 0x000000ffff407224 */ /* 0x000fe200078e003f */
[----:B------:R-:W-:Y:S01]  /*651a0*/  IADD3.X R62, PT, PT, R55, R52, RZ, P0, P5 ;  /* 0x00000034373e7210 */ /* 0x000fe200007ea4ff */
[----:B------:R-:W-:Y:S01]  /*651b0*/  IMAD.IADD R33, R32, 0x1, R57 ;  /* 0x0000000120217824 */ /* 0x000fe200078e0239 */
[----:B------:R-:W-:Y:S01]  /*651c0*/  ISETP.GT.U32.AND.EX P0, PT, R14, R3, PT, P6 ;  /* 0x000000030e00720c */ /* 0x000fe20003f04160 */
[----:B------:R-:W-:Y:S01]  /*651d0*/  IMAD.WIDE.U32.X R58, R17, R11, R64, P4 ;  /* 0x0000000b113a7225 */ /* 0x000fe200020e0440 */
[----:B------:R-:W-:-:S02]  /*651e0*/  IADD3 R63, P4, PT, R25, R56, RZ ;  /* 0x00000038193f7210 */ /* 0x000fc40007f9e0ff */
[----:B------:R-:W-:Y:S01]  /*651f0*/  SEL R54, RZ, 0x1, !P0 ;  /* 0x00000001ff367807 */ /* 0x000fe20004000000 */
[----:B------:R-:W-:Y:S01]  /*65200*/  IMAD.WIDE.U32 R52, R17, R8, RZ ;  /* 0x0000000811347225 */ /* 0x000fe200078e00ff */
[C---:B------:R-:W-:Y:S02]  /*65210*/  IADD3 R25, P6, PT, R63.reuse, R58, RZ ;  /* 0x0000003a3f197210 */ /* 0x040fe40007fde0ff */
[----:B------:R-:W-:Y:S01]  /*65220*/  ISETP.GE.U32.AND P5, PT, R63, R56, PT ;  /* 0x000000383f00720c */ /* 0x000fe20003fa6070 */
[----:B------:R-:W-:Y:S01]  /*65230*/  IMAD.X R14, RZ, RZ, R33, P4 ;  /* 0x000000ffff0e7224 */ /* 0x000fe200020e0621 */
[----:B------:R-:W-:Y:S01]  /*65240*/  IADD3 R54, P0, PT, R25, R54, RZ ;  /* 0x0000003619367210 */ /* 0x000fe20007f1e0ff */
[----:B------:R-:W-:Y:S01]  /*65250*/  IMAD R35, R35, R44, RZ ;  /* 0x0000002c23237224 */ /* 0x000fe200078e02ff */
[----:B------:R-:W-:Y:S01]  /*65260*/  ISETP.LT.U32.AND P4, PT, R56, R60, PT ;  /* 0x0000003c3800720c */ /* 0x000fe20003f81070 */
[C---:B------:R-:W-:Y:S01]  /*65270*/  IMAD.X R59, R14.reuse, 0x1, R59, P6 ;  /* 0x000000010e3b7824 */ /* 0x040fe200030e063b */
[----:B------:R-:W-:Y:S01]  /*65280*/  ISETP.GE.U32.AND.EX P5, PT, R14, R33, PT, P5 ;  /* 0x000000210e00720c */ /* 0x000fe20003fa6150 */
[----:B------:R-:W-:-:S03]  /*65290*/  IMAD.WIDE.U32 R52, P6, R16, R9, R52 ;  /* 0x0000000910347225 */ /* 0x000fc600078c0034 */
[----:B------:R-:W-:Y:S01]  /*652a0*/  ISETP.LT.U32.OR.EX P4, PT, R33, R61, !P5, P4 ;  /* 0x0000003d2100720c */ /* 0x000fe20006f81540 */
[----:B------:R-:W-:Y:S01]  /*652b0*/  IMAD.X R55, RZ, RZ, R59, P0 ;  /* 0x000000ffff377224 */ /* 0x000fe200000e063b */
[----:B------:R-:W-:Y:S01]  /*652c0*/  ISETP.GE.U32.AND P5, PT, R54, R25, PT ;  /* 0x000000193600720c */ /* 0x000fe20003fa6070 */
[----:B------:R-:W-:Y:S01]  /*652d0*/  IMAD.WIDE.U32 R32, R16, R8, RZ ;  /* 0x0000000810207225 */ /* 0x000fe200078e00ff */
[----:B------:R-:W-:Y:S02]  /*652e0*/  SEL R20, RZ, 0x1, !P4 ;  /* 0x00000001ff147807 */ /* 0x000fe40006000000 */
[----:B------:R-:W-:Y:S01]  /*652f0*/  ISETP.LT.U32.AND P4, PT, R25, R63, PT ;  /* 0x0000003f1900720c */ /* 0x000fe20003f81070 */
[C---:B------:R-:W-:Y:S01]  /*65300*/  IMAD R67, R34.reuse, R49, R35 ;  /* 0x0000003122437224 */ /* 0x040fe200078e0223 */
[----:B------:R-:W-:Y:S01]  /*65310*/  ISETP.GE.U32.AND.EX P5, PT, R55, R59, PT, P5 ;  /* 0x0000003b3700720c */ /* 0x000fe20003fa6150 */
[----:B------:R-:W-:Y:S01]  /*65320*/  IMAD.WIDE.U32 R34, R34, R44, R30 ;  /* 0x0000002c22227225 */ /* 0x000fe200078e001e */
[----:B------:R-:W-:-:S02]  /*65330*/  ISETP.GE.U32.AND.EX P0, PT, R22, R21, PT, P3 ;  /* 0x000000151600720c */ /* 0x000fc40003f06130 */
[----:B------:R-:W-:Y:S01]  /*65340*/  ISETP.LT.U32.OR.EX P4, PT, R59, R14, !P5, P4 ;  /* 0x0000000e3b00720c */ /* 0x000fe20006f81540 */
[----:B------:R-:W-:Y:S01]  /*65350*/  IMAD.IADD R3, R35, 0x1, R67 ;  /* 0x0000000123037824 */ /* 0x000fe200078e0243 */
[----:B------:R-:W-:Y:S02]  /*65360*/  IADD3 R20, P5, PT, R27, R20, RZ ;  /* 0x000000141b147210 */ /* 0x000fe40007fbe0ff */
[----:B------:R-:W-:Y:S01]  /*65370*/  IADD3 RZ, P3, PT, R33, R52, RZ ;  /* 0x0000003421ff7210 */ /* 0x000fe20007f7e0ff */
[----:B------:R-:W-:Y:S01]  /*65380*/  IMAD.WIDE.U32 R32, R16, R8, R54 ;  /* 0x0000000810207225 */ /* 0x000fe200078e0036 */
[----:B------:R-:W-:Y:S02]  /*65390*/  SEL R25, RZ, 0x1, !P4 ;  /* 0x00000001ff197807 */ /* 0x000fe40006000000 */
[----:B------:R-:W-:Y:S01]  /*653a0*/  ISETP.GE.U32.AND P1, PT, R34, R30, PT ;  /* 0x0000001e2200720c */ /* 0x000fe20003f26070 */
[----:B------:R-:W-:Y:S01]  /*653b0*/  IMAD.X R21, RZ, RZ, R29, P5 ;  /* 0x000000ffff157224 */ /* 0x000fe200028e061d */
[----:B------:R-:W-:Y:S01]  /*653c0*/  ISETP.GE.U32.AND P5, PT, R20, R27, PT ;  /* 0x0000001b1400720c */ /* 0x000fe20003fa6070 */
[----:B------:R-:W-:Y:S01]  /*653d0*/  IMAD.MOV.U32 R30, RZ, RZ, R53 ;  /* 0x000000ffff1e7224 */ /* 0x000fe200078e0035 */
[----:B------:R-:W-:Y:S01]  /*653e0*/  ISETP.GE.U32.AND.EX P1, PT, R3, R31, PT, P1 ;  /* 0x0000001f0300720c */ /* 0x000fe20003f26110 */
[----:B------:R-:W-:Y:S01]  /*653f0*/  IMAD.IADD R53, R52, 0x1, R33 ;  /* 0x0000000134357824 */ /* 0x000fe200078e0221 */
[----:B------:R-:W-:Y:S01]  /*65400*/  ISETP.GE.U32.AND.EX P4, PT, R21, R29, PT, P5 ;  /* 0x0000001d1500720c */ /* 0x000fe20003f86150 */
[----:B------:R-:W-:Y:S01]  /*65410*/  IMAD.X R31, RZ, RZ, RZ, P6 ;  /* 0x000000ffff1f7224 */ /* 0x000fe200030e06ff */
[----:B------:R-:W-:Y:S01]  /*65420*/  IADD3 R57, P5, PT, R25, R32, RZ ;  /* 0x0000002019397210 */ /* 0x000fe20007fbe0ff */
[----:B------:R-:W-:Y:S01]  /*65430*/  IMAD.WIDE.U32 R24, R24, R4, R20 ;  /* 0x0000000418187225 */ /* 0x000fe200078e0014 */
[----:B------:R-:W-:-:S02]  /*65440*/  ISETP.LT.U32.OR.EX P4, PT, R29, R19, !P4, P2 ;  /* 0x000000131d00720c */ /* 0x000fc40006781520 */
[----:B------:R-:W-:Y:S01]  /*65450*/  ISETP.GE.U32.AND P6, PT, R57, R32, PT ;  /* 0x000000203900720c */ /* 0x000fe20003fc6070 */
[----:B------:R-:W-:Y:S01]  /*65460*/  IMAD.X R56, RZ, RZ, R53, P5 ;  /* 0x000000ffff387224 */ /* 0x000fe200028e0635 */
[----:B------:R-:W-:Y:S01]  /*65470*/  SEL R19, RZ, 0x1, !P4 ;  /* 0x00000001ff137807 */ /* 0x000fe20006000000 */
[----:B------:R-:W-:Y:S01]  /*65480*/  IMAD.IADD R33, R28, 0x1, R25 ;  /* 0x000000011c217824 */ /* 0x000fe200078e0219 */
[----:B------:R-:W-:Y:S01]  /*65490*/  ISETP.LT.U32.AND P2, PT, R32, R54, PT ;  /* 0x000000362000720c */ /* 0x000fe20003f41070 */
[----:B------:R-:W-:Y:S01]  /*654a0*/  IMAD.WIDE.U32.X R28, R17, R9, R30, P3 ;  /* 0x00000009111c7225 */ /* 0x000fe200018e041e */
[C---:B------:R-:W-:Y:S02]  /*654b0*/  ISETP.GE.U32.AND.EX P4, PT, R56.reuse, R53, PT, P6 ;  /* 0x000000353800720c */ /* 0x040fe40003f86160 */
[----:B------:R-:W-:Y:S01]  /*654c0*/  IADD3 R35, P3, PT, R19, R24, RZ ;  /* 0x0000001813237210 */ /* 0x000fe20007f7e0ff */
[-C--:B------:R-:W-:Y:S01]  /*654d0*/  IMAD R14, R56, R12.reuse, RZ ;  /* 0x0000000c380e7224 */ /* 0x080fe200078e02ff */
[----:B------:R-:W-:Y:S01]  /*654e0*/  ISETP.LT.U32.OR.EX P2, PT, R53, R55, !P4, P2 ;  /* 0x000000373500720c */ /* 0x000fe20006741520 */
[----:B------:R-:W-:Y:S01]  /*654f0*/  IMAD.WIDE.U32 R18, R57, R12, RZ ;  /* 0x0000000c39127225 */ /* 0x000fe200078e00ff */
[----:B------:R-:W-:-:S02]  /*65500*/  IADD3 R25, P5, PT, R35, R28, RZ ;  /* 0x0000001c23197210 */ /* 0x000fc40007fbe0ff */
[----:B------:R-:W-:Y:S01]  /*65510*/  SEL R32, RZ, 0x1, !P2 ;  /* 0x00000001ff207807 */ /* 0x000fe20005000000 */
[----:B------:R-:W-:Y:S01]  /*65520*/  IMAD R31, R57, R13, R14 ;  /* 0x0000000d391f7224 */ /* 0x000fe200078e020e */
[----:B------:R-:W-:Y:S01]  /*65530*/  ISETP.LT.U32.AND P4, PT, R24, R20, PT ;  /* 0x000000141800720c */ /* 0x000fe20003f81070 */
[----:B------:R-:W-:Y:S01]  /*65540*/  IMAD.X R14, RZ, RZ, R33, P3 ;  /* 0x000000ffff0e7224 */ /* 0x000fe200018e0621 */
[----:B------:R-:W-:Y:S01]  /*65550*/  ISETP.GE.U32.AND P3, PT, R35, R24, PT ;  /* 0x000000182300720c */ /* 0x000fe20003f66070 */
[----:B------:R-:W-:Y:S01]  /*65560*/  IMAD.IADD R20, R19, 0x1, R31 ;  /* 0x0000000113147824 */ /* 0x000fe200078e021f */
[C---:B------:R-:W-:Y:S01]  /*65570*/  ISETP.LT.U32.AND P2, PT, R25.reuse, R35, PT ;  /* 0x000000231900720c */ /* 0x040fe20003f41070 */
[C---:B------:R-:W-:Y:S01]  /*65580*/  IMAD.X R27, R14.reuse, 0x1, R29, P5 ;  /* 0x000000010e1b7824 */ /* 0x040fe200028e061d */
[----:B------:R-:W-:Y:S01]  /*65590*/  ISETP.GE.U32.AND.EX P3, PT, R14, R33, PT, P3 ;  /* 0x000000210e00720c */ /* 0x000fe20003f66130 */
[----:B------:R-:W-:Y:S01]  /*655a0*/  IMAD.WIDE.U32 R28, R20, R10, RZ ;  /* 0x0000000a141c7225 */ /* 0x000fe200078e00ff */
[----:B------:R-:W-:-:S02]  /*655b0*/  IADD3 R32, P5, PT, R25, R32, RZ ;  /* 0x0000002019207210 */ /* 0x000fc40007fbe0ff */
[----:B------:R-:W-:Y:S01]  /*655c0*/  ISETP.LT.U32.OR.EX P4, PT, R33, R21, !P3, P4 ;  /* 0x000000152100720c */ /* 0x000fe20005f81540 */
[----:B------:R-:W-:Y:S01]  /*655d0*/  IMAD.WIDE.U32 R30, R18, R10, RZ ;  /* 0x0000000a121e7225 */ /* 0x000fe200078e00ff */
[----:B------:R-:W-:Y:S02]  /*655e0*/  ISETP.GE.U32.AND P3, PT, R32, R25, PT ;  /* 0x000000192000720c */ /* 0x000fe40003f66070 */
[----:B------:R-:W-:Y:S01]  /*655f0*/  LOP3.LUT R21, RZ, R57, RZ, 0x33, !PT ;  /* 0x00000039ff157212 */ /* 0x000fe200078e33ff */
[----:B------:R-:W-:Y:S01]  /*65600*/  IMAD.X R33, RZ, RZ, R27, P5 ;  /* 0x000000ffff217224 */ /* 0x000fe200028e061b */
[----:B------:R-:W-:Y:S01]  /*65610*/  SEL R35, RZ, 0x1, P1 ;  /* 0x00000001ff237807 */ /* 0x000fe20000800000 */
[----:B------:R-:W-:Y:S01]  /*65620*/  IMAD.WIDE.U32 R24, R17, R6, RZ ;  /* 0x0000000611187225 */ /* 0x000fe200078e00ff */
[----:B------:R-:W-:Y:S02]  /*65630*/  ISETP.GT.U32.AND P1, PT, R30, R21, PT ;  /* 0x000000151e00720c */ /* 0x000fe40003f24070 */
[----:B------:R-:W-:Y:S01]  /*65640*/  ISETP.GE.U32.AND.EX P5, PT, R33, R27, PT, P3 ;  /* 0x0000001b2100720c */ /* 0x000fe20003fa6130 */
[----:B------:R-:W-:Y:S01]  /*65650*/  IMAD.WIDE.U32 R52, P3, R18, R11, R28 ;  /* 0x0000000b12347225 */ /* 0x000fe2000786001c */
[----:B------:R-:W-:-:S02]  /*65660*/  LOP3.LUT R21, RZ, R56, RZ, 0x33, !PT ;  /* 0x00000038ff157212 */ /* 0x000fc400078e33ff */
[----:B------:R-:W-:Y:S01]  /*65670*/  ISETP.LT.U32.OR.EX P2, PT, R27, R14, !P5, P2 ;  /* 0x0000000e1b00720c */ /* 0x000fe20006f41520 */
[C---:B------:R-:W-:Y:S01]  /*65680*/  IMAD.WIDE.U32 R28, P6, R16.reuse, R7, R24 ;  /* 0x00000007101c7225 */ /* 0x040fe200078c0018 */
[----:B------:R-:W-:Y:S02]  /*65690*/  IADD3 R30, P5, PT, R31, R52, RZ ;  /* 0x000000341f1e7210 */ /* 0x000fe40007fbe0ff */
[----:B------:R-:W-:Y:S01]  /*656a0*/  SEL R52, RZ, 0x1, !P4 ;  /* 0x00000001ff347807 */ /* 0x000fe20006000000 */
[----:B------:R-:W-:Y:S01]  /*656b0*/  IMAD.WIDE.U32 R24, R16, R6, RZ ;  /* 0x0000000610187225 */ /* 0x000fe200078e00ff */
[----:B------:R-:W-:Y:S02]  /*656c0*/  ISETP.GT.U32.AND.EX P1, PT, R30, R21, PT, P1 ;  /* 0x000000151e00720c */ /* 0x000fe40003f24110 */
[----:B------:R-:W-:Y:S01]  /*656d0*/  SEL R21, RZ, 0x1, !P2 ;  /* 0x00000001ff157807 */ /* 0x000fe20005000000 */
[----:B------:R-:W-:Y:S01]  /*656e0*/  IMAD.X R31, RZ, RZ, RZ, P6 ;  /* 0x000000ffff1f7224 */ /* 0x000fe200030e06ff */
[----:B------:R-:W-:Y:S01]  /*656f0*/  IADD3 RZ, P6, PT, R25, R28, RZ ;  /* 0x0000001c19ff7210 */ /* 0x000fe20007fde0ff */
[----:B------:R-:W-:Y:S01]  /*65700*/  IMAD.MOV.U32 R30, RZ, RZ, R29 ;  /* 0x000000ffff1e7224 */ /* 0x000fe200078e001d */
[----:B------:R-:W-:Y:S01]  /*65710*/  IADD3 R14, P4, PT, R66, R35, RZ ;  /* 0x00000023420e7210 */ /* 0x000fe20007f9e0ff */
[----:B------:R-:W-:Y:S01]  /*65720*/  IMAD.X R55, RZ, RZ, RZ, P3 ;  /* 0x000000ffff377224 */ /* 0x000fe200018e06ff */
[----:B------:R-:W-:Y:S01]  /*65730*/  IADD3 R58, P3, PT, R23, R52, RZ ;  /* 0x00000034173a7210 */ /* 0x000fe20007f7e0ff */
[----:B------:R-:W-:Y:S01]  /*65740*/  IMAD.WIDE.U32.X R24, R17, R7, R30, P6 ;  /* 0x0000000711187225 */ /* 0x000fe200030e041e */
[----:B------:R-:W-:-:S03]  /*65750*/  SEL R56, RZ, 0x1, !P1 ;  /* 0x00000001ff387807 */ /* 0x000fc60004800000 */
[----:B------:R-:W-:Y:S01]  /*65760*/  IMAD.WIDE.U32 R30, R16, R6, R32 ;  /* 0x00000006101e7225 */ /* 0x000fe200078e0020 */
[----:B------:R-:W-:-:S03]  /*65770*/  IADD3 R35, P2, PT, R58, R24, RZ ;  /* 0x000000183a237210 */ /* 0x000fc60007f5e0ff */
[----:B------:R-:W-:Y:S02]  /*65780*/  IMAD.MOV.U32 R54, RZ, RZ, R53 ;  /* 0x000000ffff367224 */ /* 0x000fe400078e0035 */
[----:B------:R-:W-:Y:S01]  /*65790*/  IMAD.X R65, RZ, RZ, R22, P3 ;  /* 0x000000ffff417224 */ /* 0x000fe200018e0616 */
[----:B------:R-:W-:Y:S01]  /*657a0*/  IADD3 R59, P3, PT, R21, R30, RZ ;  /* 0x0000001e153b7210 */ /* 0x000fe20007f7e0ff */
[----:B------:R-:W-:Y:S02]  /*657b0*/  IMAD.IADD R27, R28, 0x1, R31 ;  /* 0x000000011c1b7824 */ /* 0x000fe400078e021f */
[----:B------:R-:W-:-:S04]  /*657c0*/  IMAD.WIDE.U32.X R52, R20, R11, R54, P5 ;  /* 0x0000000b14347225 */ /* 0x000fc800028e0436 */
[----:B------:R-:W-:Y:S01]  /*657d0*/  IMAD.WIDE.U32 R28, R17, R4, RZ ;  /* 0x00000004111c7225 */ /* 0x000fe200078e00ff */
[----:B------:R-:W-:-:S03]  /*657e0*/  IADD3 R21, P6, PT, R59, R52, RZ ;  /* 0x000000343b157210 */ /* 0x000fc60007fde0ff */
[----:B------:R-:W-:Y:S01]  /*657f0*/  IMAD.X R63, R65, 0x1, R25, P2 ;  /* 0x00000001413f7824 */ /* 0x000fe200010e0619 */
[----:B------:R-:W-:Y:S01]  /*65800*/  ISETP.GE.U32.AND P2, PT, R59, R30, PT ;  /* 0x0000001e3b00720c */ /* 0x000fe20003f46070 */
[----:B------:R-:W-:Y:S01]  /*65810*/  IMAD.X R54, RZ, RZ, R27, P3 ;  /* 0x000000ffff367224 */ /* 0x000fe200018e061b */
[----:B------:R-:W-:Y:S01]  /*65820*/  ISETP.LT.U32.AND P3, PT, R30, R32, PT ;  /* 0x000000201e00720c */ /* 0x000fe20003f61070 */
[----:B------:R-:W-:-:S03]  /*65830*/  IMAD.WIDE.U32 R24, R16, R4, RZ ;  /* 0x0000000410187225 */ /* 0x000fc600078e00ff */
[----:B------:R-:W-:Y:S01]  /*65840*/  ISETP.GE.U32.AND.EX P2, PT, R54, R27, PT, P2 ;  /* 0x0000001b3600720c */ /* 0x000fe20003f46120 */
[----:B------:R-:W-:-:S03]  /*65850*/  IMAD.WIDE.U32 R28, P5, R16, R5, R28 ;  /* 0x00000005101c7225 */ /* 0x000fc600078a001c */
[----:B------:R-:W-:Y:S01]  /*65860*/  ISETP.LT.U32.OR.EX P3, PT, R27, R33, !P2, P3 ;  /* 0x000000211b00720c */ /* 0x000fe20005761530 */
[----:B------:R-:W-:Y:S01]  /*65870*/  IMAD.X R53, R54, 0x1, R53, P6 ;  /* 0x0000000136357824 */ /* 0x000fe200030e0635 */
[----:B------:R-:W-:Y:S01]  /*65880*/  IADD3 R56, P6, PT, R21, R56, RZ ;  /* 0x0000003815387210 */ /* 0x000fe20007fde0ff */
[----:B------:R-:W-:Y:S01]  /*65890*/  IMAD.WIDE.U32 R32, R20, R8, RZ ;  /* 0x0000000814207225 */ /* 0x000fe200078e00ff */
[----:B------:R-:W-:Y:S02]  /*658a0*/  ISETP.GE.U32.AND P2, PT, R58, R23, PT ;  /* 0x000000173a00720c */ /* 0x000fe40003f46070 */
[----:B------:R-:W-:Y:S01]  /*658b0*/  IADD3 RZ, P1, PT, R25, R28, RZ ;  /* 0x0000001c19ff7210 */ /* 0x000fe20007f3e0ff */
[----:B------:R-:W-:Y:S01]  /*658c0*/  IMAD.X R25, RZ, RZ, RZ, P5 ;  /* 0x000000ffff197224 */ /* 0x000fe200028e06ff */
[----:B------:R-:W-:Y:S01]  /*658d0*/  ISETP.GE.U32.AND P5, PT, R56, R21, PT ;  /* 0x000000153800720c */ /* 0x000fe20003fa6070 */
[----:B------:R-:W-:Y:S01]  /*658e0*/  IMAD.X R57, RZ, RZ, R53, P6 ;  /* 0x000000ffff397224 */ /* 0x000fe200030e0635 */
[----:B------:R-:W-:Y:S01]  /*658f0*/  ISETP.GE.U32.AND.EX P2, PT, R65, R22, PT, P2 ;  /* 0x000000164100720c */ /* 0x000fe20003f46120 */
[----:B------:R-:W-:-:S02]  /*65900*/  IMAD.MOV.U32 R24, RZ, RZ, R29 ;  /* 0x000000ffff187224 */ /* 0x000fc400078e001d */
[----:B------:R-:W-:Y:S01]  /*65910*/  IMAD.WIDE.U32 R30, R18, R8, RZ ;  /* 0x00000008121e7225 */ /* 0x000fe200078e00ff */
[----:B------:R-:W-:Y:S02]  /*65920*/  SEL R30, RZ, 0x1, !P3 ;  /* 0x00000001ff1e7807 */ /* 0x000fe40005800000 */
[----:B------:R-:W-:Y:S01]  /*65930*/  ISETP.LT.U32.AND P3, PT, R21, R59, PT ;  /* 0x0000003b1500720c */ /* 0x000fe20003f61070 */
[----:B------:R-:W-:Y:S01]  /*65940*/  IMAD.WIDE.U32.X R24, R17, R5, R24, P1 ;  /* 0x0000000511187225 */ /* 0x000fe200008e0418 */
[----:B------:R-:W-:-:S03]  /*65950*/  ISETP.GE.U32.AND.EX P5, PT, R57, R53, PT, P5 ;  /* 0x000000353900720c */ /* 0x000fc60003fa6150 */
[----:B------:R-:W-:Y:S01]  /*65960*/  IMAD.WIDE.U32 R32, P6, R18, R9, R32 ;  /* 0x0000000912207225 */ /* 0x000fe200078c0020 */
[----:B------:R-:W-:-:S03]  /*65970*/  ISETP.LT.U32.OR.EX P3, PT, R53, R54, !P5, P3 ;  /* 0x000000363500720c */ /* 0x000fc60006f61530 */
[----:B------:R-:W-:Y:S01]  /*65980*/  IMAD.X R17, RZ, RZ, R62, P4 ;  /* 0x000000ffff117224 */ /* 0x000fe200020e063e */
[----:B------:R-:W-:Y:S01]  /*65990*/  IADD3 R30, P4, PT, R35, R30, RZ ;  /* 0x0000001e231e7210 */ /* 0x000fe20007f9e0ff */
[----:B------:R-:W-:Y:S01]  /*659a0*/  IMAD.WIDE.U32 R54, R18, R8, R56 ;  /* 0x0000000812367225 */ /* 0x000fe200078e0038 */
[----:B------:R-:W-:Y:S02]  /*659b0*/  IADD3 RZ, P1, PT, R31, R32, RZ ;  /* 0x000000201fff7210 */ /* 0x000fe40007f3e0ff */
[----:B------:R-:W-:Y:S01]  /*659c0*/  SEL R27, RZ, 0x1, !P3 ;  /* 0x00000001ff1b7807 */ /* 0x000fe20005800000 */
[----:B------:R-:W-:Y:S01]  /*659d0*/  IMAD.X R31, RZ, RZ, R63, P4 ;  /* 0x000000ffff1f7224 */ /* 0x000fe200020e063f */
[----:B------:R-:W-:Y:S01]  /*659e0*/  ISETP.LT.U32.AND P3, PT, R35, R58, PT ;  /* 0x0000003a2300720c */ /* 0x000fe20003f61070 */
[----:B------:R-:W-:Y:S01]  /*659f0*/  IMAD.X R53, RZ, RZ, RZ, P6 ;  /* 0x000000ffff357224 */ /* 0x000fe200030e06ff */
[----:B------:R-:W-:Y:S01]  /*65a00*/  ISETP.GE.U32.AND P4, PT, R30, R35, PT ;  /* 0x000000231e00720c */ /* 0x000fe20003f86070 */
[----:B------:R-:W-:Y:S01]  /*65a10*/  IMAD.WIDE.U32 R22, R16, R4, R30 ;  /* 0x0000000410167225 */ /* 0x000fe200078e001e */
[----:B------:R-:W-:-:S03]  /*65a20*/  IADD3 R27, P5, PT, R27, R54, RZ ;  /* 0x000000361b1b7210 */ /* 0x000fc60007fbe0ff */
[----:B------:R-:W-:Y:S02]  /*65a30*/  IMAD.IADD R16, R32, 0x1, R55 ;  /* 0x0000000120107824 */ /* 0x000fe400078e0237 */
        /* <DEDUP_REMOVED lines=15> */
.L_x_451:
[----:B------:R-:W-:Y:S05]  /*65b30*/  BSYNC.RECONVERGENT B4 ;  /* 0x0000000000047941 */ /* 0x000fea0003800200 */
.L_x_450:
[----:B------:R-:W-:Y:S01]  /*65b40*/  ISETP.GE.U32.AND.EX P4, PT, R31, R63, PT, P4 ;  /* 0x0000003f1f00720c */ /* 0x000fe20003f86140 */
[----:B------:R-:W-:Y:S01]  /*65b50*/  IMAD.X R59, RZ, RZ, R16, P5 ;  /* 0x000000ffff3b7224 */ /* 0x000fe200028e0610 */
[----:B------:R-:W-:Y:S01]  /*65b60*/  IADD3 R61, P2, PT, R26, R24, RZ ;  /* 0x000000181a3d7210 */ /* 0x000fe20007f5e0ff */
[----:B------:R-:W-:Y:S01]  /*65b70*/  IMAD.IADD R29, R28, 0x1, R23 ;  /* 0x000000011c1d7824 */ /* 0x000fe200078e0217 */
[----:B------:R-:W-:Y:S01]  /*65b80*/  ISETP.GE.U32.AND P0, PT, R27, R54, PT ;  /* 0x000000361b00720c */ /* 0x000fe20003f06070 */
[----:B------:R-:W-:Y:S01]  /*65b90*/  IMAD R28, R59, R12, RZ ;  /* 0x0000000c3b1c7224 */ /* 0x000fe200078e02ff */
[----:B------:R-:W-:Y:S01]  /*65ba0*/  ISETP.LT.U32.OR.EX P3, PT, R63, R65, !P4, P3 ;  /* 0x000000413f00720c */ /* 0x000fe20006761530 */
[----:B------:R-:W-:Y:S01]  /*65bb0*/  IMAD.X R58, R15, 0x1, R25, P2 ;  /* 0x000000010f3a7824 */ /* 0x000fe200010e0619 */
[----:B------:R-:W-:Y:S01]  /*65bc0*/  ISETP.LT.U32.AND P2, PT, R54, R56, PT ;  /* 0x000000383600720c */ /* 0x000fe20003f41070 */
[----:B------:R-:W-:Y:S01]  /*65bd0*/  IMAD.WIDE.U32.X R24, R20, R9, R52, P1 ;  /* 0x0000000914187225 */ /* 0x000fe200008e0434 */
[----:B------:R-:W-:Y:S01]  /*65be0*/  ISETP.GE.U32.AND.EX P0, PT, R59, R16, PT, P0 ;  /* 0x000000103b00720c */ /* 0x000fe20003f06100 */
[----:B------:R-:W-:Y:S01]  /*65bf0*/  BSSY.RECONVERGENT B4, `(.L_x_452) ;  /* 0x00000ee000047945 */ /* 0x000fe20003800200 */
[----:B------:R-:W-:Y:S01]  /*65c00*/  SEL R19, RZ, 0x1, !P3 ;  /* 0x00000001ff137807 */ /* 0x000fe20005800000 */
[C---:B------:R-:W-:Y:S01]  /*65c10*/  IMAD R21, R27.reuse, R13, R28 ;  /* 0x0000000d1b157224 */ /* 0x040fe200078e021c */
[----:B------:R-:W-:Y:S01]  /*65c20*/  ISETP.LT.U32.OR.EX P0, PT, R16, R57, !P0, P2 ;  /* 0x000000391000720c */ /* 0x000fe20004701520 */
[----:B------:R-:W-:Y:S01]  /*65c30*/  IMAD.WIDE.U32 R12, R27, R12, RZ ;  /* 0x0000000c1b0c7225 */ /* 0x000fe200078e00ff */
[----:B------:R-:W-:Y:S01]  /*65c40*/  IADD3 R23, P1, PT, R19, R22, RZ ;  /* 0x0000001613177210 */ /* 0x000fe20007f3e0ff */
[----:B------:R-:W-:Y:S01]  /*65c50*/  BSSY.RELIABLE B5, `(.L_x_453) ;  /* 0x00000d2000057945 */ /* 0x000fe20003800100 */
[----:B------:R-:W-:Y:S01]  /*65c60*/  SEL R32, RZ, 0x1, !P0 ;  /* 0x00000001ff207807 */ /* 0x000fe20004000000 */
[----:B------:R-:W-:Y:S01]  /*65c70*/  IMAD.IADD R13, R13, 0x1, R21 ;  /* 0x000000010d0d7824 */ /* 0x000fe200078e0215 */
[----:B------:R-:W-:Y:S01]  /*65c80*/  IADD3 R19, P2, PT, R23, R24, RZ ;  /* 0x0000001817137210 */ /* 0x000fe20007f5e0ff */
[----:B------:R-:W-:Y:S01]  /*65c90*/  IMAD.X R16, RZ, RZ, R29, P1 ;  /* 0x000000ffff107224 */ /* 0x000fe200008e061d */
[----:B------:R-:W-:-:S02]  /*65ca0*/  ISETP.LT.U32.AND P0, PT, R22, R30, PT ;  /* 0x0000001e1600720c */ /* 0x000fc40003f01070 */
[----:B------:R-:W-:Y:S01]  /*65cb0*/  IADD3 R32, P1, PT, R19, R32, RZ ;  /* 0x0000002013207210 */ /* 0x000fe20007f3e0ff */
[----:B------:R-:W-:Y:S01]  /*65cc0*/  IMAD.X R21, R16, 0x1, R25, P2 ;  /* 0x0000000110157824 */ /* 0x000fe200010e0619 */
[----:B------:R-:W-:Y:S01]  /*65cd0*/  ISETP.GE.U32.AND P3, PT, R23, R22, PT ;  /* 0x000000161700720c */ /* 0x000fe20003f66070 */
[-C--:B------:R-:W-:Y:S01]  /*65ce0*/  IMAD.WIDE.U32 R24, R12, R10.reuse, RZ ;  /* 0x0000000a0c187225 */ /* 0x080fe200078e00ff */
[----:B------:R-:W-:Y:S02]  /*65cf0*/  ISETP.LT.U32.AND P2, PT, R19, R23, PT ;  /* 0x000000171300720c */ /* 0x000fe40003f41070 */
[----:B------:R-:W-:Y:S01]  /*65d00*/  ISETP.GE.U32.AND P5, PT, R32, R19, PT ;  /* 0x000000132000720c */ /* 0x000fe20003fa6070 */
[----:B------:R-:W-:Y:S01]  /*65d10*/  IMAD.X R33, RZ, RZ, R21, P1 ;  /* 0x000000ffff217224 */ /* 0x000fe200008e0615 */
[----:B------:R-:W-:Y:S01]  /*65d20*/  ISETP.GE.U32.AND.EX P3, PT, R16, R29, PT, P3 ;  /* 0x0000001d1000720c */ /* 0x000fe20003f66130 */
[----:B------:R-:W-:Y:S01]  /*65d30*/  IMAD.WIDE.U32 R22, R13, R10, RZ ;  /* 0x0000000a0d167225 */ /* 0x000fe200078e00ff */
[----:B------:R-:W-:-:S02]  /*65d40*/  LOP3.LUT R19, RZ, R27, RZ, 0x33, !PT ;  /* 0x0000001bff137212 */ /* 0x000fc400078e33ff */
[----:B------:R-:W-:Y:S02]  /*65d50*/  ISETP.GE.U32.AND.EX P5, PT, R33, R21, PT, P5 ;  /* 0x000000152100720c */ /* 0x000fe40003fa6150 */
[----:B------:R-:W-:Y:S01]  /*65d60*/  ISETP.LT.U32.OR.EX P0, PT, R29, R31, !P3, P0 ;  /* 0x0000001f1d00720c */ /* 0x000fe20005f01500 */
[----:B------:R-:W-:Y:S01]  /*65d70*/  IMAD.WIDE.U32 R52, P4, R12, R11, R22 ;  /* 0x0000000b0c347225 */ /* 0x000fe20007880016 */
[----:B------:R-:W-:Y:S02]  /*65d80*/  ISETP.LT.U32.OR.EX P2, PT, R21, R16, !P5, P2 ;  /* 0x000000101500720c */ /* 0x000fe40006f41520 */
[----:B------:R-:W-:Y:S01]  /*65d90*/  ISETP.GT.U32.AND P1, PT, R24, R19, PT ;  /* 0x000000131800720c */ /* 0x000fe20003f24070 */
[----:B------:R-:W-:Y:S01]  /*65da0*/  IMAD.WIDE.U32 R22, R20, R6, RZ ;  /* 0x0000000614167225 */ /* 0x000fe200078e00ff */
[----:B------:R-:W-:Y:S02]  /*65db0*/  SEL R21, RZ, 0x1, !P2 ;  /* 0x00000001ff157807 */ /* 0x000fe40005000000 */
[----:B------:R-:W-:Y:S01]  /*65dc0*/  IADD3 R19, P5, PT, R25, R52, RZ ;  /* 0x0000003419137210 */ /* 0x000fe20007fbe0ff */
[----:B------:R-:W-:Y:S01]  /*65dd0*/  IMAD.WIDE.U32 R28, R18, R6, R32 ;  /* 0x00000006121c7225 */ /* 0x000fe200078e0020 */
[----:B------:R-:W-:-:S03]  /*65de0*/  LOP3.LUT R16, RZ, R59, RZ, 0x33, !PT ;  /* 0x0000003bff107212 */ /* 0x000fc600078e33ff */
[----:B------:R-:W-:Y:S01]  /*65df0*/  IMAD.WIDE.U32 R24, P6, R18, R7, R22 ;  /* 0x0000000712187225 */ /* 0x000fe200078c0016 */
[----:B------:R-:W-:Y:S02]  /*65e00*/  ISETP.LT.U32.AND P2, PT, R28, R32, PT ;  /* 0x000000201c00720c */ /* 0x000fe40003f41070 */
[----:B------:R-:W-:Y:S01]  /*65e10*/  ISETP.GT.U32.AND.EX P1, PT, R19, R16, PT, P1 ;  /* 0x000000101300720c */ /* 0x000fe20003f24110 */
[----:B------:R-:W-:Y:S01]  /*65e20*/  IMAD.X R55, RZ, RZ, RZ, P4 ;  /* 0x000000ffff377224 */ /* 0x000fe200020e06ff */
[-C--:B------:R-:W-:Y:S01]  /*65e30*/  IADD3 R21, P4, PT, R21, R28.reuse, RZ ;  /* 0x0000001c15157210 */ /* 0x080fe20007f9e0ff */
[----:B------:R-:W-:Y:S01]  /*65e40*/  IMAD.IADD R32, R24, 0x1, R29 ;  /* 0x0000000118207824 */ /* 0x000fe200078e021d */
[----:B------:R-:W-:Y:S01]  /*65e50*/  SEL R16, RZ, 0x1, !P0 ;  /* 0x00000001ff107807 */ /* 0x000fe20004000000 */
[----:B------:R-:W-:Y:S01]  /*65e60*/  IMAD.MOV.U32 R54, RZ, RZ, R53 ;  /* 0x000000ffff367224 */ /* 0x000fe200078e0035 */
[----:B------:R-:W-:Y:S01]  /*65e70*/  ISETP.GE.U32.AND P3, PT, R21, R28, PT ;  /* 0x0000001c1500720c */ /* 0x000fe20003f66070 */
[----:B------:R-:W-:-:S02]  /*65e80*/  IMAD.X R35, RZ, RZ, R32, P4 ;  /* 0x000000ffff237224 */ /* 0x000fc400020e0620 */
[----:B------:R-:W-:-:S03]  /*65e90*/  IMAD.WIDE.U32 R22, R18, R6, RZ ;  /* 0x0000000612167225 */ /* 0x000fc600078e00ff */
[----:B------:R-:W-:Y:S01]  /*65ea0*/  ISETP.GE.U32.AND.EX P3, PT, R35, R32, PT, P3 ;  /* 0x000000202300720c */ /* 0x000fe20003f66130 */
[----:B------:R-:W-:-:S03]  /*65eb0*/  IMAD.WIDE.U32.X R54, R13, R11, R54, P5 ;  /* 0x0000000b0d367225 */ /* 0x000fc600028e0436 */
[----:B------:R-:W-:Y:S01]  /*65ec0*/  ISETP.LT.U32.OR.EX P2, PT, R32, R33, !P3, P2 ;  /* 0x000000212000720c */ /* 0x000fe20005f41520 */
[----:B------:R-:W-:Y:S01]  /*65ed0*/  IMAD.X R29, RZ, RZ, RZ, P6 ;  /* 0x000000ffff1d7224 */ /* 0x000fe200030e06ff */
[----:B------:R-:W-:Y:S01]  /*65ee0*/  IADD3 RZ, P6, PT, R23, R24, RZ ;  /* 0x0000001817ff7210 */ /* 0x000fe20007fde0ff */
[----:B------:R-:W-:Y:S01]  /*65ef0*/  IMAD.MOV.U32 R28, RZ, RZ, R25 ;  /* 0x000000ffff1c7224 */ /* 0x000fe200078e0019 */
[----:B------:R-:W-:Y:S01]  /*65f00*/  IADD3 R19, P5, PT, R21, R54, RZ ;  /* 0x0000003615137210 */ /* 0x000fe20007fbe0ff */
[C---:B------:R-:W-:Y:S01]  /*65f10*/  IMAD.WIDE.U32 R52, R20.reuse, R4, RZ ;  /* 0x0000000414347225 */ /* 0x040fe200078e00ff */
[----:B------:R-:W-:Y:S02]  /*65f20*/  SEL R32, RZ, 0x1, !P1 ;  /* 0x00000001ff207807 */ /* 0x000fe40004800000 */
[----:B------:R-:W-:Y:S01]  /*65f30*/  IADD3 R54, P1, PT, R61, R16, RZ ;  /* 0x000000103d367210 */ /* 0x000fe20007f3e0ff */
[----:B------:R-:W-:Y:S01]  /*65f40*/  IMAD.WIDE.U32.X R22, R20, R7, R28, P6 ;  /* 0x0000000714167225 */ /* 0x000fe200030e041c */
[----:B------:R-:W-:-:S03]  /*65f50*/  IADD3 R32, P6, PT, R19, R32, RZ ;  /* 0x0000002013207210 */ /* 0x000fc60007fde0ff */
[----:B------:R-:W-:Y:S01]  /*65f60*/  IMAD.X R55, R35, 0x1, R55, P5 ;  /* 0x0000000123377824 */ /* 0x000fe200028e0637 */
[----:B------:R-:W-:Y:S01]  /*65f70*/  ISETP.GE.U32.AND P0, PT, R32, R19, PT ;  /* 0x000000132000720c */ /* 0x000fe20003f06070 */
[----:B------:R-:W-:-:S04]  /*65f80*/  IMAD.WIDE.U32 R30, R18, R4, RZ ;  /* 0x00000004121e7225 */ /* 0x000fc800078e00ff */
[----:B------:R-:W-:-:S04]  /*65f90*/  IMAD.WIDE.U32 R52, P4, R18, R5, R52 ;  /* 0x0000000512347225 */ /* 0x000fc80007880034 */
[----:B------:R-:W-:Y:S01]  /*65fa0*/  IMAD.X R33, RZ, RZ, R55, P6 ;  /* 0x000000ffff217224 */ /* 0x000fe200030e0637 */
[----:B------:R-:W-:Y:S01]  /*65fb0*/  IADD3 RZ, P3, PT, R31, R52, RZ ;  /* 0x000000341fff7210 */ /* 0x000fe20007f7e0ff */
[----:B------:R-:W-:-:S03]  /*65fc0*/  IMAD.WIDE.U32 R30, R13, R8, RZ ;  /* 0x000000080d1e7225 */ /* 0x000fc600078e00ff */
[----:B------:R-:W-:Y:S01]  /*65fd0*/  ISETP.GE.U32.AND.EX P0, PT, R33, R55, PT, P0 ;  /* 0x000000372100720c */ /* 0x000fe20003f06100 */
[----:B------:R-:W-:Y:S01]  /*65fe0*/  IMAD.X R57, RZ, RZ, R58, P1 ;  /* 0x000000ffff397224 */ /* 0x000fe200008e063a */
[----:B------:R-:W-:Y:S01]  /*65ff0*/  ISETP.LT.U32.AND P1, PT, R19, R21, PT ;  /* 0x000000151300720c */ /* 0x000fe20003f21070 */
[----:B------:R-:W-:Y:S01]  /*66000*/  IMAD.WIDE.U32 R24, R12, R8, RZ ;  /* 0x000000080c187225 */ /* 0x000fe200078e00ff */
        /* <DEDUP_REMOVED lines=27> */
[----:B------:R-:W-:Y:S01]  /*661c0*/  IMAD.MOV.U32 R18, RZ, RZ, R53 ;  /* 0x000000ffff127224 */ /* 0x000fe200078e0035 */
[----:B------:R-:W-:Y:S01]  /*661d0*/  IADD3 R33, P1, PT, R27, R22, RZ ;  /* 0x000000161b217210 */ /* 0x000fe20007f3e0ff */
[----:B------:R-:W-:Y:S01]  /*661e0*/  IMAD.IADD R53, R52, 0x1, R23 ;  /* 0x0000000134357824 */ /* 0x000fe200078e0217 */
[----:B------:R-:W-:Y:S01]  /*661f0*/  SEL R16, RZ, 0x1, !P0 ;  /* 0x00000001ff107807 */ /* 0x000fe20004000000 */
[----:B------:R-:W-:Y:S01]  /*66200*/  IMAD.WIDE.U32.X R20, R20, R5, R18, P3 ;  /* 0x0000000514147225 */ /* 0x000fe200018e0412 */
[----:B------:R-:W-:-:S02]  /*66210*/  IADD3 R23, P0, PT, R33, R28, RZ ;  /* 0x0000001c21177210 */ /* 0x000fc40007f1e0ff */
[----:B------:R-:W-:Y:S01]  /*66220*/  ISETP.GE.U32.AND P3, PT, R54, R61, PT ;  /* 0x0000003d3600720c */ /* 0x000fe20003f66070 */
[----:B------:R-:W-:Y:S01]  /*66230*/  IMAD.X R32, RZ, RZ, R53, P1 ;  /* 0x000000ffff207224 */ /* 0x000fe200008e0635 */
[----:B------:R-:W-:Y:S01]  /*66240*/  IADD3 R28, P1, PT, R23, R16, RZ ;  /* 0x00000010171c7210 */ /* 0x000fe20007f3e0ff */
[----:B------:R-:W-:Y:S01]  /*66250*/  IMAD.WIDE.U32 R30, R13, R6, RZ ;  /* 0x000000060d1e7225 */ /* 0x000fe200078e00ff */
        /* <DEDUP_REMOVED lines=8> */
[----:B------:R-:W-:Y:S01]  /*662e0*/  IMAD.WIDE.U32 R18, R12, R6, RZ ;  /* 0x000000060c127225 */ /* 0x000fe200078e00ff */
[----:B------:R-:W-:Y:S02]  /*662f0*/  ISETP.GE.U32.AND P3, PT, R33, R22, PT ;  /* 0x000000162100720c */ /* 0x000fe40003f66070 */
[----:B------:R-:W-:Y:S01]  /*66300*/  ISETP.GE.U32.AND.EX P2, PT, R29, R27, PT, P2 ;  /* 0x0000001b1d00720c */ /* 0x000fe20003f46120 */
[----:B------:R-:W-:Y:S01]  /*66310*/  IMAD.MOV.U32 R18, RZ, RZ, R31 ;  /* 0x000000ffff127224 */ /* 0x000fe200078e001f */
[----:B------:R-:W-:Y:S02]  /*66320*/  ISETP.GE.U32.AND.EX P3, PT, R32, R53, PT, P3 ;  /* 0x000000352000720c */ /* 0x000fe40003f66130 */
[----:B------:R-:W-:Y:S01]  /*66330*/  ISETP.LT.U32.OR.EX P1, PT, R27, R32, !P2, P1 ;  /* 0x000000201b00720c */ /* 0x000fe20005721510 */
[----:B------:R-:W-:Y:S01]  /*66340*/  IMAD.WIDE.U32 R26, R12, R6, R28 ;  /* 0x000000060c1a7225 */ /* 0x000fe200078e001c */
[----:B------:R-:W-:-:S02]  /*66350*/  ISETP.LT.U32.AND P2, PT, R22, R24, PT ;  /* 0x000000181600720c */ /* 0x000fc40003f41070 */
[----:B------:R-:W-:Y:S01]  /*66360*/  SEL R15, RZ, 0x1, !P1 ;  /* 0x00000001ff0f7807 */ /* 0x000fe20004800000 */
[----:B------:R-:W-:Y:S01]  /*66370*/  IMAD.IADD R31, R30, 0x1, R27 ;  /* 0x000000011e1f7824 */ /* 0x000fe200078e021b */
        /* <DEDUP_REMOVED lines=44> */
[----:B------:R-:W-:Y:S02]  /*66640*/  ISETP.LT.U32.OR.EX P1, PT, R28, R3, !P2, P1 ;  /* 0x000000031c00720c */ /* 0x000fe40005721510 */
        /* <DEDUP_REMOVED lines=50> */
.L_x_454:
[----:B------:R-:W-:Y:S05]  /*66970*/  BSYNC.RELIABLE B5 ;  /* 0x0000000000057941 */ /* 0x000fea0003800100 */
.L_x_453:
        /* <DEDUP_REMOVED lines=21> */
.L_x_455:
[----:B------:R-:W-:Y:S05]  /*66ad0*/  BSYNC.RECONVERGENT B4 ;  /* 0x0000000000047941 */ /* 0x000fea0003800200 */
.L_x_452:
[----:B------:R-:W-:Y:S01]  /*66ae0*/  SHF.L.W.U32.HI R19, R16, 0x1, R23 ;  /* 0x0000000110137819 */ /* 0x000fe20000010e17 */
[----:B------:R-:W-:Y:S01]  /*66af0*/  BSSY.RELIABLE B4, `(.L_x_456) ;  /* 0x0000025000047945 */ /* 0x000fe20003800100 */
[----:B------:R-:W-:Y:S02]  /*66b00*/  SHF.L.W.U32.HI R20, R23, 0x1, R20 ;  /* 0x0000000117147819 */ /* 0x000fe40000010e14 */
[----:B------:R-:W-:Y:S02]  /*66b10*/  ISETP.GT.U32.AND P0, PT, R19, R4, PT ;  /* 0x000000041300720c */ /* 0x000fe40003f04070 */
[----:B------:R-:W-:Y:S02]  /*66b20*/  SHF.L.W.U32.HI R22, R21, 0x1, R16 ;  /* 0x0000000115167819 */ /* 0x000fe40000010e10 */
[----:B------:R-:W-:Y:S02]  /*66b30*/  ISETP.GT.U32.AND.EX P0, PT, R20, R5, PT, P0 ;  /* 0x000000051400720c */ /* 0x000fe40003f04100 */
[----:B------:R-:W-:-:S02]  /*66b40*/  SHF.L.W.U32.HI R18, R14, 0x1, R21 ;  /* 0x000000010e127819 */ /* 0x000fc40000010e15 */
[----:B------:R-:W-:Y:S01]  /*66b50*/  SHF.L.W.U32.HI R16, R17, 0x1, R14 ;  /* 0x0000000111107819 */ /* 0x000fe20000010e0e */
[C---:B------:R-:W-:Y:S01]  /*66b60*/  IMAD.SHL.U32 R14, R3.reuse, 0x2, RZ ;  /* 0x00000002030e7824 */ /* 0x040fe200078e00ff */
[----:B------:R-:W-:Y:S02]  /*66b70*/  SHF.L.W.U32.HI R15, R12, 0x1, R17 ;  /* 0x000000010c0f7819 */ /* 0x000fe40000010e11 */
        /* <DEDUP_REMOVED lines=28> */
.L_x_457:
[----:B------:R-:W-:Y:S05]  /*66d40*/  BSYNC.RELIABLE B4 ;  /* 0x0000000000047941 */ /* 0x000fea0003800100 */
.L_x_456:
        /* <DEDUP_REMOVED lines=16> */
[----:B------:R-:W-:Y:S02]  /*66e50*/  SEL R3, RZ, 0x1, P0 ;  /* 0x00000001ff037807 */ /* 0x000fe40000000000 */
[----:B------:R-:W-:Y:S02]  /*66e60*/  IADD3 R14, P0, PT, R14, -R10, RZ ;  /* 0x8000000a0e0e7210 */ /* 0x000fe40007f1e0ff */
[----:B------:R-:W-:-:S03]  /*66e70*/  IADD3 R19, P3, P4, R19, -R4, -R3 ;  /* 0x8000000413137210 */ /* 0x000fc60007c7e803 */
[----:B------:R-:W-:Y:S01]  /*66e80*/  IMAD.X R3, R12, 0x1, ~R11, P0 ;  /* 0x000000010c037824 */ /* 0x000fe200000e0e0b */
[----:B------:R-:W-:-:S09]  /*66e90*/  IADD3.X R20, PT, PT, R20, -0x1, ~R5, P3, P4 ;  /* 0xffffffff14147810 */ /* 0x000fd20001fe8c05 */
.L_x_329:
[----:B------:R-:W-:Y:S05]  /*66ea0*/  BSYNC.RECONVERGENT B3 ;  /* 0x0000000000037941 */ /* 0x000fea0003800200 */
.L_x_328:
[----:B------:R-:W-:Y:S01]  /*66eb0*/  LOP3.LUT R4, R18, R15, R14, 0xfe, !PT ;  /* 0x0000000f12047212 */ /* 0x000fe200078efe0e */
        /* <DEDUP_REMOVED lines=29> */
[----:B------:R-:W-:Y:S02]  /*67090*/  LOP3.LUT R5, R45, R46, R47, 0xfe, !PT ;  /* 0x0000002e2d057212 */ /* 0x000fe400078efe2f */
[----:B------:R-:W-:Y:S02]  /*670a0*/  CS2R R26, SRZ ;  /* 0x00000000001a7805 */ /* 0x000fe4000001ff00 */
[----:B------:R-:W-:Y:S02]  /*670b0*/  LOP3.LUT R4, R51, R48, R50, 0xfe, !PT ;  /* 0x0000003033047212 */ /* 0x000fe400078efe32 */
[----:B------:R-:W-:Y:S02]  /*670c0*/  CS2R R28, SRZ ;  /* 0x00000000001c7805 */ /* 0x000fe4000001ff00 */
[----:B------:R-:W-:Y:S02]  /*670d0*/  LOP3.LUT P0, RZ, R5, R44, RZ, 0xfc, !PT ;  /* 0x0000002c05ff7212 */ /* 0x000fe4000780fcff */
[----:B------:R-:W-:-:S02]  /*670e0*/  CS2R R24, SRZ ;  /* 0x0000000000187805 */ /* 0x000fc4000001ff00 */
[----:B------:R-:W-:Y:S01]  /*670f0*/  CS2R R22, SRZ ;  /* 0x0000000000167805 */ /* 0x000fe2000001ff00 */
[----:B------:R-:W-:Y:S01]  /*67100*/  IMAD.MOV.U32 R21, RZ, RZ, RZ ;  /* 0x000000ffff157224 */ /* 0x000fe200078e00ff */
[----:B------:R-:W-:Y:S02]  /*67110*/  LOP3.LUT P0, RZ, R4, R49, RZ, 0xfc, P0 ;  /* 0x0000003104ff7212 */ /* 0x000fe4000000fcff */
[----:B------:R-:W-:Y:S02]  /*67120*/  CS2R R54, SRZ ;  /* 0x0000000000367805 */ /* 0x000fe4000001ff00 */
[----:B------:R-:W-:Y:S02]  /*67130*/  CS2R R58, SRZ ;  /* 0x00000000003a7805 */ /* 0x000fe4000001ff00 */
[----:B------:R-:W-:Y:S02]  /*67140*/  CS2R R52, SRZ ;  /* 0x0000000000347805 */ /* 0x000fe4000001ff00 */
[----:B------:R-:W-:Y:S01]  /*67150*/  CS2R R56, SRZ ;  /* 0x0000000000387805 */ /* 0x000fe2000001ff00 */
[----:B------:R-:W-:Y:S01]  /*67160*/  IMAD.MOV.U32 R60, RZ, RZ, RZ ;  /* 0x000000ffff3c7224 */ /* 0x000fe200078e00ff */
[----:B------:R-:W-:-:S02]  /*67170*/  CS2R R34, SRZ ;  /* 0x0000000000227805 */ /* 0x000fc4000001ff00 */
        /* <DEDUP_REMOVED lines=34> */
[----:B------:R-:W-:Y:S01]  /*673a0*/  IMAD.X R30, RZ, RZ, R7, P0 ;  /* 0x000000ffff1e7224 */ /* 0x000fe200000e0607 */
[----:B------:R-:W-:Y:S01]  /*673b0*/  ISETP.GE.U32.AND P0, PT, R31, R6, PT ;  /* 0x000000061f00720c */ /* 0x000fe20003f06070 */
[----:B------:R-:W-:Y:S02]  /*673c0*/  IMAD.IADD R59, R25, 0x1, R26 ;  /* 0x00000001193b7824 */ /* 0x000fe400078e021a */
[----:B------:R-:W-:Y:S01]  /*673d0*/  IMAD.X R13, RZ, RZ, RZ, P2 ;  /* 0x000000ffff0d7224 */ /* 0x000fe200010e06ff */
[----:B------:R-:W-:Y:S01]  /*673e0*/  IADD3 RZ, P2, PT, R9, R10, RZ ;  /* 0x0000000a09ff7210 */ /* 0x000fe20007f5e0ff */
[----:B------:R-:W-:Y:S01]  /*673f0*/  IMAD.MOV.U32 R12, RZ, RZ, R11 ;  /* 0x000000ffff0c7224 */ /* 0x000fe200078e000b */
[----:B------:R-:W-:Y:S01]  /*67400*/  ISETP.GE.U32.AND.EX P0, PT, R30, R7, PT, P0 ;  /* 0x000000071e00720c */ /* 0x000fe20003f06100 */
[----:B------:R-:W-:Y:S02]  /*67410*/  IMAD.X R57, R59, 0x1, R30, P5 ;  /* 0x000000013b397824 */ /* 0x000fe400028e061e */
[----:B------:R-:W-:Y:S01]  /*67420*/  IMAD.WIDE.U32.X R12, R40, R36, R12, P2 ;  /* 0x00000024280c7225 */ /* 0x000fe200010e040c */
[----:B------:R-:W-:-:S02]  /*67430*/  SEL R33, RZ, 0x1, P0 ;  /* 0x00000001ff217807 */ /* 0x000fc40000000000 */
[----:B------:R-:W-:Y:S01]  /*67440*/  ISETP.GE.U32.AND.EX P3, PT, R57, R30, PT, P3 ;  /* 0x0000001e3900720c */ /* 0x000fe20003f66130 */
[-C--:B------:R-:W-:Y:S01]  /*67450*/  IMAD.WIDE.U32 R6, R37, R43.reuse, RZ ;  /* 0x0000002b25067225 */ /* 0x080fe200078e00ff */
[----:B------:R-:W-:Y:S02]  /*67460*/  IADD3 R6, P6, PT, R33, R12, RZ ;  /* 0x0000000c21067210 */ /* 0x000fe40007fde0ff */
[----:B------:R-:W-:Y:S01]  /*67470*/  SEL R33, RZ, 0x1, P3 ;  /* 0x00000001ff217807 */ /* 0x000fe20001800000 */
[----:B------:R-:W-:-:S03]  /*67480*/  IMAD.WIDE.U32 R8, R36, R43, RZ ;  /* 0x0000002b24087225 */ /* 0x000fc600078e00ff */
[C---:B------:R-:W-:Y:S01]  /*67490*/  IADD3 R33, P3, PT, R6.reuse, R33, RZ ;  /* 0x0000002106217210 */ /* 0x040fe20007f7e0ff */
[----:B------:R-:W-:Y:S02]  /*674a0*/  IMAD.X R53, RZ, RZ, R13, P6 ;  /* 0x000000ffff357224 */ /* 0x000fe400030e060d */
[----:B------:R-:W-:Y:S01]  /*674b0*/  IMAD.X R35, RZ, RZ, RZ, P1 ;  /* 0x000000ffff237224 */ /* 0x000fe200008e06ff */
[----:B------:R-:W-:Y:S01]  /*674c0*/  ISETP.LT.U32.AND P1, PT, R6, R12, PT ;  /* 0x0000000c0600720c */ /* 0x000fe20003f21070 */
[----:B------:R-:W-:Y:S01]  /*674d0*/  IMAD.WIDE.U32 R10, R39, R37, RZ ;  /* 0x00000025270a7225 */ /* 0x000fe200078e00ff */
[----:B------:R-:W-:-:S03]  /*674e0*/  ISETP.GE.U32.AND P6, PT, R33, R6, PT ;  /* 0x000000062100720c */ /* 0x000fc60003fc6070 */
[----:B------:R-:W-:Y:S01]  /*674f0*/  IMAD.WIDE.U32 R30, P2, R42, R37, R8 ;  /* 0x000000252a1e7225 */ /* 0x000fe20007840008 */
[----:B------:R-:W-:-:S03]  /*67500*/  IADD3 RZ, P0, PT, R28, R11, RZ ;  /* 0x0000000b1cff7210 */ /* 0x000fc60007f1e0ff */
[----:B------:R-:W-:Y:S01]  /*67510*/  IMAD.X R12, RZ, RZ, R53, P3 ;  /* 0x000000ffff0c7224 */ /* 0x000fe200018e0635 */
[----:B------:R-:W-:Y:S01]  /*67520*/  IADD3 RZ, P5, PT, R7, R30, RZ ;  /* 0x0000001e07ff7210 */ /* 0x000fe20007fbe0ff */
[----:B------:R-:W-:-:S03]  /*67530*/  IMAD.WIDE.U32 R8, R42, R37, RZ ;  /* 0x000000252a087225 */ /* 0x000fc600078e00ff */
[----:B------:R-:W-:Y:S01]  /*67540*/  ISETP.GE.U32.AND.EX P6, PT, R12, R53, PT, P6 ;  /* 0x000000350c00720c */ /* 0x000fe20003fc6160 */
[----:B------:R-:W-:-:S03]  /*67550*/  IMAD.WIDE.U32 R10, R43, R37, RZ ;  /* 0x000000252b0a7225 */ /* 0x000fc600078e00ff */
[----:B------:R-:W-:Y:S01]  /*67560*/  ISETP.LT.U32.OR.EX P1, PT, R53, R13, !P6, P1 ;  /* 0x0000000d3500720c */ /* 0x000fe20007721510 */
[----:B------:R-:W-:Y:S01]  /*67570*/  IMAD.WIDE.U32 R8, P3, R43, R36, R8 ;  /* 0x000000242b087225 */ /* 0x000fe20007860008 */
[----:B------:R-:W-:-:S03]  /*67580*/  IADD3 R54, P6, PT, R33, R10, RZ ;  /* 0x0000000a21367210 */ /* 0x000fc60007fde0ff */
        /* <DEDUP_REMOVED lines=12> */
[----:B------:R-:W-:Y:S01]  /*67650*/  IMAD.WIDE.U32 R30, R38, R39, RZ ;  /* 0x00000027261e7225 */ /* 0x000fe200078e00ff */
[----:B------:R-:W-:Y:S02]  /*67660*/  ISETP.GE.U32.AND.EX P2, PT, R55, R12, PT, P2 ;  /* 0x0000000c3700720c */ /* 0x000fe40003f46120 */
[----:B------:R-:W-:Y:S01]  /*67670*/  IADD3 R13, P1, PT, R56, R34, RZ ;  /* 0x00000022380d7210 */ /* 0x000fe20007f3e0ff */
[----:B------:R-:W-:Y:S01]  /*67680*/  IMAD.WIDE.U32.X R28, R42, R36, R28, P5 ;  /* 0x000000242a1c7225 */ /* 0x000fe200028e041c */
[----:B------:R-:W-:-:S02]  /*67690*/  SEL R52, RZ, 0x1, P0 ;  /* 0x00000001ff347807 */ /* 0x000fc40000000000 */
[----:B------:R-:W-:Y:S01]  /*676a0*/  SEL R33, RZ, 0x1, P2 ;  /* 0x00000001ff217807 */ /* 0x000fe20001000000 */
[----:B------:R-:W-:Y:S01]  /*676b0*/  IMAD.WIDE.U32 R30, P6, R39, R38, R30 ;  /* 0x00000026271e7225 */ /* 0x000fe200078c001e */
[----:B------:R-:W-:Y:S02]  /*676c0*/  IADD3 R12, P0, PT, R23, R28, RZ ;  /* 0x0000001c170c7210 */ /* 0x000fe40007f1e0ff */
        /* <DEDUP_REMOVED lines=9> */
[----:B------:R-:W-:Y:S01]  /*67760*/  IMAD.MOV.U32 R34, RZ, RZ, R31 ;  /* 0x000000ffff227224 */ /* 0x000fe200078e001f */
[----:B------:R-:W-:Y:S01]  /*67770*/  ISETP.LT.U32.AND P1, PT, R12, R28, PT ;  /* 0x0000001c0c00720c */ /* 0x000fe20003f21070 */
[----:B------:R-:W-:Y:S01]  /*67780*/  IMAD.WIDE.U32 R12, R39, R39, R52 ;  /* 0x00000027270c7225 */ /* 0x000fe200078e0034 */
[----:B------:R-:W-:-:S02]  /*67790*/  ISETP.GE.U32.AND.EX P5, PT, R58, R35, PT, P5 ;  /* 0x000000233a00720c */ /* 0x000fc40003fa6150 */
[----:B------:R-:W-:Y:S01]  /*677a0*/  ISETP.GE.U32.AND.EX P2, PT, R23, R57, PT, P2 ;  /* 0x000000391700720c */ /* 0x000fe20003f46120 */
[----:B------:R-:W-:Y:S01]  /*677b0*/  IMAD.IADD R66, R30, 0x1, R13 ;  /* 0x000000011e427824 */ /* 0x000fe200078e020d */
[----:B------:R-:W-:Y:S01]  /*677c0*/  ISETP.GE.U32.AND.EX P0, PT, R53, R23, PT, P0 ;  /* 0x000000173500720c */ /* 0x000fe20003f06100 */
[----:B------:R-:W-:Y:S01]  /*677d0*/  IMAD.MOV.U32 R63, RZ, RZ, RZ ;  /* 0x000000ffff3f7224 */ /* 0x000fe200078e00ff */
[----:B------:R-:W-:Y:S01]  /*677e0*/  ISETP.LT.U32.OR.EX P1, PT, R35, R29, !P5, P1 ;  /* 0x0000001d2300720c */ /* 0x000fe20006f21510 */
[----:B------:R-:W-:Y:S01]  /*677f0*/  IMAD.WIDE.U32 R28, R39, R39, RZ ;  /* 0x00000027271c7225 */ /* 0x000fe200078e00ff */
[----:B------:R-:W-:Y:S02]  /*67800*/  ISETP.GE.U32.AND P5, PT, R12, R52, PT ;  /* 0x000000340c00720c */ /* 0x000fe40003fa6070 */
[----:B------:R-:W-:Y:S01]  /*67810*/  SEL R64, RZ, 0x1, !P1 ;  /* 0x00000001ff407807 */ /* 0x000fe20004800000 */
[----:B------:R-:W-:Y:S01]  /*67820*/  IMAD.X R35, RZ, RZ, RZ, P6 ;  /* 0x000000ffff237224 */ /* 0x000fe200030e06ff */
[----:B------:R-:W-:-:S02]  /*67830*/  IADD3 RZ, P6, PT, R29, R30, RZ ;  /* 0x0000001e1dff7210 */ /* 0x000fc40007fde0ff */
        /* <DEDUP_REMOVED lines=18> */
.L_x_461:
[----:B------:R-:W-:Y:S05]  /*67960*/  BSYNC.RECONVERGENT B4 ;  /* 0x0000000000047941 */ /* 0x000fea0003800200 */
.L_x_460:
        /* <DEDUP_REMOVED lines=11> */
[----:B------:R-:W-:Y:S01]  /*67a20*/  IMAD.WIDE.U32 R52, P5, R40, R39, R28 ;  /* 0x0000002728347225 */ /* 0x000fe200078a001c */
[----:B------:R-:W-:Y:S02]  /*67a30*/  IADD3 R61, P6, PT, R56, R30, RZ ;  /* 0x0000001e383d7210 */ /* 0x000fe40007fde0ff */
        /* <DEDUP_REMOVED lines=19> */
[----:B------:R-:W-:Y:S01]  /*67b70*/  IADD3 R13, P1, PT, R28, R13, RZ ;  /* 0x0000000d1c0d7210 */ /* 0x000fe20007f3e0ff */
        /* <DEDUP_REMOVED lines=12> */
[----:B------:R-:W-:Y:S01]  /*67c40*/  IMAD.X R23, R66, 0x1, R59, P4 ;  /* 0x0000000142177824 */ /* 0x000fe200020e063b */
[----:B------:R-:W-:Y:S01]  /*67c50*/  @!P0 SEL R33, RZ, 0x1, P1 ;  /* 0x00000001ff218807 */ /* 0x000fe20000800000 */
[----:B------:R-:W-:Y:S01]  /*67c60*/  IMAD.WIDE.U32 R28, P4, R43, R38, R28 ;  /* 0x000000262b1c7225 */ /* 0x000fe2000788001c */
[----:B------:R-:W-:Y:S02]  /*67c70*/  IADD3 R58, P1, PT, R13, R26, RZ ;  /* 0x0000001a0d3a7210 */ /* 0x000fe40007f3e0ff */
[----:B------:R-:W-:Y:S01]  /*67c80*/  SEL R25, RZ, 0x1, !P5 ;  /* 0x00000001ff197807 */ /* 0x000fe20006800000 */
[----:B------:R-:W-:-:S04]  /*67c90*/  IMAD.WIDE.U32 R52, R39, R43, RZ ;  /* 0x0000002b27347225 */ /* 0x000fc800078e00ff */
        /* <DEDUP_REMOVED lines=13> */
[----:B------:R-:W-:Y:S02]  /*67d70*/  IADD3 R52, P1, PT, R25, R52, RZ ;  /* 0x0000003419347210 */ /* 0x000fe40007f3e0ff */
[----:B------:R-:W-:Y:S01]  /*67d80*/  ISETP.GE.U32.AND P0, PT, R24, R12, PT ;  /* 0x0000000c1800720c */ /* 0x000fe20003f06070 */
[----:B------:R-:W-:Y:S01]  /*67d90*/  IMAD.X R54, RZ, RZ, R63, P5 ;  /* 0x000000ffff367224 */ /* 0x000fe200028e063f */
[----:B------:R-:W-:-:S02]  /*67da0*/  IADD3 R33, P5, PT, R52, R33, RZ ;  /* 0x0000002134217210 */ /* 0x000fc40007fbe0ff */
[----:B------:R-:W-:Y:S01]  /*67db0*/  ISETP.GE.U32.AND.EX P0, PT, R23, R66, PT, P0 ;  /* 0x000000421700720c */ /* 0x000fe20003f06100 */
[----:B------:R-:W-:Y:S01]  /*67dc0*/  IMAD.X R53, R54, 0x1, R53, P1 ;  /* 0x0000000136357824 */ /* 0x000fe200008e0635 */
[----:B------:R-:W-:Y:S02]  /*67dd0*/  IADD3 R12, P1, PT, R61, R56, RZ ;  /* 0x000000383d0c7210 */ /* 0x000fe40007f3e0ff */
[----:B------:R-:W-:Y:S01]  /*67de0*/  SEL R13, RZ, 0x1, P0 ;  /* 0x00000001ff0d7807 */ /* 0x000fe20000000000 */
[----:B------:R-:W-:Y:S01]  /*67df0*/  IMAD.X R56, RZ, RZ, R53, P5 ;  /* 0x000000ffff387224 */ /* 0x000fe200028e0635 */
[----:B------:R-:W-:Y:S01]  /*67e00*/  ISETP.GE.U32.AND P0, PT, R33, R52, PT ;  /* 0x000000342100720c */ /* 0x000fe20003f06070 */
[----:B------:R-:W-:Y:S01]  /*67e10*/  IMAD.X R57, R62, 0x1, R57, P1 ;  /* 0x000000013e397824 */ /* 0x000fe200008e0639 */
[----:B------:R-:W-:Y:S02]  /*67e20*/  ISETP.LT.U32.AND P1, PT, R52, R25, PT ;  /* 0x000000193400720c */ /* 0x000fe40003f21070 */
[----:B------:R-:W-:Y:S01]  /*67e30*/  IADD3 R25, P6, PT, R12, R13, RZ ;  /* 0x0000000d0c197210 */ /* 0x000fe20007fde0ff */
[----:B------:R-:W-:Y:S01]  /*67e40*/  IMAD.X R13, RZ, RZ, RZ, P2 ;  /* 0x000000ffff0d7224 */ /* 0x000fe200010e06ff */
[----:B------:R-:W-:-:S02]  /*67e50*/  ISETP.GE.U32.AND.EX P0, PT, R56, R53, PT, P0 ;  /* 0x000000353800720c */ /* 0x000fc40003f06100 */
[----:B------:R-:W-:Y:S01]  /*67e60*/  ISETP.GE.U32.AND P5, PT, R12, R61, PT ;  /* 0x0000003d0c00720c */ /* 0x000fe20003fa6070 */
[----:B------:R-:W-:Y:S01]  /*67e70*/  IMAD.X R52, RZ, RZ, R57, P6 ;  /* 0x000000ffff347224 */ /* 0x000fe200030e0639 */
[----:B------:R-:W-:Y:S02]  /*67e80*/  ISETP.LT.U32.OR.EX P1, PT, R53, R54, !P0, P1 ;  /* 0x000000363500720c */ /* 0x000fe40004721510 */
[----:B------:R-:W-:Y:S01]  /*67e90*/  ISETP.GE.U32.AND P0, PT, R25, R12, PT ;  /* 0x0000000c1900720c */ /* 0x000fe20003f06070 */
[----:B------:R-:W-:Y:S01]  /*67ea0*/  IMAD.MOV.U32 R12, RZ, RZ, R35 ;  /* 0x000000ffff0c7224 */ /* 0x000fe200078e0023 */
[----:B------:R-:W-:Y:S01]  /*67eb0*/  ISETP.GE.U32.AND.EX P5, PT, R57, R62, PT, P5 ;  /* 0x0000003e3900720c */ /* 0x000fe20003fa6150 */
[----:B------:R-:W-:Y:S01]  /*67ec0*/  IMAD.MOV.U32 R62, RZ, RZ, RZ ;  /* 0x000000ffff3e7224 */ /* 0x000fe200078e00ff */
[----:B------:R-:W-:Y:S02]  /*67ed0*/  ISETP.GE.U32.AND.EX P0, PT, R52, R57, PT, P0 ;  /* 0x000000393400720c */ /* 0x000fe40003f06100 */
[----:B------:R-:W-:-:S02]  /*67ee0*/  IADD3 R64, P6, PT, R25, R30, RZ ;  /* 0x0000001e19407210 */ /* 0x000fc40007fde0ff */
[----:B------:R-:W-:Y:S02]  /*67ef0*/  SEL R60, RZ, 0x1, !P1 ;  /* 0x00000001ff3c7807 */ /* 0x000fe40004800000 */
[----:B------:R-:W-:Y:S01]  /*67f00*/  ISETP.GE.U32.AND P2, PT, R64, R25, PT ;  /* 0x000000194000720c */ /* 0x000fe20003f46070 */
[----:B------:R-:W-:Y:S01]  /*67f10*/  IMAD.X R63, R52, 0x1, R68, P6 ;  /* 0x00000001343f7824 */ /* 0x000fe200030e0644 */
[----:B------:R-:W-:-:S04]  /*67f20*/  IADD3 RZ, P6, PT, R34, R31, RZ ;  /* 0x0000001f22ff7210 */ /* 0x000fc80007fde0ff */
        /* <DEDUP_REMOVED lines=18> */
.L_x_463:
[----:B------:R-:W-:Y:S05]  /*68050*/  BSYNC.RECONVERGENT B4 ;  /* 0x0000000000047941 */ /* 0x000fea0003800200 */
.L_x_462:
[----:B------:R-:W-:Y:S01]  /*68060*/  IADD3 R25, P0, PT, R58, R12, RZ ;  /* 0x0000000c3a197210 */ /* 0x000fe20007f1e0ff */
[----:B------:R-:W-:Y:S01]  /*68070*/  IMAD.X R57, RZ, RZ, RZ, P3 ;  /* 0x000000ffff397224 */ /* 0x000fe200018e06ff */
[----:B------:R-:W-:Y:S01]  /*68080*/  IADD3 RZ, P3, PT, R8, R11, RZ ;  /* 0x0000000b08ff7210 */ /* 0x000fe20007f7e0ff */
[----:B------:R-:W-:Y:S01]  /*68090*/  BSSY.RECONVERGENT B4, `(.L_x_464) ;  /* 0x0000068000047945 */ /* 0x000fe20003800200 */
        /* <DEDUP_REMOVED lines=23> */
[----:B------:R-:W-:-:S03]  /*68210*/  IMAD.WIDE.U32 R34, R42, R41, RZ ;  /* 0x000000292a227225 */ /* 0x000fc600078e00ff */
[----:B------:R-:W-:Y:S01]  /*68220*/  IADD3 R25, P5, PT, R12, R25, RZ ;  /* 0x000000190c197210 */ /* 0x000fe20007fbe0ff */
[----:B------:R-:W-:Y:S01]  /*68230*/  IMAD.X R13, R56, 0x1, R13, P2 ;  /* 0x00000001380d7824 */ /* 0x000fe200010e060d */
[----:B------:R-:W-:Y:S02]  /*68240*/  @!P0 ISETP.NE.U32.AND P2, PT, R33, RZ, PT ;  /* 0x000000ff2100820c */ /* 0x000fe40003f45070 */
[----:B------:R-:W-:Y:S01]  /*68250*/  ISETP.GE.U32.AND P1, PT, R25, R12, PT ;  /* 0x0000000c1900720c */ /* 0x000fe20003f26070 */
[----:B------:R-:W-:Y:S01]  /*68260*/  IMAD.X R58, RZ, RZ, R13, P5 ;  /* 0x000000ffff3a7224 */ /* 0x000fe200028e060d */
[----:B------:R-:W-:Y:S02]  /*68270*/  ISETP.LT.U32.AND P5, PT, R12, R33, PT ;  /* 0x000000210c00720c */ /* 0x000fe40003fa1070 */
[----:B------:R-:W-:Y:S02]  /*68280*/  @!P0 ISETP.NE.AND.EX P2, PT, R56, RZ, PT, P2 ;  /* 0x000000ff3800820c */ /* 0x000fe40003f45320 */
[----:B------:R-:W-:-:S04]  /*68290*/  ISETP.GE.U32.AND.EX P1, PT, R58, R13, PT, P1 ;  /* 0x0000000d3a00720c */ /* 0x000fc80003f26110 */
[----:B------:R-:W-:Y:S01]  /*682a0*/  ISETP.LT.U32.OR.EX P1, PT, R13, R56, !P1, P5 ;  /* 0x000000380d00720c */ /* 0x000fe20004f21550 */
[----:B------:R-:W-:Y:S01]  /*682b0*/  IMAD.WIDE.U32 R54, P5, R42, R41, R30 ;  /* 0x000000292a367225 */ /* 0x000fe200078a001e */
[----:B------:R-:W-:Y:S02]  /*682c0*/  IADD3 R31, P6, PT, R64, R10, RZ ;  /* 0x0000000a401f7210 */ /* 0x000fe40007fde0ff */
[----:B------:R-:W-:Y:S01]  /*682d0*/  @!P0 SEL R30, RZ, 0x1, P2 ;  /* 0x00000001ff1e8807 */ /* 0x000fe20001000000 */
[----:B------:R-:W-:Y:S01]  /*682e0*/  IMAD.WIDE.U32 R12, R41, R43, RZ ;  /* 0x0000002b290c7225 */ /* 0x000fe200078e00ff */
[----:B------:R-:W-:Y:S02]  /*682f0*/  ISETP.GE.U32.AND P2, PT, R31, R64, PT ;  /* 0x000000401f00720c */ /* 0x000fe40003f46070 */
[----:B------:R-:W-:Y:S01]  /*68300*/  SEL R59, RZ, 0x1, !P1 ;  /* 0x00000001ff3b7807 */ /* 0x000fe20004800000 */
[----:B------:R-:W-:Y:S02]  /*68310*/  IMAD.MOV.U32 R56, RZ, RZ, R9 ;  /* 0x000000ffff387224 */ /* 0x000fe400078e0009 */
[----:B------:R-:W-:Y:S01]  /*68320*/  IMAD.X R32, R63, 0x1, R32, P6 ;  /* 0x000000013f207824 */ /* 0x000fe200030e0620 */
[----:B------:R-:W-:Y:S01]  /*68330*/  IADD3 RZ, P6, PT, R13, R54, RZ ;  /* 0x000000360dff7210 */ /* 0x000fe20007fde0ff */
[----:B------:R-:W-:-:S03]  /*68340*/  IMAD.WIDE.U32 R8, R43, R41, RZ ;  /* 0x000000292b087225 */ /* 0x000fc600078e00ff */
[----:B------:R-:W-:Y:S01]  /*68350*/  ISETP.GE.U32.AND.EX P2, PT, R32, R63, PT, P2 ;  /* 0x0000003f2000720c */ /* 0x000fe20003f46120 */
[----:B------:R-:W-:Y:S01]  /*68360*/  IMAD.X R11, RZ, RZ, RZ, P5 ;  /* 0x000000ffff0b7224 */ /* 0x000fe200028e06ff */
[----:B------:R-:W-:Y:S01]  /*68370*/  IADD3 R33, P1, PT, R25, R8, RZ ;  /* 0x0000000819217210 */ /* 0x000fe20007f3e0ff */
[----:B------:R-:W-:-:S04]  /*68380*/  IMAD.WIDE.U32 R34, P5, R43, R40, R34 ;  /* 0x000000282b227225 */ /* 0x000fc800078a0022 */
[----:B------:R-:W-:Y:S01]  /*68390*/  IMAD.WIDE.U32.X R12, R42, R36, R56, P3 ;  /* 0x000000242a0c7225 */ /* 0x000fe200018e0438 */
[----:B------:R-:W-:-:S03]  /*683a0*/  @!P0 IADD3 R60, P3, PT, R30, R60, RZ ;  /* 0x0000003c1e3c8210 */ /* 0x000fc60007f7e0ff */
[----:B------:R-:W-:Y:S02]  /*683b0*/  IMAD.MOV.U32 R10, RZ, RZ, R55 ;  /* 0x000000ffff0a7224 */ /* 0x000fe400078e0037 */
[----:B------:R-:W-:Y:S02]  /*683c0*/  IMAD.IADD R63, R9, 0x1, R34 ;  /* 0x00000001093f7824 */ /* 0x000fe400078e0222 */
[----:B------:R-:W-:Y:S01]  /*683d0*/  IMAD.WIDE.U32.X R10, R42, R40, R10, P6 ;  /* 0x000000282a0a7225 */ /* 0x000fe200030e040a */
[----:B------:R-:W-:-:S03]  /*683e0*/  ISETP.GE.U32.AND P6, PT, R33, R25, PT ;  /* 0x000000192100720c */ /* 0x000fc60003fc6070 */
[----:B------:R-:W-:Y:S01]  /*683f0*/  IMAD.X R53, R63, 0x1, R58, P1 ;  /* 0x000000013f357824 */ /* 0x000fe200008e063a */
[----:B------:R-:W-:Y:S01]  /*68400*/  IADD3 R59, P1, PT, R60, R59, RZ ;  /* 0x0000003b3c3b7210 */ /* 0x000fe20007f3e0ff */
[----:B------:R-:W-:Y:S01]  /*68410*/  @!P0 IMAD.X R62, RZ, RZ, R62, P3 ;  /* 0x000000ffff3e8224 */ /* 0x000fe200018e063e */
[----:B------:R-:W-:Y:S02]  /*68420*/  IADD3 R25, P3, PT, R52, R12, RZ ;  /* 0x0000000c34197210 */ /* 0x000fe40007f7e0ff */
[----:B------:R-:W-:Y:S01]  /*68430*/  SEL R12, RZ, 0x1, P2 ;  /* 0x00000001ff0c7807 */ /* 0x000fe20001000000 */
[----:B------:R-:W-:Y:S01]  /*68440*/  IMAD.X R54, RZ, RZ, R62, P1 ;  /* 0x000000ffff367224 */ /* 0x000fe200008e063e */
[----:B------:R-:W-:Y:S02]  /*68450*/  ISETP.GE.U32.AND P0, PT, R25, R52, PT ;  /* 0x000000341900720c */ /* 0x000fe40003f06070 */
[----:B------:R-:W-:Y:S02]  /*68460*/  ISETP.GE.U32.AND.EX P6, PT, R53, R58, PT, P6 ;  /* 0x0000003a3500720c */ /* 0x000fe40003fc6160 */
[----:B------:R-:W-:-:S02]  /*68470*/  IADD3 R67, P1, PT, R25, R12, RZ ;  /* 0x0000000c19437210 */ /* 0x000fc40007f3e0ff */
[----:B------:R-:W-:Y:S01]  /*68480*/  IADD3 R52, P2, PT, R59, R10, RZ ;  /* 0x0000000a3b347210 */ /* 0x000fe20007f5e0ff */
[----:B------:R-:W-:Y:S01]  /*68490*/  IMAD.X R10, R61, 0x1, R13, P3 ;  /* 0x000000013d0a7824 */ /* 0x000fe200018e060d */
[----:B------:R-:W-:Y:S01]  /*684a0*/  SEL R55, RZ, 0x1, P6 ;  /* 0x00000001ff377807 */ /* 0x000fe20003000000 */
[----:B------:R-:W1:Y:S01]  /*684b0*/  LDC.64 R12, c[0x3][0x40] ;  /* 0x00c01000ff0c7b82 */ /* 0x000e620000000a00 */
[C---:B------:R-:W-:Y:S01]  /*684c0*/  ISETP.GE.U32.AND P3, PT, R67.reuse, R25, PT ;  /* 0x000000194300720c */ /* 0x040fe20003f66070 */
[----:B------:R-:W-:Y:S01]  /*684d0*/  IMAD.X R58, RZ, RZ, R10, P1 ;  /* 0x000000ffff3a7224 */ /* 0x000fe200008e060a */
[----:B------:R-:W-:Y:S01]  /*684e0*/  ISETP.GE.U32.AND.EX P0, PT, R10, R61, PT, P0 ;  /* 0x0000003d0a00720c */ /* 0x000fe20003f06100 */
[----:B------:R-:W-:Y:S01]  /*684f0*/  IMAD.X R57, R54, 0x1, R11, P2 ;  /* 0x0000000136397824 */ /* 0x000fe200010e060b */
[----:B------:R-:W-:Y:S01]  /*68500*/  IADD3 R55, P2, PT, R52, R55, RZ ;  /* 0x0000003734377210 */ /* 0x000fe20007f5e0ff */
[----:B------:R-:W-:Y:S01]  /*68510*/  IMAD.X R11, RZ, RZ, RZ, P4 ;  /* 0x000000ffff0b7224 */ /* 0x000fe200020e06ff */
[----:B------:R-:W-:Y:S01]  /*68520*/  ISETP.GE.U32.AND.EX P3, PT, R58, R10, PT, P3 ;  /* 0x0000000a3a00720c */ /* 0x000fe20003f66130 */
[----:B------:R-:W-:Y:S01]  /*68530*/  IMAD.MOV.U32 R10, RZ, RZ, R29 ;  /* 0x000000ffff0a7224 */ /* 0x000fe200078e001d */
[----:B------:R-:W-:Y:S01]  /*68540*/  IADD3 R30, P1, PT, R67, R26, RZ ;  /* 0x0000001a431e7210 */ /* 0x000fe20007f3e0ff */
[----:B------:R-:W-:Y:S01]  /*68550*/  IMAD.X R56, RZ, RZ, R57, P2 ;  /* 0x000000ffff387224 */ /* 0x000fe200010e0639 */
[----:B------:R-:W-:-:S02]  /*68560*/  ISETP.GE.U32.AND P6, PT, R55, R52, PT ;  /* 0x000000343700720c */ /* 0x000fc40003fc6070 */
[----:B------:R-:W-:Y:S01]  /*68570*/  IADD3 RZ, P4, PT, R28, R27, RZ ;  /* 0x0000001b1cff7210 */ /* 0x000fe20007f9e0ff */
[----:B------:R-:W-:Y:S01]  /*68580*/  IMAD.X R25, R58, 0x1, R65, P1 ;  /* 0x000000013a197824 */ /* 0x000fe200008e0641 */
[----:B------:R-:W-:Y:S02]  /*68590*/  ISETP.LT.U32.AND P1, PT, R52, R59, PT ;  /* 0x0000003b3400720c */ /* 0x000fe40003f21070 */
[----:B------:R-:W-:Y:S01]  /*685a0*/  ISETP.GE.U32.AND.EX P6, PT, R56, R57, PT, P6 ;  /* 0x000000393800720c */ /* 0x000fe20003fc6160 */
[----:B------:R-:W-:Y:S01]  /*685b0*/  IMAD.WIDE.U32.X R10, R42, R38, R10, P4 ;  /* 0x000000262a0a7225 */ /* 0x000fe200020e040a */
[----:B------:R-:W-:Y:S02]  /*685c0*/  ISETP.GE.U32.AND P2, PT, R30, R67, PT ;  /* 0x000000431e00720c */ /* 0x000fe40003f46070 */
[----:B------:R-:W-:Y:S01]  /*685d0*/  ISETP.LT.U32.OR.EX P1, PT, R57, R54, !P6, P1 ;  /* 0x000000363900720c */ /* 0x000fe20007721510 */
[----:B------:R-:W-:Y:S01]  /*685e0*/  IMAD.MOV.U32 R67, RZ, RZ, RZ ;  /* 0x000000ffff437224 */ /* 0x000fe200078e00ff */
[----:B------:R-:W-:-:S02]  /*685f0*/  ISETP.GE.U32.AND.EX P2, PT, R25, R58, PT, P2 ;  /* 0x0000003a1900720c */ /* 0x000fc40003f46120 */
[----:B------:R-:W-:Y:S01]  /*68600*/  SEL R65, RZ, 0x1, !P1 ;  /* 0x00000001ff417807 */ /* 0x000fe20004800000 */
        /* <DEDUP_REMOVED lines=16> */
.L_x_465:
[----:B------:R-:W-:Y:S05]  /*68710*/  BSYNC.RECONVERGENT B4 ;  /* 0x0000000000047941 */ /* 0x000fea0003800200 */
.L_x_464:
        /* <DEDUP_REMOVED lines=16> */
[----:B------:R-:W-:Y:S02]  /*68820*/  IMAD.X R5, RZ, RZ, RZ, P5 ;  /* 0x000000ffff057224 */ /* 0x000fe400028e06ff */
[----:B------:R-:W-:Y:S01]  /*68830*/  IMAD.IADD R54, R27, 0x1, R7 ;  /* 0x000000011b367824 */ /* 0x000fe200078e0207 */
[----:B------:R-:W-:Y:S01]  /*68840*/  LOP3.LUT R7, RZ, R4, RZ, 0x33, !PT ;  /* 0x00000004ff077212 */ /* 0x000fe200078e33ff */
[----:B------:R-:W-:Y:S01]  /*68850*/  IMAD.MOV.U32 R4, RZ, RZ, R35 ;  /* 0x000000ffff047224 */ /* 0x000fe200078e0023 */
[----:B------:R-:W-:-:S03]  /*68860*/  IADD3 R27, P2, PT, R52, R8, RZ ;  /* 0x00000008341b7210 */ /* 0x000fc60007f5e0ff */
        /* <DEDUP_REMOVED lines=17> */
[----:B------:R-:W-:Y:S02]  /*68980*/  ISETP.GT.U32.AND.EX P5, PT, R34, R21, PT, P5 ;  /* 0x000000152200720c */ /* 0x000fe40003fa4150 */
[----:B------:R-:W-:Y:S01]  /*68990*/  @!P0 ISETP.NE.U32.AND P1, PT, R55, RZ, PT ;  /* 0x000000ff3700820c */ /* 0x000fe20003f25070 */
[----:B------:R-:W-:Y:S01]  /*689a0*/  IMAD.WIDE.U32.X R28, R54, R11, R4, P2 ;  /* 0x0000000b361c7225 */ /* 0x000fe200010e0404 */
[----:B------:R-:W-:-:S02]  /*689b0*/  SEL R60, RZ, 0x1, !P5 ;  /* 0x00000001ff3c7807 */ /* 0x000fc40006800000 */
[C---:B------:R-:W-:Y:S02]  /*689c0*/  IADD3 R4, P4, PT, R35.reuse, R52, RZ ;  /* 0x0000003423047210 */ /* 0x040fe40007f9e0ff */
[----:B------:R-:W-:Y:S02]  /*689d0*/  IADD3 R7, P6, PT, R6, R28, RZ ;  /* 0x0000001c06077210 */ /* 0x000fe40007fde0ff */
[----:B------:R-:W-:Y:S01]  /*689e0*/  @!P0 ISETP.NE.AND.EX P1, PT, R56, RZ, PT, P1 ;  /* 0x000000ff3800820c */ /* 0x000fe20003f25310 */
[----:B------:R-:W-:Y:S01]  /*689f0*/  IMAD.X R5, RZ, RZ, R53, P4 ;  /* 0x000000ffff057224 */ /* 0x000fe200020e0635 */
[----:B------:R-:W-:Y:S01]  /*68a00*/  ISETP.LT.U32.AND P3, PT, R35, R55, PT ;  /* 0x000000372300720c */ /* 0x000fe20003f61070 */
[----:B------:R-:W-:Y:S01]  /*68a10*/  IMAD.X R21, R22, 0x1, R29, P6 ;  /* 0x0000000116157824 */ /* 0x000fe200030e061d */
[----:B------:R-:W-:Y:S01]  /*68a20*/  IADD3 R60, P6, PT, R7, R60, RZ ;  /* 0x0000003c073c7210 */ /* 0x000fe20007fde0ff */
[----:B------:R-:W-:Y:S01]  /*68a30*/  IMAD.WIDE.U32 R28, R43, R43, RZ ;  /* 0x0000002b2b1c7225 */ /* 0x000fe200078e00ff */
[----:B------:R-:W-:-:S02]  /*68a40*/  @!P0 SEL R28, RZ, 0x1, P1 ;  /* 0x00000001ff1c8807 */ /* 0x000fc40000800000 */
[----:B------:R-:W-:Y:S01]  /*68a50*/  ISETP.GE.U32.AND P4, PT, R60, R7, PT ;  /* 0x000000073c00720c */ /* 0x000fe20003f86070 */
[----:B------:R-:W-:Y:S01]  /*68a60*/  IMAD.X R61, RZ, RZ, R21, P6 ;  /* 0x000000ffff3d7224 */ /* 0x000fe200030e0615 */
[----:B------:R-:W-:Y:S01]  /*68a70*/  ISETP.GE.U32.AND P2, PT, R4, R35, PT ;  /* 0x000000230400720c */ /* 0x000fe20003f46070 */
[----:B------:R-:W-:Y:S01]  /*68a80*/  IMAD.WIDE.U32 R34, R42, R43, RZ ;  /* 0x0000002b2a227225 */ /* 0x000fe200078e00ff */
[----:B------:R-:W-:Y:S02]  /*68a90*/  ISETP.LT.U32.AND P1, PT, R7, R6, PT ;  /* 0x000000060700720c */ /* 0x000fe40003f21070 */
[----:B------:R-:W-:Y:S01]  /*68aa0*/  ISETP.GE.U32.AND.EX P4, PT, R61, R21, PT, P4 ;  /* 0x000000153d00720c */ /* 0x000fe20003f86140 */
[----:B-1----:R-:W-:Y:S01]  /*68ab0*/  IMAD.WIDE.U32 R6, R54, R8, RZ ;  /* 0x0000000836067225 */ /* 0x002fe200078e00ff */
[----:B------:R-:W-:Y:S02]  /*68ac0*/  ISETP.GE.U32.AND.EX P2, PT, R5, R53, PT, P2 ;  /* 0x000000350500720c */ /* 0x000fe40003f46120 */
[----:B------:R-:W-:Y:S01]  /*68ad0*/  ISETP.LT.U32.OR.EX P4, PT, R21, R22, !P4, P1 ;  /* 0x000000161500720c */ /* 0x000fe20006781510 */
[----:B------:R-:W-:Y:S01]  /*68ae0*/  IMAD.WIDE.U32 R34, P5, R43, R42, R34 ;  /* 0x0000002a2b227225 */ /* 0x000fe200078a0022 */
[----:B------:R-:W-:-:S02]  /*68af0*/  ISETP.LT.U32.OR.EX P2, PT, R53, R56, !P2, P3 ;  /* 0x000000383500720c */ /* 0x000fc40005741530 */
[----:B------:R-:W-:Y:S01]  /*68b00*/  SEL R21, RZ, 0x1, !P4 ;  /* 0x00000001ff157807 */ /* 0x000fe20006000000 */
[----:B------:R-:W-:Y:S01]  /*68b10*/  IMAD.WIDE.U32 R58, R26, R8, R60 ;  /* 0x000000081a3a7225 */ /* 0x000fe200078e003c */
[----:B------:R-:W-:Y:S02]  /*68b20*/  IADD3 RZ, P6, PT, R29, R34, RZ ;  /* 0x000000221dff7210 */ /* 0x000fe40007fde0ff */
[----:B------:R-:W-:Y:S01]  /*68b30*/  @!P0 IADD3 R65, P3, PT, R28, R65, RZ ;  /* 0x000000411c418210 */ /* 0x000fe20007f7e0ff */
[C---:B------:R-:W-:Y:S01]  /*68b40*/  IMAD.WIDE.U32 R56, P1, R26.reuse, R9, R6 ;  /* 0x000000091a387225 */ /* 0x040fe20007820006 */
[----:B------:R-:W-:Y:S02]  /*68b50*/  IADD3 R69, P4, PT, R21, R58, RZ ;  /* 0x0000003a15457210 */ /* 0x000fe40007f9e0ff */
[----:B------:R-:W-:Y:S01]  /*68b60*/  SEL R63, RZ, 0x1, !P2 ;  /* 0x00000001ff3f7807 */ /* 0x000fe20005000000 */
[----:B------:R-:W-:Y:S02]  /*68b70*/  IMAD.X R53, RZ, RZ, RZ, P5 ;  /* 0x000000ffff357224 */ /* 0x000fe400028e06ff */
[----:B------:R-:W-:-:S04]  /*68b80*/  IMAD.WIDE.U32 R6, R26, R8, RZ ;  /* 0x000000081a067225 */ /* 0x000fc800078e00ff */
[----:B------:R-:W-:Y:S01]  /*68b90*/  IMAD.IADD R55, R56, 0x1, R59 ;  /* 0x0000000138377824 */ /* 0x000fe200078e023b */
[----:B------:R-:W-:Y:S01]  /*68ba0*/  IADD3 RZ, P5, PT, R7, R56, RZ ;  /* 0x0000003807ff7210 */ /* 0x000fe20007fbe0ff */
[----:B------:R-:W-:Y:S01]  /*68bb0*/  IMAD.MOV.U32 R52, RZ, RZ, R35 ;  /* 0x000000ffff347224 */ /* 0x000fe200078e0023 */
[----:B------:R-:W1:Y:S01]  /*68bc0*/  LDC.64 R6, c[0x3][0x10] ;  /* 0x00c00400ff067b82 */ /* 0x000e620000000a00 */
[----:B------:R-:W-:Y:S01]  /*68bd0*/  IMAD.X R66, RZ, RZ, R55, P4 ;  /* 0x000000ffff427224 */ /* 0x000fe200020e0637 */
[----:B------:R-:W-:Y:S01]  /*68be0*/  ISETP.LT.U32.AND P4, PT, R58, R60, PT ;  /* 0x0000003c3a00720c */ /* 0x000fe20003f81070 */
[----:B------:R-:W-:Y:S01]  /*68bf0*/  IMAD.WIDE.U32.X R52, R42, R42, R52, P6 ;  /* 0x0000002a2a347225 */ /* 0x000fe200030e0434 */
[----:B------:R-:W-:-:S03]  /*68c00*/  ISETP.GE.U32.AND P6, PT, R69, R58, PT ;  /* 0x0000003a4500720c */ /* 0x000fc60003fc6070 */
[----:B------:R-:W-:Y:S01]  /*68c10*/  IMAD.X R59, RZ, RZ, RZ, P1 ;  /* 0x000000ffff3b7224 */ /* 0x000fe200008e06ff */
[----:B------:R-:W-:Y:S01]  /*68c20*/  ISETP.GE.U32.AND.EX P6, PT, R66, R55, PT, P6 ;  /* 0x000000374200720c */ /* 0x000fe20003fc6160 */
[----:B------:R-:W-:Y:S02]  /*68c30*/  IMAD.MOV.U32 R58, RZ, RZ, R57 ;  /* 0x000000ffff3a7224 */ /* 0x000fe400078e0039 */
[----:B------:R-:W-:Y:S01]  /*68c40*/  IMAD.WIDE.U32 R28, R43, R43, R4 ;  /* 0x0000002b2b1c7225 */ /* 0x000fe200078e0004 */
[----:B------:R-:W-:-:S03]  /*68c50*/  ISETP.LT.U32.OR.EX P4, PT, R55, R61, !P6, P4 ;  /* 0x0000003d3700720c */ /* 0x000fc60007781540 */
[----:B------:R-:W-:Y:S01]  /*68c60*/  IMAD R22, R66, R12, RZ ;  /* 0x0000000c42167224 */ /* 0x000fe200078e02ff */
[----:B------:R-:W-:Y:S01]  /*68c70*/  SEL R60, RZ, 0x1, !P4 ;  /* 0x00000001ff3c7807 */ /* 0x000fe20006000000 */
[----:B------:R-:W-:Y:S01]  /*68c80*/  IMAD.WIDE.U32.X R56, R54, R9, R58, P5 ;  /* 0x0000000936387225 */ /* 0x000fe200028e043a */
[----:B------:R-:W-:Y:S02]  /*68c90*/  IADD3 R64, P2, P5, R52, R65, R63 ;  /* 0x0000004134407210 */ /* 0x000fe40007d5e03f */
[----:B------:R-:W-:Y:S01]  /*68ca0*/  ISETP.GE.U32.AND P1, PT, R28, R4, PT ;  /* 0x000000041c00720c */ /* 0x000fe20003f26070 */
[----:B------:R-:W-:Y:S01]  /*68cb0*/  IMAD.IADD R21, R34, 0x1, R29 ;  /* 0x0000000122157824 */ /* 0x000fe200078e021d */
[----:B------:R-:W-:Y:S01]  /*68cc0*/  LOP3.LUT R4, RZ, R66, RZ, 0x33, !PT ;  /* 0x00000042ff047212 */ /* 0x000fe200078e33ff */
[----:B------:R-:W-:-:S03]  /*68cd0*/  IMAD.WIDE.U32 R34, R69, R12, RZ ;  /* 0x0000000c45227225 */ /* 0x000fc600078e00ff */
[----:B------:R-:W-:Y:S01]  /*68ce0*/  ISETP.GE.U32.AND.EX P1, PT, R21, R5, PT, P1 ;  /* 0x000000051500720c */ /* 0x000fe20003f26110 */
[----:B------:R-:W-:Y:S02]  /*68cf0*/  IMAD R29, R69, R13, R22 ;  /* 0x0000000d451d7224 */ /* 0x000fe400078e0216 */
[----:B------:R-:W-:Y:S01]  /*68d00*/  @!P0 IMAD.X R67, RZ, RZ, R67, P3 ;  /* 0x000000ffff438224 */ /* 0x000fe200018e0643 */
[----:B------:R-:W-:Y:S01]  /*68d10*/  IADD3 R55, P0, PT, R24, R56, RZ ;  /* 0x0000003818377210 */ /* 0x000fe20007f1e0ff */
[----:B------:R-:W-:Y:S01]  /*68d20*/  IMAD.IADD R29, R35, 0x1, R29 ;  /* 0x00000001231d7824 */ /* 0x000fe200078e021d */
[----:B------:R-:W-:Y:S02]  /*68d30*/  LOP3.LUT R35, RZ, R69, RZ, 0x33, !PT ;  /* 0x00000045ff237212 */ /* 0x000fe400078e33ff */
[----:B------:R-:W-:Y:S01]  /*68d40*/  IADD3.X R22, PT, PT, R53, R67, RZ, P2, P5 ;  /* 0x0000004335167210 */ /* 0x000fe200017ea4ff */
[----:B------:R-:W-:Y:S01]  /*68d50*/  IMAD.X R62, R23, 0x1, R57, P0 ;  /* 0x00000001173e7824 */ /* 0x000fe200000e0639 */
[----:B------:R-:W-:Y:S01]  /*68d60*/  IADD3 R60, P0, PT, R55, R60, RZ ;  /* 0x0000003c373c7210 */ /* 0x000fe20007f1e0ff */
[----:B------:R-:W-:Y:S01]  /*68d70*/  IMAD.WIDE.U32 R58, R29, R10, RZ ;  /* 0x0000000a1d3a7225 */ /* 0x000fe200078e00ff */
[----:B------:R-:W-:-:S02]  /*68d80*/  ISETP.LT.U32.AND P2, PT, R55, R24, PT ;  /* 0x000000183700720c */ /* 0x000fc40003f41070 */
[----:B------:R-:W-:Y:S01]  /*68d90*/  ISETP.GE.U32.AND P5, PT, R60, R55, PT ;  /* 0x000000373c00720c */ /* 0x000fe20003fa6070 */
[----:B------:R-:W-:Y:S02]  /*68da0*/  IMAD.X R61, RZ, RZ, R62, P0 ;  /* 0x000000ffff3d7224 */ /* 0x000fe400000e063e */
[----:B------:R-:W-:-:S03]  /*68db0*/  IMAD.WIDE.U32 R52, R34, R10, RZ ;  /* 0x0000000a22347225 */ /* 0x000fc600078e00ff */
[----:B------:R-:W-:Y:S01]  /*68dc0*/  ISETP.GE.U32.AND.EX P5, PT, R61, R62, PT, P5 ;  /* 0x0000003e3d00720c */ /* 0x000fe20003fa6150 */
[----:B------:R-:W-:Y:S01]  /*68dd0*/  IMAD.WIDE.U32 R56, P4, R34, R11, R58 ;  /* 0x0000000b22387225 */ /* 0x000fe2000788003a */
[----:B------:R-:W-:Y:S02]  /*68de0*/  ISETP.GT.U32.AND P0, PT, R52, R35, PT ;  /* 0x000000233400720c */ /* 0x000fe40003f04070 */
[----:B------:R-:W-:Y:S01]  /*68df0*/  ISETP.LT.U32.OR.EX P2, PT, R62, R23, !P5, P2 ;  /* 0x000000173e00720c */ /* 0x000fe20006f41520 */
[----:B------:R-:W-:Y:S01]  /*68e00*/  IMAD.X R63, RZ, RZ, RZ, P4 ;  /* 0x000000ffff3f7224 */ /* 0x000fe200020e06ff */
[----:B------:R-:W-:Y:S01]  /*68e10*/  IADD3 R35, P3, PT, R53, R56, RZ ;  /* 0x0000003835237210 */ /* 0x000fe20007f7e0ff */
[----:B-1----:R-:W-:Y:S01]  /*68e20*/  IMAD.WIDE.U32 R52, R54, R6, RZ ;  /* 0x0000000636347225 */ /* 0x002fe200078e00ff */
[----:B------:R-:W-:Y:S02]  /*68e30*/  SEL R23, RZ, 0x1, !P2 ;  /* 0x00000001ff177807 */ /* 0x000fe40005000000 */
[----:B------:R-:W-:Y:S01]  /*68e40*/  ISETP.GT.U32.AND.EX P0, PT, R35, R4, PT, P0 ;  /* 0x000000042300720c */ /* 0x000fe20003f04100 */
[----:B------:R-:W-:-:S03]  /*68e50*/  IMAD.WIDE.U32 R58, R26, R6, R60 ;  /* 0x000000061a3a7225 */ /* 0x000fc600078e003c */
[----:B------:R-:W-:Y:S01]  /*68e60*/  SEL R68, RZ, 0x1, !P0 ;  /* 0x00000001ff447807 */ /* 0x000fe20004000000 */
[----:B------:R-:W-:Y:S02]  /*68e70*/  IMAD.MOV.U32 R62, RZ, RZ, R57 ;  /* 0x000000ffff3e7224 */ /* 0x000fe400078e0039 */
        /* <DEDUP_REMOVED lines=19> */
[----:B------:R-:W-:Y:S01]  /*68fb0*/  IMAD.WIDE.U32 R62, R29, R8, RZ ;  /* 0x000000081d3e7225 */ /* 0x000fe200078e00ff */
[----:B------:R-:W-:-:S02]  /*68fc0*/  ISETP.LT.U32.AND P0, PT, R58, R60, PT ;  /* 0x0000003c3a00720c */ /* 0x000fc40003f01070 */
[----:B------:R-:W-:Y:S01]  /*68fd0*/  ISETP.GE.U32.AND.EX P4, PT, R69, R55, PT, P4 ;  /* 0x000000374500720c */ /* 0x000fe20003f86140 */
[----:B------:R-:W-:Y:S01]  /*68fe0*/  IMAD.WIDE.U32.X R52, R54, R7, R56, P5 ;  /* 0x0000000736347225 */ /* 0x000fe200028e0438 */
[----:B------:R-:W-:Y:S02]  /*68ff0*/  ISETP.GE.U32.AND.EX P1, PT, R24, R67, PT, P1 ;  /* 0x000000431800720c */ /* 0x000fe40003f26110 */
[----:B------:R-:W-:Y:S01]  /*69000*/  ISETP.LT.U32.OR.EX P2, PT, R55, R24, !P4, P2 ;  /* 0x000000183700720c */ /* 0x000fe20006741520 */
[C---:B------:R-:W-:Y:S01]  /*69010*/  IMAD.WIDE.U32 R64, P4, R34.reuse, R9, R62 ;  /* 0x0000000922407225 */ /* 0x040fe2000788003e */
[----:B------:R-:W-:Y:S02]  /*69020*/  ISETP.LT.U32.OR.EX P1, PT, R67, R61, !P1, P0 ;  /* 0x0000003d4300720c */ /* 0x000fe40004f21500 */
[----:B------:R-:W-:Y:S01]  /*69030*/  SEL R35, RZ, 0x1, !P2 ;  /* 0x00000001ff237807 */ /* 0x000fe20005000000 */
[----:B------:R-:W-:Y:S01]  /*69040*/  IMAD.WIDE.U32 R62, R34, R8, R68 ;  /* 0x00000008223e7225 */ /* 0x000fe200078e0044 */
[----:B------:R-:W-:-:S02]  /*69050*/  IADD3 R24, P0, PT, R31, R52, RZ ;  /* 0x000000341f187210 */ /* 0x000fc40007f1e0ff */
[----:B------:R-:W-:Y:S01]  /*69060*/  SEL R57, RZ, 0x1, !P1 ;  /* 0x00000001ff397807 */ /* 0x000fe20004800000 */
[----:B------:R-:W-:Y:S01]  /*69070*/  IMAD.X R67, RZ, RZ, RZ, P4 ;  /* 0x000000ffff437224 */ /* 0x000fe200020e06ff */
[----:B------:R-:W-:Y:S01]  /*69080*/  IADD3 R71, P6, PT, R35, R62, RZ ;  /* 0x0000003e23477210 */ /* 0x000fe20007fde0ff */
[----:B------:R-:W-:Y:S01]  /*69090*/  IMAD.X R55, R32, 0x1, R53, P0 ;  /* 0x0000000120377824 */ /* 0x000fe200000e0635 */
[----:B------:R-:W-:Y:S01]  /*690a0*/  ISETP.LT.U32.AND P2, PT, R62, R68, PT ;  /* 0x000000443e00720c */ /* 0x000fe20003f41070 */
[----:B------:R-:W-:Y:S01]  /*690b0*/  IMAD.IADD R35, R64, 0x1, R63 ;  /* 0x0000000140237824 */ /* 0x000fe200078e023f */
[----:B------:R-:W-:Y:S01]  /*690c0*/  ISETP.GE.U32.AND P1, PT, R71, R62, PT ;  /* 0x0000003e4700720c */ /* 0x000fe20003f26070 */
[----:B-1----:R-:W-:Y:S01]  /*690d0*/  IMAD.WIDE.U32 R52, R54, R4, RZ ;  /* 0x0000000436347225 */ /* 0x002fe200078e00ff */
[----:B------:R-:W-:-:S03]  /*690e0*/  IADD3 R62, P0, PT, R24, R57, RZ ;  /* 0x00000039183e7210 */ /* 0x000fc60007f1e0ff */
[----:B------:R-:W-:Y:S01]  /*690f0*/  IMAD.X R68, RZ, RZ, R35, P6 ;  /* 0x000000ffff447224 */ /* 0x000fe200030e0623 */
[----:B------:R-:W-:Y:S01]  /*69100*/  ISETP.GE.U32.AND P4, PT, R62, R24, PT ;  /* 0x000000183e00720c */ /* 0x000fe20003f86070 */
        /* <DEDUP_REMOVED lines=38> */
[----:B------:R-:W-:-:S03]  /*69370*/  IMAD.WIDE.U32 R66, P6, R52, R11, R58 ;  /* 0x0000000b34427225 */ /* 0x000fc600078c003a */
[----:B------:R-:W-:Y:S01]  /*69380*/  ISETP.GE.U32.AND.EX P4, PT, R65, R35, PT, P4 ;  /* 0x000000234100720c */ /* 0x000fe20003f86140 */
[----:B------:R-:W-:-:S03]  /*69390*/  IMAD.WIDE.U32 R58, R29, R6, RZ ;  /* 0x000000061d3a7225 */ /* 0x000fc600078e00ff */
[----:B------:R-:W-:Y:S01]  /*693a0*/  ISETP.LT.U32.OR.EX P4, PT, R35, R26, !P4, P2 ;  /* 0x0000001a2300720c */ /* 0x000fe20006781520 */
[----:B------:R-:W-:Y:S01]  /*693b0*/  IMAD.WIDE.U32 R56, R52, R10, RZ ;  /* 0x0000000a34387225 */ /* 0x000fe200078e00ff */
[----:B------:R-:W-:Y:S02]  /*693c0*/  LOP3.LUT R26, RZ, R68, RZ, 0x33, !PT ;  /* 0x00000044ff1a7212 */ /* 0x000fe400078e33ff */
[----:B------:R-:W-:Y:S01]  /*693d0*/  SEL R35, RZ, 0x1, !P4 ;  /* 0x00000001ff237807 */ /* 0x000fe20006000000 */
[----:B------:R-:W-:Y:S01]  /*693e0*/  IMAD.WIDE.U32 R60, R34, R6, R64 ;  /* 0x00000006223c7225 */ /* 0x000fe200078e0040 */
[----:B------:R-:W-:Y:S02]  /*693f0*/  ISETP.GT.U32.AND P1, PT, R56, R31, PT ;  /* 0x0000001f3800720c */ /* 0x000fe40003f24070 */
[----:B------:R-:W-:Y:S01]  /*69400*/  IADD3 R31, P5, PT, R57, R66, RZ ;  /* 0x00000042391f7210 */ /* 0x000fe20007fbe0ff */
[----:B------:R-:W-:-:S03]  /*69410*/  IMAD.WIDE.U32 R58, P2, R34, R7, R58 ;  /* 0x00000007223a7225 */ /* 0x000fc6000784003a */
[----:B------:R-:W-:Y:S01]  /*69420*/  ISETP.GT.U32.AND.EX P1, PT, R31, R26, PT, P1 ;  /* 0x0000001a1f00720c */ /* 0x000fe20003f24110 */
[----:B------:R-:W-:Y:S01]  /*69430*/  IMAD.WIDE.U32 R56, R34, R6, RZ ;  /* 0x0000000622387225 */ /* 0x000fe200078e00ff */
[----:B------:R-:W-:Y:S02]  /*69440*/  SEL R26, RZ, 0x1, !P0 ;  /* 0x00000001ff1a7807 */ /* 0x000fe40004000000 */
[----:B------:R-:W-:Y:S01]  /*69450*/  SEL R68, RZ, 0x1, !P1 ;  /* 0x00000001ff447807 */ /* 0x000fe20004800000 */
        /* <DEDUP_REMOVED lines=11> */
[----:B------:R-:W-:Y:S01]  /*69510*/  ISETP.GE.U32.AND.EX P2, PT, R66, R35, PT, P2 ;  /* 0x000000234200720c */ /* 0x000fe20003f46120 */
[----:B------:R-:W-:Y:S01]  /*69520*/  IMAD.MOV.U32 R56, RZ, RZ, R59 ;  /* 0x000000ffff387224 */ /* 0x000fe200078e003b */
[----:B------:R-:W-:Y:S01]  /*69530*/  IADD3 R31, P1, PT, R67, R62, RZ ;  /* 0x0000003e431f7210 */ /* 0x000fe20007f3e0ff */
[----:B------:R-:W-:Y:S01]  /*69540*/  IMAD.WIDE.U32 R58, R24, R8, RZ ;  /* 0x00000008183a7225 */ /* 0x000fe200078e00ff */
[----:B------:R-:W-:Y:S02]  /*69550*/  ISETP.LT.U32.OR.EX P2, PT, R35, R65, !P2, P5 ;  /* 0x000000412300720c */ /* 0x000fe40005741550 */
[C---:B------:R-:W-:Y:S01]  /*69560*/  IADD3 R68, P5, PT, R31.reuse, R68, RZ ;  /* 0x000000441f447210 */ /* 0x040fe20007fbe0ff */
[----:B------:R-:W-:Y:S01]  /*69570*/  IMAD.X R63, R66, 0x1, R63, P1 ;  /* 0x00000001423f7824 */ /* 0x000fe200008e063f */
[----:B------:R-:W-:Y:S01]  /*69580*/  ISETP.LT.U32.AND P1, PT, R31, R67, PT ;  /* 0x000000431f00720c */ /* 0x000fe20003f21070 */
[----:B------:R-:W-:Y:S01]  /*69590*/  IMAD.X R70, R25, 0x1, R55, P6 ;  /* 0x0000000119467824 */ /* 0x000fe200030e0637 */
[----:B------:R-:W-:Y:S01]  /*695a0*/  ISETP.GE.U32.AND P0, PT, R68, R31, PT ;  /* 0x0000001f4400720c */ /* 0x000fe20003f06070 */
[----:B------:R-:W-:Y:S01]  /*695b0*/  IMAD.WIDE.U32.X R54, R29, R7, R56, P4 ;  /* 0x000000071d367225 */ /* 0x000fe200020e0438 */
[----:B------:R-:W-:-:S03]  /*695c0*/  IADD3 R32, P4, PT, R77, R26, RZ ;  /* 0x0000001a4d207210 */ /* 0x000fc60007f9e0ff */
[----:B------:R-:W-:Y:S02]  /*695d0*/  IMAD.X R69, RZ, RZ, R63, P5 ;  /* 0x000000ffff457224 */ /* 0x000fe400028e063f */
[----:B------:R-:W-:Y:S01]  /*695e0*/  IMAD.WIDE.U32 R60, P5, R52, R9, R58 ;  /* 0x00000009343c7225 */ /* 0x000fe200078a003a */
[----:B------:R-:W-:Y:S02]  /*695f0*/  SEL R58, RZ, 0x1, !P2 ;  /* 0x00000001ff3a7807 */ /* 0x000fe40005000000 */
[----:B------:R-:W-:Y:S01]  /*69600*/  IADD3 R31, P2, PT, R32, R54, RZ ;  /* 0x00000036201f7210 */ /* 0x000fe20007f5e0ff */
[----:B------:R-:W-:Y:S01]  /*69610*/  IMAD.X R79, RZ, RZ, R70, P4 ;  /* 0x000000ffff4f7224 */ /* 0x000fe200020e0646 */
[----:B------:R-:W-:Y:S01]  /*69620*/  ISETP.GE.U32.AND.EX P0, PT, R69, R63, PT, P0 ;  /* 0x0000003f4500720c */ /* 0x000fe20003f06100 */
[----:B------:R-:W-:Y:S01]  /*69630*/  IMAD.WIDE.U32 R56, R52, R8, RZ ;  /* 0x0000000834387225 */ /* 0x000fe200078e00ff */
[----:B------:R-:W-:Y:S02]  /*69640*/  IADD3 R58, P6, PT, R31, R58, RZ ;  /* 0x0000003a1f3a7210 */ /* 0x000fe40007fde0ff */
[----:B------:R-:W-:Y:S01]  /*69650*/  ISETP.LT.U32.OR.EX P1, PT, R63, R66, !P0, P1 ;  /* 0x000000423f00720c */ /* 0x000fe20004721510 */
[----:B------:R-:W-:Y:S01]  /*69660*/  IMAD.X R35, R79, 0x1, R55, P2 ;  /* 0x000000014f237824 */ /* 0x000fe200010e0637 */
[----:B------:R-:W-:Y:S01]  /*69670*/  ISETP.GE.U32.AND P2, PT, R58, R31, PT ;  /* 0x0000001f3a00720c */ /* 0x000fe20003f46070 */
[----:B------:R-:W-:Y:S01]  /*69680*/  IMAD.WIDE.U32 R66, R52, R8, R68 ;  /* 0x0000000834427225 */ /* 0x000fe200078e0044 */
[----:B------:R-:W-:-:S02]  /*69690*/  SEL R71, RZ, 0x1, !P1 ;  /* 0x00000001ff477807 */ /* 0x000fc40004800000 */
[----:B------:R-:W-:Y:S01]  /*696a0*/  ISETP.LT.U32.AND P0, PT, R31, R32, PT ;  /* 0x000000201f00720c */ /* 0x000fe20003f01070 */
[----:B------:R-:W-:Y:S01]  /*696b0*/  IMAD.X R59, RZ, RZ, R35, P6 ;  /* 0x000000ffff3b7224 */ /* 0x000fe200030e0623 */
[----:B------:R-:W-:Y:S01]  /*696c0*/  IADD3 RZ, P4, PT, R57, R60, RZ ;  /* 0x0000003c39ff7210 */ /* 0x000fe20007f9e0ff */
[----:B------:R-:W-:Y:S02]  /*696d0*/  IMAD.IADD R26, R60, 0x1, R67 ;  /* 0x000000013c1a7824 */ /* 0x000fe400078e0243 */
[----:B------:R-:W-:Y:S01]  /*696e0*/  IMAD.WIDE.U32 R54, R29, R4, RZ ;  /* 0x000000041d367225 */ /* 0x000fe200078e00ff */
[----:B------:R-:W-:Y:S02]  /*696f0*/  ISETP.GE.U32.AND.EX P1, PT, R59, R35, PT, P2 ;  /* 0x000000233b00720c */ /* 0x000fe40003f26120 */
[-C--:B------:R-:W-:Y:S01]  /*69700*/  IADD3 R71, P2, PT, R71, R66.reuse, RZ ;  /* 0x0000004247477210 */ /* 0x080fe20007f5e0ff */
[----:B------:R-:W-:Y:S01]  /*69710*/  IMAD.X R65, RZ, RZ, RZ, P5 ;  /* 0x000000ffff417224 */ /* 0x000fe200028e06ff */
[----:B------:R-:W-:Y:S01]  /*69720*/  ISETP.LT.U32.OR.EX P1, PT, R35, R79, !P1, P0 ;  /* 0x0000004f2300720c */ /* 0x000fe20004f21500 */
[----:B------:R-:W-:Y:S01]  /*69730*/  IMAD.MOV.U32 R64, RZ, RZ, R61 ;  /* 0x000000ffff407224 */ /* 0x000fe200078e003d */
[----:B------:R-:W-:Y:S01]  /*69740*/  ISETP.GE.U32.AND P6, PT, R71, R66, PT ;  /* 0x000000424700720c */ /* 0x000fe20003fc6070 */
[----:B------:R-:W-:Y:S01]  /*69750*/  IMAD.X R73, RZ, RZ, R26, P2 ;  /* 0x000000ffff497224 */ /* 0x000fe200010e061a */
[----:B------:R-:W-:Y:S01]  /*69760*/  SEL R31, RZ, 0x1, !P1 ;  /* 0x00000001ff1f7807 */ /* 0x000fe20004800000 */
[----:B------:R-:W-:Y:S01]  /*69770*/  IMAD.WIDE.U32 R62, R34, R4, R58 ;  /* 0x00000004223e7225 */ /* 0x000fe200078e003a */
[----:B------:R-:W-:-:S02]  /*69780*/  ISETP.LT.U32.AND P0, PT, R66, R68, PT ;  /* 0x000000444200720c */ /* 0x000fc40003f01070 */
[----:B------:R-:W-:Y:S01]  /*69790*/  ISETP.GE.U32.AND.EX P1, PT, R73, R26, PT, P6 ;  /* 0x0000001a4900720c */ /* 0x000fe20003f26160 */
[----:B------:R-:W-:Y:S01]  /*697a0*/  IMAD.WIDE.U32 R56, P5, R34, R5, R54 ;  /* 0x0000000522387225 */ /* 0x000fe200078a0036 */
[----:B------:R-:W-:Y:S02]  /*697b0*/  IADD3 R67, P2, PT, R31, R62, RZ ;  /* 0x0000003e1f437210 */ /* 0x000fe40007f5e0ff */
[----:B------:R-:W-:Y:S01]  /*697c0*/  ISETP.LT.U32.OR.EX P0, PT, R26, R69, !P1, P0 ;  /* 0x000000451a00720c */ /* 0x000fe20004f01500 */
[----:B------:R-:W-:-:S03]  /*697d0*/  IMAD.WIDE.U32.X R60, R24, R9, R64, P4 ;  /* 0x00000009183c7225 */ /* 0x000fc600020e0440 */
[----:B------:R-:W-:Y:S01]  /*697e0*/  SEL R26, RZ, 0x1, !P0 ;  /* 0x00000001ff1a7807 */ /* 0x000fe20004000000 */
[----:B------:R-:W-:Y:S01]  /*697f0*/  IMAD.IADD R75, R56, 0x1, R63 ;  /* 0x00000001384b7824 */ /* 0x000fe200078e023f */
[----:B------:R-:W-:Y:S01]  /*69800*/  IADD3 R31, P1, PT, R67, R60, RZ ;  /* 0x0000003c431f7210 */ /* 0x000fe20007f3e0ff */
[----:B------:R-:W-:-:S03]  /*69810*/  IMAD.WIDE.U32 R54, R24, R6, RZ ;  /* 0x0000000618367225 */ /* 0x000fc600078e00ff */
[----:B------:R-:W-:Y:S01]  /*69820*/  ISETP.LT.U32.AND P4, PT, R31, R67, PT ;  /* 0x000000431f00720c */ /* 0x000fe20003f81070 */
[----:B------:R-:W-:Y:S02]  /*69830*/  IMAD.X R66, RZ, RZ, R75, P2 ;  /* 0x000000ffff427224 */ /* 0x000fe400010e064b */
[----:B------:R-:W-:-:S04]  /*69840*/  IMAD.WIDE.U32 R64, R52, R6, RZ ;  /* 0x0000000634407225 */ /* 0x000fc800078e00ff */
[----:B------:R-:W-:-:S04]  /*69850*/  IMAD.WIDE.U32 R54, P2, R52, R7, R54 ;  /* 0x0000000734367225 */ /* 0x000fc80007840036 */
[----:B------:R-:W-:Y:S01]  /*69860*/  IMAD.X R63, R66, 0x1, R61, P1 ;  /* 0x00000001423f7824 */ /* 0x000fe200008e063d */
[----:B------:R-:W-:Y:S01]  /*69870*/  IADD3 R64, P1, PT, R31, R26, RZ ;  /* 0x0000001a1f407210 */ /* 0x000fe20007f3e0ff */
[----:B------:R-:W-:Y:S01]  /*69880*/  IMAD.X R61, RZ, RZ, RZ, P5 ;  /* 0x000000ffff3d7224 */ /* 0x000fe200028e06ff */
[----:B------:R-:W-:Y:S01]  /*69890*/  IADD3 RZ, P5, PT, R65, R54, RZ ;  /* 0x0000003641ff7210 */ /* 0x000fe20007fbe0ff */
[----:B------:R-:W-:Y:S01]  /*698a0*/  IMAD.WIDE.U32 R34, R34, R4, RZ ;  /* 0x0000000422227225 */ /* 0x000fe200078e00ff */
[----:B------:R-:W-:-:S03]  /*698b0*/  ISETP.GE.U32.AND P6, PT, R64, R31, PT ;  /* 0x0000001f4000720c */ /* 0x000fc60003fc6070 */
[----:B------:R-:W-:Y:S01]  /*698c0*/  IMAD.X R65, RZ, RZ, R63, P1 ;  /* 0x000000ffff417224 */ /* 0x000fe200008e063f */
[----:B------:R-:W-:Y:S01]  /*698d0*/  IADD3 RZ, P0, PT, R35, R56, RZ ;  /* 0x0000003823ff7210 */ /* 0x000fe20007f1e0ff */
[----:B------:R-:W-:Y:S01]  /*698e0*/  IMAD.MOV.U32 R60, RZ, RZ, R57 ;  /* 0x000000ffff3c7224 */ /* 0x000fe200078e0039 */
[----:B------:R-:W-:Y:S01]  /*698f0*/  ISETP.GE.U32.AND P1, PT, R67, R62, PT ;  /* 0x0000003e4300720c */ /* 0x000fe20003f26070 */
[----:B------:R-:W-:Y:S01]  /*69900*/  IMAD R26, R73, R12, RZ ;  /* 0x0000000c491a7224 */ /* 0x000fe200078e02ff */
[----:B------:R-:W-:Y:S01]  /*69910*/  ISETP.GE.U32.AND.EX P6, PT, R65, R63, PT, P6 ;  /* 0x0000003f4100720c */ /* 0x000fe20003fc6160 */
[----:B------:R-:W-:Y:S01]  /*69920*/  IMAD.WIDE.U32.X R56, R29, R5, R60, P0 ;  /* 0x000000051d387225 */ /* 0x000fe200000e043c */
[----:B------:R-:W-:Y:S02]  /*69930*/  ISETP.LT.U32.AND P0, PT, R62, R58, PT ;  /* 0x0000003a3e00720c */ /* 0x000fe40003f01070 */
[----:B------:R-:W-:Y:S01]  /*69940*/  ISETP.LT.U32.OR.EX P4, PT, R63, R66, !P6, P4 ;  /* 0x000000423f00720c */ /* 0x000fe20007781540 */
[----:B------:R-:W-:Y:S01]  /*69950*/  IMAD.WIDE.U32 R60, R52, R6, R64 ;  /* 0x00000006343c7225 */ /* 0x000fe200078e0040 */
[----:B------:R-:W-:-:S02]  /*69960*/  ISETP.GE.U32.AND.EX P6, PT, R66, R75, PT, P1 ;  /* 0x0000004b4200720c */ /* 0x000fc40003fc6110 */
[----:B------:R-:W-:Y:S01]  /*69970*/  SEL R67, RZ, 0x1, !P4 ;  /* 0x00000001ff437807 */ /* 0x000fe20006000000 */
[----:B------:R-:W-:Y:S01]  /*69980*/  IMAD.IADD R63, R54, 0x1, R61 ;  /* 0x00000001363f7824 */ /* 0x000fe200078e023d */
[----:B------:R-:W-:Y:S01]  /*69990*/  ISETP.LT.U32.OR.EX P0, PT, R75, R59, !P6, P0 ;  /* 0x0000003b4b00720c */ /* 0x000fe20007701500 */
[----:B------:R-:W-:Y:S01]  /*699a0*/  IMAD.WIDE.U32 R34, R71, R12, RZ ;  /* 0x0000000c47227225 */ /* 0x000fe200078e00ff */
[----:B------:R-:W-:Y:S02]  /*699b0*/  IADD3 R67, P1, PT, R67, R60, RZ ;  /* 0x0000003c43437210 */ /* 0x000fe40007f3e0ff */
[----:B------:R-:W-:Y:S01]  /*699c0*/  ISETP.GE.U32.AND P4, PT, R77, R30, PT ;  /* 0x0000001e4d00720c */ /* 0x000fe20003f86070 */
[----:B------:R-:W-:Y:S01]  /*699d0*/  IMAD R29, R71, R13, R26 ;  /* 0x0000000d471d7224 */ /* 0x000fe200078e021a */
[----:B------:R-:W-:Y:S01]  /*699e0*/  ISETP.GE.U32.AND P6, PT, R67, R60, PT ;  /* 0x0000003c4300720c */ /* 0x000fe20003fc6070 */
[----:B------:R-:W-:Y:S01]  /*699f0*/  IMAD.X R62, RZ, RZ, R63, P1 ;  /* 0x000000ffff3e7224 */ /* 0x000fe200008e063f */
[----:B------:R-:W-:Y:S01]  /*69a00*/  ISETP.LT.U32.AND P1, PT, R60, R64, PT ;  /* 0x000000403c00720c */ /* 0x000fe20003f21070 */
[----:B------:R-:W-:Y:S01]  /*69a10*/  IMAD.X R22, RZ, RZ, R22, P3 ;  /* 0x000000ffff167224 */ /* 0x000fe200018e0616 */
[----:B------:R-:W-:Y:S01]  /*69a20*/  ISETP.GE.U32.AND.EX P4, PT, R70, R25, PT, P4 ;  /* 0x000000194600720c */ /* 0x000fe20003f86140 */
[----:B------:R-:W-:Y:S01]  /*69a30*/  IMAD.IADD R26, R35, 0x1, R29 ;  /* 0x00000001231a7824 */ /* 0x000fe200078e021d */
[----:B------:R-:W-:Y:S01]  /*69a40*/  ISETP.GE.U32.AND.EX P3, PT, R62, R63, PT, P6 ;  /* 0x0000003f3e00720c */ /* 0x000fe20003f66160 */
[----:B------:R-:W-:Y:S01]  /*69a50*/  IMAD.WIDE.U32 R30, R34, R10, RZ ;  /* 0x0000000a221e7225 */ /* 0x000fe200078e00ff */
[----:B------:R-:W-:-:S02]  /*69a60*/  LOP3.LUT R61, RZ, R71, RZ, 0x33, !PT ;  /* 0x00000047ff3d7212 */ /* 0x000fc400078e33ff */
[----:B------:R-:W-:Y:S01]  /*69a70*/  ISETP.LT.U32.OR.EX P1, PT, R63, R65, !P3, P1 ;  /* 0x000000413f00720c */ /* 0x000fe20005f21510 */
[----:B------:R-:W-:Y:S01]  /*69a80*/  IMAD.WIDE.U32 R58, R26, R10, RZ ;  /* 0x0000000a1a3a7225 */ /* 0x000fe200078e00ff */
[----:B------:R-:W-:Y:S02]  /*69a90*/  ISETP.GE.U32.AND P3, PT, R32, R77, PT ;  /* 0x0000004d2000720c */ /* 0x000fe40003f66070 */
[----:B------:R-:W-:Y:S01]  /*69aa0*/  LOP3.LUT R32, RZ, R73, RZ, 0x33, !PT ;  /* 0x00000049ff207212 */ /* 0x000fe200078e33ff */
[----:B------:R-:W-:Y:S01]  /*69ab0*/  IMAD.X R29, RZ, RZ, RZ, P2 ;  /* 0x000000ffff1d7224 */ /* 0x000fe200010e06ff */
[----:B------:R-:W-:Y:S01]  /*69ac0*/  ISETP.GE.U32.AND.EX P3, PT, R79, R70, PT, P3 ;  /* 0x000000464f00720c */ /* 0x000fe20003f66130 */
[----:B------:R-:W-:Y:S01]  /*69ad0*/  IMAD.WIDE.U32 R58, P6, R34, R11, R58 ;  /* 0x0000000b223a7225 */ /* 0x000fe200078c003a */
[----:B------:R-:W-:-:S03]  /*69ae0*/  ISETP.GT.U32.AND P2, PT, R30, R61, PT ;  /* 0x0000003d1e00720c */ /* 0x000fc60003f44070 */
[----:B------:R-:W-:Y:S01]  /*69af0*/  IMAD.X R61, RZ, RZ, RZ, P6 ;  /* 0x000000ffff3d7224 */ /* 0x000fe200030e06ff */
[----:B------:R-:W-:Y:S01]  /*69b00*/  IADD3 R63, P6, PT, R31, R58, RZ ;  /* 0x0000003a1f3f7210 */ /* 0x000fe20007fde0ff */
[----:B------:R-:W-:-:S03]  /*69b10*/  IMAD.WIDE.U32 R30, R24, R4, RZ ;  /* 0x00000004181e7225 */ /* 0x000fc600078e00ff */
[----:B------:R-:W-:Y:S01]  /*69b20*/  ISETP.GT.U32.AND.EX P2, PT, R63, R32, PT, P2 ;  /* 0x000000203f00720c */ /* 0x000fe20003f44120 */
[----:B------:R-:W-:Y:S02]  /*69b30*/  IMAD.MOV.U32 R60, RZ, RZ, R59 ;  /* 0x000000ffff3c7224 */ /* 0x000fe400078e003b */
[----:B------:R-:W-:Y:S02]  /*69b40*/  IMAD.MOV.U32 R63, RZ, RZ, R28 ;  /* 0x000000ffff3f7224 */ /* 0x000fe400078e001c */
[----:B------:R-:W-:-:S04]  /*69b50*/  IMAD.WIDE.U32.X R60, R26, R11, R60, P6 ;  /* 0x0000000b1a3c7225 */ /* 0x000fc800030e043c */
[----:B------:R-:W-:-:S04]  /*69b60*/  IMAD.WIDE.U32 R58, P6, R52, R5, R30 ;  /* 0x00000005343a7225 */ /* 0x000fc800078c001e */
        /* <DEDUP_REMOVED lines=16> */
.L_x_467:
[----:B------:R-:W-:Y:S05]  /*69c70*/  BSYNC.RECONVERGENT B4 ;  /* 0x0000000000047941 */ /* 0x000fea0003800200 */
.L_x_466:
[----:B------:R-:W-:Y:S01]  /*69c80*/  IADD3 R25, P4, PT, R67, R60, RZ ;  /* 0x0000003c43197210 */ /* 0x000fe20007f9e0ff */
[----:B------:R-:W-:Y:S01]  /*69c90*/  IMAD.WIDE.U32.X R28, R24, R7, R28, P5 ;  /* 0x00000007181c7225 */ /* 0x000fe200028e041c */
[----:B------:R-:W-:Y:S01]  /*69ca0*/  SEL R60, RZ, 0x1, !P2 ;  /* 0x00000001ff3c7807 */ /* 0x000fe20005000000 */
[----:B------:R-:W-:Y:S01]  /*69cb0*/  BSSY.RECONVERGENT B4, `(.L_x_468) ;  /* 0x00000bf000047945 */ /* 0x000fe20003800200 */
[----:B------:R-:W-:Y:S01]  /*69cc0*/  IADD3 R64, P3, PT, R27, R56, RZ ;  /* 0x000000381b407210 */ /* 0x000fe20007f7e0ff */
[----:B------:R-:W-:Y:S01]  /*69cd0*/  IMAD.X R35, R62, 0x1, R61, P4 ;  /* 0x000000013e237824 */ /* 0x000fe200020e063d */
[----:B------:R-:W-:Y:S01]  /*69ce0*/  SEL R53, RZ, 0x1, !P0 ;  /* 0x00000001ff357807 */ /* 0x000fe20004000000 */
[----:B------:R-:W-:Y:S01]  /*69cf0*/  IMAD.WIDE.U32 R54, R26, R8, RZ ;  /* 0x000000081a367225 */ /* 0x000fe200078e00ff */
[----:B------:R-:W-:Y:S01]  /*69d00*/  IADD3 R60, P4, PT, R25, R60, RZ ;  /* 0x0000003c193c7210 */ /* 0x000fe20007f9e0ff */
[----:B------:R-:W-:Y:S01]  /*69d10*/  BSSY.RELIABLE B5, `(.L_x_469) ;  /* 0x00000a3000057945 */ /* 0x000fe20003800100 */
[----:B------:R-:W-:Y:S01]  /*69d20*/  IADD3 RZ, P2, PT, R31, R58, RZ ;  /* 0x0000003a1fff7210 */ /* 0x000fe20007f5e0ff */
[----:B------:R-:W-:Y:S01]  /*69d30*/  IMAD.X R66, R33, 0x1, R57, P3 ;  /* 0x0000000121427824 */ /* 0x000fe200018e0639 */
[----:B------:R-:W-:Y:S01]  /*69d40*/  IADD3 R65, P3, PT, R64, R53, RZ ;  /* 0x0000003540417210 */ /* 0x000fe20007f7e0ff */
[----:B------:R-:W-:Y:S01]  /*69d50*/  IMAD.X R61, RZ, RZ, R35, P4 ;  /* 0x000000ffff3d7224 */ /* 0x000fe200020e0623 */
[----:B------:R-:W-:Y:S01]  /*69d60*/  ISETP.GE.U32.AND P0, PT, R60, R25, PT ;  /* 0x000000193c00720c */ /* 0x000fe20003f06070 */
[----:B------:R-:W-:Y:S01]  /*69d70*/  IMAD.WIDE.U32 R30, R34, R8, RZ ;  /* 0x00000008221e7225 */ /* 0x000fe200078e00ff */
[----:B------:R-:W-:-:S02]  /*69d80*/  IADD3 R53, P4, PT, R65, R28, RZ ;  /* 0x0000001c41357210 */ /* 0x000fc40007f9e0ff */
[----:B------:R-:W-:Y:S01]  /*69d90*/  ISETP.GE.U32.AND.EX P0, PT, R61, R35, PT, P0 ;  /* 0x000000233d00720c */ /* 0x000fe20003f06100 */
[----:B------:R-:W-:Y:S01]  /*69da0*/  IMAD.X R69, RZ, RZ, R66, P3 ;  /* 0x000000ffff457224 */ /* 0x000fe200018e0642 */
[----:B------:R-:W-:Y:S01]  /*69db0*/  ISETP.LT.U32.AND P3, PT, R25, R67, PT ;  /* 0x000000431900720c */ /* 0x000fe20003f61070 */
[C---:B------:R-:W-:Y:S01]  /*69dc0*/  IMAD.WIDE.U32 R54, P5, R34.reuse, R9, R54 ;  /* 0x0000000922367225 */ /* 0x040fe200078a0036 */
[----:B------:R-:W-:Y:S02]  /*69dd0*/  SEL R30, RZ, 0x1, !P1 ;  /* 0x00000001ff1e7807 */ /* 0x000fe40004800000 */
[----:B------:R-:W-:Y:S01]  /*69de0*/  ISETP.LT.U32.OR.EX P0, PT, R35, R62, !P0, P3 ;  /* 0x0000003e2300720c */ /* 0x000fe20004701530 */
[----:B------:R-:W-:Y:S01]  /*69df0*/  IMAD.X R35, R69, 0x1, R29, P4 ;  /* 0x0000000145237824 */ /* 0x000fe200020e061d */
[----:B------:R-:W-:Y:S01]  /*69e00*/  IADD3 R30, P3, PT, R53, R30, RZ ;  /* 0x0000001e351e7210 */ /* 0x000fe20007f7e0ff */
[----:B------:R-:W-:Y:S01]  /*69e10*/  IMAD.WIDE.U32 R28, R34, R8, R60 ;  /* 0x00000008221c7225 */ /* 0x000fe200078e003c */
[----:B------:R-:W-:-:S02]  /*69e20*/  SEL R25, RZ, 0x1, !P0 ;  /* 0x00000001ff197807 */ /* 0x000fc40004000000 */
[----:B------:R-:W-:Y:S01]  /*69e30*/  IADD3 RZ, P1, PT, R31, R54, RZ ;  /* 0x000000361fff7210 */ /* 0x000fe20007f3e0ff */
[----:B------:R-:W-:Y:S01]  /*69e40*/  IMAD.X R31, RZ, RZ, R35, P3 ;  /* 0x000000ffff1f7224 */ /* 0x000fe200018e0623 */
[----:B------:R-:W-:Y:S01]  /*69e50*/  ISETP.GE.U32.AND P4, PT, R30, R53, PT ;  /* 0x000000351e00720c */ /* 0x000fe20003f86070 */
[----:B------:R-:W-:Y:S01]  /*69e60*/  IMAD.X R57, RZ, RZ, RZ, P5 ;  /* 0x000000ffff397224 */ /* 0x000fe200028e06ff */
[-C--:B------:R-:W-:Y:S01]  /*69e70*/  IADD3 R67, P5, PT, R25, R28.reuse, RZ ;  /* 0x0000001c19437210 */ /* 0x080fe20007fbe0ff */
[----:B------:R-:W-:Y:S01]  /*69e80*/  IMAD.IADD R25, R54, 0x1, R29 ;  /* 0x0000000136197824 */ /* 0x000fe200078e021d */
[----:B------:R-:W-:Y:S01]  /*69e90*/  ISETP.LT.U32.AND P3, PT, R53, R65, PT ;  /* 0x000000413500720c */ /* 0x000fe20003f61070 */
[----:B------:R-:W-:Y:S01]  /*69ea0*/  IMAD.MOV.U32 R56, RZ, RZ, R55 ;  /* 0x000000ffff387224 */ /* 0x000fe200078e0037 */
[----:B------:R-:W-:Y:S01]  /*69eb0*/  ISETP.GE.U32.AND.EX P4, PT, R31, R35, PT, P4 ;  /* 0x000000231f00720c */ /* 0x000fe20003f86140 */
[----:B------:R-:W-:Y:S01]  /*69ec0*/  IMAD.X R62, RZ, RZ, R25, P5 ;  /* 0x000000ffff3e7224 */ /* 0x000fe200028e0619 */
[----:B------:R-:W-:Y:S01]  /*69ed0*/  ISETP.GE.U32.AND P0, PT, R67, R28, PT ;  /* 0x0000001c4300720c */ /* 0x000fe20003f06070 */
[----:B------:R-:W-:Y:S01]  /*69ee0*/  IMAD.WIDE.U32 R52, R52, R4, R30 ;  /* 0x0000000434347225 */ /* 0x000fe200078e001e */
[----:B------:R-:W-:-:S02]  /*69ef0*/  ISETP.LT.U32.OR.EX P3, PT, R35, R69, !P4, P3 ;  /* 0x000000452300720c */ /* 0x000fc40006761530 */
[----:B------:R-:W-:Y:S01]  /*69f00*/  ISETP.LT.U32.AND P4, PT, R28, R60, PT ;  /* 0x0000003c1c00720c */ /* 0x000fe20003f81070 */
[----:B------:R-:W-:Y:S01]  /*69f10*/  IMAD.MOV.U32 R28, RZ, RZ, R59 ;  /* 0x000000ffff1c7224 */ /* 0x000fe200078e003b */
        /* <DEDUP_REMOVED lines=71> */
[----:B------:R-:W-:Y:S01]  /*6a390*/  IADD3 R33, P6, PT, R27, R34, RZ ;  /* 0x000000221b217210 */ /* 0x000fe20007fde0ff */
[----:B------:R-:W-:Y:S01]  /*6a3a0*/  IMAD.WIDE.U32.X R26, R26, R5, R24, P5 ;  /* 0x000000051a1a7225 */ /* 0x000fe200028e0418 */
[----:B------:R-:W-:Y:S02]  /*6a3b0*/  ISETP.GE.U32.AND.EX P2, PT, R52, R54, PT, P2 ;  /* 0x000000363400720c */ /* 0x000fe40003f46120 */
        /* <DEDUP_REMOVED lines=56> */
.L_x_470:
[----:B------:R-:W-:Y:S05]  /*6a740*/  BSYNC.RELIABLE B5 ;  /* 0x0000000000057941 */ /* 0x000fea0003800100 */
.L_x_469:
        /* <DEDUP_REMOVED lines=21> */
.L_x_471:
[----:B------:R-:W-:Y:S05]  /*6a8a0*/  BSYNC.RECONVERGENT B4 ;  /* 0x0000000000047941 */ /* 0x000fea0003800200 */
.L_x_468:
        /* <DEDUP_REMOVED lines=46> */
[----:B------:R-:W-:Y:S02]  /*6ab90*/  IMAD.MOV.U32 R54, RZ, RZ, R35 ;  /* 0x000000ffff367224 */ /* 0x000fe400078e0023 */
[----:B------:R-:W-:Y:S01]  /*6aba0*/  IMAD.WIDE.U32.X R90, R48, R50, R90, P0 ;  /* 0x00000032305a7225 */ /* 0x000fe200000e045a */
[----:B------:R-:W-:-:S03]  /*6abb0*/  IADD3 RZ, P0, PT, R31, R62, RZ ;  /* 0x0000003e1fff7210 */ /* 0x000fc60007f1e0ff */
[----:B------:R-:W-:-:S04]  /*6abc0*/  IMAD.WIDE.U32 R30, R51, R47, RZ ;  /* 0x0000002f331e7225 */ /* 0x000fc800078e00ff */
[----:B------:R-:W-:-:S04]  /*6abd0*/  IMAD.WIDE.U32 R34, R51, R44, RZ ;  /* 0x0000002c33227225 */ /* 0x000fc800078e00ff */
[----:B------:R-:W-:-:S04]  /*6abe0*/  IMAD.WIDE.U32 R56, R51, R45, RZ ;  /* 0x0000002d33387225 */ /* 0x000fc800078e00ff */
[----:B------:R-:W-:Y:S02]  /*6abf0*/  IMAD.X R71, RZ, RZ, RZ, P4 ;  /* 0x000000ffff477224 */ /* 0x000fe400020e06ff */
[----:B------:R-:W-:-:S04]  /*6ac00*/  IMAD.WIDE.U32 R72, R45, R47, RZ ;  /* 0x0000002f2d487225 */ /* 0x000fc800078e00ff */
[----:B------:R-:W-:-:S04]  /*6ac10*/  IMAD.WIDE.U32 R30, P4, R45, R50, R30 ;  /* 0x000000322d1e7225 */ /* 0x000fc8000788001e */
[----:B------:R-:W-:Y:S02]  /*6ac20*/  IMAD.X R79, RZ, RZ, RZ, P1 ;  /* 0x000000ffff4f7224 */ /* 0x000fe400008e06ff */
[----:B------:R-:W-:-:S04]  /*6ac30*/  IMAD.WIDE.U32.X R68, R50, R50, R68, P6 ;  /* 0x0000003232447225 */ /* 0x000fc800030e0444 */
[----:B------:R-:W-:-:S04]  /*6ac40*/  IMAD.WIDE.U32 R64, P1, R49, R45, R34 ;  /* 0x0000002d31407225 */ /* 0x000fc80007820022 */
[----:B------:R-:W-:-:S04]  /*6ac50*/  IMAD.WIDE.U32 R52, R45, R45, RZ ;  /* 0x0000002d2d347225 */ /* 0x000fc800078e00ff */
[----:B------:R-:W-:-:S04]  /*6ac60*/  IMAD.WIDE.U32 R56, P6, R45, R51, R56 ;  /* 0x000000332d387225 */ /* 0x000fc800078c0038 */
[----:B------:R-:W-:Y:S01]  /*6ac70*/  IMAD.X R35, RZ, RZ, RZ, P4 ;  /* 0x000000ffff237224 */ /* 0x000fe200020e06ff */
[----:B------:R-:W-:Y:S01]  /*6ac80*/  IADD3 RZ, P4, PT, R30, R73, RZ ;  /* 0x000000491eff7210 */ /* 0x000fe20007f9e0ff */
[----:B------:R-:W-:-:S04]  /*6ac90*/  IMAD.WIDE.U32 R58, R45, R44, RZ ;  /* 0x0000002c2d3a7225 */ /* 0x000fc800078e00ff */
[----:B------:R-:W-:Y:S02]  /*6aca0*/  IMAD.MOV.U32 R34, RZ, RZ, R31 ;  /* 0x000000ffff227224 */ /* 0x000fe400078e001f */
[----:B------:R-:W-:Y:S01]  /*6acb0*/  IMAD.X R55, RZ, RZ, RZ, P5 ;  /* 0x000000ffff377224 */ /* 0x000fe200028e06ff */
[----:B------:R-:W-:Y:S01]  /*6acc0*/  IADD3 RZ, P5, PT, R53, R56, RZ ;  /* 0x0000003835ff7210 */ /* 0x000fe20007fbe0ff */
[----:B------:R-:W-:-:S04]  /*6acd0*/  IMAD.WIDE.U32 R32, R51, R46, RZ ;  /* 0x0000002e33207225 */ /* 0x000fc800078e00ff */
[----:B------:R-:W-:-:S04]  /*6ace0*/  IMAD.WIDE.U32 R52, R49, R44, RZ ;  /* 0x0000002c31347225 */ /* 0x000fc800078e00ff */
[----:B------:R-:W-:Y:S02]  /*6acf0*/  IMAD.MOV.U32 R70, RZ, RZ, R75 ;  /* 0x000000ffff467224 */ /* 0x000fe400078e004b */
[----:B------:R-:W-:Y:S01]  /*6ad00*/  IMAD.WIDE.U32.X R34, R51, R50, R34, P4 ;  /* 0x0000003233227225 */ /* 0x000fe200020e0422 */
[----:B------:R-:W-:-:S03]  /*6ad10*/  IADD3 RZ, P4, PT, R59, R64, RZ ;  /* 0x000000403bff7210 */ /* 0x000fc60007f9e0ff */
[----:B------:R-:W-:-:S04]  /*6ad20*/  IMAD.WIDE.U32 R58, R49, R47, RZ ;  /* 0x0000002f313a7225 */ /* 0x000fc800078e00ff */
[----:B------:R-:W-:-:S04]  /*6ad30*/  IMAD.WIDE.U32.X R70, R48, R48, R70, P3 ;  /* 0x0000003030467225 */ /* 0x000fc800018e0446 */
[----:B------:R-:W-:-:S04]  /*6ad40*/  IMAD.WIDE.U32.X R54, R51, R48, R54, P2 ;  /* 0x0000003033367225 */ /* 0x000fc800010e0436 */
[----:B------:R-:W-:-:S04]  /*6ad50*/  IMAD.WIDE.U32 R60, P3, R45, R48, R32 ;  /* 0x000000302d3c7225 */ /* 0x000fc80007860020 */
[----:B------:R-:W-:-:S04]  /*6ad60*/  IMAD.WIDE.U32 R66, R44, R44, RZ ;  /* 0x0000002c2c427225 */ /* 0x000fc800078e00ff */
[----:B------:R-:W-:-:S04]  /*6ad70*/  IMAD.WIDE.U32 R52, P2, R44, R49, R52 ;  /* 0x000000312c347225 */ /* 0x000fc80007840034 */
[----:B------:R-:W-:-:S04]  /*6ad80*/  IMAD.WIDE.U32 R32, R45, R46, RZ ;  /* 0x0000002e2d207225 */ /* 0x000fc800078e00ff */
[----:B------:R-:W-:Y:S02]  /*6ad90*/  IMAD.IADD R98, R73, 0x1, R30 ;  /* 0x0000000149627824 */ /* 0x000fe400078e021e */
[----:B------:R-:W-:Y:S02]  /*6ada0*/  IMAD.X R81, RZ, RZ, RZ, P6 ;  /* 0x000000ffff517224 */ /* 0x000fe400030e06ff */
[----:B------:R-:W-:Y:S02]  /*6adb0*/  IMAD.MOV.U32 R78, RZ, RZ, R63 ;  /* 0x000000ffff4e7224 */ /* 0x000fe400078e003f */
[----:B------:R-:W-:-:S04]  /*6adc0*/  IMAD.WIDE.U32 R58, P6, R44, R50, R58 ;  /* 0x000000322c3a7225 */ /* 0x000fc800078c003a */
[----:B------:R-:W-:-:S04]  /*6add0*/  IMAD.WIDE.U32 R30, R44, R47, RZ ;  /* 0x0000002f2c1e7225 */ /* 0x000fc800078e00ff */
[----:B------:R-:W-:-:S04]  /*6ade0*/  IMAD.WIDE.U32 R96, R46, R47, R68 ;  /* 0x0000002f2e607225 */ /* 0x000fc800078e0044 */
[----:B------:R-:W-:Y:S01]  /*6adf0*/  IMAD.X R101, RZ, RZ, RZ, P3 ;  /* 0x000000ffff657224 */ /* 0x000fe200018e06ff */
[----:B------:R-:W-:Y:S01]  /*6ae00*/  IADD3 RZ, P3, PT, R67, R52, RZ ;  /* 0x0000003443ff7210 */ /* 0x000fe20007f7e0ff */
[----:B------:R-:W-:Y:S01]  /*6ae10*/  IMAD.X R83, RZ, RZ, RZ, P1 ;  /* 0x000000ffff537224 */ /* 0x000fe200008e06ff */
[----:B------:R-:W-:Y:S01]  /*6ae20*/  IADD3 RZ, P1, PT, R60, R33, RZ ;  /* 0x000000213cff7210 */ /* 0x000fe20007f3e0ff */
[----:B------:R-:W-:Y:S02]  /*6ae30*/  IMAD.IADD R29, R33, 0x1, R60 ;  /* 0x00000001211d7824 */ /* 0x000fe400078e023c */
[----:B------:R-:W-:Y:S02]  /*6ae40*/  IMAD.MOV.U32 R100, RZ, RZ, R61 ;  /* 0x000000ffff647224 */ /* 0x000fe400078e003d */
[----:B------:R-:W-:Y:S01]  /*6ae50*/  IMAD.X R67, RZ, RZ, RZ, P6 ;  /* 0x000000ffff437224 */ /* 0x000fe200030e06ff */
[----:B------:R-:W-:Y:S01]  /*6ae60*/  IADD3 RZ, P6, PT, R58, R31, RZ ;  /* 0x0000001f3aff7210 */ /* 0x000fe20007fde0ff */
[----:B------:R-:W-:-:S04]  /*6ae70*/  IMAD.WIDE.U32 R84, R49, R46, RZ ;  /* 0x0000002e31547225 */ /* 0x000fc800078e00ff */
[----:B------:R-:W-:Y:S01]  /*6ae80*/  IMAD.WIDE.U32.X R62, R49, R48, R78, P0 ;  /* 0x00000030313e7225 */ /* 0x000fe200000e044e */
[----:B------:R-:W-:-:S03]  /*6ae90*/  ISETP.GE.U32.AND P0, PT, R96, R68, PT ;  /* 0x000000446000720c */ /* 0x000fc60003f06070 */
[----:B------:R-:W-:Y:S02]  /*6aea0*/  IMAD.IADD R97, R97, 0x1, R92 ;  /* 0x0000000161617824 */ /* 0x000fe400078e025c */
[----:B------:R-:W-:-:S03]  /*6aeb0*/  IMAD.WIDE.U32 R60, R76, R12, RZ ;  /* 0x0000000c4c3c7225 */ /* 0x000fc600078e00ff */
[----:B------:R-:W-:Y:S01]  /*6aec0*/  ISETP.GE.U32.AND.EX P0, PT, R97, R69, PT, P0 ;  /* 0x000000456100720c */ /* 0x000fe20003f06100 */
[----:B------:R-:W-:Y:S02]  /*6aed0*/  IMAD.MOV.U32 R66, RZ, RZ, R59 ;  /* 0x000000ffff427224 */ /* 0x000fe400078e003b */
[----:B------:R-:W-:Y:S01]  /*6aee0*/  IMAD.IADD R93, R31, 0x1, R58 ;  /* 0x000000011f5d7824 */ /* 0x000fe200078e023a */
[----:B------:R-:W-:Y:S01]  /*6aef0*/  SEL R105, RZ, 0x1, P0 ;  /* 0x00000001ff697807 */ /* 0x000fe20000000000 */
[----:B------:R-:W-:-:S04]  /*6af00*/  IMAD.WIDE.U32.X R58, R51, R48, R100, P1 ;  /* 0x00000030333a7225 */ /* 0x000fc800008e0464 */
[----:B------:R-:W-:-:S04]  /*6af10*/  IMAD.WIDE.U32.X R66, R49, R50, R66, P6 ;  /* 0x0000003231427225 */ /* 0x000fc800030e0442 */
[----:B------:R-:W-:-:S04]  /*6af20*/  IMAD.WIDE.U32 R84, P1, R44, R48, R84 ;  /* 0x000000302c547225 */ /* 0x000fc80007820054 */
[----:B------:R-:W-:-:S04]  /*6af30*/  IMAD.WIDE.U32 R68, R49, R45, RZ ;  /* 0x0000002d31447225 */ /* 0x000fc800078e00ff */
[----:B------:R-:W-:-:S04]  /*6af40*/  IMAD.WIDE.U32 R100, R60, R10, RZ ;  /* 0x0000000a3c647225 */ /* 0x000fc800078e00ff */
[----:B------:R-:W-:Y:S01]  /*6af50*/  IMAD R50, R99, R12, RZ ;  /* 0x0000000c63327224 */ /* 0x000fe200078e02ff */
[----:B------:R-:W-:Y:S01]  /*6af60*/  LOP3.LUT R99, RZ, R99, RZ, 0x33, !PT ;  /* 0x00000063ff637212 */ /* 0x000fe200078e33ff */
[----:B------:R-:W-:Y:S01]  /*6af70*/  IMAD.X R79, RZ, RZ, RZ, P1 ;  /* 0x000000ffff4f7224 */ /* 0x000fe200008e06ff */
[----:B------:R-:W-:Y:S01]  /*6af80*/  ISETP.GT.U32.AND P1, PT, R100, R77, PT ;  /* 0x0000004d6400720c */ /* 0x000fe20003f24070 */
[----:B------:R-:W-:Y:S02]  /*6af90*/  IMAD R107, R76, R13, R50 ;  /* 0x0000000d4c6b7224 */ /* 0x000fe400078e0232 */
[----:B------:R-:W-:-:S04]  /*6afa0*/  IMAD.WIDE.U32 R68, P0, R44, R51, R68 ;  /* 0x000000332c447225 */ /* 0x000fc80007800044 */
[----:B------:R-:W-:-:S04]  /*6afb0*/  IMAD.WIDE.U32 R76, R44, R45, RZ ;  /* 0x0000002d2c4c7225 */ /* 0x000fc800078e00ff */
[----:B------:R-:W-:Y:S02]  /*6afc0*/  IMAD.MOV.U32 R80, RZ, RZ, R57 ;  /* 0x000000ffff507224 */ /* 0x000fe400078e0039 */
[----:B------:R-:W-:Y:S02]  /*6afd0*/  IMAD.MOV.U32 R82, RZ, RZ, R65 ;  /* 0x000000ffff527224 */ /* 0x000fe400078e0041 */
[----:B------:R-:W-:Y:S02]  /*6afe0*/  IMAD.MOV.U32 R78, RZ, RZ, R85 ;  /* 0x000000ffff4e7224 */ /* 0x000fe400078e0055 */
[----:B------:R-:W-:Y:S01]  /*6aff0*/  IMAD.X R103, RZ, RZ, RZ, P0 ;  /* 0x000000ffff677224 */ /* 0x000fe200000e06ff */
[----:B------:R-:W-:Y:S01]  /*6b000*/  IADD3 R85, P0, PT, R105, R94, RZ ;  /* 0x0000005e69557210 */ /* 0x000fe20007f1e0ff */
[----:B------:R-:W-:Y:S01]  /*6b010*/  IMAD.WIDE.U32.X R80, R51, R51, R80, P5 ;  /* 0x0000003333507225 */ /* 0x000fe200028e0450 */
[----:B------:R-:W-:-:S03]  /*6b020*/  IADD3 RZ, P5, PT, R68, R77, RZ ;  /* 0x0000004d44ff7210 */ /* 0x000fc60007fbe0ff */
[----:B------:R-:W-:Y:S02]  /*6b030*/  IMAD.MOV.U32 R102, RZ, RZ, R69 ;  /* 0x000000ffff667224 */ /* 0x000fe400078e0045 */
[----:B------:R-:W-:Y:S02]  /*6b040*/  IMAD.IADD R100, R61, 0x1, R107 ;  /* 0x000000013d647824 */ /* 0x000fe400078e026b */
[----:B------:R-:W-:Y:S01]  /*6b050*/  IMAD.WIDE.U32.X R82, R49, R51, R82, P4 ;  /* 0x0000003331527225 */ /* 0x000fe200020e0452 */
[----:B------:R-:W-:-:S03]  /*6b060*/  IADD3 R106, P4, PT, R85, R72, RZ ;  /* 0x00000048556a7210 */ /* 0x000fc60007f9e0ff */
[----:B------:R-:W-:Y:S01]  /*6b070*/  IMAD.X R107, RZ, RZ, R95, P0 ;  /* 0x000000ffff6b7224 */ /* 0x000fe200000e065f */
[----:B------:R-:W-:Y:S01]  /*6b080*/  ISETP.GE.U32.AND P0, PT, R85, R94, PT ;  /* 0x0000005e5500720c */ /* 0x000fe20003f06070 */
[----:B------:R-:W-:Y:S01]  /*6b090*/  IMAD.WIDE.U32.X R50, R49, R51, R102, P5 ;  /* 0x0000003331327225 */ /* 0x000fe200028e0466 */
[----:B------:R-:W-:Y:S02]  /*6b0a0*/  ISETP.GE.U32.AND P5, PT, R106, R85, PT ;  /* 0x000000556a00720c */ /* 0x000fe40003fa6070 */
[----:B------:R-:W-:Y:S01]  /*6b0b0*/  ISETP.GE.U32.AND.EX P0, PT, R107, R95, PT, P0 ;  /* 0x0000005f6b00720c */ /* 0x000fe20003f06100 */
[----:B------:R-:W-:-:S04]  /*6b0c0*/  IMAD.WIDE.U32 R64, R44, R46, RZ ;  /* 0x0000002e2c407225 */ /* 0x000fc800078e00ff */
[----:B------:R-:W-:Y:S01]  /*6b0d0*/  IMAD.WIDE.U32 R102, R100, R10, RZ ;  /* 0x0000000a64667225 */ /* 0x000fe200078e00ff */
[----:B------:R-:W-:-:S03]  /*6b0e0*/  IADD3 RZ, P6, PT, R84, R65, RZ ;  /* 0x0000004154ff7210 */ /* 0x000fc60007fde0ff */
[----:B------:R-:W-:Y:S02]  /*6b0f0*/  IMAD.X R108, R98, 0x1, R107, P4 ;  /* 0x00000001626c7824 */ /* 0x000fe400020e066b */
[----:B------:R-:W-:-:S04]  /*6b100*/  IMAD.WIDE.U32 R102, P4, R60, R11, R102 ;  /* 0x0000000b3c667225 */ /* 0x000fc80007880066 */
[----:B------:R-:W-:Y:S01]  /*6b110*/  IMAD.X R105, RZ, RZ, RZ, P2 ;  /* 0x000000ffff697224 */ /* 0x000fe200010e06ff */
[----:B------:R-:W-:Y:S01]  /*6b120*/  ISETP.GE.U32.AND.EX P2, PT, R108, R107, PT, P5 ;  /* 0x0000006b6c00720c */ /* 0x000fe20003f46150 */
[----:B------:R-:W-:Y:S01]  /*6b130*/  IMAD.WIDE.U32 R94, R46, R47, R96 ;  /* 0x0000002f2e5e7225 */ /* 0x000fe200078e0060 */
[----:B------:R-:W-:Y:S02]  /*6b140*/  SEL R47, RZ, 0x1, P0 ;  /* 0x00000001ff2f7807 */ /* 0x000fe40000000000 */
[----:B------:R-:W-:Y:S01]  /*6b150*/  IADD3 R102, P0, PT, R101, R102, RZ ;  /* 0x0000006665667210 */ /* 0x000fe20007f1e0ff */
[----:B------:R-:W-:Y:S02]  /*6b160*/  IMAD.MOV.U32 R104, RZ, RZ, R53 ;  /* 0x000000ffff687224 */ /* 0x000fe400078e0035 */
[----:B------:R-:W-:Y:S01]  /*6b170*/  IMAD.WIDE.U32.X R78, R49, R48, R78, P6 ;  /* 0x00000030314e7225 */ /* 0x000fe200030e044e */
[----:B------:R-:W-:-:S03]  /*6b180*/  ISETP.GT.U32.AND.EX P1, PT, R102, R99, PT, P1 ;  /* 0x000000636600720c */ /* 0x000fc60003f24110 */
[----:B------:R-:W-:Y:S01]  /*6b190*/  IMAD.WIDE.U32.X R48, R49, R49, R104, P3 ;  /* 0x0000003131307225 */ /* 0x000fe200018e0468 */
[----:B------:R-:W-:Y:S02]  /*6b1a0*/  IADD3 R101, P3, PT, R47, R88, RZ ;  /* 0x000000582f657210 */ /* 0x000fe40007f7e0ff */
[----:B------:R-:W-:Y:S01]  /*6b1b0*/  SEL R104, RZ, 0x1, P2 ;  /* 0x00000001ff687807 */ /* 0x000fe20001000000 */
[----:B------:R-:W-:Y:S01]  /*6b1c0*/  IMAD.X R105, RZ, RZ, RZ, P4 ;  /* 0x000000ffff697224 */ /* 0x000fe200020e06ff */
[----:B------:R-:W-:Y:S01]  /*6b1d0*/  ISETP.GE.U32.AND P2, PT, R94, R96, PT ;  /* 0x000000605e00720c */ /* 0x000fe20003f46070 */
[----:B------:R-:W-:Y:S01]  /*6b1e0*/  IMAD.X R107, RZ, RZ, R89, P3 ;  /* 0x000000ffff6b7224 */ /* 0x000fe200018e0659 */
[C---:B------:R-:W-:Y:S01]  /*6b1f0*/  IADD3 R85, P5, PT, R101.reuse, R104, RZ ;  /* 0x0000006865557210 */ /* 0x040fe20007fbe0ff */
[----:B------:R-:W-:Y:S01]  /*6b200*/  IMAD.IADD R96, R92, 0x1, R95 ;  /* 0x000000015c607824 */ /* 0x000fe200078e025f */
[----:B------:R-:W-:Y:S01]  /*6b210*/  ISETP.LT.U32.AND P3, PT, R101, R88, PT ;  /* 0x000000586500720c */ /* 0x000fe20003f61070 */
[----:B------:R-:W-:Y:S01]  /*6b220*/  IMAD.MOV.U32 R104, RZ, RZ, R103 ;  /* 0x000000ffff687224 */ /* 0x000fe200078e0067 */
[C---:B------:R-:W-:Y:S01]  /*6b230*/  ISETP.GE.U32.AND P4, PT, R85.reuse, R101, PT ;  /* 0x000000655500720c */ /* 0x040fe20003f86070 */
[----:B------:R-:W-:Y:S01]  /*6b240*/  IMAD.X R92, RZ, RZ, R107, P5 ;  /* 0x000000ffff5c7224 */ /* 0x000fe200028e066b */
[----:B------:R-:W-:Y:S01]  /*6b250*/  IADD3 R47, P5, PT, R85, R30, RZ ;  /* 0x0000001e552f7210 */ /* 0x000fe20007fbe0ff */
[----:B------:R-:W-:Y:S01]  /*6b260*/  IMAD.WIDE.U32.X R102, R100, R11, R104, P0 ;  /* 0x0000000b64667225 */ /* 0x000fe200000e0468 */
[----:B------:R-:W-:-:S02]  /*6b270*/  ISETP.GE.U32.AND.EX P2, PT, R96, R97, PT, P2 ;  /* 0x000000616000720c */ /* 0x000fc40003f46120 */
[----:B------:R-:W-:Y:S01]  /*6b280*/  ISETP.GE.U32.AND.EX P4, PT, R92, R107, PT, P4 ;  /* 0x0000006b5c00720c */ /* 0x000fe20003f86140 */
[----:B------:R-:W-:Y:S01]  /*6b290*/  IMAD.X R99, R93, 0x1, R92, P5 ;  /* 0x000000015d637824 */ /* 0x000fe200028e065c */
[----:B------:R-:W-:Y:S01]  /*6b2a0*/  ISETP.GE.U32.AND P0, PT, R47, R85, PT ;  /* 0x000000552f00720c */ /* 0x000fe20003f06070 */
[----:B------:R-:W-:Y:S01]  /*6b2b0*/  IMAD.WIDE.U32 R104, R60, R8, RZ ;  /* 0x000000083c687225 */ /* 0x000fe200078e00ff */
[----:B------:R-:W-:Y:S02]  /*6b2c0*/  ISETP.LT.U32.OR.EX P3, PT, R107, R89, !P4, P3 ;  /* 0x000000596b00720c */ /* 0x000fe40006761530 */
[----:B------:R-:W-:Y:S02]  /*6b2d0*/  ISETP.GE.U32.AND.EX P0, PT, R99, R92, PT, P0 ;  /* 0x0000005c6300720c */ /* 0x000fe40003f06100 */
[----:B------:R-:W-:Y:S02]  /*6b2e0*/  SEL R89, RZ, 0x1, !P3 ;  /* 0x00000001ff597807 */ /* 0x000fe40005800000 */
[----:B------:R-:W-:-:S02]  /*6b2f0*/  IADD3 R101, P6, PT, R106, R90, RZ ;  /* 0x0000005a6a657210 */ /* 0x000fc40007fde0ff */
[----:B------:R-:W-:Y:S02]  /*6b300*/  IADD3 R85, P4, PT, R94, R102, RZ ;  /* 0x000000665e557210 */ /* 0x000fe40007f9e0ff */
[----:B------:R-:W-:Y:S01]  /*6b310*/  SEL R97, RZ, 0x1, P0 ;  /* 0x00000001ff617807 */ /* 0x000fe20000000000 */
[----:B------:R-:W-:Y:S01]  /*6b320*/  IMAD.X R109, R108, 0x1, R91, P6 ;  /* 0x000000016c6d7824 */ /* 0x000fe200030e065b */
[----:B------:R-:W-:Y:S01]  /*6b330*/  IADD3 R92, P5, PT, R89, R86, RZ ;  /* 0x00000056595c7210 */ /* 0x000fe20007fbe0ff */
[----:B------:R-:W-:Y:S01]  /*6b340*/  IMAD.X R89, R96, 0x1, R103, P4 ;  /* 0x0000000160597824 */ /* 0x000fe200020e0667 */
[----:B------:R-:W-:Y:S01]  /*6b350*/  SEL R90, RZ, 0x1, !P1 ;  /* 0x00000001ff5a7807 */ /* 0x000fe20004800000 */
[----:B------:R-:W-:Y:S01]  /*6b360*/  IMAD.WIDE.U32 R102, R100, R8, RZ ;  /* 0x0000000864667225 */ /* 0x000fe200078e00ff */
[C---:B------:R-:W-:Y:S02]  /*6b370*/  ISETP.LT.U32.AND P3, PT, R85.reuse, R94, PT ;  /* 0x0000005e5500720c */ /* 0x040fe40003f61070 */
[----:B------:R-:W-:Y:S01]  /*6b380*/  IADD3 R97, P1, PT, R92, R97, RZ ;  /* 0x000000615c617210 */ /* 0x000fe20007f3e0ff */
[----:B------:R-:W-:Y:S01]  /*6b390*/  IMAD.X R94, RZ, RZ, R87, P5 ;  /* 0x000000ffff5e7224 */ /* 0x000fe200028e0657 */
[----:B------:R-:W-:-:S02]  /*6b3a0*/  IADD3 R90, P6, PT, R85, R90, RZ ;  /* 0x0000005a555a7210 */ /* 0x000fc40007fde0ff */
[----:B------:R-:W-:Y:S01]  /*6b3b0*/  ISETP.GE.U32.AND P4, PT, R97, R92, PT ;  /* 0x0000005c6100720c */ /* 0x000fe20003f86070 */
[----:B------:R-:W-:Y:S01]  /*6b3c0*/  IMAD.X R95, RZ, RZ, R94, P1 ;  /* 0x000000ffff5f7224 */ /* 0x000fe200008e065e */
[----:B------:R-:W-:Y:S01]  /*6b3d0*/  SEL R88, RZ, 0x1, P2 ;  /* 0x00000001ff587807 */ /* 0x000fe20001000000 */
[----:B------:R-:W-:Y:S01]  /*6b3e0*/  IMAD.X R91, RZ, RZ, R89, P6 ;  /* 0x000000ffff5b7224 */ /* 0x000fe200030e0659 */
[----:B------:R-:W-:Y:S01]  /*6b3f0*/  ISETP.GE.U32.AND P5, PT, R90, R85, PT ;  /* 0x000000555a00720c */ /* 0x000fe20003fa6070 */
[----:B------:R-:W-:Y:S01]  /*6b400*/  IMAD.WIDE.U32 R102, P6, R60, R9, R102 ;  /* 0x000000093c667225 */ /* 0x000fe200078c0066 */
[----:B------:R-:W-:Y:S02]  /*6b410*/  ISETP.GE.U32.AND.EX P2, PT, R95, R94, PT, P4 ;  /* 0x0000005e5f00720c */ /* 0x000fe40003f46140 */
[----:B------:R-:W-:Y:S02]  /*6b420*/  IADD3 R88, P4, PT, R101, R88, RZ ;  /* 0x0000005865587210 */ /* 0x000fe40007f9e0ff */
[----:B------:R-:W-:-:S02]  /*6b430*/  ISETP.GE.U32.AND.EX P5, PT, R91, R89, PT, P5 ;  /* 0x000000595b00720c */ /* 0x000fc40003fa6150 */
[----:B------:R-:W-:Y:S01]  /*6b440*/  ISETP.LT.U32.AND P1, PT, R92, R86, PT ;  /* 0x000000565c00720c */ /* 0x000fe20003f21070 */
[----:B------:R-:W-:Y:S01]  /*6b450*/  IMAD.IADD R92, R65, 0x1, R84 ;  /* 0x00000001415c7824 */ /* 0x000fe200078e0254 */
[----:B------:R-:W-:Y:S01]  /*6b460*/  ISETP.LT.U32.OR.EX P3, PT, R89, R96, !P5, P3 ;  /* 0x000000605900720c */ /* 0x000fe20006f61530 */
[----:B------:R-:W-:Y:S01]  /*6b470*/  IMAD.X R89, RZ, RZ, R109, P4 ;  /* 0x000000ffff597224 */ /* 0x000fe200020e066d */
[----:B------:R-:W-:Y:S01]  /*6b480*/  ISETP.LT.U32.OR.EX P1, PT, R94, R87, !P2, P1 ;  /* 0x000000575e00720c */ /* 0x000fe20005721510 */
[----:B------:R-:W-:Y:S01]  /*6b490*/  IMAD.WIDE.U32 R86, R100, R6, RZ ;  /* 0x0000000664567225 */ /* 0x000fe200078e00ff */
[----:B------:R-:W-:Y:S02]  /*6b4a0*/  ISETP.GE.U32.AND P0, PT, R101, R106, PT ;  /* 0x0000006a6500720c */ /* 0x000fe40003f06070 */
[----:B------:R-:W-:Y:S01]  /*6b4b0*/  ISETP.GE.U32.AND P2, PT, R88, R101, PT ;  /* 0x000000655800720c */ /* 0x000fe20003f46070 */
[----:B------:R-:W-:Y:S01]  /*6b4c0*/  IMAD.WIDE.U32 R106, R60, R6, RZ ;  /* 0x000000063c6a7225 */ /* 0x000fe200078e00ff */
[----:B------:R-:W-:-:S02]  /*6b4d0*/  ISETP.GE.U32.AND.EX P0, PT, R109, R108, PT, P0 ;  /* 0x0000006c6d00720c */ /* 0x000fc40003f06100 */
[----:B------:R-:W-:Y:S01]  /*6b4e0*/  ISETP.GE.U32.AND.EX P2, PT, R89, R109, PT, P2 ;  /* 0x0000006d5900720c */ /* 0x000fe20003f46120 */
[C---:B------:R-:W-:Y:S01]  /*6b4f0*/  IMAD.WIDE.U32 R86, P5, R60.reuse, R7, R86 ;  /* 0x000000073c567225 */ /* 0x040fe200078a0056 */
[----:B------:R-:W-:Y:S02]  /*6b500*/  IADD3 RZ, P4, PT, R105, R102, RZ ;  /* 0x0000006669ff7210 */ /* 0x000fe40007f9e0ff */
[----:B------:R-:W-:Y:S01]  /*6b510*/  SEL R85, RZ, 0x1, !P3 ;  /* 0x00000001ff557807 */ /* 0x000fe20005800000 */
[----:B------:R-:W-:Y:S01]  /*6b520*/  IMAD.MOV.U32 R94, RZ, RZ, RZ ;  /* 0x000000ffff5e7224 */ /* 0x000fe200078e00ff */
[----:B------:R-:W-:Y:S01]  /*6b530*/  IADD3 RZ, P3, PT, R107, R86, RZ ;  /* 0x000000566bff7210 */ /* 0x000fe20007f7e0ff */
[----:B------:R-:W-:Y:S01]  /*6b540*/  IMAD.X R101, RZ, RZ, RZ, P6 ;  /* 0x000000ffff657224 */ /* 0x000fe200030e06ff */
[----:B------:R-:W-:Y:S01]  /*6b550*/  SEL R96, RZ, 0x1, !P1 ;  /* 0x00000001ff607807 */ /* 0x000fe20004800000 */
[----:B------:R-:W-:-:S04]  /*6b560*/  IMAD.WIDE.U32 R104, R60, R8, R90 ;  /* 0x000000083c687225 */ /* 0x000fc800078e005a */
        /* <DEDUP_REMOVED lines=16> */
.L_x_473:
[----:B------:R-:W-:Y:S05]  /*6b670*/  BSYNC.RECONVERGENT B4 ;  /* 0x0000000000047941 */ /* 0x000fea0003800200 */
.L_x_472:
        /* <DEDUP_REMOVED lines=13> */
[C---:B------:R-:W-:Y:S01]  /*6b750*/  IMAD.WIDE.U32 R104, R100.reuse, R4, RZ ;  /* 0x0000000464687225 */ /* 0x040fe200078e00ff */
[----:B------:R-:W-:Y:S02]  /*6b760*/  ISETP.LT.U32.OR.EX P1, PT, R31, R91, !P2, P1 ;  /* 0x0000005b1f00720c */ /* 0x000fe40005721510 */
[----:B------:R-:W-:Y:S01]  /*6b770*/  ISETP.GE.U32.AND.EX P0, PT, R85, R89, PT, P0 ;  /* 0x000000595500720c */ /* 0x000fe20003f06100 */
[----:B------:R-:W-:Y:S01]  /*6b780*/  IMAD.WIDE.U32.X R74, R100, R9, R102, P4 ;  /* 0x00000009644a7225 */ /* 0x000fe200020e0466 */
[----:B------:R-:W-:Y:S02]  /*6b790*/  SEL R88, RZ, 0x1, !P1 ;  /* 0x00000001ff587807 */ /* 0x000fe40004800000 */
[----:B------:R-:W-:Y:S01]  /*6b7a0*/  IADD3 R46, P1, PT, R47, R70, RZ ;  /* 0x000000462f2e7210 */ /* 0x000fe20007f3e0ff */
[----:B------:R-:W-:Y:S01]  /*6b7b0*/  IMAD.WIDE.U32 R72, P2, R60, R5, R104 ;  /* 0x000000053c487225 */ /* 0x000fe20007840068 */
[----:B------:R-:W-:-:S03]  /*6b7c0*/  IADD3 R31, P4, PT, R107, R74, RZ ;  /* 0x0000004a6b1f7210 */ /* 0x000fc60007f9e0ff */
[----:B------:R-:W-:Y:S01]  /*6b7d0*/  IMAD.X R104, R85, 0x1, R98, P6 ;  /* 0x0000000155687824 */ /* 0x000fe200030e0662 */
[----:B------:R-:W-:Y:S01]  /*6b7e0*/  IADD3 R88, P6, PT, R31, R88, RZ ;  /* 0x000000581f587210 */ /* 0x000fe20007fde0ff */
[----:B------:R-:W-:-:S04]  /*6b7f0*/  IMAD.WIDE.U32 R90, R60, R4, RZ ;  /* 0x000000043c5a7225 */ /* 0x000fc800078e00ff */
[----:B------:R-:W-:Y:S01]  /*6b800*/  IMAD.X R101, R104, 0x1, R75, P4 ;  /* 0x0000000168657824 */ /* 0x000fe200020e064b */
[----:B------:R-:W-:Y:S01]  /*6b810*/  IADD3 RZ, P4, PT, R91, R72, RZ ;  /* 0x000000485bff7210 */ /* 0x000fe20007f9e0ff */
[----:B------:R-:W-:Y:S01]  /*6b820*/  IMAD.X R90, R99, 0x1, R71, P1 ;  /* 0x00000001635a7824 */ /* 0x000fe200008e0647 */
[----:B------:R-:W-:Y:S01]  /*6b830*/  SEL R71, RZ, 0x1, P0 ;  /* 0x00000001ff477807 */ /* 0x000fe20000000000 */
[----:B------:R-:W-:Y:S01]  /*6b840*/  IMAD.X R89, RZ, RZ, R101, P6 ;  /* 0x000000ffff597224 */ /* 0x000fe200030e0665 */
[----:B------:R-:W-:Y:S01]  /*6b850*/  ISETP.GE.U32.AND P1, PT, R88, R31, PT ;  /* 0x0000001f5800720c */ /* 0x000fe20003f26070 */
[----:B------:R-:W-:Y:S01]  /*6b860*/  IMAD.X R75, RZ, RZ, RZ, P5 ;  /* 0x000000ffff4b7224 */ /* 0x000fe200028e06ff */
[----:B------:R-:W-:Y:S01]  /*6b870*/  IADD3 R91, P5, PT, R46, R71, RZ ;  /* 0x000000472e5b7210 */ /* 0x000fe20007fbe0ff */
[----:B------:R-:W-:Y:S01]  /*6b880*/  IMAD.WIDE.U32 R70, R60, R6, R88 ;  /* 0x000000063c467225 */ /* 0x000fe200078e0058 */
[----:B------:R-:W-:Y:S02]  /*6b890*/  ISETP.LT.U32.AND P0, PT, R31, R107, PT ;  /* 0x0000006b1f00720c */ /* 0x000fe40003f01070 */
[----:B------:R-:W-:Y:S01]  /*6b8a0*/  ISETP.GE.U32.AND.EX P1, PT, R89, R101, PT, P1 ;  /* 0x000000655900720c */ /* 0x000fe20003f26110 */
[----:B------:R-:W-:Y:S01]  /*6b8b0*/  IMAD.X R102, RZ, RZ, R90, P5 ;  /* 0x000000ffff667224 */ /* 0x000fe200028e065a */
[----:B------:R-:W-:Y:S01]  /*6b8c0*/  ISETP.GE.U32.AND P5, PT, R91, R46, PT ;  /* 0x0000002e5b00720c */ /* 0x000fe20003fa6070 */
[----:B------:R-:W-:Y:S01]  /*6b8d0*/  IMAD.MOV.U32 R74, RZ, RZ, R87 ;  /* 0x000000ffff4a7224 */ /* 0x000fe200078e0057 */
[----:B------:R-:W-:Y:S01]  /*6b8e0*/  ISETP.LT.U32.OR.EX P0, PT, R101, R104, !P1, P0 ;  /* 0x000000686500720c */ /* 0x000fe20004f01500 */
[----:B------:R-:W-:Y:S01]  /*6b8f0*/  IMAD.IADD R87, R86, 0x1, R71 ;  /* 0x0000000156577824 */ /* 0x000fe200078e0247 */
[----:B------:R-:W-:Y:S01]  /*6b900*/  ISETP.GE.U32.AND P1, PT, R46, R47, PT ;  /* 0x0000002f2e00720c */ /* 0x000fe20003f26070 */
[----:B------:R-:W-:Y:S01]  /*6b910*/  IMAD R86, R33, R12, RZ ;  /* 0x0000000c21567224 */ /* 0x000fe200078e02ff */
[----:B------:R-:W-:Y:S01]  /*6b920*/  ISETP.GE.U32.AND.EX P5, PT, R102, R90, PT, P5 ;  /* 0x0000005a6600720c */ /* 0x000fe20003fa6150 */
[----:B------:R-:W-:Y:S01]  /*6b930*/  IMAD.X R71, RZ, RZ, RZ, P2 ;  /* 0x000000ffff477224 */ /* 0x000fe200010e06ff */
[----:B------:R-:W-:Y:S01]  /*6b940*/  SEL R31, RZ, 0x1, !P0 ;  /* 0x00000001ff1f7807 */ /* 0x000fe20004000000 */
[----:B------:R-:W-:Y:S01]  /*6b950*/  IMAD.WIDE.U32 R46, R109, R12, RZ ;  /* 0x0000000c6d2e7225 */ /* 0x000fe200078e00ff */
[----:B------:R-:W-:-:S02]  /*6b960*/  ISETP.GE.U32.AND.EX P1, PT, R90, R99, P5, P1 ;  /* 0x000000635a00720c */ /* 0x000fc40002f26110 */
[----:B------:R-:W-:Y:S01]  /*6b970*/  IADD3 R105, P5, PT, R31, R70, RZ ;  /* 0x000000461f697210 */ /* 0x000fe20007fbe0ff */
[----:B------:R-:W-:Y:S01]  /*6b980*/  IMAD R31, R109, R13, R86 ;  /* 0x0000000d6d1f7224 */ /* 0x000fe200078e0256 */
[----:B------:R-:W-:Y:S01]  /*6b990*/  ISETP.LT.U32.AND P0, PT, R70, R88, PT ;  /* 0x000000584600720c */ /* 0x000fe20003f01070 */
[----:B------:R-:W-:Y:S01]  /*6b9a0*/  IMAD.WIDE.U32.X R74, R100, R7, R74, P3 ;  /* 0x00000007644a7225 */ /* 0x000fe200018e044a */
[----:B------:R-:W-:-:S03]  /*6b9b0*/  ISETP.GE.U32.AND P2, PT, R105, R70, PT ;  /* 0x000000466900720c */ /* 0x000fc60003f46070 */
[----:B------:R-:W-:Y:S02]  /*6b9c0*/  IMAD.X R106, RZ, RZ, R87, P5 ;  /* 0x000000ffff6a7224 */ /* 0x000fe400028e0657 */
[----:B------:R-:W-:Y:S02]  /*6b9d0*/  IMAD.MOV.U32 R70, RZ, RZ, R73 ;  /* 0x000000ffff467224 */ /* 0x000fe400078e0049 */
[----:B------:R-:W-:Y:S01]  /*6b9e0*/  IMAD.IADD R31, R47, 0x1, R31 ;  /* 0x000000012f1f7824 */ /* 0x000fe200078e021f */
[----:B------:R-:W-:Y:S01]  /*6b9f0*/  ISETP.GE.U32.AND.EX P3, PT, R106, R87, PT, P2 ;  /* 0x000000576a00720c */ /* 0x000fe20003f66120 */
[----:B------:R-:W-:Y:S01]  /*6ba00*/  IMAD.WIDE.U32.X R70, R100, R5, R70, P4 ;  /* 0x0000000564467225 */ /* 0x000fe200020e0446 */
[----:B------:R-:W-:Y:S02]  /*6ba10*/  IADD3 R101, P4, PT, R91, R32, RZ ;  /* 0x000000205b657210 */ /* 0x000fe40007f9e0ff */
[----:B------:R-:W-:Y:S02]  /*6ba20*/  @!P1 IADD3 R97, P6, PT, R97, 0x1, RZ ;  /* 0x0000000161619810 */ /* 0x000fe40007fde0ff */
[----:B------:R-:W-:Y:S01]  /*6ba30*/  ISETP.LT.U32.OR.EX P0, PT, R87, R89, !P3, P0 ;  /* 0x000000595700720c */ /* 0x000fe20005f01500 */
[----:B------:R-:W-:Y:S01]  /*6ba40*/  IMAD.WIDE.U32 R86, R31, R10, RZ ;  /* 0x0000000a1f567225 */ /* 0x000fe200078e00ff */
[----:B------:R-:W-:-:S02]  /*6ba50*/  IADD3 R90, P5, PT, R101, R34, RZ ;  /* 0x00000022655a7210 */ /* 0x000fc40007fbe0ff */
[----:B------:R-:W-:Y:S01]  /*6ba60*/  ISETP.GE.U32.AND P2, PT, R107, R84, PT ;  /* 0x000000546b00720c */ /* 0x000fe20003f46070 */
[----:B------:R-:W-:Y:S01]  /*6ba70*/  IMAD.X R103, R29, 0x1, R102, P4 ;  /* 0x000000011d677824 */ /* 0x000fe200020e0666 */
[----:B------:R-:W-:Y:S01]  /*6ba80*/  ISETP.GE.U32.AND P3, PT, R101, R91, PT ;  /* 0x0000005b6500720c */ /* 0x000fe20003f66070 */
[----:B------:R-:W-:Y:S01]  /*6ba90*/  @!P1 IMAD.X R95, RZ, RZ, R95, P6 ;  /* 0x000000ffff5f9224 */ /* 0x000fe200030e065f */
[----:B------:R-:W-:Y:S01]  /*6baa0*/  IADD3 R84, P4, PT, R97, R54, RZ ;  /* 0x0000003661547210 */ /* 0x000fe20007f9e0ff */
[C---:B------:R-:W-:Y:S01]  /*6bab0*/  IMAD.X R98, R103.reuse, 0x1, R35, P5 ;  /* 0x0000000167627824 */ /* 0x040fe200028e0623 */
[----:B------:R-:W-:Y:S01]  /*6bac0*/  ISETP.GE.U32.AND.EX P3, PT, R103, R102, PT, P3 ;  /* 0x000000666700720c */ /* 0x000fe20003f66130 */
[C---:B------:R-:W-:Y:S01]  /*6bad0*/  IMAD.WIDE.U32 R86, P5, R46.reuse, R11, R86 ;  /* 0x0000000b2e567225 */ /* 0x040fe200078a0056 */
[----:B------:R-:W-:Y:S02]  /*6bae0*/  LOP3.LUT R89, RZ, R109, RZ, 0x33, !PT ;  /* 0x0000006dff597212 */ /* 0x000fe400078e33ff */
[----:B------:R-:W-:Y:S01]  /*6baf0*/  SEL R99, RZ, 0x1, P3 ;  /* 0x00000001ff637807 */ /* 0x000fe20001800000 */
[----:B------:R-:W-:Y:S01]  /*6bb00*/  IMAD.WIDE.U32 R34, R46, R10, RZ ;  /* 0x0000000a2e227225 */ /* 0x000fe200078e00ff */
[----:B------:R-:W-:-:S03]  /*6bb10*/  ISETP.GE.U32.AND.EX P2, PT, R104, R85, PT, P2 ;  /* 0x000000556800720c */ /* 0x000fc60003f46120 */
[----:B------:R-:W-:Y:S01]  /*6bb20*/  IMAD.X R88, R95, 0x1, R55, P4 ;  /* 0x000000015f587824 */ /* 0x000fe200020e0637 */
[----:B------:R-:W-:Y:S01]  /*6bb30*/  @!P1 ISETP.NE.U32.AND P4, PT, R97, RZ, PT ;  /* 0x000000ff6100920c */ /* 0x000fe20003f85070 */
[----:B------:R-:W-:Y:S01]  /*6bb40*/  IMAD.X R55, RZ, RZ, RZ, P5 ;  /* 0x000000ffff377224 */ /* 0x000fe200028e06ff */
[----:B------:R-:W-:Y:S01]  /*6bb50*/  IADD3 R91, P3, PT, R35, R86, RZ ;  /* 0x00000056235b7210 */ /* 0x000fe20007f7e0ff */
[----:B------:R-:W-:Y:S01]  /*6bb60*/  IMAD.MOV.U32 R54, RZ, RZ, R87 ;  /* 0x000000ffff367224 */ /* 0x000fe200078e0057 */
[----:B------:R-:W-:Y:S02]  /*6bb70*/  ISETP.GT.U32.AND P5, PT, R34, R89, PT ;  /* 0x000000592200720c */ /* 0x000fe40003fa4070 */
[----:B------:R-:W-:Y:S01]  /*6bb80*/  @!P1 ISETP.NE.AND.EX P6, PT, R95, RZ, PT, P4 ;  /* 0x000000ff5f00920c */ /* 0x000fe20003fc5340 */
[----:B------:R-:W-:Y:S01]  /*6bb90*/  IMAD.WIDE.U32.X R34, R31, R11, R54, P3 ;  /* 0x0000000b1f227225 */ /* 0x000fe200018e0436 */
[----:B------:R-:W-:Y:S02]  /*6bba0*/  IADD3 R89, P4, PT, R84, R99, RZ ;  /* 0x0000006354597210 */ /* 0x000fe40007f9e0ff */
[----:B------:R-:W-:-:S02]  /*6bbb0*/  @!P1 SEL R87, RZ, 0x1, P6 ;  /* 0x00000001ff579807 */ /* 0x000fc40003000000 */
[----:B------:R-:W-:Y:S01]  /*6bbc0*/  ISETP.GE.U32.AND P3, PT, R89, R84, PT ;  /* 0x000000545900720c */ /* 0x000fe20003f66070 */
[----:B------:R-:W-:Y:S01]  /*6bbd0*/  IMAD.X R55, RZ, RZ, R88, P4 ;  /* 0x000000ffff377224 */ /* 0x000fe200020e0658 */
[----:B------:R-:W-:Y:S02]  /*6bbe0*/  LOP3.LUT R54, RZ, R33, RZ, 0x33, !PT ;  /* 0x00000021ff367212 */ /* 0x000fe400078e33ff */
[----:B------:R-:W-:Y:S02]  /*6bbf0*/  IADD3 R33, P6, PT, R105, R34, RZ ;  /* 0x0000002269217210 */ /* 0x000fe40007fde0ff */
[----:B------:R-:W-:Y:S02]  /*6bc00*/  ISETP.LT.U32.AND P4, PT, R84, R97, PT ;  /* 0x000000615400720c */ /* 0x000fe40003f81070 */
[----:B------:R-:W-:Y:S02]  /*6bc10*/  ISETP.GE.U32.AND.EX P3, PT, R55, R88, PT, P3 ;  /* 0x000000583700720c */ /* 0x000fe40003f66130 */
[----:B------:R-:W-:Y:S01]  /*6bc20*/  ISETP.GT.U32.AND.EX P5, PT, R91, R54, PT, P5 ;  /* 0x000000365b00720c */ /* 0x000fe20003fa4150 */
[----:B------:R-:W-:Y:S01]  /*6bc30*/  IMAD.X R91, R106, 0x1, R35, P6 ;  /* 0x000000016a5b7824 */ /* 0x000fe200030e0623 */
[----:B------:R-:W-:-:S02]  /*6bc40*/  ISETP.LT.U32.OR.EX P3, PT, R88, R95, !P3, P4 ;  /* 0x0000005f5800720c */ /* 0x000fc40005f61540 */
[----:B------:R-:W-:Y:S02]  /*6bc50*/  SEL R35, RZ, 0x1, P2 ;  /* 0x00000001ff237807 */ /* 0x000fe40001000000 */
[----:B------:R-:W-:Y:S02]  /*6bc60*/  IADD3 R88, P2, PT, R89, R64, RZ ;  /* 0x0000004059587210 */ /* 0x000fe40007f5e0ff */
[----:B------:R-:W-:Y:S02]  /*6bc70*/  @!P1 IADD3 R96, P4, PT, R87, R96, RZ ;  /* 0x0000006057609210 */ /* 0x000fe40007f9e0ff */
[----:B------:R-:W-:Y:S01]  /*6bc80*/  IADD3 R99, P6, PT, R90, R35, RZ ;  /* 0x000000235a637210 */ /* 0x000fe20007fde0ff */
[----:B------:R-:W-:Y:S01]  /*6bc90*/  IMAD.X R95, R92, 0x1, R55, P2 ;  /* 0x000000015c5f7824 */ /* 0x000fe200010e0637 */
[----:B------:R-:W-:Y:S01]  /*6bca0*/  ISETP.GE.U32.AND P2, PT, R88, R89, PT ;  /* 0x000000595800720c */ /* 0x000fe20003f46070 */
[----:B------:R-:W-:Y:S01]  /*6bcb0*/  @!P1 IMAD.X R94, RZ, RZ, R94, P4 ;  /* 0x000000ffff5e9224 */ /* 0x000fe200020e065e */
[----:B------:R-:W-:-:S02]  /*6bcc0*/  SEL R35, RZ, 0x1, !P3 ;  /* 0x00000001ff237807 */ /* 0x000fc40005800000 */
[----:B------:R-:W-:Y:S01]  /*6bcd0*/  ISETP.GE.U32.AND.EX P2, PT, R95, R55, PT, P2 ;  /* 0x000000375f00720c */ /* 0x000fe20003f46120 */
[----:B------:R-:W-:Y:S01]  /*6bce0*/  IMAD.WIDE.U32 R54, R31, R8, RZ ;  /* 0x000000081f367225 */ /* 0x000fe200078e00ff */
[----:B------:R-:W-:Y:S02]  /*6bcf0*/  IADD3 R35, P1, PT, R96, R35, RZ ;  /* 0x0000002360237210 */ /* 0x000fe40007f3e0ff */
[----:B------:R-:W-:Y:S02]  /*6bd00*/  SEL R34, RZ, 0x1, !P5 ;  /* 0x00000001ff227807 */ /* 0x000fe40006800000 */
[----:B------:R-:W-:Y:S01]  /*6bd10*/  ISETP.LT.U32.AND P5, PT, R33, R105, PT ;  /* 0x000000692100720c */ /* 0x000fe20003fa1070 */
[----:B------:R-:W-:Y:S01]  /*6bd20*/  IMAD.X R105, RZ, RZ, R98, P6 ;  /* 0x000000ffff697224 */ /* 0x000fe200030e0662 */
        /* <DEDUP_REMOVED lines=9> */
[----:B------:R-:W-:Y:S01]  /*6bdc0*/  IMAD.X R93, R30, 0x1, R93, P2 ;  /* 0x000000011e5d7824 */ /* 0x000fe200010e065d */
[----:B------:R-:W-:Y:S01]  /*6bdd0*/  IADD3 R29, P2, PT, R84, R74, RZ ;  /* 0x0000004a541d7210 */ /* 0x000fe20007f5e0ff */
[----:B------:R-:W-:Y:S01]  /*6bde0*/  IMAD.X R85, RZ, RZ, R62, P3 ;  /* 0x000000ffff557224 */ /* 0x000fe200018e063e */
[----:B------:R-:W-:-:S02]  /*6bdf0*/  ISETP.GE.U32.AND P3, PT, R89, R32, PT ;  /* 0x000000205900720c */ /* 0x000fc40003f66070 */
[----:B------:R-:W-:Y:S01]  /*6be00*/  ISETP.GE.U32.AND P1, PT, R34, R33, PT ;  /* 0x000000212200720c */ /* 0x000fe20003f26070 */
[----:B------:R-:W-:Y:S01]  /*6be10*/  IMAD.X R86, R93, 0x1, R75, P2 ;  /* 0x000000015d567824 */ /* 0x000fe200010e064b */
[----:B------:R-:W-:Y:S01]  /*6be20*/  ISETP.LT.U32.AND P2, PT, R32, R35, PT ;  /* 0x000000232000720c */ /* 0x000fe20003f41070 */
[----:B------:R-:W-:Y:S01]  /*6be30*/  IMAD.X R35, RZ, RZ, R91, P4 ;  /* 0x000000ffff237224 */ /* 0x000fe200020e065b */
[----:B------:R-:W-:Y:S01]  /*6be40*/  ISETP.GE.U32.AND.EX P3, PT, R85, R62, PT, P3 ;  /* 0x0000003e5500720c */ /* 0x000fe20003f66130 */
[----:B------:R-:W-:Y:S01]  /*6be50*/  IMAD.WIDE.U32 R32, R46, R8, RZ ;  /* 0x000000082e207225 */ /* 0x000fe200078e00ff */
[----:B------:R-:W-:Y:S02]  /*6be60*/  ISETP.GE.U32.AND P4, PT, R90, R101, PT ;  /* 0x000000655a00720c */ /* 0x000fe40003f86070 */
[----:B------:R-:W-:Y:S01]  /*6be70*/  ISETP.LT.U32.OR.EX P2, PT, R62, R97, !P3, P2 ;  /* 0x000000613e00720c */ /* 0x000fe20005f41520 */
[----:B------:R-:W-:Y:S01]  /*6be80*/  IMAD.WIDE.U32 R74, P6, R46, R9, R54 ;  /* 0x000000092e4a7225 */ /* 0x000fe200078c0036 */
[----:B------:R-:W-:-:S02]  /*6be90*/  ISETP.GE.U32.AND P3, PT, R99, R90, PT ;  /* 0x0000005a6300720c */ /* 0x000fc40003f66070 */
[----:B------:R-:W-:Y:S01]  /*6bea0*/  ISETP.GE.U32.AND.EX P4, PT, R98, R103, PT, P4 ;  /* 0x000000676200720c */ /* 0x000fe20003f86140 */
[----:B------:R-:W-:Y:S01]  /*6beb0*/  IMAD.MOV.U32 R62, RZ, RZ, RZ ;  /* 0x000000ffff3e7224 */ /* 0x000fe200078e00ff */
[----:B------:R-:W-:Y:S01]  /*6bec0*/  ISETP.GE.U32.AND.EX P3, PT, R105, R98, PT, P3 ;  /* 0x000000626900720c */ /* 0x000fe20003f66130 */
[----:B------:R-:W-:Y:S01]  /*6bed0*/  IMAD.MOV.U32 R32, RZ, RZ, R75 ;  /* 0x000000ffff207224 */ /* 0x000fe200078e004b */
[----:B------:R-:W-:Y:S02]  /*6bee0*/  ISETP.GE.U32.AND.EX P1, PT, R35, R91, PT, P1 ;  /* 0x0000005b2300720c */ /* 0x000fe40003f26110 */
[----:B------:R-:W-:Y:S02]  /*6bef0*/  SEL R54, RZ, 0x1, !P0 ;  /* 0x00000001ff367807 */ /* 0x000fe40004000000 */
[----:B------:R-:W-:Y:S01]  /*6bf00*/  ISETP.LT.U32.OR.EX P1, PT, R91, R106, !P1, P5 ;  /* 0x0000006a5b00720c */ /* 0x000fe20004f21550 */
[----:B------:R-:W-:Y:S01]  /*6bf10*/  IMAD.WIDE.U32 R90, R46, R8, R34 ;  /* 0x000000082e5a7225 */ /* 0x000fe200078e0022 */
[----:B------:R-:W-:-:S02]  /*6bf20*/  IADD3 RZ, P5, PT, R33, R74, RZ ;  /* 0x0000004a21ff7210 */ /* 0x000fc40007fbe0ff */
[----:B------:R-:W-:Y:S01]  /*6bf30*/  SEL R63, RZ, 0x1, !P2 ;  /* 0x00000001ff3f7807 */ /* 0x000fe20005000000 */
[----:B------:R-:W-:Y:S01]  /*6bf40*/  IMAD.X R33, RZ, RZ, RZ, P6 ;  /* 0x000000ffff217224 */ /* 0x000fe200030e06ff */
[----:B------:R-:W-:Y:S01]  /*6bf50*/  ISETP.GE.U32.AND P6, PT, R87, R99, PT ;  /* 0x000000635700720c */ /* 0x000fe20003fc6070 */
[----:B------:R-:W-:-:S12]  /*6bf60*/  @P3 BRA P4, `(.L_x_475) ;  /* 0x00000000003c3947 */ /* 0x000fd80002000000 */
        /* <DEDUP_REMOVED lines=15> */
.L_x_475:
[----:B------:R-:W-:Y:S05]  /*6c060*/  BSYNC.RECONVERGENT B4 ;  /* 0x0000000000047941 */ /* 0x000fea0003800200 */
.L_x_474:
        /* <DEDUP_REMOVED lines=15> */
[----:B------:R-:W-:Y:S02]  /*6c160*/  ISETP.LT.U32.OR.EX P1, PT, R86, R93, !P3, P0 ;  /* 0x0000005d5600720c */ /* 0x000fe40005f21500 */
[----:B------:R-:W-:Y:S02]  /*6c170*/  ISETP.GE.U32.AND P3, PT, R58, R57, PT ;  /* 0x000000393a00720c */ /* 0x000fe40003f66070 */
[----:B------:R-:W-:Y:S02]  /*6c180*/  IADD3 R97, P4, PT, R29, R90, RZ ;  /* 0x0000005a1d617210 */ /* 0x000fe40007f9e0ff */
[----:B------:R-:W-:Y:S01]  /*6c190*/  ISETP.GE.U32.AND P0, PT, R57, R88, PT ;  /* 0x000000583900720c */ /* 0x000fe20003f06070 */
[----:B------:R-:W-:Y:S01]  /*6c1a0*/  IMAD.IADD R57, R72, 0x1, R61 ;  /* 0x0000000148397824 */ /* 0x000fe200078e023d */
[----:B------:R-:W-:Y:S01]  /*6c1b0*/  ISETP.GE.U32.AND.EX P3, PT, R59, R65, PT, P3 ;  /* 0x000000413b00720c */ /* 0x000fe20003f66130 */
[----:B------:R-:W-:Y:S01]  /*6c1c0*/  IMAD.WIDE.U32.X R72, R31, R9, R32, P5 ;  /* 0x000000091f487225 */ /* 0x000fe200028e0420 */
[----:B------:R-:W-:-:S02]  /*6c1d0*/  SEL R29, RZ, 0x1, !P1 ;  /* 0x00000001ff1d7807 */ /* 0x000fc40004800000 */
[----:B------:R-:W-:Y:S01]  /*6c1e0*/  ISETP.GE.U32.AND.EX P0, PT, R65, R95, P3, P0 ;  /* 0x0000005f4100720c */ /* 0x000fe20001f06100 */
[----:B------:R-:W-:Y:S01]  /*6c1f0*/  IMAD.X R88, RZ, RZ, R75, P4 ;  /* 0x000000ffff587224 */ /* 0x000fe200020e064b */
[----:B------:R-:W-:Y:S01]  /*6c200*/  IADD3 R61, P3, PT, R29, R60, RZ ;  /* 0x0000003c1d3d7210 */ /* 0x000fe20007f7e0ff */
[----:B------:R-:W-:Y:S01]  /*6c210*/  IMAD.WIDE.U32 R32, R45, R45, R58 ;  /* 0x0000002d2d207225 */ /* 0x000fe200078e003a */
[----:B------:R-:W-:Y:S02]  /*6c220*/  ISETP.GE.U32.AND P1, PT, R97, R90, PT ;  /* 0x0000005a6100720c */ /* 0x000fe40003f26070 */
[----:B------:R-:W-:Y:S01]  /*6c230*/  ISETP.LT.U32.AND P2, PT, R90, R34, PT ;  /* 0x000000225a00720c */ /* 0x000fe20003f41070 */
[----:B------:R-:W-:Y:S01]  /*6c240*/  IMAD.X R74, RZ, RZ, R57, P3 ;  /* 0x000000ffff4a7224 */ /* 0x000fe200018e0639 */
[----:B------:R-:W-:Y:S01]  /*6c250*/  IADD3 R29, P3, PT, R61, R72, RZ ;  /* 0x000000483d1d7210 */ /* 0x000fe20007f7e0ff */
[----:B------:R-:W-:Y:S01]  /*6c260*/  IMAD.IADD R91, R56, 0x1, R33 ;  /* 0x00000001385b7824 */ /* 0x000fe200078e0221 */
[----:B------:R-:W-:-:S02]  /*6c270*/  ISETP.GE.U32.AND.EX P1, PT, R88, R75, PT, P1 ;  /* 0x0000004b5800720c */ /* 0x000fc40003f26110 */
[----:B------:R-:W-:Y:S01]  /*6c280*/  ISETP.GE.U32.AND P4, PT, R61, R60, PT ;  /* 0x0000003c3d00720c */ /* 0x000fe20003f86070 */
[----:B------:R-:W-:Y:S01]  /*6c290*/  IMAD.X R73, R74, 0x1, R73, P3 ;  /* 0x000000014a497824 */ /* 0x000fe200018e0649 */
[----:B------:R-:W-:Y:S02]  /*6c2a0*/  ISETP.GE.U32.AND P3, PT, R32, R58, PT ;  /* 0x0000003a2000720c */ /* 0x000fe40003f66070 */
[----:B------:R-:W-:Y:S02]  /*6c2b0*/  ISETP.LT.U32.OR.EX P2, PT, R75, R35, !P1, P2 ;  /* 0x000000234b00720c */ /* 0x000fe40004f41520 */
[----:B------:R-:W-:Y:S02]  /*6c2c0*/  @!P0 IADD3 R89, P5, PT, R89, 0x1, RZ ;  /* 0x0000000159598810 */ /* 0x000fe40007fbe0ff */
[----:B------:R-:W-:Y:S02]  /*6c2d0*/  ISETP.GE.U32.AND.EX P3, PT, R91, R59, PT, P3 ;  /* 0x0000003b5b00720c */ /* 0x000fe40003f66130 */
[----:B------:R-:W-:Y:S01]  /*6c2e0*/  SEL R58, RZ, 0x1, !P2 ;  /* 0x00000001ff3a7807 */ /* 0x000fe20005000000 */
[----:B------:R-:W-:Y:S01]  /*6c2f0*/  @!P0 IMAD.X R85, RZ, RZ, R85, P5 ;  /* 0x000000ffff558224 */ /* 0x000fe200028e0655 */
[----:B------:R-:W-:-:S02]  /*6c300*/  SEL R65, RZ, 0x1, P3 ;  /* 0x00000001ff417807 */ /* 0x000fc40001800000 */
[----:B------:R-:W-:Y:S02]  /*6c310*/  ISETP.LT.U32.AND P1, PT, R60, R54, PT ;  /* 0x000000363c00720c */ /* 0x000fe40003f21070 */
[----:B------:R-:W-:Y:S02]  /*6c320*/  ISETP.GE.U32.AND.EX P4, PT, R74, R57, PT, P4 ;  /* 0x000000394a00720c */ /* 0x000fe40003f86140 */
[----:B------:R-:W-:Y:S02]  /*6c330*/  IADD3 R58, P3, PT, R29, R58, RZ ;  /* 0x0000003a1d3a7210 */ /* 0x000fe40007f7e0ff */
[----:B------:R-:W-:Y:S02]  /*6c340*/  IADD3 R34, P5, PT, R89, R80, RZ ;  /* 0x0000005059227210 */ /* 0x000fe40007fbe0ff */
[----:B------:R-:W-:Y:S01]  /*6c350*/  ISETP.LT.U32.OR.EX P1, PT, R57, R55, !P4, P1 ;  /* 0x000000373900720c */ /* 0x000fe20006721510 */
[----:B------:R-:W-:Y:S01]  /*6c360*/  IMAD.X R59, RZ, RZ, R73, P3 ;  /* 0x000000ffff3b7224 */ /* 0x000fe200018e0649 */
[----:B------:R-:W-:Y:S01]  /*6c370*/  IADD3 R65, P4, PT, R34, R65, RZ ;  /* 0x0000004122417210 */ /* 0x000fe20007f9e0ff */
[----:B------:R-:W-:Y:S01]  /*6c380*/  IMAD.X R81, R85, 0x1, R81, P5 ;  /* 0x0000000155517824 */ /* 0x000fe200028e0651 */
[----:B------:R-:W-:Y:S01]  /*6c390*/  ISETP.GE.U32.AND P6, PT, R58, R29, PT ;  /* 0x0000001d3a00720c */ /* 0x000fe20003fc6070 */
[----:B------:R-:W-:Y:S01]  /*6c3a0*/  IMAD.WIDE.U32 R54, R31, R6, RZ ;  /* 0x000000061f367225 */ /* 0x000fe200078e00ff */
[----:B------:R-:W-:-:S02]  /*6c3b0*/  ISETP.LT.U32.AND P2, PT, R29, R61, PT ;  /* 0x0000003d1d00720c */ /* 0x000fc40003f41070 */
[----:B------:R-:W-:Y:S01]  /*6c3c0*/  ISETP.GE.U32.AND.EX P6, PT, R59, R73, PT, P6 ;  /* 0x000000493b00720c */ /* 0x000fe20003fc6160 */
[----:B------:R-:W-:Y:S01]  /*6c3d0*/  IMAD.X R86, RZ, RZ, R81, P4 ;  /* 0x000000ffff567224 */ /* 0x000fe200020e0651 */
[----:B------:R-:W-:Y:S01]  /*6c3e0*/  ISETP.GE.U32.AND P4, PT, R65, R34, PT ;  /* 0x000000224100720c */ /* 0x000fe20003f86070 */
[----:B------:R-:W-:Y:S01]  /*6c3f0*/  IMAD.WIDE.U32 R60, R46, R4, RZ ;  /* 0x000000042e3c7225 */ /* 0x000fe200078e00ff */
[----:B------:R-:W-:Y:S02]  /*6c400*/  ISETP.LT.U32.AND P3, PT, R34, R89, PT ;  /* 0x000000592200720c */ /* 0x000fe40003f61070 */
[----:B------:R-:W-:Y:S01]  /*6c410*/  ISETP.LT.U32.OR.EX P2, PT, R73, R74, !P6, P2 ;  /* 0x0000004a4900720c */ /* 0x000fe20007741520 */
[----:B------:R-:W-:Y:S01]  /*6c420*/  IMAD.WIDE.U32 R34, R46, R6, RZ ;  /* 0x000000062e227225 */ /* 0x000fe200078e00ff */
[----:B------:R-:W-:Y:S02]  /*6c430*/  ISETP.GE.U32.AND.EX P4, PT, R86, R81, PT, P4 ;  /* 0x000000515600720c */ /* 0x000fe40003f86140 */
[----:B------:R-:W-:Y:S01]  /*6c440*/  IADD3 R69, P5, PT, R32, R66, RZ ;  /* 0x0000004220457210 */ /* 0x000fe20007fbe0ff */
[----:B------:R-:W-:Y:S01]  /*6c450*/  IMAD.WIDE.U32 R56, P6, R46, R7, R54 ;  /* 0x000000072e387225 */ /* 0x000fe200078c0036 */
[----:B------:R-:W-:-:S02]  /*6c460*/  ISETP.LT.U32.OR.EX P3, PT, R81, R85, !P4, P3 ;  /* 0x000000555100720c */ /* 0x000fc40006761530 */
[----:B------:R-:W-:Y:S01]  /*6c470*/  SEL R33, RZ, 0x1, !P2 ;  /* 0x00000001ff217807 */ /* 0x000fe20005000000 */
[----:B------:R-:W-:Y:S01]  /*6c480*/  IMAD.WIDE.U32 R72, R31, R4, RZ ;  /* 0x000000041f487225 */ /* 0x000fe200078e00ff */
[----:B------:R-:W-:-:S03]  /*6c490*/  IADD3 RZ, P4, PT, R35, R56, RZ ;  /* 0x0000003823ff7210 */ /* 0x000fc60007f9e0ff */
[-C--:B------:R-:W-:Y:S02]  /*6c4a0*/  IMAD R60, R88, R12.reuse, RZ ;  /* 0x0000000c583c7224 */ /* 0x080fe400078e02ff */
[----:B------:R-:W-:Y:S02]  /*6c4b0*/  IMAD.X R80, R91, 0x1, R67, P5 ;  /* 0x000000015b507824 */ /* 0x000fe400028e0643 */
[----:B------:R-:W-:-:S04]  /*6c4c0*/  IMAD.WIDE.U32 R34, R97, R12, RZ ;  /* 0x0000000c61227225 */ /* 0x000fc800078e00ff */
[----:B------:R-:W-:Y:S02]  /*6c4d0*/  IMAD R29, R97, R13, R60 ;  /* 0x0000000d611d7224 */ /* 0x000fe400078e023c */
[----:B------:R-:W-:-:S04]  /*6c4e0*/  IMAD.WIDE.U32 R54, P5, R46, R5, R72 ;  /* 0x000000052e367225 */ /* 0x000fc800078a0048 */
[----:B------:R-:W-:Y:S01]  /*6c4f0*/  IMAD.X R67, RZ, RZ, RZ, P6 ;  /* 0x000000ffff437224 */ /* 0x000fe200030e06ff */
[----:B------:R-:W-:Y:S01]  /*6c500*/  ISETP.GE.U32.AND P6, PT, R84, R87, PT ;  /* 0x000000575400720c */ /* 0x000fe20003fc6070 */
[----:B------:R-:W-:Y:S01]  /*6c510*/  IMAD.IADD R29, R35, 0x1, R29 ;  /* 0x00000001231d7824 */ /* 0x000fe200078e021d */
[----:B------:R-:W-:Y:S01]  /*6c520*/  IADD3 RZ, P2, PT, R61, R54, RZ ;  /* 0x000000363dff7210 */ /* 0x000fe20007f5e0ff */
[----:B------:R-:W-:Y:S01]  /*6c530*/  IMAD.WIDE.U32 R60, R46, R6, R58 ;  /* 0x000000062e3c7225 */ /* 0x000fe200078e003a */
[----:B------:R-:W-:-:S03]  /*6c540*/  ISETP.GE.U32.AND.EX P6, PT, R93, R30, PT, P6 ;  /* 0x0000001e5d00720c */ /* 0x000fc60003fc6160 */
[----:B------:R-:W-:Y:S01]  /*6c550*/  IMAD.MOV.U32 R66, RZ, RZ, R57 ;  /* 0x000000ffff427224 */ /* 0x000fe200078e0039 */
[----:B------:R-:W-:Y:S01]  /*6c560*/  SEL R84, RZ, 0x1, P6 ;  /* 0x00000001ff547807 */ /* 0x000fe20003000000 */
[----:B------:R-:W-:Y:S01]  /*6c570*/  IMAD.WIDE.U32 R74, R29, R10, RZ ;  /* 0x0000000a1d4a7225 */ /* 0x000fe200078e00ff */
[----:B------:R-:W-:Y:S02]  /*6c580*/  IADD3 R81, P6, PT, R33, R60, RZ ;  /* 0x0000003c21517210 */ /* 0x000fe40007fde0ff */
[----:B------:R-:W-:Y:S01]  /*6c590*/  LOP3.LUT R33, RZ, R97, RZ, 0x33, !PT ;  /* 0x00000061ff217212 */ /* 0x000fe200078e33ff */
[----:B------:R-:W-:Y:S01]  /*6c5a0*/  IMAD.X R73, RZ, RZ, RZ, P5 ;  /* 0x000000ffff497224 */ /* 0x000fe200028e06ff */
[----:B------:R-:W-:Y:S01]  /*6c5b0*/  @!P0 ISETP.NE.U32.AND P5, PT, R89, RZ, PT ;  /* 0x000000ff5900820c */ /* 0x000fe20003fa5070 */
[----:B------:R-:W-:Y:S02]  /*6c5c0*/  IMAD.IADD R45, R56, 0x1, R61 ;  /* 0x00000001382d7824 */ /* 0x000fe400078e023d */
[----:B------:R-:W-:Y:S01]  /*6c5d0*/  IMAD.WIDE.U32.X R56, R31, R7, R66, P4 ;  /* 0x000000071f387225 */ /* 0x000fe200020e0442 */
[----:B------:R-:W-:-:S03]  /*6c5e0*/  @!P0 ISETP.NE.AND.EX P5, PT, R85, RZ, PT, P5 ;  /* 0x000000ff5500820c */ /* 0x000fc60003fa5350 */
[----:B------:R-:W-:-:S04]  /*6c5f0*/  IMAD.WIDE.U32 R66, R34, R10, RZ ;  /* 0x0000000a22427225 */ /* 0x000fc800078e00ff */
[----:B------:R-:W-:Y:S02]  /*6c600*/  IMAD.MOV.U32 R72, RZ, RZ, R55 ;  /* 0x000000ffff487224 */ /* 0x000fe400078e0037 */
[----:B------:R-:W-:-:S04]  /*6c610*/  IMAD.WIDE.U32 R74, P4, R34, R11, R74 ;  /* 0x0000000b224a7225 */ /* 0x000fc8000788004a */
[----:B------:R-:W-:Y:S01]  /*6c620*/  IMAD.X R90, RZ, RZ, R45, P6 ;  /* 0x000000ffff5a7224 */ /* 0x000fe200030e062d */
[----:B------:R-:W-:Y:S01]  /*6c630*/  ISETP.GT.U32.AND P6, PT, R66, R33, PT ;  /* 0x000000214200720c */ /* 0x000fe20003fc4070 */
[----:B------:R-:W-:Y:S01]  /*6c640*/  IMAD.WIDE.U32.X R30, R31, R5, R72, P2 ;  /* 0x000000051f1e7225 */ /* 0x000fe200010e0448 */
[----:B------:R-:W-:Y:S02]  /*6c650*/  IADD3 R66, P2, PT, R67, R74, RZ ;  /* 0x0000004a43427210 */ /* 0x000fe40007f5e0ff */
[----:B------:R-:W-:Y:S01]  /*6c660*/  LOP3.LUT R33, RZ, R88, RZ, 0x33, !PT ;  /* 0x00000058ff217212 */ /* 0x000fe200078e33ff */
[----:B------:R-:W-:Y:S01]  /*6c670*/  IMAD.X R67, RZ, RZ, RZ, P4 ;  /* 0x000000ffff437224 */ /* 0x000fe200020e06ff */
[----:B------:R-:W-:Y:S01]  /*6c680*/  @!P0 SEL R72, RZ, 0x1, P5 ;  /* 0x00000001ff488807 */ /* 0x000fe20002800000 */
[----:B------:R-:W-:Y:S01]  /*6c690*/  IMAD.IADD R87, R77, 0x1, R68 ;  /* 0x000000014d577824 */ /* 0x000fe200078e0244 */
[----:B------:R-:W-:Y:S02]  /*6c6a0*/  IADD3 R84, P5, PT, R69, R84, RZ ;  /* 0x0000005445547210 */ /* 0x000fe40007fbe0ff */
[----:B------:R-:W-:Y:S01]  /*6c6b0*/  ISETP.GT.U32.AND.EX P4, PT, R66, R33, PT, P6 ;  /* 0x000000214200720c */ /* 0x000fe20003f84160 */
[----:B------:R-:W-:Y:S01]  /*6c6c0*/  IMAD.MOV.U32 R66, RZ, RZ, R75 ;  /* 0x000000ffff427224 */ /* 0x000fe200078e004b */
[----:B------:R-:W-:Y:S01]  /*6c6d0*/  @!P0 IADD3 R63, P6, PT, R72, R63, RZ ;  /* 0x0000003f483f8210 */ /* 0x000fe20007fde0ff */
[----:B------:R-:W-:Y:S01]  /*6c6e0*/  IMAD.X R89, RZ, RZ, R80, P5 ;  /* 0x000000ffff597224 */ /* 0x000fe200028e0650 */
[----:B------:R-:W-:Y:S01]  /*6c6f0*/  IADD3 R73, P5, PT, R65, R76, RZ ;  /* 0x0000004c41497210 */ /* 0x000fe20007fbe0ff */
[----:B------:R-:W-:Y:S01]  /*6c700*/  IMAD.WIDE.U32.X R66, R29, R11, R66, P2 ;  /* 0x0000000b1d427225 */ /* 0x000fe200010e0442 */
[----:B------:R-:W-:-:S02]  /*6c710*/  ISETP.LT.U32.AND P2, PT, R60, R58, PT ;  /* 0x0000003a3c00720c */ /* 0x000fc40003f41070 */
[----:B------:R-:W-:Y:S01]  /*6c720*/  SEL R58, RZ, 0x1, !P3 ;  /* 0x00000001ff3a7807 */ /* 0x000fe20005800000 */
[----:B------:R-:W-:Y:S01]  /*6c730*/  @!P0 IMAD.X R62, RZ, RZ, R62, P6 ;  /* 0x000000ffff3e8224 */ /* 0x000fe200030e063e */
[----:B------:R-:W-:Y:S01]  /*6c740*/  ISETP.GE.U32.AND P0, PT, R73, R65, PT ;  /* 0x000000414900720c */ /* 0x000fe20003f06070 */
[----:B------:R-:W-:Y:S01]  /*6c750*/  IMAD.X R85, R87, 0x1, R86, P5 ;  /* 0x0000000157557824 */ /* 0x000fe200028e0656 */
[----:B------:R-:W-:Y:S02]  /*6c760*/  IADD3 R63, P5, PT, R63, R58, RZ ;  /* 0x0000003a3f3f7210 */ /* 0x000fe40007fbe0ff */
[----:B------:R-:W-:Y:S02]  /*6c770*/  ISETP.GE.U32.AND P3, PT, R81, R60, PT ;  /* 0x0000003c5100720c */ /* 0x000fe40003f66070 */
[----:B------:R-:W-:Y:S01]  /*6c780*/  ISETP.GE.U32.AND.EX P0, PT, R85, R86, PT, P0 ;  /* 0x000000565500720c */ /* 0x000fe20003f06100 */
[----:B------:R-:W-:Y:S01]  /*6c790*/  IMAD.X R62, RZ, RZ, R62, P5 ;  /* 0x000000ffff3e7224 */ /* 0x000fe200028e063e */
[----:B------:R-:W-:-:S02]  /*6c7a0*/  ISETP.GE.U32.AND.EX P3, PT, R90, R45, PT, P3 ;  /* 0x0000002d5a00720c */ /* 0x000fc40003f66130 */
[----:B------:R-:W-:Y:S02]  /*6c7b0*/  IADD3 R61, P5, PT, R63, R82, RZ ;  /* 0x000000523f3d7210 */ /* 0x000fe40007fbe0ff */
[----:B------:R-:W-:Y:S02]  /*6c7c0*/  SEL R68, RZ, 0x1, P0 ;  /* 0x00000001ff447807 */ /* 0x000fe40000000000 */
[----:B------:R-:W-:Y:S01]  /*6c7d0*/  ISETP.LT.U32.OR.EX P2, PT, R45, R59, !P3, P2 ;  /* 0x0000003b2d00720c */ /* 0x000fe20005f41520 */
[----:B------:R-:W-:Y:S01]  /*6c7e0*/  IMAD.X R83, R62, 0x1, R83, P5 ;  /* 0x000000013e537824 */ /* 0x000fe200028e0653 */
[----:B------:R-:W-:Y:S02]  /*6c7f0*/  IADD3 R68, P3, PT, R61, R68, RZ ;  /* 0x000000443d447210 */ /* 0x000fe40007f7e0ff */
[----:B------:R-:W-:Y:S02]  /*6c800*/  IADD3 R33, P6, PT, R81, R66, RZ ;  /* 0x0000004251217210 */ /* 0x000fe40007fde0ff */
[----:B------:R-:W-:Y:S01]  /*6c810*/  SEL R60, RZ, 0x1, !P4 ;  /* 0x00000001ff3c7807 */ /* 0x000fe20006000000 */
[----:B------:R-:W-:Y:S01]  /*6c820*/  IMAD.X R72, RZ, RZ, R83, P3 ;  /* 0x000000ffff487224 */ /* 0x000fe200018e0653 */
[----:B------:R-:W-:Y:S01]  /*6c830*/  ISETP.GE.U32.AND P5, PT, R68, R61, PT ;  /* 0x0000003d4400720c */ /* 0x000fe20003fa6070 */
[----:B------:R-:W-:Y:S01]  /*6c840*/  IMAD.X R67, R90, 0x1, R67, P6 ;  /* 0x000000015a437824 */ /* 0x000fe200030e0643 */
[----:B------:R-:W-:-:S02]  /*6c850*/  IADD3 R60, P6, PT, R33, R60, RZ ;  /* 0x0000003c213c7210 */ /* 0x000fc40007fde0ff */
[----:B------:R-:W-:Y:S02]  /*6c860*/  ISETP.LT.U32.AND P3, PT, R61, R63, PT ;  /* 0x0000003f3d00720c */ /* 0x000fe40003f61070 */
[----:B------:R-:W-:Y:S01]  /*6c870*/  ISETP.GE.U32.AND.EX P5, PT, R72, R83, PT, P5 ;  /* 0x000000534800720c */ /* 0x000fe20003fa6150 */
[----:B------:R-:W-:Y:S01]  /*6c880*/  IMAD.X R61, RZ, RZ, R67, P6 ;  /* 0x000000ffff3d7224 */ /* 0x000fe200030e0643 */
[C---:B------:R-:W-:Y:S02]  /*6c890*/  ISETP.GE.U32.AND P6, PT, R84.reuse, R69, PT ;  /* 0x000000455400720c */ /* 0x040fe40003fc6070 */
        /* <DEDUP_REMOVED lines=8> */
[----:B------:R-:W-:Y:S02]  /*6c920*/  ISETP.GE.U32.AND P4, PT, R60, R33, PT ;  /* 0x000000213c00720c */ /* 0x000fe40003f86070 */
[----:B------:R-:W-:Y:S01]  /*6c930*/  SEL R75, RZ, 0x1, !P3 ;  /* 0x00000001ff4b7807 */ /* 0x000fe20005800000 */
[----:B------:R-:W-:Y:S01]  /*6c940*/  IMAD.X R70, R59, 0x1, R71, P0 ;  /* 0x000000013b467824 */ /* 0x000fe200000e0647 */
[----:B------:R-:W-:Y:S01]  /*6c950*/  ISETP.LT.U32.AND P0, PT, R33, R81, PT ;  /* 0x000000512100720c */ /* 0x000fe20003f01070 */
[----:B------:R-:W-:Y:S01]  /*6c960*/  IMAD.MOV.U32 R81, RZ, RZ, RZ ;  /* 0x000000ffff517224 */ /* 0x000fe200078e00ff */
[----:B------:R-:W-:Y:S01]  /*6c970*/  ISETP.GE.U32.AND.EX P4, PT, R61, R67, PT, P4 ;  /* 0x000000433d00720c */ /* 0x000fe20003f86140 */
[----:B------:R-:W-:-:S03]  /*6c980*/  IMAD.WIDE.U32 R32, R34, R8, RZ ;  /* 0x0000000822207225 */ /* 0x000fc600078e00ff */
[----:B------:R-:W-:Y:S01]  /*6c990*/  ISETP.LT.U32.OR.EX P4, PT, R67, R90, !P4, P0 ;  /* 0x0000005a4300720c */ /* 0x000fe20006781500 */
        /* <DEDUP_REMOVED lines=16> */
.L_x_477:
[----:B------:R-:W-:Y:S05]  /*6caa0*/  BSYNC.RECONVERGENT B4 ;  /* 0x0000000000047941 */ /* 0x000fea0003800200 */
.L_x_476:
        /* <DEDUP_REMOVED lines=21> */
[----:B------:R-:W-:Y:S01]  /*6cc00*/  IADD3 R45, P6, PT, R79, R56, RZ ;  /* 0x000000384f2d7210 */ /* 0x000fe20007fde0ff */
[----:B------:R-:W-:Y:S01]  /*6cc10*/  IMAD.X R71, RZ, RZ, R60, P4 ;  /* 0x000000ffff477224 */ /* 0x000fe200020e063c */
[----:B------:R-:W-:Y:S02]  /*6cc20*/  ISETP.GE.U32.AND P2, PT, R47, R73, PT ;  /* 0x000000492f00720c */ /* 0x000fe40003f46070 */
        /* <DEDUP_REMOVED lines=27> */
[C---:B------:R-:W-:Y:S02]  /*6cde0*/  IADD3 R50, P6, PT, R53.reuse, R50, RZ ;  /* 0x0000003235327210 */ /* 0x040fe40007fde0ff */
[----:B------:R-:W-:Y:S01]  /*6cdf0*/  ISETP.LT.U32.AND P3, PT, R53, R68, PT ;  /* 0x000000443500720c */ /* 0x000fe20003f61070 */
[----:B------:R-:W-:Y:S01]  /*6ce00*/  IMAD.X R62, RZ, RZ, R73, P1 ;  /* 0x000000ffff3e7224 */ /* 0x000fe200008e0649 */
[----:B------:R-:W-:Y:S01]  /*6ce10*/  ISETP.GE.U32.AND P5, PT, R50, R53, PT ;  /* 0x000000353200720c */ /* 0x000fe20003fa6070 */
[----:B------:R-:W-:Y:S01]  /*6ce20*/  IMAD.X R51, RZ, RZ, R47, P6 ;  /* 0x000000ffff337224 */ /* 0x000fe200030e062f */
[----:B------:R-:W-:Y:S02]  /*6ce30*/  IADD3 R53, P6, PT, R57, R54, RZ ;  /* 0x0000003639357210 */ /* 0x000fe40007fde0ff */
[----:B------:R-:W-:-:S02]  /*6ce40*/  SEL R60, RZ, 0x1, !P4 ;  /* 0x00000001ff3c7807 */ /* 0x000fc40006000000 */
[----:B------:R-:W-:Y:S01]  /*6ce50*/  @!P2 ISETP.NE.U32.AND P1, PT, R68, RZ, PT ;  /* 0x000000ff4400a20c */ /* 0x000fe20003f25070 */
[----:B------:R-:W-:Y:S01]  /*6ce60*/  IMAD.X R63, R62, 0x1, R55, P6 ;  /* 0x000000013e3f7824 */ /* 0x000fe200030e0637 */
[----:B------:R-:W-:Y:S01]  /*6ce70*/  IADD3 R60, P6, PT, R53, R60, RZ ;  /* 0x0000003c353c7210 */ /* 0x000fe20007fde0ff */
[----:B------:R-:W-:Y:S01]  /*6ce80*/  IMAD.WIDE.U32 R54, R34, R6, RZ ;  /* 0x0000000622367225 */ /* 0x000fe200078e00ff */
[----:B------:R-:W-:Y:S02]  /*6ce90*/  ISETP.GE.U32.AND.EX P5, PT, R51, R47, PT, P5 ;  /* 0x0000002f3300720c */ /* 0x000fe40003fa6150 */
[----:B------:R-:W-:Y:S01]  /*6cea0*/  @!P2 ISETP.NE.AND.EX P1, PT, R72, RZ, PT, P1 ;  /* 0x000000ff4800a20c */ /* 0x000fe20003f25310 */
[----:B------:R-:W-:Y:S01]  /*6ceb0*/  IMAD.X R61, RZ, RZ, R63, P6 ;  /* 0x000000ffff3d7224 */ /* 0x000fe200030e063f */
[----:B------:R-:W-:Y:S02]  /*6cec0*/  ISETP.LT.U32.OR.EX P3, PT, R47, R72, !P5, P3 ;  /* 0x000000482f00720c */ /* 0x000fe40006f61530 */
[----:B------:R-:W-:-:S02]  /*6ced0*/  ISETP.LT.U32.AND P0, PT, R46, R32, PT ;  /* 0x000000202e00720c */ /* 0x000fc40003f01070 */
[----:B------:R-:W-:Y:S01]  /*6cee0*/  ISETP.GE.U32.AND P4, PT, R57, R46, PT ;  /* 0x0000002e3900720c */ /* 0x000fe20003f86070 */
[-C--:B------:R-:W-:Y:S01]  /*6cef0*/  IMAD.WIDE.U32 R46, R29, R6.reuse, RZ ;  /* 0x000000061d2e7225 */ /* 0x080fe200078e00ff */
[----:B------:R-:W-:Y:S02]  /*6cf00*/  ISETP.GE.U32.AND P5, PT, R60, R53, PT ;  /* 0x000000353c00720c */ /* 0x000fe40003fa6070 */
[----:B------:R-:W-:Y:S02]  /*6cf10*/  @!P2 SEL R32, RZ, 0x1, P1 ;  /* 0x00000001ff20a807 */ /* 0x000fe40000800000 */
[----:B------:R-:W-:Y:S01]  /*6cf20*/  ISETP.LT.U32.AND P1, PT, R53, R57, PT ;  /* 0x000000393500720c */ /* 0x000fe20003f21070 */
[----:B------:R-:W-:Y:S01]  /*6cf30*/  IMAD.WIDE.U32 R56, R34, R6, R60 ;  /* 0x0000000622387225 */ /* 0x000fe200078e003c */
[----:B------:R-:W-:Y:S02]  /*6cf40*/  ISETP.GE.U32.AND.EX P5, PT, R61, R63, PT, P5 ;  /* 0x0000003f3d00720c */ /* 0x000fe40003fa6150 */
[----:B------:R-:W-:Y:S01]  /*6cf50*/  ISETP.GE.U32.AND.EX P4, PT, R62, R73, PT, P4 ;  /* 0x000000493e00720c */ /* 0x000fe20003f86140 */
[----:B------:R-:W-:Y:S01]  /*6cf60*/  IMAD.WIDE.U32 R46, P6, R34, R7, R46 ;  /* 0x00000007222e7225 */ /* 0x000fe200078c002e */
[----:B------:R-:W-:-:S02]  /*6cf70*/  ISETP.LT.U32.OR.EX P5, PT, R63, R62, !P5, P1 ;  /* 0x0000003e3f00720c */ /* 0x000fc40006fa1510 */
[----:B------:R-:W-:Y:S02]  /*6cf80*/  SEL R63, RZ, 0x1, !P3 ;  /* 0x00000001ff3f7807 */ /* 0x000fe40005800000 */
[----:B------:R-:W-:Y:S01]  /*6cf90*/  ISETP.LT.U32.AND P1, PT, R56, R60, PT ;  /* 0x0000003c3800720c */ /* 0x000fe20003f21070 */
[----:B------:R-:W-:Y:S01]  /*6cfa0*/  IMAD R60, R71, R12, RZ ;  /* 0x0000000c473c7224 */ /* 0x000fe200078e02ff */
[----:B------:R-:W-:Y:S02]  /*6cfb0*/  @!P2 IADD3 R75, P3, PT, R32, R75, RZ ;  /* 0x0000004b204ba210 */ /* 0x000fe40007f7e0ff */
[----:B------:R-:W-:Y:S01]  /*6cfc0*/  ISETP.LT.U32.OR.EX P0, PT, R73, R33, !P4, P0 ;  /* 0x000000214900720c */ /* 0x000fe20006701500 */
[----:B------:R-:W-:Y:S01]  /*6cfd0*/  IMAD R67, R69, R13, R60 ;  /* 0x0000000d45437224 */ /* 0x000fe200078e023c */
[----:B------:R-:W-:Y:S01]  /*6cfe0*/  IADD3 RZ, P4, PT, R55, R46, RZ ;  /* 0x0000002e37ff7210 */ /* 0x000fe20007f9e0ff */
[----:B------:R-:W-:Y:S01]  /*6cff0*/  IMAD.WIDE.U32 R54, R44, R44, R50 ;  /* 0x0000002c2c367225 */ /* 0x000fe200078e0032 */
[----:B------:R-:W-:-:S03]  /*6d000*/  SEL R53, RZ, 0x1, !P5 ;  /* 0x00000001ff357807 */ /* 0x000fc60006800000 */
[----:B------:R-:W-:Y:S01]  /*6d010*/  @!P2 IMAD.X R81, RZ, RZ, R81, P3 ;  /* 0x000000ffff51a224 */ /* 0x000fe200018e0651 */
[----:B------:R-:W-:Y:S01]  /*6d020*/  IADD3 R60, P2, P5, R48, R75, R63 ;  /* 0x0000004b303c7210 */ /* 0x000fe20007d5e03f */
[----:B------:R-:W-:Y:S01]  /*6d030*/  IMAD.IADD R52, R52, 0x1, R55 ;  /* 0x0000000134347824 */ /* 0x000fe200078e0237 */
[----:B------:R-:W-:Y:S01]  /*6d040*/  IADD3 R55, P3, PT, R53, R56, RZ ;  /* 0x0000003835377210 */ /* 0x000fe20007f7e0ff */
[----:B------:R-:W-:Y:S01]  /*6d050*/  IMAD.WIDE.U32 R32, R69, R12, RZ ;  /* 0x0000000c45207225 */ /* 0x000fe200078e00ff */
[----:B------:R-:W-:Y:S02]  /*6d060*/  IADD3.X R63, PT, PT, R49, R81, RZ, P2, P5 ;  /* 0x00000051313f7210 */ /* 0x000fe400017ea4ff */
        /* <DEDUP_REMOVED lines=47> */
.L_x_479:
[----:B------:R-:W-:Y:S05]  /*6d360*/  BSYNC.RECONVERGENT B4 ;  /* 0x0000000000047941 */ /* 0x000fea0003800200 */
.L_x_478:
        /* <DEDUP_REMOVED lines=76> */
[----:B------:R-:W-:Y:S01]  /*6d830*/  IADD3 R65, P1, PT, R29, R50, RZ ;  /* 0x000000321d417210 */ /* 0x000fe20007f3e0ff */
[----:B------:R-:W-:Y:S01]  /*6d840*/  IMAD.WIDE.U32.X R34, R44, R7, R34, P4 ;  /* 0x000000072c227225 */ /* 0x000fe200020e0422 */
[----:B------:R-:W-:-:S02]  /*6d850*/  ISETP.LT.U32.OR.EX P3, PT, R59, R47, !P3, P2 ;  /* 0x0000002f3b00720c */ /* 0x000fc40005f61520 */
[----:B------:R-:W-:Y:S01]  /*6d860*/  @!P0 IADD3 R63, P5, PT, R63, 0x1, RZ ;  /* 0x000000013f3f8810 */ /* 0x000fe20007fbe0ff */
[----:B------:R-:W-:Y:S01]  /*6d870*/  IMAD.X R60, RZ, RZ, R55, P1 ;  /* 0x000000ffff3c7224 */ /* 0x000fe200008e0637 */
[----:B------:R-:W-:Y:S01]  /*6d880*/  ISETP.GE.U32.AND P2, PT, R65, R50, PT ;  /* 0x000000324100720c */ /* 0x000fe20003f46070 */
[----:B------:R-:W-:Y:S01]  /*6d890*/  IMAD.WIDE.U32 R46, R44, R4, RZ ;  /* 0x000000042c2e7225 */ /* 0x000fe200078e00ff */
[----:B------:R-:W-:Y:S02]  /*6d8a0*/  SEL R45, RZ, 0x1, !P3 ;  /* 0x00000001ff2d7807 */ /* 0x000fe40005800000 */
[----:B------:R-:W-:Y:S01]  /*6d8b0*/  IADD3 R54, P3, PT, R63, R30, RZ ;  /* 0x0000001e3f367210 */ /* 0x000fe20007f7e0ff */
[----:B------:R-:W-:Y:S01]  /*6d8c0*/  @!P0 IMAD.X R52, RZ, RZ, R52, P5 ;  /* 0x000000ffff348224 */ /* 0x000fe200028e0634 */
[----:B------:R-:W-:Y:S02]  /*6d8d0*/  ISETP.LT.U32.AND P1, PT, R50, R56, PT ;  /* 0x000000383200720c */ /* 0x000fe40003f21070 */
[----:B------:R-:W-:Y:S01]  /*6d8e0*/  ISETP.GE.U32.AND.EX P2, PT, R60, R55, PT, P2 ;  /* 0x000000373c00720c */ /* 0x000fe20003f46120 */
[----:B------:R-:W-:Y:S01]  /*6d8f0*/  IMAD.X R51, R52, 0x1, R31, P3 ;  /* 0x0000000134337824 */ /* 0x000fe200018e061f */
[----:B------:R-:W-:Y:S01]  /*6d900*/  IADD3 R45, P4, PT, R54, R45, RZ ;  /* 0x0000002d362d7210 */ /* 0x000fe20007f9e0ff */
[----:B------:R-:W-:Y:S01]  /*6d910*/  IMAD.WIDE.U32 R30, R32, R4, RZ ;  /* 0x00000004201e7225 */ /* 0x000fe200078e00ff */
[----:B------:R-:W-:-:S02]  /*6d920*/  ISETP.LT.U32.OR.EX P1, PT, R55, R57, !P2, P1 ;  /* 0x000000393700720c */ /* 0x000fc40005721510 */
[----:B------:R-:W-:Y:S01]  /*6d930*/  IADD3 R29, P2, PT, R45, R34, RZ ;  /* 0x000000222d1d7210 */ /* 0x000fe20007f5e0ff */
[----:B------:R-:W-:Y:S01]  /*6d940*/  IMAD.X R50, RZ, RZ, R51, P4 ;  /* 0x000000ffff327224 */ /* 0x000fe200020e0633 */
[----:B------:R-:W-:Y:S02]  /*6d950*/  SEL R34, RZ, 0x1, !P1 ;  /* 0x00000001ff227807 */ /* 0x000fe40004800000 */
[----:B------:R-:W-:Y:S01]  /*6d960*/  @!P0 ISETP.NE.U32.AND P4, PT, R63, RZ, PT ;  /* 0x000000ff3f00820c */ /* 0x000fe20003f85070 */
[----:B------:R-:W-:Y:S01]  /*6d970*/  IMAD.X R33, R50, 0x1, R35, P2 ;  /* 0x0000000132217824 */ /* 0x000fe200010e0623 */
[C---:B------:R-:W-:Y:S02]  /*6d980*/  IADD3 R34, P3, PT, R29.reuse, R34, RZ ;  /* 0x000000221d227210 */ /* 0x040fe40007f7e0ff */
[----:B------:R-:W-:Y:S02]  /*6d990*/  ISETP.LT.U32.AND P2, PT, R29, R45, PT ;  /* 0x0000002d1d00720c */ /* 0x000fe40003f41070 */
[----:B------:R-:W-:Y:S01]  /*6d9a0*/  ISETP.GE.U32.AND P1, PT, R34, R29, PT ;  /* 0x0000001d2200720c */ /* 0x000fe20003f26070 */
[----:B------:R-:W-:Y:S01]  /*6d9b0*/  IMAD.X R35, RZ, RZ, R33, P3 ;  /* 0x000000ffff237224 */ /* 0x000fe200018e0621 */
[----:B------:R-:W-:Y:S01]  /*6d9c0*/  @!P0 ISETP.NE.AND.EX P4, PT, R52, RZ, PT, P4 ;  /* 0x000000ff3400820c */ /* 0x000fe20003f85340 */
        /* <DEDUP_REMOVED lines=70> */
.L_x_482:
[----:B------:R-:W-:Y:S05]  /*6de30*/  BSYNC.RELIABLE B5 ;  /* 0x0000000000057941 */ /* 0x000fea0003800100 */
.L_x_481:
        /* <DEDUP_REMOVED lines=21> */
.L_x_483:
[----:B------:R-:W-:Y:S05]  /*6df90*/  BSYNC.RECONVERGENT B4 ;  /* 0x0000000000047941 */ /* 0x000fea0003800200 */
.L_x_480:
        /* <DEDUP_REMOVED lines=42> */
[----:B------:R-:W-:-:S03]  /*6e240*/  SEL R47, RZ, 0x1, P0 ;  /* 0x00000001ff2f7807 */ /* 0x000fc60000000000 */
[----:B------:R-:W-:Y:S01]  /*6e250*/  IMAD.WIDE.U32 R62, R55, R54, RZ ;  /* 0x00000036373e7225 */ /* 0x000fe200078e00ff */
[----:B------:R-:W-:-:S03]  /*6e260*/  SEL R62, RZ, 0x1, P4 ;  /* 0x00000001ff3e7807 */ /* 0x000fc60002000000 */
[----:B------:R-:W-:Y:S01]  /*6e270*/  IMAD.WIDE.U32 R64, P2, R52, R54, R50 ;  /* 0x0000003634407225 */ /* 0x000fe20007840032 */
[----:B------:R-:W-:Y:S02]  /*6e280*/  IADD3 R51, P6, PT, R47, R34, RZ ;  /* 0x000000222f337210 */ /* 0x000fe40007fde0ff */
[----:B------:R-:W-:Y:S01]  /*6e290*/  IADD3 RZ, P0, PT, R60, R63, RZ ;  /* 0x0000003f3cff7210 */ /* 0x000fe20007f1e0ff */
[----:B------:R-:W-:Y:S01]  /*6e2a0*/  IMAD.WIDE.U32 R30, R54, R57, RZ ;  /* 0x00000039361e7225 */ /* 0x000fe200078e00ff */
[----:B------:R-:W-:-:S03]  /*6e2b0*/  IADD3 R62, P4, PT, R51, R62, RZ ;  /* 0x0000003e333e7210 */ /* 0x000fc60007f9e0ff */
[----:B------:R-:W-:Y:S01]  /*6e2c0*/  IMAD.X R63, RZ, RZ, R35, P6 ;  /* 0x000000ffff3f7224 */ /* 0x000fe200030e0623 */
[----:B------:R-:W-:Y:S01]  /*6e2d0*/  IADD3 RZ, P5, PT, R31, R64, RZ ;  /* 0x000000401fff7210 */ /* 0x000fe20007fbe0ff */
[----:B------:R-:W-:Y:S01]  /*6e2e0*/  IMAD.WIDE.U32 R46, R52, R54, RZ ;  /* 0x00000036342e7225 */ /* 0x000fe200078e00ff */
[----:B------:R-:W-:-:S03]  /*6e2f0*/  ISETP.GE.U32.AND P6, PT, R62, R51, PT ;  /* 0x000000333e00720c */ /* 0x000fc60003fc6070 */
[----:B------:R-:W-:Y:S02]  /*6e300*/  IMAD.X R64, RZ, RZ, R63, P4 ;  /* 0x000000ffff407224 */ /* 0x000fe400020e063f */
[----:B------:R-:W-:Y:S01]  /*6e310*/  IMAD.X R67, RZ, RZ, RZ, P1 ;  /* 0x000000ffff437224 */ /* 0x000fe200008e06ff */
[----:B------:R-:W-:Y:S01]  /*6e320*/  ISETP.LT.U32.AND P1, PT, R51, R34, PT ;  /* 0x000000223300720c */ /* 0x000fe20003f21070 */
[----:B------:R-:W-:Y:S01]  /*6e330*/  IMAD.WIDE.U32 R30, R57, R54, RZ ;  /* 0x00000036391e7225 */ /* 0x000fe200078e00ff */
[----:B------:R-:W-:-:S03]  /*6e340*/  ISETP.GE.U32.AND.EX P6, PT, R64, R63, PT, P6 ;  /* 0x0000003f4000720c */ /* 0x000fc60003fc6160 */
[----:B------:R-:W-:Y:S01]  /*6e350*/  IMAD.WIDE.U32 R46, P4, R57, R29, R46 ;  /* 0x0000001d392e7225 */ /* 0x000fe2000788002e */
[----:B------:R-:W-:Y:S02]  /*6e360*/  ISETP.LT.U32.OR.EX P1, PT, R63, R35, !P6, P1 ;  /* 0x000000233f00720c */ /* 0x000fe40007721510 */
[----:B------:R-:W-:Y:S01]  /*6e370*/  IADD3 R69, P6, PT, R62, R30, RZ ;  /* 0x0000001e3e457210 */ /* 0x000fe20007fde0ff */
[----:B------:R-:W-:-:S04]  /*6e380*/  IMAD.WIDE.U32 R50, R55, R54, R70 ;  /* 0x0000003637327225 */ /* 0x000fc800078e0046 */
[----:B------:R-:W-:Y:S01]  /*6e390*/  IMAD.MOV.U32 R66, RZ, RZ, R61 ;  /* 0x000000ffff427224 */ /* 0x000fe200078e003d */
[----:B------:R-:W-:Y:S01]  /*6e3a0*/  SEL R61, RZ, 0x1, !P1 ;  /* 0x00000001ff3d7807 */ /* 0x000fe20004800000 */
        /* <DEDUP_REMOVED lines=26> */
[----:B------:R-:W-:Y:S01]  /*6e550*/  IMAD.WIDE.U32 R60, P6, R55, R53, R60 ;  /* 0x00000035373c7225 */ /* 0x000fe200078c003c */
[----:B------:R-:W-:-:S02]  /*6e560*/  ISETP.LT.U32.AND P1, PT, R64, R34, PT ;  /* 0x000000224000720c */ /* 0x000fc40003f21070 */
[----:B------:R-:W-:Y:S01]  /*6e570*/  ISETP.GE.U32.AND.EX P5, PT, R87, R66, PT, P5 ;  /* 0x000000425700720c */ /* 0x000fe20003fa6150 */
[----:B------:R-:W-:Y:S01]  /*6e580*/  IMAD.WIDE.U32 R64, R55, R55, R72 ;  /* 0x0000003737407225 */ /* 0x000fe200078e0048 */
        /* <DEDUP_REMOVED lines=29> */
.L_x_485:
[----:B------:R-:W-:Y:S05]  /*6e760*/  BSYNC.RECONVERGENT B4 ;  /* 0x0000000000047941 */ /* 0x000fea0003800200 */
.L_x_484:
        /* <DEDUP_REMOVED lines=46> */
[----:B------:R-:W-:Y:S01]  /*6ea50*/  IMAD R51, R44, R13, R33 ;  /* 0x0000000d2c337224 */ /* 0x000fe200078e0221 */
[----:B------:R-:W-:Y:S01]  /*6ea60*/  ISETP.LT.U32.AND P1, PT, R32, R77, PT ;  /* 0x0000004d2000720c */ /* 0x000fe20003f21070 */
[----:B------:R-:W-:Y:S01]  /*6ea70*/  IMAD.WIDE.U32 R44, R44, R12, RZ ;  /* 0x0000000c2c2c7225 */ /* 0x000fe200078e00ff */
[----:B------:R-:W-:-:S02]  /*6ea80*/  ISETP.GE.U32.AND.EX P6, PT, R71, R34, PT, P2 ;  /* 0x000000224700720c */ /* 0x000fc40003fc6120 */
[----:B------:R-:W-:Y:S01]  /*6ea90*/  IADD3 R77, P2, PT, R83, R78, RZ ;  /* 0x0000004e534d7210 */ /* 0x000fe20007f5e0ff */
[C---:B------:R-:W-:Y:S01]  /*6eaa0*/  IMAD.WIDE.U32 R32, R57.reuse, R55, RZ ;  /* 0x0000003739207225 */ /* 0x040fe200078e00ff */
[----:B------:R-:W-:Y:S02]  /*6eab0*/  ISETP.LT.U32.OR.EX P1, PT, R34, R87, !P6, P1 ;  /* 0x000000572200720c */ /* 0x000fe40007721510 */
[----:B------:R-:W-:Y:S01]  /*6eac0*/  @!P0 IADD3 R81, P6, PT, R62, R81, RZ ;  /* 0x000000513e518210 */ /* 0x000fe20007fde0ff */
[----:B------:R-:W-:Y:S01]  /*6ead0*/  IMAD.WIDE.U32 R34, R52, R55, RZ ;  /* 0x0000003734227225 */ /* 0x000fe200078e00ff */
[----:B------:R-:W-:Y:S02]  /*6eae0*/  SEL R65, RZ, 0x1, !P1 ;  /* 0x00000001ff417807 */ /* 0x000fe40004800000 */
[----:B------:R-:W-:Y:S01]  /*6eaf0*/  LOP3.LUT R59, RZ, R59, RZ, 0x33, !PT ;  /* 0x0000003bff3b7212 */ /* 0x000fe200078e33ff */
[----:B------:R-:W-:Y:S02]  /*6eb00*/  IMAD.MOV.U32 R72, RZ, RZ, R75 ;  /* 0x000000ffff487224 */ /* 0x000fe400078e004b */
[----:B------:R-:W-:-:S04]  /*6eb10*/  IMAD.WIDE.U32 R34, P1, R57, R53, R34 ;  /* 0x0000003539227225 */ /* 0x000fc80007820022 */
[----:B------:R-:W-:Y:S01]  /*6eb20*/  @!P0 IMAD.X R86, RZ, RZ, R86, P6 ;  /* 0x000000ffff568224 */ /* 0x000fe200030e0656 */
[----:B------:R-:W-:Y:S01]  /*6eb30*/  IADD3 R65, P6, PT, R81, R65, RZ ;  /* 0x0000004151417210 */ /* 0x000fe20007fde0ff */
[----:B------:R-:W-:Y:S01]  /*6eb40*/  IMAD.X R80, R85, 0x1, R79, P2 ;  /* 0x0000000155507824 */ /* 0x000fe200010e064f */
[----:B------:R-:W-:Y:S01]  /*6eb50*/  IADD3 R82, P2, PT, R69, R32, RZ ;  /* 0x0000002045527210 */ /* 0x000fe20007f5e0ff */
[----:B------:R-:W-:Y:S02]  /*6eb60*/  IMAD.IADD R51, R45, 0x1, R51 ;  /* 0x000000012d337824 */ /* 0x000fe400078e0233 */
[----:B------:R-:W-:Y:S01]  /*6eb70*/  IMAD.WIDE.U32.X R72, R52, R53, R72, P3 ;  /* 0x0000003534487225 */ /* 0x000fe200018e0448 */
[----:B------:R-:W-:-:S03]  /*6eb80*/  ISETP.GE.U32.AND P0, PT, R82, R69, PT ;  /* 0x000000455200720c */ /* 0x000fc60003f06070 */
[----:B------:R-:W-:Y:S02]  /*6eb90*/  IMAD.IADD R62, R33, 0x1, R34 ;  /* 0x00000001213e7824 */ /* 0x000fe400078e0222 */
[----:B------:R-:W-:-:S04]  /*6eba0*/  IMAD.WIDE.U32 R78, R51, R10, RZ ;  /* 0x0000000a334e7225 */ /* 0x000fc800078e00ff */
[----:B------:R-:W-:Y:S01]  /*6ebb0*/  IMAD.X R81, RZ, RZ, R86, P6 ;  /* 0x000000ffff517224 */ /* 0x000fe200030e0656 */
[----:B------:R-:W-:Y:S01]  /*6ebc0*/  IADD3 R72, P6, PT, R65, R72, RZ ;  /* 0x0000004841487210 */ /* 0x000fe20007fde0ff */
[----:B------:R-:W-:Y:S02]  /*6ebd0*/  IMAD.X R84, R62, 0x1, R71, P2 ;  /* 0x000000013e547824 */ /* 0x000fe400010e0647 */
[----:B------:R-:W-:-:S03]  /*6ebe0*/  IMAD.WIDE.U32 R74, R44, R10, RZ ;  /* 0x0000000a2c4a7225 */ /* 0x000fc600078e00ff */
[----:B------:R-:W-:Y:S01]  /*6ebf0*/  ISETP.GE.U32.AND.EX P0, PT, R84, R71, PT, P0 ;  /* 0x000000475400720c */ /* 0x000fe20003f06100 */
        /* <DEDUP_REMOVED lines=13> */
[----:B------:R-:W-:Y:S01]  /*6ecd0*/  ISETP.GE.U32.AND.EX P0, PT, R86, R89, PT, P0 ;  /* 0x000000595600720c */ /* 0x000fe20003f06100 */
[----:B------:R-:W-:Y:S01]  /*6ece0*/  IMAD.X R68, RZ, RZ, R73, P6 ;  /* 0x000000ffff447224 */ /* 0x000fe200030e0649 */
[----:B------:R-:W-:Y:S01]  /*6ecf0*/  IADD3 R59, P6, PT, R50, R48, RZ ;  /* 0x00000030323b7210 */ /* 0x000fe20007fde0ff */
[----:B------:R-:W-:Y:S01]  /*6ed00*/  IMAD.X R75, RZ, RZ, RZ, P5 ;  /* 0x000000ffff4b7224 */ /* 0x000fe200028e06ff */
[----:B------:R-:W-:Y:S02]  /*6ed10*/  SEL R48, RZ, 0x1, !P3 ;  /* 0x00000001ff307807 */ /* 0x000fe40005800000 */
[----:B------:R-:W-:Y:S01]  /*6ed20*/  SEL R64, RZ, 0x1, P0 ;  /* 0x00000001ff407807 */ /* 0x000fe20000000000 */
[----:B------:R-:W-:Y:S01]  /*6ed30*/  IMAD.X R71, R70, 0x1, R49, P6 ;  /* 0x0000000146477824 */ /* 0x000fe200030e0631 */
[----:B------:R-:W-:Y:S02]  /*6ed40*/  IADD3 R48, P0, PT, R59, R48, RZ ;  /* 0x000000303b307210 */ /* 0x000fe40007f1e0ff */
[----:B------:R-:W-:-:S02]  /*6ed50*/  IADD3 R88, P5, PT, R77, R64, RZ ;  /* 0x000000404d587210 */ /* 0x000fc40007fbe0ff */
[----:B------:R-:W-:Y:S01]  /*6ed60*/  ISETP.GE.U32.AND P2, PT, R69, R72, PT ;  /* 0x000000484500720c */ /* 0x000fe20003f46070 */
[----:B------:R-:W-:Y:S01]  /*6ed70*/  IMAD.X R49, RZ, RZ, R71, P0 ;  /* 0x000000ffff317224 */ /* 0x000fe200000e0647 */
[----:B------:R-:W-:Y:S01]  /*6ed80*/  ISETP.GE.U32.AND P0, PT, R88, R77, PT ;  /* 0x0000004d5800720c */ /* 0x000fe20003f06070 */
[----:B------:R-:W-:Y:S01]  /*6ed90*/  IMAD.X R89, RZ, RZ, R80, P5 ;  /* 0x000000ffff597224 */ /* 0x000fe200028e0650 */
[----:B------:R-:W-:Y:S02]  /*6eda0*/  ISETP.GE.U32.AND P5, PT, R77, R83, PT ;  /* 0x000000534d00720c */ /* 0x000fe40003fa6070 */
[----:B------:R-:W-:Y:S01]  /*6edb0*/  ISETP.LT.U32.AND P3, PT, R72, R65, PT ;  /* 0x000000414800720c */ /* 0x000fe20003f61070 */
[----:B------:R-:W-:Y:S01]  /*6edc0*/  IMAD.WIDE.U32 R64, R51, R8, RZ ;  /* 0x0000000833407225 */ /* 0x000fe200078e00ff */
[----:B------:R-:W-:Y:S02]  /*6edd0*/  ISETP.GE.U32.AND.EX P5, PT, R80, R85, PT, P5 ;  /* 0x000000555000720c */ /* 0x000fe40003fa6150 */
[----:B------:R-:W-:-:S02]  /*6ede0*/  ISETP.GE.U32.AND.EX P0, PT, R89, R80, PT, P0 ;  /* 0x000000505900720c */ /* 0x000fc40003f06100 */
[----:B------:R-:W-:Y:S02]  /*6edf0*/  ISETP.GE.U32.AND.EX P2, PT, R68, R73, PT, P2 ;  /* 0x000000494400720c */ /* 0x000fe40003f46120 */
[----:B------:R-:W-:Y:S02]  /*6ee00*/  ISETP.GE.U32.AND P6, PT, R48, R59, PT ;  /* 0x0000003b3000720c */ /* 0x000fe40003fc6070 */
[----:B------:R-:W-:Y:S01]  /*6ee10*/  ISETP.LT.U32.OR.EX P3, PT, R73, R81, !P2, P3 ;  /* 0x000000514900720c */ /* 0x000fe20005761530 */
[----:B------:R-:W-:Y:S01]  /*6ee20*/  IMAD.WIDE.U32 R80, R44, R8, R48 ;  /* 0x000000082c507225 */ /* 0x000fe200078e0030 */
[----:B------:R-:W-:Y:S02]  /*6ee30*/  ISETP.LT.U32.AND P2, PT, R59, R50, PT ;  /* 0x000000323b00720c */ /* 0x000fe40003f41070 */
[----:B------:R-:W-:-:S04]  /*6ee40*/  ISETP.GE.U32.AND.EX P6, PT, R49, R71, PT, P6 ;  /* 0x000000473100720c */ /* 0x000fc80003fc6160 */
[----:B------:R-:W-:Y:S01]  /*6ee50*/  ISETP.LT.U32.OR.EX P2, PT, R71, R70, !P6, P2 ;  /* 0x000000464700720c */ /* 0x000fe20007741520 */
[----:B------:R-:W-:Y:S01]  /*6ee60*/  IMAD.WIDE.U32 R78, P6, R44, R9, R64 ;  /* 0x000000092c4e7225 */ /* 0x000fe200078c0040 */
[----:B------:R-:W-:Y:S02]  /*6ee70*/  SEL R71, RZ, 0x1, !P3 ;  /* 0x00000001ff477807 */ /* 0x000fe40005800000 */
[----:B------:R-:W-:Y:S01]  /*6ee80*/  SEL R59, RZ, 0x1, !P2 ;  /* 0x00000001ff3b7807 */ /* 0x000fe20005000000 */
[----:B------:R-:W-:Y:S01]  /*6ee90*/  IMAD.MOV.U32 R65, RZ, RZ, RZ ;  /* 0x000000ffff417224 */ /* 0x000fe200078e00ff */
        /* <DEDUP_REMOVED lines=16> */
.L_x_487:
[----:B------:R-:W-:Y:S05]  /*6efa0*/  BSYNC.RECONVERGENT B4 ;  /* 0x0000000000047941 */ /* 0x000fea0003800200 */
.L_x_486:
        /* <DEDUP_REMOVED lines=12> */
[----:B------:R-:W-:Y:S01]  /*6f070*/  IMAD.X R61, RZ, RZ, RZ, P6 ;  /* 0x000000ffff3d7224 */ /* 0x000fe200030e06ff */
[----:B------:R-:W-:Y:S01]  /*6f080*/  IADD3 RZ, P6, PT, R73, R78, RZ ;  /* 0x0000004e49ff7210 */ /* 0x000fe20007fde0ff */
[----:B------:R-:W-:Y:S01]  /*6f090*/  IMAD.X R64, R89, 0x1, R76, P3 ;  /* 0x0000000159407824 */ /* 0x000fe200018e064c */
[----:B------:R-:W-:Y:S01]  /*6f0a0*/  ISETP.GE.U32.AND P3, PT, R45, R88, PT ;  /* 0x000000582d00720c */ /* 0x000fe20003f66070 */
[----:B------:R-:W-:Y:S01]  /*6f0b0*/  IMAD.MOV.U32 R60, RZ, RZ, R79 ;  /* 0x000000ffff3c7224 */ /* 0x000fe200078e004f */
[----:B------:R-:W-:Y:S01]  /*6f0c0*/  ISETP.LT.U32.OR.EX P0, PT, R50, R49, !P2, P0 ;  /* 0x000000313200720c */ /* 0x000fe20005701500 */
[----:B------:R-:W-:Y:S01]  /*6f0d0*/  IMAD.WIDE.U32.X R48, R56, R53, R66, P5 ;  /* 0x0000003538307225 */ /* 0x000fe200028e0442 */
[----:B------:R-:W-:-:S02]  /*6f0e0*/  ISETP.GE.U32.AND.EX P3, PT, R64, R89, PT, P3 ;  /* 0x000000594000720c */ /* 0x000fc40003f66130 */
[----:B------:R-:W-:Y:S01]  /*6f0f0*/  SEL R50, RZ, 0x1, !P0 ;  /* 0x00000001ff327807 */ /* 0x000fe20004000000 */
[C---:B------:R-:W-:Y:S01]  /*6f100*/  IMAD.WIDE.U32.X R60, R51.reuse, R9, R60, P6 ;  /* 0x00000009333c7225 */ /* 0x040fe200030e043c */
[----:B------:R-:W-:Y:S02]  /*6f110*/  IADD3 R67, P0, PT, R82, R48, RZ ;  /* 0x0000003052437210 */ /* 0x000fe40007f1e0ff */
[----:B------:R-:W-:Y:S01]  /*6f120*/  SEL R76, RZ, 0x1, P3 ;  /* 0x00000001ff4c7807 */ /* 0x000fe20001800000 */
[----:B------:R-:W-:Y:S01]  /*6f130*/  IMAD.WIDE.U32 R78, R51, R6, RZ ;  /* 0x00000006334e7225 */ /* 0x000fe200078e00ff */
[----:B------:R-:W-:-:S03]  /*6f140*/  IADD3 R59, P2, PT, R87, R60, RZ ;  /* 0x0000003c573b7210 */ /* 0x000fc60007f5e0ff */
[----:B------:R-:W-:Y:S01]  /*6f150*/  IMAD.X R83, R84, 0x1, R49, P0 ;  /* 0x0000000154537824 */ /* 0x000fe200000e0631 */
[----:B------:R-:W-:Y:S01]  /*6f160*/  IADD3 R76, P0, PT, R67, R76, RZ ;  /* 0x0000004c434c7210 */ /* 0x000fe20007f1e0ff */
[----:B------:R-:W-:Y:S01]  /*6f170*/  IMAD.X R81, R86, 0x1, R61, P2 ;  /* 0x0000000156517824 */ /* 0x000fe200010e063d */
[----:B------:R-:W-:Y:S01]  /*6f180*/  IADD3 R48, P5, PT, R59, R50, RZ ;  /* 0x000000323b307210 */ /* 0x000fe20007fbe0ff */
[----:B------:R-:W-:Y:S01]  /*6f190*/  IMAD.WIDE.U32 R60, R56, R58, RZ ;  /* 0x0000003a383c7225 */ /* 0x000fe200078e00ff */
[----:B------:R-:W-:Y:S02]  /*6f1a0*/  ISETP.GE.U32.AND P6, PT, R76, R67, PT ;  /* 0x000000434c00720c */ /* 0x000fe40003fc6070 */
[----:B------:R-:W-:Y:S01]  /*6f1b0*/  ISETP.GE.U32.AND P3, PT, R48, R59, PT ;  /* 0x0000003b3000720c */ /* 0x000fe20003f66070 */
[----:B------:R-:W-:Y:S01]  /*6f1c0*/  IMAD.X R77, RZ, RZ, R83, P0 ;  /* 0x000000ffff4d7224 */ /* 0x000fe200000e0653 */
[----:B------:R-:W-:Y:S01]  /*6f1d0*/  ISETP.GE.U32.AND P0, PT, R67, R82, PT ;  /* 0x000000524300720c */ /* 0x000fe20003f06070 */
[----:B------:R-:W-:Y:S01]  /*6f1e0*/  IMAD.X R49, RZ, RZ, R81, P5 ;  /* 0x000000ffff317224 */ /* 0x000fe200028e0651 */
[----:B------:R-:W-:Y:S01]  /*6f1f0*/  ISETP.LT.U32.AND P2, PT, R59, R87, PT ;  /* 0x000000573b00720c */ /* 0x000fe20003f41070 */
[----:B------:R-:W-:Y:S01]  /*6f200*/  IMAD.WIDE.U32 R72, P5, R58, R56, R60 ;  /* 0x000000383a487225 */ /* 0x000fe200078a003c */
[----:B------:R-:W-:-:S02]  /*6f210*/  ISETP.GE.U32.AND.EX P6, PT, R77, R83, PT, P6 ;  /* 0x000000534d00720c */ /* 0x000fc40003fc6160 */
[----:B------:R-:W-:Y:S01]  /*6f220*/  ISETP.GE.U32.AND.EX P3, PT, R49, R81, PT, P3 ;  /* 0x000000513100720c */ /* 0x000fe20003f66130 */
[C---:B------:R-:W-:Y:S01]  /*6f230*/  IMAD.WIDE.U32 R60, R58.reuse, R58, R76 ;  /* 0x0000003a3a3c7225 */ /* 0x040fe200078e004c */
[----:B------:R-:W-:Y:S02]  /*6f240*/  ISETP.GE.U32.AND.EX P0, PT, R83, R84, P6, P0 ;  /* 0x000000545300720c */ /* 0x000fe40003706100 */
[----:B------:R-:W-:Y:S01]  /*6f250*/  ISETP.LT.U32.OR.EX P2, PT, R81, R86, !P3, P2 ;  /* 0x000000565100720c */ /* 0x000fe20005f41520 */
[----:B------:R-:W-:-:S04]  /*6f260*/  IMAD.WIDE.U32 R66, R58, R58, RZ ;  /* 0x0000003a3a427225 */ /* 0x000fc800078e00ff */
[----:B------:R-:W-:Y:S01]  /*6f270*/  IMAD.IADD R59, R72, 0x1, R61 ;  /* 0x00000001483b7824 */ /* 0x000fe200078e023d */
[----:B------:R-:W-:Y:S01]  /*6f280*/  SEL R61, RZ, 0x1, !P2 ;  /* 0x00000001ff3d7807 */ /* 0x000fe20005000000 */
[----:B------:R-:W-:Y:S01]  /*6f290*/  IMAD.WIDE.U32 R82, R44, R6, R48 ;  /* 0x000000062c527225 */ /* 0x000fe200078e0030 */
[----:B------:R-:W-:-:S03]  /*6f2a0*/  IADD3 RZ, P6, PT, R67, R72, RZ ;  /* 0x0000004843ff7210 */ /* 0x000fc60007fde0ff */
[----:B------:R-:W-:Y:S01]  /*6f2b0*/  IMAD.WIDE.U32 R78, P3, R44, R7, R78 ;  /* 0x000000072c4e7225 */ /* 0x000fe2000786004e */
[----:B------:R-:W-:-:S03]  /*6f2c0*/  IADD3 R80, P2, PT, R61, R82, RZ ;  /* 0x000000523d507210 */ /* 0x000fc60007f5e0ff */
[----:B------:R-:W-:Y:S01]  /*6f2d0*/  IMAD.X R67, RZ, RZ, RZ, P5 ;  /* 0x000000ffff437224 */ /* 0x000fe200028e06ff */
[----:B------:R-:W-:Y:S01]  /*6f2e0*/  ISETP.GE.U32.AND P5, PT, R60, R76, PT ;  /* 0x0000004c3c00720c */ /* 0x000fe20003fa6070 */
[----:B------:R-:W-:Y:S02]  /*6f2f0*/  IMAD.MOV.U32 R66, RZ, RZ, R73 ;  /* 0x000000ffff427224 */ /* 0x000fe400078e0049 */
[----:B------:R-:W-:Y:S01]  /*6f300*/  IMAD.IADD R50, R78, 0x1, R83 ;  /* 0x000000014e327824 */ /* 0x000fe200078e0253 */
[----:B------:R-:W-:Y:S01]  /*6f310*/  ISETP.GE.U32.AND.EX P5, PT, R59, R77, PT, P5 ;  /* 0x0000004d3b00720c */ /* 0x000fe20003fa6150 */
[----:B------:R-:W-:Y:S01]  /*6f320*/  IMAD.WIDE.U32.X R66, R56, R56, R66, P6 ;  /* 0x0000003838427225 */ /* 0x000fe200030e0442 */
[----:B------:R-:W-:Y:S02]  /*6f330*/  @!P0 IADD3 R69, P6, PT, R69, 0x1, RZ ;  /* 0x0000000145458810 */ /* 0x000fe40007fde0ff */
[----:B------:R-:W-:Y:S01]  /*6f340*/  SEL R81, RZ, 0x1, P5 ;  /* 0x00000001ff517807 */ /* 0x000fe20002800000 */
[----:B------:R-:W-:Y:S01]  /*6f350*/  IMAD.X R77, RZ, RZ, RZ, P3 ;  /* 0x000000ffff4d7224 */ /* 0x000fe200018e06ff */
[----:B------:R-:W-:Y:S01]  /*6f360*/  ISETP.GE.U32.AND P3, PT, R80, R82, PT ;  /* 0x000000525000720c */ /* 0x000fe20003f66070 */
[----:B------:R-:W-:Y:S01]  /*6f370*/  IMAD.X R61, RZ, RZ, R50, P2 ;  /* 0x000000ffff3d7224 */ /* 0x000fe200010e0632 */
[----:B------:R-:W-:Y:S01]  /*6f380*/  ISETP.LT.U32.AND P2, PT, R82, R48, PT ;  /* 0x000000305200720c */ /* 0x000fe20003f41070 */
[----:B------:R-:W-:-:S03]  /*6f390*/  IMAD.WIDE.U32 R72, R44, R6, RZ ;  /* 0x000000062c487225 */ /* 0x000fc600078e00ff */
[----:B------:R-:W-:Y:S01]  /*6f3a0*/  ISETP.GE.U32.AND.EX P3, PT, R61, R50, PT, P3 ;  /* 0x000000323d00720c */ /* 0x000fe20003f66130 */
[----:B------:R-:W-:Y:S01]  /*6f3b0*/  @!P0 IMAD.X R68, RZ, RZ, R68, P6 ;  /* 0x000000ffff448224 */ /* 0x000fe200030e0644 */
[----:B------:R-:W-:Y:S01]  /*6f3c0*/  IADD3 R66, P6, PT, R69, R66, RZ ;  /* 0x0000004245427210 */ /* 0x000fe20007fde0ff */
[----:B------:R-:W-:Y:S01]  /*6f3d0*/  IMAD.MOV.U32 R76, RZ, RZ, R79 ;  /* 0x000000ffff4c7224 */ /* 0x000fe200078e004f */
[----:B------:R-:W-:Y:S01]  /*6f3e0*/  IADD3 RZ, P5, PT, R73, R78, RZ ;  /* 0x0000004e49ff7210 */ /* 0x000fe20007fbe0ff */
[----:B------:R-:W-:Y:S01]  /*6f3f0*/  IMAD.X R73, RZ, RZ, RZ, P4 ;  /* 0x000000ffff497224 */ /* 0x000fe200020e06ff */
[----:B------:R-:W-:Y:S01]  /*6f400*/  ISETP.LT.U32.OR.EX P2, PT, R50, R49, !P3, P2 ;  /* 0x000000313200720c */ /* 0x000fe20005f41520 */
[----:B------:R-:W-:Y:S01]  /*6f410*/  IMAD.X R50, R68, 0x1, R67, P6 ;  /* 0x0000000144327824 */ /* 0x000fe200030e0643 */
[----:B------:R-:W-:Y:S01]  /*6f420*/  IADD3 R81, P4, PT, R66, R81, RZ ;  /* 0x0000005142517210 */ /* 0x000fe20007f9e0ff */
[----:B------:R-:W-:Y:S01]  /*6f430*/  IMAD.WIDE.U32.X R48, R51, R7, R76, P5 ;  /* 0x0000000733307225 */ /* 0x000fe200028e044c */
[----:B------:R-:W-:-:S02]  /*6f440*/  IADD3 R92, P6, PT, R45, R30, RZ ;  /* 0x0000001e2d5c7210 */ /* 0x000fc40007fde0ff */
[----:B------:R-:W-:Y:S01]  /*6f450*/  IADD3 RZ, P3, PT, R46, R31, RZ ;  /* 0x0000001f2eff7210 */ /* 0x000fe20007f7e0ff */
[----:B------:R-:W-:Y:S01]  /*6f460*/  IMAD.X R85, RZ, RZ, R50, P4 ;  /* 0x000000ffff557224 */ /* 0x000fe200020e0632 */
[----:B------:R-:W-:Y:S01]  /*6f470*/  ISETP.GE.U32.AND P5, PT, R81, R66, PT ;  /* 0x000000425100720c */ /* 0x000fe20003fa6070 */
[----:B------:R-:W-:Y:S01]  /*6f480*/  IMAD.X R89, R64, 0x1, R63, P6 ;  /* 0x0000000140597824 */ /* 0x000fe200030e063f */
[----:B------:R-:W-:Y:S01]  /*6f490*/  SEL R46, RZ, 0x1, !P2 ;  /* 0x00000001ff2e7807 */ /* 0x000fe20005000000 */
[----:B------:R-:W-:Y:S01]  /*6f4a0*/  IMAD.WIDE.U32 R30, R56, R57, RZ ;  /* 0x00000039381e7225 */ /* 0x000fe200078e00ff */
[----:B------:R-:W-:Y:S02]  /*6f4b0*/  IADD3 R63, P2, PT, R92, R48, RZ ;  /* 0x000000305c3f7210 */ /* 0x000fe40007f5e0ff */
[----:B------:R-:W-:Y:S01]  /*6f4c0*/  ISETP.LT.U32.AND P4, PT, R66, R69, PT ;  /* 0x000000454200720c */ /* 0x000fe20003f81070 */
[----:B------:R-:W-:Y:S01]  /*6f4d0*/  IMAD.MOV.U32 R72, RZ, RZ, R47 ;  /* 0x000000ffff487224 */ /* 0x000fe200078e002f */
[----:B------:R-:W-:Y:S01]  /*6f4e0*/  ISETP.GE.U32.AND.EX P6, PT, R85, R50, PT, P5 ;  /* 0x000000325500720c */ /* 0x000fe20003fc6150 */
[----:B------:R-:W-:-:S02]  /*6f4f0*/  IMAD.X R79, R89, 0x1, R49, P2 ;  /* 0x00000001594f7824 */ /* 0x000fc400010e0631 */
[----:B------:R-:W-:Y:S01]  /*6f500*/  IMAD.WIDE.U32 R66, P5, R52, R58, R30 ;  /* 0x0000003a34427225 */ /* 0x000fe200078a001e */
[----:B------:R-:W-:Y:S02]  /*6f510*/  ISETP.LT.U32.OR.EX P2, PT, R50, R68, !P6, P4 ;  /* 0x000000443200720c */ /* 0x000fe40007741540 */
[----:B------:R-:W-:Y:S01]  /*6f520*/  IADD3 R48, P6, PT, R63, R46, RZ ;  /* 0x0000002e3f307210 */ /* 0x000fe20007fde0ff */
[----:B------:R-:W-:Y:S01]  /*6f530*/  IMAD.WIDE.U32 R30, R58, R57, RZ ;  /* 0x000000393a1e7225 */ /* 0x000fe200078e00ff */
[----:B------:R-:W-:Y:S02]  /*6f540*/  SEL R88, RZ, 0x1, !P2 ;  /* 0x00000001ff587807 */ /* 0x000fe40005000000 */
[----:B------:R-:W-:Y:S01]  /*6f550*/  ISETP.GE.U32.AND P4, PT, R48, R63, PT ;  /* 0x0000003f3000720c */ /* 0x000fe20003f86070 */
[----:B------:R-:W-:Y:S01]  /*6f560*/  IMAD.X R49, RZ, RZ, R79, P6 ;  /* 0x000000ffff317224 */ /* 0x000fe200030e064f */
[----:B------:R-:W-:Y:S01]  /*6f570*/  @!P0 ISETP.NE.U32.AND P6, PT, R69, RZ, PT ;  /* 0x000000ff4500820c */ /* 0x000fe20003fc5070 */
[----:B------:R-:W-:Y:S01]  /*6f580*/  IMAD.X R77, RZ, RZ, RZ, P5 ;  /* 0x000000ffff4d7224 */ /* 0x000fe200028e06ff */
[----:B------:R-:W-:Y:S01]  /*6f590*/  IADD3 RZ, P5, PT, R31, R66, RZ ;  /* 0x000000421fff7210 */ /* 0x000fe20007fbe0ff */
[----:B------:R-:W-:Y:S01]  /*6f5a0*/  IMAD.WIDE.U32.X R72, R52, R29, R72, P3 ;  /* 0x0000001d34487225 */ /* 0x000fe200018e0448 */
[----:B------:R-:W-:-:S02]  /*6f5b0*/  ISETP.LT.U32.AND P3, PT, R63, R92, PT ;  /* 0x0000005c3f00720c */ /* 0x000fc40003f61070 */
[----:B------:R-:W-:Y:S01]  /*6f5c0*/  ISETP.GE.U32.AND.EX P4, PT, R49, R79, PT, P4 ;  /* 0x0000004f3100720c */ /* 0x000fe20003f86140 */
[----:B------:R-:W-:Y:S01]  /*6f5d0*/  IMAD.WIDE.U32 R30, R51, R4, RZ ;  /* 0x00000004331e7225 */ /* 0x000fe200078e00ff */
[----:B------:R-:W-:Y:S02]  /*6f5e0*/  @!P0 ISETP.NE.AND.EX P6, PT, R68, RZ, PT, P6 ;  /* 0x000000ff4400820c */ /* 0x000fe40003fc5360 */
[----:B------:R-:W-:Y:S01]  /*6f5f0*/  ISETP.LT.U32.OR.EX P3, PT, R79, R89, !P4, P3 ;  /* 0x000000594f00720c */ /* 0x000fe20006761530 */
[----:B------:R-:W-:Y:S01]  /*6f600*/  IMAD.MOV.U32 R76, RZ, RZ, R67 ;  /* 0x000000ffff4c7224 */ /* 0x000fe200078e0043 */
[----:B------:R-:W-:Y:S01]  /*6f610*/  @!P0 SEL R90, RZ, 0x1, P6 ;  /* 0x00000001ff5a8807 */ /* 0x000fe20003000000 */
[----:B------:R-:W-:-:S04]  /*6f620*/  IMAD.WIDE.U32 R66, R52, R58, RZ ;  /* 0x0000003a34427225 */ /* 0x000fc800078e00ff */
[----:B------:R-:W-:Y:S02]  /*6f630*/  IMAD R50, R75, R12, RZ ;  /* 0x0000000c4b327224 */ /* 0x000fe400078e02ff */
[----:B------:R-:W-:-:S04]  /*6f640*/  IMAD.WIDE.U32 R68, P4, R44, R5, R30 ;  /* 0x000000052c447225 */ /* 0x000fc8000788001e */
[----:B------:R-:W-:-:S04]  /*6f650*/  IMAD.WIDE.U32 R78, R44, R4, RZ ;  /* 0x000000042c4e7225 */ /* 0x000fc800078e00ff */
[----:B------:R-:W-:Y:S01]  /*6f660*/  IMAD.WIDE.U32 R46, R57, R58, RZ ;  /* 0x0000003a392e7225 */ /* 0x000fe200078e00ff */
[----:B------:R-:W-:-:S03]  /*6f670*/  IADD3 RZ, P6, PT, R79, R68, RZ ;  /* 0x000000444fff7210 */ /* 0x000fc60007fde0ff */
[----:B------:R-:W-:-:S04]  /*6f680*/  IMAD.WIDE.U32.X R76, R52, R56, R76, P5 ;  /* 0x00000038344c7225 */ /* 0x000fc800028e044c */
        /* <DEDUP_REMOVED lines=34> */
[----:B------:R-:W-:Y:S02]  /*6f8b0*/  IADD3 R65, P6, PT, R80, R74, RZ ;  /* 0x0000004a50417210 */ /* 0x000fe40007fde0ff */
[----:B------:R-:W-:Y:S01]  /*6f8c0*/  ISETP.GE.U32.AND P0, PT, R63, R88, PT ;  /* 0x000000583f00720c */ /* 0x000fe20003f06070 */
[----:B------:R-:W-:Y:S01]  /*6f8d0*/  IMAD.X R69, RZ, RZ, R82, P4 ;  /* 0x000000ffff457224 */ /* 0x000fe200020e0652 */
[----:B------:R-:W-:Y:S01]  /*6f8e0*/  ISETP.LT.U32.AND P2, PT, R88, R71, PT ;  /* 0x000000475800720c */ /* 0x000fe20003f41070 */
[----:B------:R-:W-:Y:S01]  /*6f8f0*/  IMAD.X R71, R61, 0x1, R75, P6 ;  /* 0x000000013d477824 */ /* 0x000fe200030e064b */
[----:B------:R-:W-:Y:S01]  /*6f900*/  IADD3 R72, P4, PT, R65, R76, RZ ;  /* 0x0000004c41487210 */ /* 0x000fe20007f9e0ff */
[----:B------:R-:W-:Y:S01]  /*6f910*/  IMAD.WIDE.U32 R76, R84, R8, RZ ;  /* 0x00000008544c7225 */ /* 0x000fe200078e00ff */
[----:B------:R-:W-:-:S03]  /*6f920*/  ISETP.GE.U32.AND.EX P0, PT, R69, R82, PT, P0 ;  /* 0x000000524500720c */ /* 0x000fc60003f06100 */
[----:B------:R-:W-:Y:S01]  /*6f930*/  IMAD.X R73, RZ, RZ, R71, P4 ;  /* 0x000000ffff497224 */ /* 0x000fe200020e0647 */
[----:B------:R-:W-:Y:S01]  /*6f940*/  ISETP.LT.U32.OR.EX P2, PT, R82, R81, !P0, P2 ;  /* 0x000000515200720c */ /* 0x000fe20004741520 */
[----:B------:R-:W-:Y:S01]  /*6f950*/  IMAD.WIDE.U32 R74, R30, R8, RZ ;  /* 0x000000081e4a7225 */ /* 0x000fe200078e00ff */
[----:B------:R-:W-:Y:S02]  /*6f960*/  ISETP.GE.U32.AND P0, PT, R72, R65, PT ;  /* 0x000000414800720c */ /* 0x000fe40003f06070 */
[----:B------:R-:W-:Y:S01]  /*6f970*/  ISETP.LT.U32.AND P4, PT, R65, R80, PT ;  /* 0x000000504100720c */ /* 0x000fe20003f81070 */
[C---:B------:R-:W-:Y:S01]  /*6f980*/  IMAD.WIDE.U32 R80, P6, R30.reuse, R9, R76 ;  /* 0x000000091e507225 */ /* 0x040fe200078c004c */
[----:B------:R-:W-:Y:S02]  /*6f990*/  ISETP.GE.U32.AND.EX P0, PT, R73, R71, PT, P0 ;  /* 0x000000474900720c */ /* 0x000fe40003f06100 */
[----:B------:R-:W-:Y:S01]  /*6f9a0*/  SEL R65, RZ, 0x1, !P3 ;  /* 0x00000001ff417807 */ /* 0x000fe20005800000 */
[----:B------:R-:W-:Y:S01]  /*6f9b0*/  IMAD.WIDE.U32 R82, R30, R8, R72 ;  /* 0x000000081e527225 */ /* 0x000fe200078e0048 */
[----:B------:R-:W-:-:S02]  /*6f9c0*/  ISETP.LT.U32.OR.EX P0, PT, R71, R61, !P0, P4 ;  /* 0x0000003d4700720c */ /* 0x000fc40004701540 */
[----:B------:R-:W-:Y:S01]  /*6f9d0*/  IADD3 RZ, P4, PT, R75, R80, RZ ;  /* 0x000000504bff7210 */ /* 0x000fe20007f9e0ff */
[----:B------:R-:W-:Y:S01]  /*6f9e0*/  IMAD.X R75, RZ, RZ, RZ, P6 ;  /* 0x000000ffff4b7224 */ /* 0x000fe200030e06ff */
[----:B------:R-:W-:Y:S01]  /*6f9f0*/  ISETP.GE.U32.AND P6, PT, R92, R45, PT ;  /* 0x0000002d5c00720c */ /* 0x000fe20003fc6070 */
[----:B------:R-:W-:Y:S01]  /*6fa00*/  IMAD.WIDE.U32 R76, R44, R4, R48 ;  /* 0x000000042c4c7225 */ /* 0x000fe200078e0030 */
[----:B------:R-:W-:Y:S02]  /*6fa10*/  SEL R45, RZ, 0x1, !P0 ;  /* 0x00000001ff2d7807 */ /* 0x000fe40004000000 */
[----:B------:R-:W-:Y:S01]  /*6fa20*/  ISETP.GE.U32.AND.EX P0, PT, R89, R64, PT, P6 ;  /* 0x000000405900720c */ /* 0x000fe20003f06160 */
[----:B------:R-:W-:Y:S01]  /*6fa30*/  IMAD.MOV.U32 R74, RZ, RZ, R81 ;  /* 0x000000ffff4a7224 */ /* 0x000fe200078e0051 */
[----:B------:R-:W-:Y:S01]  /*6fa40*/  IADD3 R97, P6, PT, R45, R82, RZ ;  /* 0x000000522d617210 */ /* 0x000fe20007fde0ff */
[----:B------:R-:W-:Y:S01]  /*6fa50*/  IMAD.IADD R61, R80, 0x1, R83 ;  /* 0x00000001503d7824 */ /* 0x000fe200078e0253 */
[----:B------:R-:W-:Y:S01]  /*6fa60*/  ISETP.LT.U32.AND P3, PT, R82, R72, PT ;  /* 0x000000485200720c */ /* 0x000fe20003f61070 */
[----:B------:R-:W-:Y:S01]  /*6fa70*/  IMAD.WIDE.U32.X R44, R84, R9, R74, P4 ;  /* 0x00000009542c7225 */ /* 0x000fe200020e044a */
[----:B------:R-:W-:-:S02]  /*6fa80*/  IADD3 R95, P4, PT, R65, R76, RZ ;  /* 0x0000004c415f7210 */ /* 0x000fc40007f9e0ff */
[----:B------:R-:W-:Y:S01]  /*6fa90*/  SEL R71, RZ, 0x1, !P2 ;  /* 0x00000001ff477807 */ /* 0x000fe20005000000 */
[----:B------:R-:W-:Y:S01]  /*6faa0*/  IMAD.IADD R89, R68, 0x1, R77 ;  /* 0x0000000144597824 */ /* 0x000fe200078e024d */
[----:B------:R-:W-:Y:S01]  /*6fab0*/  SEL R68, RZ, 0x1, P0 ;  /* 0x00000001ff447807 */ /* 0x000fe20000000000 */
[----:B------:R-:W-:Y:S01]  /*6fac0*/  IMAD.X R92, RZ, RZ, R61, P6 ;  /* 0x000000ffff5c7224 */ /* 0x000fe200030e063d */
[----:B------:R-:W-:Y:S01]  /*6fad0*/  ISETP.GE.U32.AND P0, PT, R97, R82, PT ;  /* 0x000000526100720c */ /* 0x000fe20003f06070 */
[----:B------:R-:W-:Y:S02]  /*6fae0*/  IMAD.X R90, RZ, RZ, R89, P4 ;  /* 0x000000ffff5a7224 */ /* 0x000fe400020e0659 */
[----:B------:R-:W-:Y:S01]  /*6faf0*/  IMAD.WIDE.U32 R80, R84, R6, RZ ;  /* 0x0000000654507225 */ /* 0x000fe200078e00ff */
[----:B------:R-:W-:Y:S02]  /*6fb00*/  ISETP.GE.U32.AND.EX P4, PT, R92, R61, PT, P0 ;  /* 0x0000003d5c00720c */ /* 0x000fe40003f86100 */
[----:B------:R-:W-:Y:S01]  /*6fb10*/  IADD3 R85, P0, PT, R95, R44, RZ ;  /* 0x0000002c5f557210 */ /* 0x000fe20007f1e0ff */
[----:B------:R-:W-:Y:S01]  /*6fb20*/  IMAD.WIDE.U32 R64, R30, R6, RZ ;  /* 0x000000061e407225 */ /* 0x000fe200078e00ff */
[----:B------:R-:W-:-:S03]  /*6fb30*/  ISETP.LT.U32.OR.EX P3, PT, R61, R73, !P4, P3 ;  /* 0x000000493d00720c */ /* 0x000fc60006761530 */
[----:B------:R-:W-:Y:S01]  /*6fb40*/  IMAD.X R87, R90, 0x1, R45, P0 ;  /* 0x000000015a577824 */ /* 0x000fe200000e062d */
[----:B------:R-:W-:Y:S01]  /*6fb50*/  IADD3 R88, P0, PT, R91, R68, RZ ;  /* 0x000000445b587210 */ /* 0x000fe20007f1e0ff */
[----:B------:R-:W-:Y:S01]  /*6fb60*/  IMAD.WIDE.U32 R74, P6, R30, R7, R80 ;  /* 0x000000071e4a7225 */ /* 0x000fe200078c0050 */
[----:B------:R-:W-:-:S03]  /*6fb70*/  SEL R80, RZ, 0x1, !P3 ;  /* 0x00000001ff507807 */ /* 0x000fc60005800000 */
[----:B------:R-:W-:Y:S01]  /*6fb80*/  IMAD.X R61, RZ, RZ, RZ, P5 ;  /* 0x000000ffff3d7224 */ /* 0x000fe200028e06ff */
[----:B------:R-:W-:Y:S01]  /*6fb90*/  ISETP.GE.U32.AND P5, PT, R88, R91, PT ;  /* 0x0000005b5800720c */ /* 0x000fe20003fa6070 */
[----:B------:R-:W-:Y:S01]  /*6fba0*/  IMAD.X R93, RZ, RZ, R86, P0 ;  /* 0x000000ffff5d7224 */ /* 0x000fe200000e0656 */
[----:B------:R-:W-:Y:S01]  /*6fbb0*/  ISETP.GE.U32.AND P0, PT, R91, R60, PT ;  /* 0x0000003c5b00720c */ /* 0x000fe20003f06070 */
[----:B------:R-:W-:Y:S01]  /*6fbc0*/  IMAD.X R83, RZ, RZ, RZ, P1 ;  /* 0x000000ffff537224 */ /* 0x000fe200008e06ff */
[----:B------:R-:W-:Y:S01]  /*6fbd0*/  IADD3 RZ, P4, PT, R65, R74, RZ ;  /* 0x0000004a41ff7210 */ /* 0x000fe20007f9e0ff */
[----:B------:R-:W-:Y:S01]  /*6fbe0*/  IMAD.WIDE.U32 R64, R84, R4, RZ ;  /* 0x0000000454407225 */ /* 0x000fe200078e00ff */
[----:B------:R-:W-:Y:S02]  /*6fbf0*/  ISETP.GE.U32.AND.EX P0, PT, R86, R59, PT, P0 ;  /* 0x0000003b5600720c */ /* 0x000fe40003f06100 */
[----:B------:R-:W-:Y:S01]  /*6fc00*/  ISETP.GE.U32.AND.EX P5, PT, R93, R86, PT, P5 ;  /* 0x000000565d00720c */ /* 0x000fe20003fa6150 */
[----:B------:R-:W-:Y:S01]  /*6fc10*/  IMAD.WIDE.U32 R44, R30, R4, RZ ;  /* 0x000000041e2c7225 */ /* 0x000fe200078e00ff */
[----:B------:R-:W-:-:S03]  /*6fc20*/  IADD3 R80, P3, PT, R85, R80, RZ ;  /* 0x0000005055507210 */ /* 0x000fc60007f7e0ff */
        /* <DEDUP_REMOVED lines=31> */
.L_x_489:
[----:B------:R-:W-:Y:S05]  /*6fe20*/  BSYNC.RECONVERGENT B4 ;  /* 0x0000000000047941 */ /* 0x000fea0003800200 */
.L_x_488:
[----:B------:R-:W-:Y:S01]  /*6fe30*/  IMAD R84, R92, R12, RZ ;  /* 0x0000000c5c547224 */ /* 0x000fe200078e02ff */
[----:B------:R-:W-:Y:S01]  /*6fe40*/  ISETP.GE.U32.AND P0, PT, R95, R76, PT ;  /* 0x0000004c5f00720c */ /* 0x000fe20003f06070 */
[----:B------:R-:W-:Y:S01]  /*6fe50*/  IMAD.WIDE.U32 R66, R44, R10, RZ ;  /* 0x0000000a2c427225 */ /* 0x000fe200078e00ff */
[----:B------:R-:W-:Y:S01]  /*6fe60*/  LOP3.LUT R31, RZ, R97, RZ, 0x33, !PT ;  /* 0x00000061ff1f7212 */ /* 0x000fe200078e33ff */
[----:B------:R-:W-:Y:S01]  /*6fe70*/  BSSY.RECONVERGENT B4, `(.L_x_490) ;  /* 0x00000bd000047945 */ /* 0x000fe20003800200 */
[----:B------:R-:W-:Y:S01]  /*6fe80*/  ISETP.GE.U32.AND.EX P5, PT, R90, R89, PT, P0 ;  /* 0x000000595a00720c */ /* 0x000fe20003fa6100 */
[----:B------:R-:W-:Y:S01]  /*6fe90*/  IMAD R33, R97, R13, R84 ;  /* 0x0000000d61217224 */ /* 0x000fe200078e0254 */
[----:B------:R-:W-:Y:S01]  /*6fea0*/  ISETP.LT.U32.AND P6, PT, R85, R95, PT ;  /* 0x0000005f5500720c */ /* 0x000fe20003fc1070 */
[----:B------:R-:W-:Y:S01]  /*6feb0*/  IMAD.WIDE.U32.X R82, R52, R53, R82, P4 ;  /* 0x0000003534527225 */ /* 0x000fe200020e0452 */
[----:B------:R-:W-:Y:S02]  /*6fec0*/  ISETP.GE.U32.AND.EX P1, PT, R81, R87, PT, P1 ;  /* 0x000000575100720c */ /* 0x000fe40003f26110 */
[----:B------:R-:W-:-:S02]  /*6fed0*/  IADD3 R65, P0, PT, R88, R32, RZ ;  /* 0x0000002058417210 */ /* 0x000fc40007f1e0ff */
[----:B------:R-:W-:Y:S01]  /*6fee0*/  ISETP.GT.U32.AND P2, PT, R66, R31, PT ;  /* 0x0000001f4200720c */ /* 0x000fe20003f44070 */
[----:B------:R-:W-:Y:S01]  /*6fef0*/  IMAD.IADD R31, R45, 0x1, R33 ;  /* 0x000000012d1f7824 */ /* 0x000fe200078e0221 */
[----:B------:R-:W-:Y:S01]  /*6ff00*/  ISETP.LT.U32.OR.EX P6, PT, R87, R90, !P1, P6 ;  /* 0x0000005a5700720c */ /* 0x000fe20004fc1560 */
[----:B------:R-:W-:Y:S01]  /*6ff10*/  IMAD.X R59, R93, 0x1, R62, P0 ;  /* 0x000000015d3b7824 */ /* 0x000fe200000e063e */
[----:B------:R-:W-:Y:S01]  /*6ff20*/  ISETP.LT.U32.AND P1, PT, R76, R48, PT ;  /* 0x000000304c00720c */ /* 0x000fe20003f21070 */
[----:B------:R-:W-:Y:S01]  /*6ff30*/  IMAD.WIDE.U32 R32, R30, R6, R80 ;  /* 0x000000061e207225 */ /* 0x000fe200078e0050 */
[----:B------:R-:W-:Y:S02]  /*6ff40*/  ISETP.GE.U32.AND P0, PT, R65, R88, PT ;  /* 0x000000584100720c */ /* 0x000fe40003f06070 */
[----:B------:R-:W-:Y:S01]  /*6ff50*/  SEL R47, RZ, 0x1, !P6 ;  /* 0x00000001ff2f7807 */ /* 0x000fe20007000000 */
[----:B------:R-:W-:Y:S01]  /*6ff60*/  IMAD.WIDE.U32 R76, R31, R10, RZ ;  /* 0x0000000a1f4c7225 */ /* 0x000fe200078e00ff */
[----:B------:R-:W-:-:S02]  /*6ff70*/  ISETP.GE.U32.AND.EX P0, PT, R59, R93, PT, P0 ;  /* 0x0000005d3b00720c */ /* 0x000fc40003f06100 */
[----:B------:R-:W-:Y:S01]  /*6ff80*/  ISETP.LT.U32.OR.EX P1, PT, R89, R49, !P5, P1 ;  /* 0x000000315900720c */ /* 0x000fe20006f21510 */
[----:B------:R-:W-:Y:S01]  /*6ff90*/  IMAD.IADD R75, R74, 0x1, R33 ;  /* 0x000000014a4b7824 */ /* 0x000fe200078e0221 */
[----:B------:R-:W-:Y:S01]  /*6ffa0*/  IADD3 R49, P5, PT, R47, R32, RZ ;  /* 0x000000202f317210 */ /* 0x000fe20007fbe0ff */
[----:B------:R-:W-:Y:S01]  /*6ffb0*/  IMAD.WIDE.U32 R76, P4, R44, R11, R76 ;  /* 0x0000000b2c4c7225 */ /* 0x000fe2000788004c */
[----:B------:R-:W-:Y:S02]  /*6ffc0*/  SEL R47, RZ, 0x1, P0 ;  /* 0x00000001ff2f7807 */ /* 0x000fe40000000000 */
[----:B------:R-:W-:Y:S01]  /*6ffd0*/  IADD3 R48, P6, PT, R79, R82, RZ ;  /* 0x000000524f307210 */ /* 0x000fe20007fde0ff */
[----:B------:R-:W-:Y:S01]  /*6ffe0*/  IMAD.X R84, RZ, RZ, R75, P5 ;  /* 0x000000ffff547224 */ /* 0x000fe200028e064b */
[----:B------:R-:W-:Y:S01]  /*6fff0*/  ISETP.GE.U32.AND P5, PT, R49, R32, PT ;  /* 0x000000203100720c */ /* 0x000fe20003fa6070 */
[----:B------:R-:W-:Y:S01]  /*70000*/  IMAD.X R33, RZ, RZ, RZ, P4 ;  /* 0x000000ffff217224 */ /* 0x000fe200020e06ff */
[----:B------:R-:W-:Y:S01]  /*70010*/  IADD3 R85, P4, PT, R48, R47, RZ ;  /* 0x0000002f30557210 */ /* 0x000fe20007f9e0ff */
[----:B------:R-:W-:Y:S01]  /*70020*/  IMAD.X R83, R78, 0x1, R83, P6 ;  /* 0x000000014e537824 */ /* 0x000fe200030e0653 */
[----:B------:R-:W-:Y:S01]  /*70030*/  ISETP.LT.U32.AND P0, PT, R32, R80, PT ;  /* 0x000000502000720c */ /* 0x000fe20003f01070 */
[----:B------:R-:W-:Y:S01]  /*70040*/  IMAD.MOV.U32 R32, RZ, RZ, R77 ;  /* 0x000000ffff207224 */ /* 0x000fe200078e004d */
[----:B------:R-:W-:Y:S01]  /*70050*/  ISETP.GE.U32.AND.EX P5, PT, R84, R75, PT, P5 ;  /* 0x0000004b5400720c */ /* 0x000fe20003fa6150 */
[----:B------:R-:W-:Y:S01]  /*70060*/  IMAD.X R62, RZ, RZ, R83, P4 ;  /* 0x000000ffff3e7224 */ /* 0x000fe200020e0653 */
[----:B------:R-:W-:-:S02]  /*70070*/  ISETP.GE.U32.AND P4, PT, R85, R48, PT ;  /* 0x000000305500720c */ /* 0x000fc40003f86070 */
[----:B------:R-:W-:Y:S02]  /*70080*/  ISETP.LT.U32.OR.EX P0, PT, R75, R81, !P5, P0 ;  /* 0x000000514b00720c */ /* 0x000fe40006f01500 */
[----:B------:R-:W-:Y:S02]  /*70090*/  IADD3 R66, P5, PT, R67, R76, RZ ;  /* 0x0000004c43427210 */ /* 0x000fe40007fbe0ff */
[----:B------:R-:W-:Y:S02]  /*700a0*/  SEL R77, RZ, 0x1, !P1 ;  /* 0x00000001ff4d7807 */ /* 0x000fe40004800000 */
[----:B------:R-:W-:Y:S01]  /*700b0*/  ISETP.GE.U32.AND P1, PT, R48, R79, PT ;  /* 0x0000004f3000720c */ /* 0x000fe20003f26070 */
[----:B------:R-:W-:Y:S01]  /*700c0*/  IMAD.WIDE.U32.X R32, R31, R11, R32, P5 ;  /* 0x0000000b1f207225 */ /* 0x000fe200028e0420 */
[----:B------:R-:W-:Y:S02]  /*700d0*/  ISETP.GE.U32.AND.EX P4, PT, R62, R83, PT, P4 ;  /* 0x000000533e00720c */ /* 0x000fe40003f86140 */
[----:B------:R-:W-:-:S02]  /*700e0*/  IADD3 R74, P6, PT, R65, R50, RZ ;  /* 0x00000032414a7210 */ /* 0x000fc40007fde0ff */
[----:B------:R-:W-:Y:S01]  /*700f0*/  ISETP.GE.U32.AND.EX P1, PT, R83, R78, P4, P1 ;  /* 0x0000004e5300720c */ /* 0x000fe20002726110 */
[----:B------:R-:W-:Y:S01]  /*70100*/  IMAD.WIDE.U32 R78, R31, R8, RZ ;  /* 0x000000081f4e7225 */ /* 0x000fe200078e00ff */
[----:B------:R-:W-:Y:S02]  /*70110*/  IADD3 R77, P5, PT, R74, R77, RZ ;  /* 0x0000004d4a4d7210 */ /* 0x000fe40007fbe0ff */
[----:B------:R-:W-:Y:S01]  /*70120*/  LOP3.LUT R47, RZ, R92, RZ, 0x33, !PT ;  /* 0x0000005cff2f7212 */ /* 0x000fe200078e33ff */
[----:B------:R-:W-:Y:S01]  /*70130*/  IMAD.X R76, R59, 0x1, R51, P6 ;  /* 0x000000013b4c7824 */ /* 0x000fe200030e0633 */
[----:B------:R-:W-:Y:S02]  /*70140*/  IADD3 R51, P4, PT, R49, R32, RZ ;  /* 0x0000002031337210 */ /* 0x000fe40007f9e0ff */
[----:B------:R-:W-:Y:S01]  /*70150*/  ISETP.GT.U32.AND.EX P2, PT, R66, R47, PT, P2 ;  /* 0x0000002f4200720c */ /* 0x000fe20003f44120 */
[----:B------:R-:W-:Y:S01]  /*70160*/  IMAD.X R75, RZ, RZ, R76, P5 ;  /* 0x000000ffff4b7224 */ /* 0x000fe200028e064c */
[----:B------:R-:W-:Y:S01]  /*70170*/  IADD3 R48, P5, PT, R77, R72, RZ ;  /* 0x000000484d307210 */ /* 0x000fe20007fbe0ff */
[----:B------:R-:W-:Y:S01]  /*70180*/  IMAD.X R81, R84, 0x1, R33, P4 ;  /* 0x0000000154517824 */ /* 0x000fe200020e0621 */
[----:B------:R-:W-:Y:S01]  /*70190*/  IADD3 R47, P6, PT, R85, R46, RZ ;  /* 0x0000002e552f7210 */ /* 0x000fe20007fde0ff */
[----:B------:R-:W-:Y:S01]  /*701a0*/  IMAD.WIDE.U32.X R32, R52, R56, R60, P3 ;  /* 0x0000003834207225 */ /* 0x000fe200018e043c */
[----:B------:R-:W-:-:S02]  /*701b0*/  ISETP.LT.U32.AND P4, PT, R51, R49, PT ;  /* 0x000000313300720c */ /* 0x000fc40003f81070 */
[----:B------:R-:W-:Y:S01]  /*701c0*/  @!P1 IADD3 R63, P3, PT, R63, 0x1, RZ ;  /* 0x000000013f3f9810 */ /* 0x000fe20007f7e0ff */
[----:B------:R-:W-:Y:S01]  /*701d0*/  IMAD.X R72, R75, 0x1, R73, P5 ;  /* 0x000000014b487824 */ /* 0x000fe200028e0649 */
[----:B------:R-:W-:Y:S01]  /*701e0*/  ISETP.GE.U32.AND P5, PT, R47, R85, PT ;  /* 0x000000552f00720c */ /* 0x000fe20003fa6070 */
[----:B------:R-:W-:Y:S01]  /*701f0*/  IMAD.X R49, R62, 0x1, R70, P6 ;  /* 0x000000013e317824 */ /* 0x000fe200030e0646 */
[----:B------:R-:W-:Y:S01]  /*70200*/  SEL R60, RZ, 0x1, !P2 ;  /* 0x00000001ff3c7807 */ /* 0x000fe20005000000 */
[----:B------:R-:W-:Y:S01]  /*70210*/  @!P1 IMAD.X R69, RZ, RZ, R69, P3 ;  /* 0x000000ffff459224 */ /* 0x000fe200018e0645 */
[----:B------:R-:W-:Y:S01]  /*70220*/  SEL R61, RZ, 0x1, !P0 ;  /* 0x00000001ff3d7807 */ /* 0x000fe20004000000 */
[----:B------:R-:W-:Y:S01]  /*70230*/  IMAD.WIDE.U32 R66, R52, R57, RZ ;  /* 0x0000003934427225 */ /* 0x000fe200078e00ff */
[----:B------:R-:W-:Y:S02]  /*70240*/  ISETP.GE.U32.AND.EX P2, PT, R49, R62, PT, P5 ;  /* 0x0000003e3100720c */ /* 0x000fe40003f46150 */
[----:B------:R-:W-:-:S02]  /*70250*/  IADD3 R46, P3, PT, R63, R32, RZ ;  /* 0x000000203f2e7210 */ /* 0x000fc40007f7e0ff */
[----:B------:R-:W-:Y:S02]  /*70260*/  IADD3 R32, P5, PT, R48, R61, RZ ;  /* 0x0000003d30207210 */ /* 0x000fe40007fbe0ff */
[----:B------:R-:W-:Y:S01]  /*70270*/  SEL R61, RZ, 0x1, P2 ;  /* 0x00000001ff3d7807 */ /* 0x000fe20001000000 */
[----:B------:R-:W-:Y:S01]  /*70280*/  IMAD.X R62, R69, 0x1, R33, P3 ;  /* 0x00000001453e7824 */ /* 0x000fe200018e0621 */
[----:B------:R-:W-:Y:S01]  /*70290*/  IADD3 R60, P0, PT, R51, R60, RZ ;  /* 0x0000003c333c7210 */ /* 0x000fe20007f1e0ff */
[----:B------:R-:W-:Y:S01]  /*702a0*/  IMAD.X R33, RZ, RZ, R72, P5 ;  /* 0x000000ffff217224 */ /* 0x000fe200028e0648 */
[----:B------:R-:W-:Y:S02]  /*702b0*/  IADD3 R50, P2, PT, R46, R61, RZ ;  /* 0x0000003d2e327210 */ /* 0x000fe40007f5e0ff */
[----:B------:R-:W-:Y:S01]  /*702c0*/  ISETP.GE.U32.AND P6, PT, R60, R51, PT ;  /* 0x000000333c00720c */ /* 0x000fe20003fc6070 */
[----:B------:R-:W-:Y:S01]  /*702d0*/  IMAD.X R61, RZ, RZ, R81, P0 ;  /* 0x000000ffff3d7224 */ /* 0x000fe200000e0651 */
[----:B------:R-:W-:Y:S01]  /*702e0*/  ISETP.GE.U32.AND P5, PT, R32, R48, PT ;  /* 0x000000302000720c */ /* 0x000fe20003fa6070 */
[----:B------:R-:W-:Y:S01]  /*702f0*/  IMAD.X R51, RZ, RZ, R62, P2 ;  /* 0x000000ffff337224 */ /* 0x000fe200010e063e */
[----:B------:R-:W-:-:S02]  /*70300*/  ISETP.GE.U32.AND P0, PT, R50, R46, PT ;  /* 0x0000002e3200720c */ /* 0x000fc40003f06070 */
[----:B------:R-:W-:Y:S02]  /*70310*/  ISETP.GE.U32.AND.EX P6, PT, R61, R81, PT, P6 ;  /* 0x000000513d00720c */ /* 0x000fe40003fc6160 */
[----:B------:R-:W-:Y:S02]  /*70320*/  ISETP.LT.U32.AND P3, PT, R48, R77, PT ;  /* 0x0000004d3000720c */ /* 0x000fe40003f61070 */
[----:B------:R-:W-:Y:S02]  /*70330*/  ISETP.LT.U32.AND P2, PT, R46, R63, PT ;  /* 0x0000003f2e00720c */ /* 0x000fe40003f41070 */
[----:B------:R-:W-:Y:S02]  /*70340*/  ISETP.GE.U32.AND.EX P5, PT, R33, R72, PT, P5 ;  /* 0x000000482100720c */ /* 0x000fe40003fa6150 */
[----:B------:R-:W-:Y:S02]  /*70350*/  ISETP.GE.U32.AND.EX P0, PT, R51, R62, PT, P0 ;  /* 0x0000003e3300720c */ /* 0x000fe40003f06100 */
[----:B------:R-:W-:Y:S01]  /*70360*/  ISETP.LT.U32.OR.EX P4, PT, R81, R84, !P6, P4 ;  /* 0x000000545100720c */ /* 0x000fe20007781540 */
[----:B------:R-:W-:Y:S01]  /*70370*/  IMAD.WIDE.U32 R84, R44, R8, R60 ;  /* 0x000000082c547225 */ /* 0x000fe200078e003c */
[----:B------:R-:W-:-:S02]  /*70380*/  ISETP.LT.U32.OR.EX P3, PT, R72, R75, !P5, P3 ;  /* 0x0000004b4800720c */ /* 0x000fc40006f61530 */
[----:B------:R-:W-:Y:S01]  /*70390*/  ISETP.LT.U32.OR.EX P2, PT, R62, R69, !P0, P2 ;  /* 0x000000453e00720c */ /* 0x000fe20004741520 */
[C---:B------:R-:W-:Y:S01]  /*703a0*/  IMAD.WIDE.U32 R72, R57.reuse, R57, RZ ;  /* 0x0000003939487225 */ /* 0x040fe200078e00ff */
[----:B------:R-:W-:Y:S02]  /*703b0*/  SEL R87, RZ, 0x1, !P4 ;  /* 0x00000001ff577807 */ /* 0x000fe40006000000 */
[----:B------:R-:W-:Y:S01]  /*703c0*/  SEL R91, RZ, 0x1, !P3 ;  /* 0x00000001ff5b7807 */ /* 0x000fe20005800000 */
[----:B------:R-:W-:Y:S01]  /*703d0*/  IMAD.WIDE.U32 R66, P0, R57, R52, R66 ;  /* 0x0000003439427225 */ /* 0x000fe20007800042 */
[----:B------:R-:W-:Y:S02]  /*703e0*/  IADD3 R87, P4, PT, R87, R84, RZ ;  /* 0x0000005457577210 */ /* 0x000fe40007f9e0ff */
[----:B------:R-:W-:Y:S01]  /*703f0*/  SEL R48, RZ, 0x1, !P2 ;  /* 0x00000001ff307807 */ /* 0x000fe20005000000 */
[----:B------:R-:W-:Y:S01]  /*70400*/  IMAD.WIDE.U32 R80, P6, R44, R9, R78 ;  /* 0x000000092c507225 */ /* 0x000fe200078c004e */
[----:B------:R-:W-:-:S03]  /*70410*/  IADD3 RZ, P5, PT, R73, R66, RZ ;  /* 0x0000004249ff7210 */ /* 0x000fc60007fbe0ff */
[----:B------:R-:W-:-:S04]  /*70420*/  IMAD.WIDE.U32 R72, R30, R4, R32 ;  /* 0x000000041e487225 */ /* 0x000fc800078e0020 */
[----:B------:R-:W-:-:S04]  /*70430*/  IMAD.WIDE.U32 R78, R44, R8, RZ ;  /* 0x000000082c4e7225 */ /* 0x000fc800078e00ff */
        /* <DEDUP_REMOVED lines=18> */
[----:B------:R-:W-:Y:S01]  /*70560*/  IMAD.WIDE.U32 R60, R31, R6, RZ ;  /* 0x000000061f3c7225 */ /* 0x000fe200078e00ff */
[----:B------:R-:W-:Y:S02]  /*70570*/  SEL R30, RZ, 0x1, !P4 ;  /* 0x00000001ff1e7807 */ /* 0x000fe40006000000 */
[----:B------:R-:W-:Y:S01]  /*70580*/  ISETP.GE.U32.AND P4, PT, R91, R72, PT ;  /* 0x000000485b00720c */ /* 0x000fe20003f86070 */
[----:B------:R-:W-:Y:S01]  /*70590*/  IMAD.X R83, R32, 0x1, R81, P6 ;  /* 0x0000000120537824 */ /* 0x000fe200030e0651 */
[----:B------:R-:W-:Y:S01]  /*705a0*/  @!P1 ISETP.NE.AND.EX P3, PT, R69, RZ, PT, P3 ;  /* 0x000000ff4500920c */ /* 0x000fe20003f65330 */
[----:B------:R-:W-:Y:S01]  /*705b0*/  IMAD.WIDE.U32.X R78, R52, R52, R78, P5 ;  /* 0x00000034344e7225 */ /* 0x000fe200028e044e */
[----:B------:R-:W-:-:S02]  /*705c0*/  IADD3 R72, P6, PT, R73, R30, RZ ;  /* 0x0000001e49487210 */ /* 0x000fc40007fde0ff */
[----:B------:R-:W-:Y:S01]  /*705d0*/  @!P1 SEL R30, RZ, 0x1, P3 ;  /* 0x00000001ff1e9807 */ /* 0x000fe20001800000 */
[----:B------:R-:W-:Y:S01]  /*705e0*/  IMAD.WIDE.U32 R62, R44, R6, RZ ;  /* 0x000000062c3e7225 */ /* 0x000fe200078e00ff */
[----:B------:R-:W-:Y:S02]  /*705f0*/  ISETP.LT.U32.AND P3, PT, R73, R91, PT ;  /* 0x0000005b4900720c */ /* 0x000fe40003f61070 */
[----:B------:R-:W-:Y:S01]  /*70600*/  ISETP.GE.U32.AND P5, PT, R72, R73, PT ;  /* 0x000000494800720c */ /* 0x000fe20003fa6070 */
[----:B------:R-:W-:Y:S01]  /*70610*/  IMAD.X R73, RZ, RZ, R83, P6 ;  /* 0x000000ffff497224 */ /* 0x000fe200030e0653 */
[----:B------:R-:W-:Y:S01]  /*70620*/  ISETP.GE.U32.AND.EX P4, PT, R32, R89, PT, P4 ;  /* 0x000000592000720c */ /* 0x000fe20003f86140 */
[----:B------:R-:W-:Y:S01]  /*70630*/  IMAD.WIDE.U32 R60, P6, R44, R7, R60 ;  /* 0x000000072c3c7225 */ /* 0x000fe200078c003c */
[----:B------:R-:W-:Y:S02]  /*70640*/  @!P1 IADD3 R71, P2, PT, R30, R71, RZ ;  /* 0x000000471e479210 */ /* 0x000fe40007f5e0ff */
[----:B------:R-:W-:Y:S01]  /*70650*/  ISETP.GE.U32.AND.EX P5, PT, R73, R83, PT, P5 ;  /* 0x000000534900720c */ /* 0x000fe20003fa6150 */
[----:B------:R-:W-:Y:S01]  /*70660*/  IMAD R30, R85, R12, RZ ;  /* 0x0000000c551e7224 */ /* 0x000fe200078e02ff */
[----:B------:R-:W-:Y:S01]  /*70670*/  ISETP.LT.U32.OR.EX P0, PT, R89, R33, !P4, P0 ;  /* 0x000000215900720c */ /* 0x000fe20006701500 */
[----:B------:R-:W-:Y:S01]  /*70680*/  IMAD.WIDE.U32 R80, R44, R6, R72 ;  /* 0x000000062c507225 */ /* 0x000fe200078e0048 */
[----:B------:R-:W-:-:S02]  /*70690*/  ISETP.LT.U32.OR.EX P3, PT, R83, R32, !P5, P3 ;  /* 0x000000205300720c */ /* 0x000fc40006f61530 */
[----:B------:R-:W-:Y:S01]  /*706a0*/  IADD3 RZ, P4, PT, R63, R60, RZ ;  /* 0x0000003c3fff7210 */ /* 0x000fe20007f9e0ff */
[C---:B------:R-:W-:Y:S01]  /*706b0*/  IMAD.WIDE.U32 R32, R87.reuse, R12, RZ ;  /* 0x0000000c57207225 */ /* 0x040fe200078e00ff */
[----:B------:R-:W-:Y:S02]  /*706c0*/  SEL R67, RZ, 0x1, !P3 ;  /* 0x00000001ff437807 */ /* 0x000fe40005800000 */
[----:B------:R-:W-:Y:S01]  /*706d0*/  ISETP.LT.U32.AND P5, PT, R80, R72, PT ;  /* 0x000000485000720c */ /* 0x000fe20003fa1070 */
[----:B------:R-:W-:Y:S02]  /*706e0*/  IMAD R69, R87, R13, R30 ;  /* 0x0000000d57457224 */ /* 0x000fe400078e021e */
[----:B------:R-:W-:Y:S01]  /*706f0*/  @!P1 IMAD.X R68, RZ, RZ, R68, P2 ;  /* 0x000000ffff449224 */ /* 0x000fe200010e0644 */
[----:B------:R-:W-:Y:S01]  /*70700*/  IADD3 R48, P1, P2, R78, R71, R48 ;  /* 0x000000474e307210 */ /* 0x000fe20007a3e030 */
[----:B------:R-:W-:Y:S01]  /*70710*/  IMAD.WIDE.U32 R62, R57, R57, R50 ;  /* 0x00000039393e7225 */ /* 0x000fe200078e0032 */
[----:B------:R-:W-:-:S02]  /*70720*/  IADD3 R71, P3, PT, R67, R80, RZ ;  /* 0x0000005043477210 */ /* 0x000fc40007f7e0ff */
[----:B------:R-:W-:Y:S01]  /*70730*/  IADD3.X R68, PT, PT, R79, R68, RZ, P1, P2 ;  /* 0x000000444f447210 */ /* 0x000fe20000fe44ff */
[----:B------:R-:W-:Y:S01]  /*70740*/  IMAD.IADD R46, R33, 0x1, R69 ;  /* 0x00000001212e7824 */ /* 0x000fe200078e0245 */
[----:B------:R-:W-:Y:S01]  /*70750*/  ISETP.GE.U32.AND P2, PT, R62, R50, PT ;  /* 0x000000323e00720c */ /* 0x000fe20003f46070 */
[----:B------:R-:W-:Y:S01]  /*70760*/  IMAD.IADD R69, R60, 0x1, R81 ;  /* 0x000000013c457824 */ /* 0x000fe200078e0251 */
[----:B------:R-:W-:Y:S01]  /*70770*/  ISETP.GE.U32.AND P1, PT, R71, R80, PT ;  /* 0x000000504700720c */ /* 0x000fe20003f26070 */
[----:B------:R-:W-:Y:S01]  /*70780*/  IMAD.IADD R30, R66, 0x1, R63 ;  /* 0x00000001421e7824 */ /* 0x000fe200078e023f */
[----:B------:R-:W-:Y:S01]  /*70790*/  LOP3.LUT R63, RZ, R87, RZ, 0x33, !PT ;  /* 0x00000057ff3f7212 */ /* 0x000fe200078e33ff */
[----:B------:R-:W-:Y:S02]  /*707a0*/  IMAD.X R72, RZ, RZ, R69, P3 ;  /* 0x000000ffff487224 */ /* 0x000fe400018e0645 */
[----:B------:R-:W-:Y:S01]  /*707b0*/  IMAD.WIDE.U32 R66, R46, R10, RZ ;  /* 0x0000000a2e427225 */ /* 0x000fe200078e00ff */
[----:B------:R-:W-:-:S02]  /*707c0*/  ISETP.GE.U32.AND.EX P2, PT, R30, R51, PT, P2 ;  /* 0x000000331e00720c */ /* 0x000fc40003f46120 */
[----:B------:R-:W-:Y:S01]  /*707d0*/  ISETP.GE.U32.AND.EX P1, PT, R72, R69, PT, P1 ;  /* 0x000000454800720c */ /* 0x000fe20003f26110 */
[C---:B------:R-:W-:Y:S01]  /*707e0*/  IMAD.WIDE.U32 R50, R32.reuse, R10, RZ ;  /* 0x0000000a20327225 */ /* 0x040fe200078e00ff */
[----:B------:R-:W-:Y:S02]  /*707f0*/  SEL R79, RZ, 0x1, P2 ;  /* 0x00000001ff4f7807 */ /* 0x000fe40001000000 */
[----:B------:R-:W-:Y:S01]  /*70800*/  ISETP.LT.U32.OR.EX P1, PT, R69, R73, !P1, P5 ;  /* 0x000000494500720c */ /* 0x000fe20004f21550 */
[----:B------:R-:W-:Y:S01]  /*70810*/  IMAD.WIDE.U32 R66, P3, R32, R11, R66 ;  /* 0x0000000b20427225 */ /* 0x000fe20007860042 */
[----:B------:R-:W-:Y:S02]  /*70820*/  IADD3 R48, P5, PT, R48, R79, RZ ;  /* 0x0000004f30307210 */ /* 0x000fe40007fbe0ff */
[----:B------:R-:W-:Y:S01]  /*70830*/  ISETP.GT.U32.AND P2, PT, R50, R63, PT ;  /* 0x0000003f3200720c */ /* 0x000fe20003f44070 */
[----:B------:R-:W-:Y:S01]  /*70840*/  IMAD.X R69, RZ, RZ, RZ, P3 ;  /* 0x000000ffff457224 */ /* 0x000fe200018e06ff */
[----:B------:R-:W-:Y:S01]  /*70850*/  ISETP.GE.U32.AND P3, PT, R77, R74, PT ;  /* 0x0000004a4d00720c */ /* 0x000fe20003f66070 */
[----:B------:R-:W-:Y:S01]  /*70860*/  IMAD.X R50, RZ, RZ, R68, P5 ;  /* 0x000000ffff327224 */ /* 0x000fe200028e0644 */
[----:B------:R-:W-:Y:S01]  /*70870*/  ISETP.GE.U32.AND P5, PT, R74, R65, PT ;  /* 0x000000414a00720c */ /* 0x000fe20003fa6070 */
[----:B------:R-:W-:Y:S01]  /*70880*/  IMAD.X R63, RZ, RZ, RZ, P6 ;  /* 0x000000ffff3f7224 */ /* 0x000fe200030e06ff */
[----:B------:R-:W-:Y:S01]  /*70890*/  ISETP.GE.U32.AND.EX P3, PT, R75, R76, PT, P3 ;  /* 0x0000004c4b00720c */ /* 0x000fe20003f66130 */
[----:B------:R-:W-:Y:S01]  /*708a0*/  IMAD.MOV.U32 R68, RZ, RZ, R67 ;  /* 0x000000ffff447224 */ /* 0x000fe200078e0043 */
[----:B------:R-:W-:Y:S01]  /*708b0*/  ISETP.GE.U32.AND.EX P5, PT, R76, R59, PT, P5 ;  /* 0x0000003b4c00720c */ /* 0x000fe20003fa6150 */
[----:B------:R-:W-:Y:S01]  /*708c0*/  IMAD.WIDE.U32 R64, R31, R4, RZ ;  /* 0x000000041f407225 */ /* 0x000fe200078e00ff */
[----:B------:R-:W-:-:S02]  /*708d0*/  IADD3 R66, P6, PT, R51, R66, RZ ;  /* 0x0000004233427210 */ /* 0x000fc40007fde0ff */
[----:B------:R-:W-:Y:S01]  /*708e0*/  LOP3.LUT R51, RZ, R85, RZ, 0x33, !PT ;  /* 0x00000055ff337212 */ /* 0x000fe200078e33ff */
[----:B------:R-:W-:Y:S02]  /*708f0*/  IMAD.MOV.U32 R73, RZ, RZ, R62 ;  /* 0x000000ffff497224 */ /* 0x000fe400078e003e */
[----:B------:R-:W-:Y:S01]  /*70900*/  IMAD.WIDE.U32.X R68, R46, R11, R68, P6 ;  /* 0x0000000b2e447225 */ /* 0x000fe200030e0444 */
[----:B------:R-:W-:-:S03]  /*70910*/  ISETP.GT.U32.AND.EX P2, PT, R66, R51, PT, P2 ;  /* 0x000000334200720c */ /* 0x000fc60003f44120 */
[C---:B------:R-:W-:Y:S01]  /*70920*/  IMAD.WIDE.U32 R64, P6, R44.reuse, R5, R64 ;  /* 0x000000052c407225 */ /* 0x040fe200078c0040 */
[----:B------:R-:W-:Y:S02]  /*70930*/  SEL R70, RZ, 0x1, !P2 ;  /* 0x00000001ff467807 */ /* 0x000fe40005000000 */
[----:B------:R-:W-:Y:S01]  /*70940*/  IADD3 R51, P2, PT, R71, R68, RZ ;  /* 0x0000004447337210 */ /* 0x000fe20007f5e0ff */
[----:B------:R-:W-:Y:S01]  /*70950*/  IMAD.WIDE.U32 R66, R44, R4, RZ ;  /* 0x000000042c427225 */ /* 0x000fe200078e00ff */
[----:B------:R-:W-:Y:S11]  /*70960*/  @P3 BRA P5, `(.L_x_491) ;  /* 0x0000000000343947 */ /* 0x000ff60002800000 */
        /* <DEDUP_REMOVED lines=13> */
.L_x_491:
[----:B------:R-:W-:Y:S05]  /*70a40*/  BSYNC.RECONVERGENT B4 ;  /* 0x0000000000047941 */ /* 0x000fea0003800200 */
.L_x_490:
[----:B------:R-:W-:Y:S01]  /*70a50*/  IADD3 R74, P5, PT, R47, R34, RZ ;  /* 0x000000222f4a7210 */ /* 0x000fe20007fbe0ff */
[----:B------:R-:W-:Y:S01]  /*70a60*/  IMAD.MOV.U32 R60, RZ, RZ, R61 ;  /* 0x000000ffff3c7224 */ /* 0x000fe200078e003d */
[----:B------:R-:W-:Y:S01]  /*70a70*/  SEL R45, RZ, 0x1, !P0 ;  /* 0x00000001ff2d7807 */ /* 0x000fe20004000000 */
[----:B------:R-:W-:Y:S01]  /*70a80*/  IMAD.MOV.U32 R61, RZ, RZ, R63 ;  /* 0x000000ffff3d7224 */ /* 0x000fe200078e003f */
[----:B------:R-:W-:Y:S01]  /*70a90*/  IADD3 RZ, P3, PT, R67, R64, RZ ;  /* 0x0000004043ff7210 */ /* 0x000fe20007f7e0ff */
[----:B------:R-:W-:Y:S01]  /*70aa0*/  IMAD.X R76, R49, 0x1, R35, P5 ;  /* 0x00000001314c7824 */ /* 0x000fe200028e0623 */
[----:B------:R-:W-:Y:S01]  /*70ab0*/  IADD3 R68, P5, PT, R51, R70, RZ ;  /* 0x0000004633447210 */ /* 0x000fe20007fbe0ff */
[----:B------:R-:W-:Y:S01]  /*70ac0*/  IMAD.X R33, R72, 0x1, R69, P2 ;  /* 0x0000000148217824 */ /* 0x000fe200010e0645 */
[----:B------:R-:W-:Y:S01]  /*70ad0*/  IADD3 R75, P2, PT, R74, R45, RZ ;  /* 0x0000002d4a4b7210 */ /* 0x000fe20007f5e0ff */
[----:B------:R-:W-:Y:S01]  /*70ae0*/  IMAD.WIDE.U32 R62, R46, R8, RZ ;  /* 0x000000082e3e7225 */ /* 0x000fe200078e00ff */
[----:B------:R-:W-:Y:S01]  /*70af0*/  ISETP.GE.U32.AND P0, PT, R68, R51, PT ;  /* 0x000000334400720c */ /* 0x000fe20003f06070 */
[----:B------:R-:W-:Y:S04]  /*70b00*/  BSSY.RECONVERGENT B4, `(.L_x_492) ;  /* 0x00000b7000047945 */ /* 0x000fe80003800200 */
[----:B------:R-:W-:Y:S01]  /*70b10*/  BSSY.RELIABLE B5, `(.L_x_493) ;  /* 0x00000a0000057945 */ /* 0x000fe20003800100 */
[----:B------:R-:W-:-:S04]  /*70b20*/  IMAD.WIDE.U32.X R34, R31, R7, R60, P4 ;  /* 0x000000071f227225 */ /* 0x000fc800020e043c */
[----:B------:R-:W-:Y:S01]  /*70b30*/  IMAD.X R69, RZ, RZ, R33, P5 ;  /* 0x000000ffff457224 */ /* 0x000fe200028e0621 */
[----:B------:R-:W-:Y:S01]  /*70b40*/  IADD3 R45, P4, PT, R75, R34, RZ ;  /* 0x000000224b2d7210 */ /* 0x000fe20007f9e0ff */
[----:B------:R-:W-:Y:S01]  /*70b50*/  IMAD.X R77, RZ, RZ, R76, P2 ;  /* 0x000000ffff4d7224 */ /* 0x000fe200010e064c */
[----:B------:R-:W-:Y:S01]  /*70b60*/  ISETP.LT.U32.AND P2, PT, R51, R71, PT ;  /* 0x000000473300720c */ /* 0x000fe20003f41070 */
[C---:B------:R-:W-:Y:S01]  /*70b70*/  IMAD.WIDE.U32 R60, R32.reuse, R8, RZ ;  /* 0x00000008203c7225 */ /* 0x040fe200078e00ff */
[----:B------:R-:W-:Y:S02]  /*70b80*/  ISETP.GE.U32.AND.EX P0, PT, R69, R33, PT, P0 ;  /* 0x000000214500720c */ /* 0x000fe40003f06100 */
[----:B------:R-:W-:Y:S01]  /*70b90*/  SEL R34, RZ, 0x1, !P1 ;  /* 0x00000001ff227807 */ /* 0x000fe20004800000 */
[C---:B------:R-:W-:Y:S01]  /*70ba0*/  IMAD.WIDE.U32 R62, P5, R32.reuse, R9, R62 ;  /* 0x00000009203e7225 */ /* 0x040fe200078a003e */
[----:B------:R-:W-:Y:S02]  /*70bb0*/  ISETP.LT.U32.OR.EX P0, PT, R33, R72, !P0, P2 ;  /* 0x000000482100720c */ /* 0x000fe40004701520 */
[----:B------:R-:W-:Y:S01]  /*70bc0*/  IADD3 R34, P2, PT, R45, R34, RZ ;  /* 0x000000222d227210 */ /* 0x000fe20007f5e0ff */
[----:B------:R-:W-:Y:S01]  /*70bd0*/  IMAD.X R51, R77, 0x1, R35, P4 ;  /* 0x000000014d337824 */ /* 0x000fe200020e0623 */
[----:B------:R-:W-:Y:S01]  /*70be0*/  IADD3 RZ, P1, PT, R61, R62, RZ ;  /* 0x0000003e3dff7210 */ /* 0x000fe20007f3e0ff */
[----:B------:R-:W-:Y:S01]  /*70bf0*/  IMAD.WIDE.U32 R60, R32, R8, R68 ;  /* 0x00000008203c7225 */ /* 0x000fe200078e0044 */
[----:B------:R-:W-:-:S02]  /*70c00*/  SEL R33, RZ, 0x1, !P0 ;  /* 0x00000001ff217807 */ /* 0x000fc40004000000 */
        /* <DEDUP_REMOVED lines=56> */
[----:B------:R-:W-:Y:S02]  /*70f90*/  SEL R47, RZ, 0x1, !P3 ;  /* 0x00000001ff2f7807 */ /* 0x000fe40005800000 */
        /* <DEDUP_REMOVED lines=32> */
[----:B------:R-:W-:Y:S01]  /*711a0*/  @!P0 SEL R31, RZ, 0x1, P4 ;  /* 0x00000001ff1f8807 */ /* 0x000fe20002000000 */
[----:B------:R-:W-:Y:S01]  /*711b0*/  IMAD.X R62, RZ, RZ, R45, P6 ;  /* 0x000000ffff3e7224 */ /* 0x000fe200030e062d */
        /* <DEDUP_REMOVED lines=53> */
.L_x_494:
[----:B------:R-:W-:Y:S05]  /*71510*/  BSYNC.RELIABLE B5 ;  /* 0x0000000000057941 */ /* 0x000fea0003800100 */
.L_x_493:
        /* <DEDUP_REMOVED lines=21> */
.L_x_495:
[----:B------:R-:W-:Y:S05]  /*71670*/  BSYNC.RECONVERGENT B4 ;  /* 0x0000000000047941 */ /* 0x000fea0003800200 */
.L_x_492:
        /* <DEDUP_REMOVED lines=62> */
.L_x_498:
[----:B------:R-:W-:Y:S05]  /*71a60*/  BSYNC.RELIABLE B5 ;  /* 0x0000000000057941 */ /* 0x000fea0003800100 */
.L_x_497:
        /* <DEDUP_REMOVED lines=21> */
.L_x_499:
[----:B------:R-:W-:Y:S05]  /*71bc0*/  BSYNC.RECONVERGENT B4 ;  /* 0x0000000000047941 */ /* 0x000fea0003800200 */
.L_x_496:
        /* <DEDUP_REMOVED lines=37> */
[----:B------:R-:W-:Y:S01]  /*71e20*/  IMAD.WIDE.U32 R32, R70, R29, RZ ;  /* 0x0000001d46207225 */ /* 0x000fe200078e00ff */
[----:B------:R-:W-:-:S03]  /*71e30*/  LOP3.LUT R71, RZ, R68, RZ, 0x33, !PT ;  /* 0x00000044ff477212 */ /* 0x000fc600078e33ff */
[----:B------:R-:W-:Y:S01]  /*71e40*/  IMAD.X R61, RZ, RZ, RZ, P6 ;  /* 0x000000ffff3d7224 */ /* 0x000fe200030e06ff */
[----:B------:R-:W-:Y:S01]  /*71e50*/  IADD3 R95, P6, PT, R69, R30, RZ ;  /* 0x0000001e455f7210 */ /* 0x000fe20007fde0ff */
[----:B------:R-:W-:Y:S02]  /*71e60*/  IMAD.MOV.U32 R60, RZ, RZ, R31 ;  /* 0x000000ffff3c7224 */ /* 0x000fe400078e001f */
[----:B------:R-:W-:Y:S02]  /*71e70*/  IMAD.X R87, RZ, RZ, RZ, P1 ;  /* 0x000000ffff577224 */ /* 0x000fe400008e06ff */
[----:B------:R-:W-:-:S04]  /*71e80*/  IMAD.WIDE.U32 R30, R89, R29, RZ ;  /* 0x0000001d591e7225 */ /* 0x000fc800078e00ff */
[----:B------:R-:W-:-:S04]  /*71e90*/  IMAD.WIDE.U32 R54, P1, R92, R89, R32 ;  /* 0x000000595c367225 */ /* 0x000fc80007820020 */
[----:B------:R-:W-:Y:S02]  /*71ea0*/  IMAD.MOV.U32 R86, RZ, RZ, R91 ;  /* 0x000000ffff567224 */ /* 0x000fe400078e005b */
[----:B------:R-:W-:-:S04]  /*71eb0*/  IMAD.WIDE.U32 R40, R77, R88, RZ ;  /* 0x000000584d287225 */ /* 0x000fc800078e00ff */
[----:B------:R-:W-:Y:S01]  /*71ec0*/  IMAD.WIDE.U32.X R86, R70, R59, R86, P0 ;  /* 0x0000003b46567225 */ /* 0x000fe200000e0456 */
[----:B------:R-:W-:-:S03]  /*71ed0*/  IADD3 RZ, P0, PT, R31, R54, RZ ;  /* 0x000000361fff7210 */ /* 0x000fc60007f1e0ff */
[----:B------:R-:W-:-:S04]  /*71ee0*/  IMAD.WIDE.U32 R30, R77, R94, RZ ;  /* 0x0000005e4d1e7225 */ /* 0x000fc800078e00ff */
[----:B------:R-:W-:Y:S02]  /*71ef0*/  IMAD.MOV.U32 R38, RZ, RZ, R35 ;  /* 0x000000ffff267224 */ /* 0x000fe400078e0023 */
[----:B------:R-:W-:-:S04]  /*71f00*/  IMAD.WIDE.U32 R34, R77, R29, RZ ;  /* 0x0000001d4d227225 */ /* 0x000fc800078e00ff */
[----:B------:R-:W-:-:S04]  /*71f10*/  IMAD.WIDE.U32.X R60, R59, R59, R60, P6 ;  /* 0x0000003b3b3c7225 */ /* 0x000fc800030e043c */
[----:B------:R-:W-:-:S04]  /*71f20*/  IMAD.WIDE.U32 R36, R88, R88, RZ ;  /* 0x0000005858247225 */ /* 0x000fc800078e00ff */
[----:B------:R-:W-:-:S04]  /*71f30*/  IMAD.WIDE.U32 R40, P6, R88, R77, R40 ;  /* 0x0000004d58287225 */ /* 0x000fc800078c0028 */
[----:B------:R-:W-:Y:S02]  /*71f40*/  IMAD.X R63, RZ, RZ, RZ, P4 ;  /* 0x000000ffff3f7224 */ /* 0x000fe400020e06ff */
[----:B------:R-:W-:-:S04]  /*71f50*/  IMAD.WIDE.U32 R64, R88, R94, RZ ;  /* 0x0000005e58407225 */ /* 0x000fc800078e00ff */
[----:B------:R-:W-:-:S04]  /*71f60*/  IMAD.WIDE.U32 R30, P4, R88, R59, R30 ;  /* 0x0000003b581e7225 */ /* 0x000fc8000788001e */
[----:B------:R-:W-:Y:S02]  /*71f70*/  IMAD.X R101, RZ, RZ, RZ, P1 ;  /* 0x000000ffff657224 */ /* 0x000fe400008e06ff */
[----:B------:R-:W-:Y:S01]  /*71f80*/  IMAD.X R39, RZ, RZ, RZ, P5 ;  /* 0x000000ffff277224 */ /* 0x000fe200028e06ff */
[----:B------:R-:W-:Y:S01]  /*71f90*/  IADD3 RZ, P5, PT, R37, R40, RZ ;  /* 0x0000002825ff7210 */ /* 0x000fe20007fbe0ff */
[----:B------:R-:W-:-:S04]  /*71fa0*/  IMAD.WIDE.U32 R56, P1, R92, R88, R34 ;  /* 0x000000585c387225 */ /* 0x000fc80007820022 */
[----:B------:R-:W-:Y:S01]  /*71fb0*/  IMAD.X R35, RZ, RZ, RZ, P4 ;  /* 0x000000ffff237224 */ /* 0x000fe200020e06ff */
[----:B------:R-:W-:Y:S01]  /*71fc0*/  IADD3 RZ, P4, PT, R30, R65, RZ ;  /* 0x000000411eff7210 */ /* 0x000fe20007f9e0ff */
[----:B------:R-:W-:-:S04]  /*71fd0*/  IMAD.WIDE.U32 R32, R77, R89, RZ ;  /* 0x000000594d207225 */ /* 0x000fc800078e00ff */
[----:B------:R-:W-:-:S04]  /*71fe0*/  IMAD.WIDE.U32 R36, R92, R29, RZ ;  /* 0x0000001d5c247225 */ /* 0x000fc800078e00ff */
[----:B------:R-:W-:-:S04]  /*71ff0*/  IMAD.WIDE.U32 R42, R88, R29, RZ ;  /* 0x0000001d582a7225 */ /* 0x000fc800078e00ff */
[----:B------:R-:W-:Y:S02]  /*72000*/  IMAD.MOV.U32 R62, RZ, RZ, R67 ;  /* 0x000000ffff3e7224 */ /* 0x000fe400078e0043 */
[----:B------:R-:W-:Y:S02]  /*72010*/  IMAD.MOV.U32 R34, RZ, RZ, R31 ;  /* 0x000000ffff227224 */ /* 0x000fe400078e001f */
[----:B------:R-:W-:-:S04]  /*72020*/  IMAD.WIDE.U32.X R62, R70, R70, R62, P3 ;  /* 0x00000046463e7225 */ /* 0x000fc800018e043e */
[----:B------:R-:W-:-:S04]  /*72030*/  IMAD.WIDE.U32.X R38, R77, R70, R38, P2 ;  /* 0x000000464d267225 */ /* 0x000fc800010e0426 */
[----:B------:R-:W-:Y:S01]  /*72040*/  IMAD.WIDE.U32.X R34, R77, R59, R34, P4 ;  /* 0x0000003b4d227225 */ /* 0x000fe200020e0422 */
[----:B------:R-:W-:-:S03]  /*72050*/  IADD3 RZ, P4, PT, R43, R56, RZ ;  /* 0x000000382bff7210 */ /* 0x000fc60007f9e0ff */
[----:B------:R-:W-:-:S04]  /*72060*/  IMAD.WIDE.U32 R72, R29, R29, RZ ;  /* 0x0000001d1d487225 */ /* 0x000fc800078e00ff */
[----:B------:R-:W-:-:S04]  /*72070*/  IMAD.WIDE.U32 R52, P3, R88, R70, R32 ;  /* 0x0000004658347225 */ /* 0x000fc80007860020 */
[----:B------:R-:W-:-:S04]  /*72080*/  IMAD.WIDE.U32 R36, P2, R29, R92, R36 ;  /* 0x0000005c1d247225 */ /* 0x000fc80007840024 */
[----:B------:R-:W-:-:S04]  /*72090*/  IMAD.WIDE.U32 R42, R92, R94, RZ ;  /* 0x0000005e5c2a7225 */ /* 0x000fc800078e00ff */
[----:B------:R-:W-:Y:S01]  /*720a0*/  IMAD.X R103, RZ, RZ, RZ, P3 ;  /* 0x000000ffff677224 */ /* 0x000fe200018e06ff */
[----:B------:R-:W-:Y:S01]  /*720b0*/  IADD3 RZ, P3, PT, R73, R36, RZ ;  /* 0x0000002449ff7210 */ /* 0x000fe20007f7e0ff */
[----:B------:R-:W-:Y:S02]  /*720c0*/  IMAD.IADD R98, R65, 0x1, R30 ;  /* 0x0000000141627824 */ /* 0x000fe400078e021e */
[----:B------:R-:W-:Y:S02]  /*720d0*/  IMAD.X R73, RZ, RZ, RZ, P6 ;  /* 0x000000ffff497224 */ /* 0x000fe400030e06ff */
[----:B------:R-:W-:-:S04]  /*720e0*/  IMAD.WIDE.U32 R42, P6, R29, R59, R42 ;  /* 0x0000003b1d2a7225 */ /* 0x000fc800078c002a */
[----:B------:R-:W-:-:S04]  /*720f0*/  IMAD.WIDE.U32 R30, R29, R94, RZ ;  /* 0x0000005e1d1e7225 */ /* 0x000fc800078e00ff */
[----:B------:R-:W-:Y:S02]  /*72100*/  IMAD.MOV.U32 R100, RZ, RZ, R55 ;  /* 0x000000ffff647224 */ /* 0x000fe400078e0037 */
[----:B------:R-:W-:Y:S01]  /*72110*/  IMAD.X R55, RZ, RZ, RZ, P6 ;  /* 0x000000ffff377224 */ /* 0x000fe200030e06ff */
[----:B------:R-:W-:Y:S01]  /*72120*/  IADD3 RZ, P6, PT, R42, R31, RZ ;  /* 0x0000001f2aff7210 */ /* 0x000fe20007fde0ff */
[----:B------:R-:W-:-:S04]  /*72130*/  IMAD.WIDE.U32 R32, R88, R89, RZ ;  /* 0x0000005958207225 */ /* 0x000fc800078e00ff */
[----:B------:R-:W-:Y:S02]  /*72140*/  IMAD.MOV.U32 R54, RZ, RZ, R43 ;  /* 0x000000ffff367224 */ /* 0x000fe400078e002b */
[----:B------:R-:W-:-:S04]  /*72150*/  IMAD.WIDE.U32 R96, R89, R94, R60 ;  /* 0x0000005e59607225 */ /* 0x000fc800078e003c */
[----:B------:R-:W-:Y:S01]  /*72160*/  IMAD.X R75, RZ, RZ, RZ, P1 ;  /* 0x000000ffff4b7224 */ /* 0x000fe200008e06ff */
[----:B------:R-:W-:Y:S01]  /*72170*/  IADD3 RZ, P1, PT, R52, R33, RZ ;  /* 0x0000002134ff7210 */ /* 0x000fe20007f3e0ff */
[----:B------:R-:W-:-:S04]  /*72180*/  IMAD.WIDE.U32.X R58, R92, R59, R54, P6 ;  /* 0x0000003b5c3a7225 */ /* 0x000fc800030e0436 */
[----:B------:R-:W-:-:S04]  /*72190*/  IMAD.WIDE.U32 R80, R92, R89, RZ ;  /* 0x000000595c507225 */ /* 0x000fc800078e00ff */
[----:B------:R-:W-:Y:S02]  /*721a0*/  IMAD.MOV.U32 R102, RZ, RZ, R53 ;  /* 0x000000ffff667224 */ /* 0x000fe400078e0035 */
[----:B------:R-:W-:Y:S01]  /*721b0*/  IMAD.WIDE.U32.X R54, R92, R70, R100, P0 ;  /* 0x000000465c367225 */ /* 0x000fe200000e0464 */
[----:B------:R-:W-:-:S03]  /*721c0*/  ISETP.GE.U32.AND P0, PT, R96, R60, PT ;  /* 0x0000003c6000720c */ /* 0x000fc60003f06070 */
[----:B------:R-:W-:Y:S02]  /*721d0*/  IMAD.IADD R97, R97, 0x1, R90 ;  /* 0x0000000161617824 */ /* 0x000fe400078e025a */
[----:B------:R-:W-:Y:S02]  /*721e0*/  IMAD.IADD R91, R33, 0x1, R52 ;  /* 0x00000001215b7824 */ /* 0x000fe400078e0234 */
[----:B------:R-:W-:Y:S01]  /*721f0*/  IMAD.IADD R93, R31, 0x1, R42 ;  /* 0x000000011f5d7824 */ /* 0x000fe200078e022a */
[----:B------:R-:W-:Y:S01]  /*72200*/  ISETP.GE.U32.AND.EX P0, PT, R97, R61, PT, P0 ;  /* 0x0000003d6100720c */ /* 0x000fe20003f06100 */
[----:B------:R-:W-:-:S03]  /*72210*/  IMAD.WIDE.U32 R52, R68, R12, RZ ;  /* 0x0000000c44347225 */ /* 0x000fc600078e00ff */
[----:B------:R-:W-:Y:S01]  /*72220*/  SEL R99, RZ, 0x1, P0 ;  /* 0x00000001ff637807 */ /* 0x000fe20000000000 */
[----:B------:R-:W-:Y:S02]  /*72230*/  IMAD.MOV.U32 R74, RZ, RZ, R57 ;  /* 0x000000ffff4a7224 */ /* 0x000fe400078e0039 */
[----:B------:R-:W-:-:S04]  /*72240*/  IMAD.WIDE.U32.X R42, R77, R70, R102, P1 ;  /* 0x000000464d2a7225 */ /* 0x000fc800008e0466 */
[----:B------:R-:W-:-:S04]  /*72250*/  IMAD.WIDE.U32 R56, R29, R89, RZ ;  /* 0x000000591d387225 */ /* 0x000fc800078e00ff */
[----:B------:R-:W-:-:S04]  /*72260*/  IMAD.WIDE.U32 R80, P1, R29, R70, R80 ;  /* 0x000000461d507225 */ /* 0x000fc80007820050 */
[----:B------:R-:W-:Y:S01]  /*72270*/  IMAD.WIDE.U32 R60, R92, R88, RZ ;  /* 0x000000585c3c7225 */ /* 0x000fe200078e00ff */
[----:B------:R-:W-:-:S03]  /*72280*/  IADD3 RZ, P6, PT, R80, R57, RZ ;  /* 0x0000003950ff7210 */ /* 0x000fc60007fde0ff */
[----:B------:R-:W-:Y:S02]  /*72290*/  IMAD R72, R95, R12, RZ ;  /* 0x0000000c5f487224 */ /* 0x000fe400078e02ff */
[----:B------:R-:W-:-:S04]  /*722a0*/  IMAD.WIDE.U32 R100, R52, R10, RZ ;  /* 0x0000000a34647225 */ /* 0x000fc800078e00ff */
[----:B------:R-:W-:Y:S02]  /*722b0*/  IMAD R105, R68, R13, R72 ;  /* 0x0000000d44697224 */ /* 0x000fe400078e0248 */
[----:B------:R-:W-:Y:S01]  /*722c0*/  IMAD.X R69, RZ, RZ, RZ, P1 ;  /* 0x000000ffff457224 */ /* 0x000fe200008e06ff */
[----:B------:R-:W-:Y:S01]  /*722d0*/  ISETP.GT.U32.AND P1, PT, R100, R71, PT ;  /* 0x000000476400720c */ /* 0x000fe20003f24070 */
[----:B------:R-:W-:Y:S02]  /*722e0*/  IMAD.MOV.U32 R68, RZ, RZ, R81 ;  /* 0x000000ffff447224 */ /* 0x000fe400078e0051 */
[----:B------:R-:W-:-:S04]  /*722f0*/  IMAD.WIDE.U32 R60, P0, R29, R77, R60 ;  /* 0x0000004d1d3c7225 */ /* 0x000fc8000780003c */
[----:B------:R-:W-:-:S04]  /*72300*/  IMAD.WIDE.U32.X R70, R92, R70, R68, P6 ;  /* 0x000000465c467225 */ /* 0x000fc800030e0444 */
[----:B------:R-:W-:-:S04]  /*72310*/  IMAD.WIDE.U32 R68, R29, R88, RZ ;  /* 0x000000581d447225 */ /* 0x000fc800078e00ff */
[----:B------:R-:W-:Y:S01]  /*72320*/  IMAD.X R103, RZ, RZ, RZ, P0 ;  /* 0x000000ffff677224 */ /* 0x000fe200000e06ff */
[----:B------:R-:W-:Y:S01]  /*72330*/  IADD3 R81, P0, PT, R99, R78, RZ ;  /* 0x0000004e63517210 */ /* 0x000fe20007f1e0ff */
[----:B------:R-:W-:Y:S02]  /*72340*/  IMAD.MOV.U32 R72, RZ, RZ, R41 ;  /* 0x000000ffff487224 */ /* 0x000fe400078e0029 */
[----:B------:R-:W-:Y:S01]  /*72350*/  IMAD.WIDE.U32.X R74, R92, R77, R74, P4 ;  /* 0x0000004d5c4a7225 */ /* 0x000fe200020e044a */
[----:B------:R-:W-:-:S03]  /*72360*/  IADD3 R106, P4, PT, R81, R64, RZ ;  /* 0x00000040516a7210 */ /* 0x000fc60007f9e0ff */
[----:B------:R-:W-:Y:S01]  /*72370*/  IMAD.WIDE.U32.X R72, R77, R77, R72, P5 ;  /* 0x0000004d4d487225 */ /* 0x000fe200028e0448 */
[----:B------:R-:W-:-:S03]  /*72380*/  IADD3 RZ, P5, PT, R60, R69, RZ ;  /* 0x000000453cff7210 */ /* 0x000fc60007fbe0ff */
[----:B------:R-:W-:Y:S02]  /*72390*/  IMAD.MOV.U32 R102, RZ, RZ, R61 ;  /* 0x000000ffff667224 */ /* 0x000fe400078e003d */
[----:B------:R-:W-:Y:S01]  /*723a0*/  IMAD.X R107, RZ, RZ, R79, P0 ;  /* 0x000000ffff6b7224 */ /* 0x000fe200000e064f */
[----:B------:R-:W-:Y:S01]  /*723b0*/  ISETP.GE.U32.AND P0, PT, R81, R78, PT ;  /* 0x0000004e5100720c */ /* 0x000fe20003f06070 */
[----:B------:R-:W-:Y:S01]  /*723c0*/  IMAD.WIDE.U32.X R76, R92, R77, R102, P5 ;  /* 0x0000004d5c4c7225 */ /* 0x000fe200028e0466 */
[----:B------:R-:W-:Y:S02]  /*723d0*/  ISETP.GE.U32.AND P5, PT, R106, R81, PT ;  /* 0x000000516a00720c */ /* 0x000fe40003fa6070 */
[----:B------:R-:W-:Y:S01]  /*723e0*/  ISETP.GE.U32.AND.EX P0, PT, R107, R79, PT, P0 ;  /* 0x0000004f6b00720c */ /* 0x000fe20003f06100 */
[----:B------:R-:W-:Y:S01]  /*723f0*/  IMAD.X R110, R98, 0x1, R107, P4 ;  /* 0x00000001626e7824 */ /* 0x000fe200020e066b */
[----:B------:R-:W-:Y:S01]  /*72400*/  LOP3.LUT R81, RZ, R95, RZ, 0x33, !PT ;  /* 0x0000005fff517212 */ /* 0x000fe200078e33ff */
[----:B------:R-:W-:-:S02]  /*72410*/  IMAD.X R79, RZ, RZ, RZ, P2 ;  /* 0x000000ffff4f7224 */ /* 0x000fc400010e06ff */
[----:B------:R-:W-:Y:S01]  /*72420*/  IMAD.IADD R99, R53, 0x1, R105 ;  /* 0x0000000135637824 */ /* 0x000fe200078e0269 */
[----:B------:R-:W-:Y:S01]  /*72430*/  ISETP.GE.U32.AND.EX P2, PT, R110, R107, PT, P5 ;  /* 0x0000006b6e00720c */ /* 0x000fe20003f46150 */
[----:B------:R-:W-:Y:S01]  /*72440*/  IMAD.MOV.U32 R78, RZ, RZ, R37 ;  /* 0x000000ffff4e7224 */ /* 0x000fe200078e0025 */
[----:B------:R-:W-:Y:S01]  /*72450*/  SEL R107, RZ, 0x1, P0 ;  /* 0x00000001ff6b7807 */ /* 0x000fe20000000000 */
[----:B------:R-:W-:-:S04]  /*72460*/  IMAD.WIDE.U32 R104, R99, R10, RZ ;  /* 0x0000000a63687225 */ /* 0x000fc800078e00ff */
[----:B------:R-:W-:Y:S01]  /*72470*/  IMAD.WIDE.U32.X R78, R92, R92, R78, P3 ;  /* 0x0000005c5c4e7225 */ /* 0x000fe200018e044e */
[----:B------:R-:W-:Y:S02]  /*72480*/  IADD3 R107, P3, PT, R107, R84, RZ ;  /* 0x000000546b6b7210 */ /* 0x000fe40007f7e0ff */
[----:B------:R-:W-:Y:S01]  /*72490*/  SEL R92, RZ, 0x1, P2 ;  /* 0x00000001ff5c7807 */ /* 0x000fe20001000000 */
[----:B------:R-:W-:-:S03]  /*724a0*/  IMAD.WIDE.U32 R102, R89, R94, R96 ;  /* 0x0000005e59667225 */ /* 0x000fc600078e0060 */
[----:B------:R-:W-:Y:S01]  /*724b0*/  IADD3 R92, P5, PT, R107, R92, RZ ;  /* 0x0000005c6b5c7210 */ /* 0x000fe20007fbe0ff */
[----:B------:R-:W-:Y:S01]  /*724c0*/  IMAD.WIDE.U32 R104, P4, R52, R11, R104 ;  /* 0x0000000b34687225 */ /* 0x000fe20007880068 */
[----:B------:R-:W-:-:S03]  /*724d0*/  ISETP.GE.U32.AND P2, PT, R102, R96, PT ;  /* 0x000000606600720c */ /* 0x000fc60003f46070 */
[----:B------:R-:W-:Y:S01]  /*724e0*/  IMAD.X R109, RZ, RZ, R85, P3 ;  /* 0x000000ffff6d7224 */ /* 0x000fe200018e0655 */
[----:B------:R-:W-:Y:S01]  /*724f0*/  IADD3 R100, P0, PT, R101, R104, RZ ;  /* 0x0000006865647210 */ /* 0x000fe20007f1e0ff */
[----:B------:R-:W-:Y:S01]  /*72500*/  IMAD.IADD R96, R90, 0x1, R103 ;  /* 0x000000015a607824 */ /* 0x000fe200078e0267 */
[----:B------:R-:W-:Y:S01]  /*72510*/  ISETP.LT.U32.AND P3, PT, R107, R84, PT ;  /* 0x000000546b00720c */ /* 0x000fe20003f61070 */
[----:B------:R-:W-:Y:S01]  /*72520*/  IMAD.X R95, RZ, RZ, RZ, P4 ;  /* 0x000000ffff5f7224 */ /* 0x000fe200020e06ff */
[C---:B------:R-:W-:Y:S01]  /*72530*/  ISETP.GE.U32.AND P4, PT, R92.reuse, R107, PT ;  /* 0x0000006b5c00720c */ /* 0x040fe20003f86070 */
[----:B------:R-:W-:Y:S01]  /*72540*/  IMAD.X R90, RZ, RZ, R109, P5 ;  /* 0x000000ffff5a7224 */ /* 0x000fe200028e066d */
[----:B------:R-:W-:Y:S01]  /*72550*/  IADD3 R101, P5, PT, R92, R30, RZ ;  /* 0x0000001e5c657210 */ /* 0x000fe20007fbe0ff */
[----:B------:R-:W-:Y:S01]  /*72560*/  IMAD.MOV.U32 R94, RZ, RZ, R105 ;  /* 0x000000ffff5e7224 */ /* 0x000fe200078e0069 */
[----:B------:R-:W-:Y:S01]  /*72570*/  ISETP.GT.U32.AND.EX P1, PT, R100, R81, PT, P1 ;  /* 0x000000516400720c */ /* 0x000fe20003f24110 */
        /* <DEDUP_REMOVED lines=8> */
[----:B------:R-:W-:Y:S01]  /*72600*/  IMAD.WIDE.U32 R108, R52, R6, RZ ;  /* 0x00000006346c7225 */ /* 0x000fe200078e00ff */
        /* <DEDUP_REMOVED lines=22> */
[----:B------:R-:W-:Y:S01]  /*72770*/  IMAD.IADD R90, R57, 0x1, R80 ;  /* 0x00000001395a7824 */ /* 0x000fe200078e0250 */
        /* <DEDUP_REMOVED lines=9> */
[C---:B------:R-:W-:Y:S01]  /*72810*/  IMAD.WIDE.U32 R82, P5, R52.reuse, R7, R82 ;  /* 0x0000000734527225 */ /* 0x040fe200078a0052 */
[----:B------:R-:W-:Y:S02]  /*72820*/  SEL R81, RZ, 0x1, !P3 ;  /* 0x00000001ff517807 */ /* 0x000fe40005800000 */
[----:B------:R-:W-:Y:S01]  /*72830*/  IADD3 RZ, P4, PT, R107, R104, RZ ;  /* 0x000000686bff7210 */ /* 0x000fe20007f9e0ff */
        /* <DEDUP_REMOVED lines=21> */
.L_x_501:
[----:B------:R-:W-:Y:S05]  /*72990*/  BSYNC.RECONVERGENT B4 ;  /* 0x0000000000047941 */ /* 0x000fea0003800200 */
.L_x_500:
        /* <DEDUP_REMOVED lines=55> */
[----:B------:R-:W-:Y:S01]  /*72d10*/  @!P1 IADD3 R97, P6, PT, R97, 0x1, RZ ;  /* 0x0000000161619810 */ /* 0x000fe20007fde0ff */
[----:B------:R-:W-:Y:S01]  /*72d20*/  IMAD.WIDE.U32.X R64, R99, R5, R86, P4 ;  /* 0x0000000563407225 */ /* 0x000fe200020e0456 */
[----:B------:R-:W-:-:S02]  /*72d30*/  IADD3 R103, P4, PT, R105, R32, RZ ;  /* 0x0000002069677210 */ /* 0x000fc40007f9e0ff */
[----:B------:R-:W-:Y:S01]  /*72d40*/  ISETP.LT.U32.OR.EX P0, PT, R89, R85, !P3, P0 ;  /* 0x000000555900720c */ /* 0x000fe20005f01500 */
[----:B------:R-:W-:Y:S01]  /*72d50*/  IMAD.IADD R31, R63, 0x1, R31 ;  /* 0x000000013f1f7824 */ /* 0x000fe200078e021f */
[----:B------:R-:W-:Y:S01]  /*72d60*/  IADD3 R98, P5, PT, R103, R34, RZ ;  /* 0x0000002267627210 */ /* 0x000fe20007fbe0ff */
[----:B------:R-:W-:Y:S01]  /*72d70*/  IMAD.X R100, R91, 0x1, R107, P4 ;  /* 0x000000015b647824 */ /* 0x000fe200020e066b */
[----:B------:R-:W-:Y:S01]  /*72d80*/  ISETP.GE.U32.AND P3, PT, R103, R105, PT ;  /* 0x000000696700720c */ /* 0x000fe20003f66070 */
[----:B------:R-:W-:Y:S01]  /*72d90*/  IMAD.WIDE.U32 R84, R31, R10, RZ ;  /* 0x0000000a1f547225 */ /* 0x000fe200078e00ff */
[----:B------:R-:W-:Y:S02]  /*72da0*/  ISETP.GE.U32.AND P2, PT, R109, R80, PT ;  /* 0x000000506d00720c */ /* 0x000fe40003f46070 */
[----:B------:R-:W-:Y:S01]  /*72db0*/  IADD3 R80, P4, PT, R97, R38, RZ ;  /* 0x0000002661507210 */ /* 0x000fe20007f9e0ff */
[C---:B------:R-:W-:Y:S01]  /*72dc0*/  IMAD.X R99, R100.reuse, 0x1, R35, P5 ;  /* 0x0000000164637824 */ /* 0x040fe200028e0623 */
[----:B------:R-:W-:Y:S01]  /*72dd0*/  ISETP.GE.U32.AND.EX P3, PT, R100, R107, PT, P3 ;  /* 0x0000006b6400720c */ /* 0x000fe20003f66130 */
[----:B------:R-:W-:Y:S01]  /*72de0*/  @!P1 IMAD.X R95, RZ, RZ, R95, P6 ;  /* 0x000000ffff5f9224 */ /* 0x000fe200030e065f */
[----:B------:R-:W-:Y:S01]  /*72df0*/  LOP3.LUT R87, RZ, R111, RZ, 0x33, !PT ;  /* 0x0000006fff577212 */ /* 0x000fe200078e33ff */
[----:B------:R-:W-:Y:S01]  /*72e00*/  IMAD.WIDE.U32 R84, P5, R62, R11, R84 ;  /* 0x0000000b3e547225 */ /* 0x000fe200078a0054 */
[----:B------:R-:W-:-:S02]  /*72e10*/  SEL R101, RZ, 0x1, P3 ;  /* 0x00000001ff657807 */ /* 0x000fc40001800000 */
[----:B------:R-:W-:Y:S01]  /*72e20*/  ISETP.GE.U32.AND.EX P2, PT, R102, R81, PT, P2 ;  /* 0x000000516600720c */ /* 0x000fe20003f46120 */
[----:B------:R-:W-:-:S04]  /*72e30*/  IMAD.WIDE.U32 R34, R62, R10, RZ ;  /* 0x0000000a3e227225 */ /* 0x000fc800078e00ff */
        /* <DEDUP_REMOVED lines=10> */
[----:B------:R-:W-:Y:S01]  /*72ee0*/  LOP3.LUT R38, RZ, R33, RZ, 0x33, !PT ;  /* 0x00000021ff267212 */ /* 0x000fe200078e33ff */
[----:B------:R-:W-:Y:S01]  /*72ef0*/  IMAD.X R85, RZ, RZ, R86, P4 ;  /* 0x000000ffff557224 */ /* 0x000fe200020e0656 */
[----:B------:R-:W-:Y:S02]  /*72f00*/  IADD3 R33, P6, PT, R113, R34, RZ ;  /* 0x0000002271217210 */ /* 0x000fe40007fde0ff */
[----:B------:R-:W-:Y:S02]  /*72f10*/  ISETP.GE.U32.AND P3, PT, R87, R80, PT ;  /* 0x000000505700720c */ /* 0x000fe40003f66070 */
[----:B------:R-:W-:Y:S01]  /*72f20*/  ISETP.LT.U32.AND P4, PT, R80, R97, PT ;  /* 0x000000615000720c */ /* 0x000fe20003f81070 */
[----:B------:R-:W-:Y:S01]  /*72f30*/  IMAD.X R39, R104, 0x1, R35, P6 ;  /* 0x0000000168277824 */ /* 0x000fe200030e0623 */
[----:B------:R-:W-:Y:S02]  /*72f40*/  ISETP.GE.U32.AND.EX P3, PT, R85, R86, PT, P3 ;  /* 0x000000565500720c */ /* 0x000fe40003f66130 */
[----:B------:R-:W-:-:S02]  /*72f50*/  SEL R35, RZ, 0x1, P2 ;  /* 0x00000001ff237807 */ /* 0x000fc40001000000 */
[----:B------:R-:W-:Y:S02]  /*72f60*/  IADD3 R84, P2, PT, R87, R56, RZ ;  /* 0x0000003857547210 */ /* 0x000fe40007f5e0ff */
[----:B------:R-:W-:Y:S02]  /*72f70*/  ISETP.LT.U32.OR.EX P3, PT, R86, R95, !P3, P4 ;  /* 0x0000005f5600720c */ /* 0x000fe40005f61540 */
[----:B------:R-:W-:Y:S01]  /*72f80*/  @!P1 IADD3 R94, P4, PT, R101, R94, RZ ;  /* 0x0000005e655e9210 */ /* 0x000fe20007f9e0ff */
[----:B------:R-:W-:Y:S01]  /*72f90*/  IMAD.X R96, R90, 0x1, R85, P2 ;  /* 0x000000015a607824 */ /* 0x000fe200010e0655 */
[----:B------:R-:W-:Y:S02]  /*72fa0*/  ISETP.GT.U32.AND.EX P5, PT, R89, R38, PT, P5 ;  /* 0x000000265900720c */ /* 0x000fe40003fa4150 */
[----:B------:R-:W-:Y:S01]  /*72fb0*/  IADD3 R97, P6, PT, R98, R35, RZ ;  /* 0x0000002362617210 */ /* 0x000fe20007fde0ff */
[----:B------:R-:W-:Y:S01]  /*72fc0*/  @!P1 IMAD.X R92, RZ, RZ, R92, P4 ;  /* 0x000000ffff5c9224 */ /* 0x000fe200020e065c */
[----:B------:R-:W-:Y:S01]  /*72fd0*/  ISETP.GE.U32.AND P2, PT, R84, R87, PT ;  /* 0x000000575400720c */ /* 0x000fe20003f46070 */
[----:B------:R-:W-:Y:S01]  /*72fe0*/  IMAD.WIDE.U32 R86, R31, R8, RZ ;  /* 0x000000081f567225 */ /* 0x000fe200078e00ff */
[----:B------:R-:W-:-:S02]  /*72ff0*/  SEL R35, RZ, 0x1, !P3 ;  /* 0x00000001ff237807 */ /* 0x000fc40005800000 */
[----:B------:R-:W-:Y:S01]  /*73000*/  SEL R34, RZ, 0x1, !P5 ;  /* 0x00000001ff227807 */ /* 0x000fe20006800000 */
[----:B------:R-:W-:Y:S01]  /*73010*/  IMAD.X R102, RZ, RZ, R99, P6 ;  /* 0x000000ffff667224 */ /* 0x000fe200030e0663 */
[----:B------:R-:W-:Y:S02]  /*73020*/  ISETP.GE.U32.AND.EX P2, PT, R96, R85, PT, P2 ;  /* 0x000000556000720c */ /* 0x000fe40003f46120 */
[----:B------:R-:W-:Y:S02]  /*73030*/  IADD3 R35, P1, PT, R94, R35, RZ ;  /* 0x000000235e237210 */ /* 0x000fe40007f3e0ff */
[----:B------:R-:W-:Y:S02]  /*73040*/  IADD3 R81, P3, PT, R97, R32, RZ ;  /* 0x0000002061517210 */ /* 0x000fe40007f7e0ff */
        /* <DEDUP_REMOVED lines=8> */
[----:B------:R-:W-:Y:S01]  /*730d0*/  ISETP.LT.U32.AND P5, PT, R33, R113, PT ;  /* 0x000000712100720c */ /* 0x000fe20003fa1070 */
[----:B------:R-:W-:Y:S01]  /*730e0*/  IMAD.X R93, R30, 0x1, R93, P2 ;  /* 0x000000011e5d7824 */ /* 0x000fe200010e065d */
[----:B------:R-:W-:Y:S01]  /*730f0*/  IADD3 R89, P2, PT, R38, R82, RZ ;  /* 0x0000005226597210 */ /* 0x000fe20007f5e0ff */
[----:B------:R-:W-:Y:S01]  /*73100*/  IMAD.X R55, RZ, RZ, R54, P3 ;  /* 0x000000ffff377224 */ /* 0x000fe200018e0636 */
[----:B------:R-:W-:Y:S01]  /*73110*/  ISETP.GE.U32.AND P3, PT, R85, R34, PT ;  /* 0x000000225500720c */ /* 0x000fe20003f66070 */
[----:B------:R-:W-:Y:S01]  /*73120*/  IMAD.WIDE.U32 R86, P6, R62, R9, R86 ;  /* 0x000000093e567225 */ /* 0x000fe200078c0056 */
[----:B------:R-:W-:-:S02]  /*73130*/  ISETP.GE.U32.AND P1, PT, R32, R33, PT ;  /* 0x000000212000720c */ /* 0x000fc40003f26070 */
[----:B------:R-:W-:Y:S01]  /*73140*/  ISETP.GE.U32.AND.EX P3, PT, R55, R54, PT, P3 ;  /* 0x000000363700720c */ /* 0x000fe20003f66130 */
[----:B------:R-:W-:Y:S01]  /*73150*/  IMAD.X R80, R93, 0x1, R83, P2 ;  /* 0x000000015d507824 */ /* 0x000fe200010e0653 */
[----:B------:R-:W-:Y:S01]  /*73160*/  ISETP.LT.U32.AND P2, PT, R34, R35, PT ;  /* 0x000000232200720c */ /* 0x000fe20003f41070 */
[----:B------:R-:W-:Y:S01]  /*73170*/  IMAD.X R33, RZ, RZ, R39, P4 ;  /* 0x000000ffff217224 */ /* 0x000fe200020e0627 */
[----:B------:R-:W-:Y:S01]  /*73180*/  ISETP.GE.U32.AND P4, PT, R98, R103, PT ;  /* 0x000000676200720c */ /* 0x000fe20003f86070 */
[----:B------:R-:W-:Y:S01]  /*73190*/  IMAD.WIDE.U32 R34, R62, R8, RZ ;  /* 0x000000083e227225 */ /* 0x000fe200078e00ff */
[----:B------:R-:W-:Y:S02]  /*731a0*/  ISETP.LT.U32.OR.EX P2, PT, R54, R95, !P3, P2 ;  /* 0x0000005f3600720c */ /* 0x000fe40005f41520 */
[----:B------:R-:W-:Y:S01]  /*731b0*/  ISETP.GE.U32.AND P3, PT, R97, R98, PT ;  /* 0x000000626100720c */ /* 0x000fe20003f66070 */
[----:B------:R-:W-:Y:S01]  /*731c0*/  IMAD.X R83, RZ, RZ, RZ, P6 ;  /* 0x000000ffff537224 */ /* 0x000fe200030e06ff */
[----:B------:R-:W-:Y:S01]  /*731d0*/  ISETP.GE.U32.AND.EX P4, PT, R99, R100, PT, P4 ;  /* 0x000000646300720c */ /* 0x000fe20003f86140 */
[----:B------:R-:W-:Y:S01]  /*731e0*/  IMAD.MOV.U32 R82, RZ, RZ, R87 ;  /* 0x000000ffff527224 */ /* 0x000fe200078e0057 */
[----:B------:R-:W-:Y:S01]  /*731f0*/  ISETP.GE.U32.AND.EX P3, PT, R102, R99, PT, P3 ;  /* 0x000000636600720c */ /* 0x000fe20003f66130 */
[----:B------:R-:W-:Y:S01]  /*73200*/  IMAD.WIDE.U32 R94, R62, R8, R32 ;  /* 0x000000083e5e7225 */ /* 0x000fe200078e0020 */
[----:B------:R-:W-:-:S02]  /*73210*/  ISETP.GE.U32.AND.EX P1, PT, R33, R39, PT, P1 ;  /* 0x000000272100720c */ /* 0x000fc40003f26110 */
[----:B------:R-:W-:Y:S02]  /*73220*/  SEL R34, RZ, 0x1, !P0 ;  /* 0x00000001ff227807 */ /* 0x000fe40004000000 */
[----:B------:R-:W-:Y:S01]  /*73230*/  ISETP.LT.U32.OR.EX P1, PT, R39, R104, !P1, P5 ;  /* 0x000000682700720c */ /* 0x000fe20004f21550 */
[----:B------:R-:W-:Y:S01]  /*73240*/  IMAD.MOV.U32 R39, RZ, RZ, RZ ;  /* 0x000000ffff277224 */ /* 0x000fe200078e00ff */
[----:B------:R-:W-:Y:S02]  /*73250*/  IADD3 RZ, P5, PT, R35, R86, RZ ;  /* 0x0000005623ff7210 */ /* 0x000fe40007fbe0ff */
[----:B------:R-:W-:Y:S02]  /*73260*/  ISETP.GE.U32.AND P6, PT, R81, R97, PT ;  /* 0x000000615100720c */ /* 0x000fe40003fc6070 */
        /* <DEDUP_REMOVED lines=17> */
.L_x_503:
[----:B------:R-:W-:Y:S05]  /*73380*/  BSYNC.RECONVERGENT B4 ;  /* 0x0000000000047941 */ /* 0x000fea0003800200 */
.L_x_502:
[----:B------:R-:W-:Y:S01]  /*73390*/  IADD3 R34, P0, PT, R89, R34, RZ ;  /* 0x0000002259227210 */ /* 0x000fe20007f1e0ff */
[----:B------:R-:W-:Y:S01]  /*733a0*/  IMAD.IADD R87, R86, 0x1, R95 ;  /* 0x0000000156577824 */ /* 0x000fe200078e025f */
[----:B------:R-:W-:Y:S01]  /*733b0*/  ISETP.GE.U32.AND.EX P6, PT, R30, R102, PT, P6 ;  /* 0x000000661e00720c */ /* 0x000fe20003fc6160 */
[----:B------:R-:W-:Y:S01]  /*733c0*/  IMAD.WIDE.U32.X R82, R31, R9, R82, P5 ;  /* 0x000000091f527225 */ /* 0x000fe200028e0452 */
[----:B------:R-:W-:Y:S01]  /*733d0*/  IADD3 R57, P4, PT, R84, R42, RZ ;  /* 0x0000002a54397210 */ /* 0x000fe20007f9e0ff */
[----:B------:R-:W-:Y:S01]  /*733e0*/  BSSY.RECONVERGENT B4, `(.L_x_504) ;  /* 0x000009e000047945 */ /* 0x000fe20003800200 */
[----:B------:R-:W-:Y:S01]  /*733f0*/  SEL R42, RZ, 0x1, P6 ;  /* 0x00000001ff2a7807 */ /* 0x000fe20003000000 */
[----:B------:R-:W-:Y:S01]  /*73400*/  IMAD.X R35, RZ, RZ, R80, P0 ;  /* 0x000000ffff237224 */ /* 0x000fe200000e0650 */
[----:B------:R-:W-:Y:S01]  /*73410*/  ISETP.GE.U32.AND P3, PT, R34, R89, PT ;  /* 0x000000592200720c */ /* 0x000fe20003f66070 */
[----:B------:R-:W-:Y:S01]  /*73420*/  IMAD.X R61, R96, 0x1, R43, P4 ;  /* 0x00000001603d7824 */ /* 0x000fe200020e062b */
[----:B------:R-:W-:Y:S01]  /*73430*/  IADD3 R42, P4, PT, R57, R42, RZ ;  /* 0x0000002a392a7210 */ /* 0x000fe20007f9e0ff */
[----:B------:R-:W-:Y:S01]  /*73440*/  IMAD.WIDE.U32 R52, R52, R4, R34 ;  /* 0x0000000434347225 */ /* 0x000fe200078e0022 */
[----:B------:R-:W-:-:S02]  /*73450*/  ISETP.LT.U32.AND P0, PT, R89, R38, PT ;  /* 0x000000265900720c */ /* 0x000fc40003f01070 */
[----:B------:R-:W-:Y:S01]  /*73460*/  ISETP.GE.U32.AND.EX P3, PT, R35, R80, PT, P3 ;  /* 0x000000502300720c */ /* 0x000fe20003f66130 */
[----:B------:R-:W-:Y:S01]  /*73470*/  IMAD.X R43, RZ, RZ, R61, P4 ;  /* 0x000000ffff2b7224 */ /* 0x000fe200020e063d */
[----:B------:R-:W-:Y:S01]  /*73480*/  SEL R41, RZ, 0x1, !P1 ;  /* 0x00000001ff297807 */ /* 0x000fe20004800000 */
[----:B------:R-:W-:Y:S01]  /*73490*/  IMAD.IADD R67, R66, 0x1, R53 ;  /* 0x0000000142437824 */ /* 0x000fe200078e0235 */
[----:B------:R-:W-:Y:S01]  /*734a0*/  ISETP.LT.U32.OR.EX P1, PT, R80, R93, !P3, P0 ;  /* 0x0000005d5000720c */ /* 0x000fe20005f21500 */
[----:B------:R-:W-:Y:S01]  /*734b0*/  IMAD.WIDE.U32 R88, R88, R88, R42 ;  /* 0x0000005858587225 */ /* 0x000fe200078e002a */
[----:B------:R-:W-:Y:S02]  /*734c0*/  ISETP.GE.U32.AND P3, PT, R42, R57, PT ;  /* 0x000000392a00720c */ /* 0x000fe40003f66070 */
[----:B------:R-:W-:Y:S01]  /*734d0*/  IADD3 R91, P4, PT, R41, R94, RZ ;  /* 0x0000005e295b7210 */ /* 0x000fe20007f9e0ff */
[----:B------:R-:W-:Y:S01]  /*734e0*/  IMAD.IADD R89, R40, 0x1, R89 ;  /* 0x0000000128597824 */ /* 0x000fe200078e0259 */
[----:B------:R-:W-:-:S02]  /*734f0*/  ISETP.GE.U32.AND P0, PT, R57, R84, PT ;  /* 0x000000543900720c */ /* 0x000fc40003f06070 */
[----:B------:R-:W-:Y:S01]  /*73500*/  ISETP.GE.U32.AND.EX P3, PT, R43, R61, PT, P3 ;  /* 0x0000003d2b00720c */ /* 0x000fe20003f66130 */
[----:B------:R-:W-:Y:S01]  /*73510*/  IMAD.X R92, RZ, RZ, R87, P4 ;  /* 0x000000ffff5c7224 */ /* 0x000fe200020e0657 */
[----:B------:R-:W-:Y:S02]  /*73520*/  SEL R41, RZ, 0x1, !P1 ;  /* 0x00000001ff297807 */ /* 0x000fe40004800000 */
[----:B------:R-:W-:Y:S02]  /*73530*/  ISETP.GE.U32.AND.EX P0, PT, R61, R96, P3, P0 ;  /* 0x000000603d00720c */ /* 0x000fe40001f06100 */
[----:B------:R-:W-:Y:S02]  /*73540*/  IADD3 R53, P3, PT, R41, R52, RZ ;  /* 0x0000003429357210 */ /* 0x000fe40007f7e0ff */
[----:B------:R-:W-:Y:S02]  /*73550*/  ISETP.GE.U32.AND P1, PT, R91, R94, PT ;  /* 0x0000005e5b00720c */ /* 0x000fe40003f26070 */
[----:B------:R-:W-:Y:S01]  /*73560*/  ISETP.LT.U32.AND P2, PT, R94, R32, PT ;  /* 0x000000205e00720c */ /* 0x000fe20003f41070 */
[----:B------:R-:W-:Y:S01]  /*73570*/  IMAD.X R66, RZ, RZ, R67, P3 ;  /* 0x000000ffff427224 */ /* 0x000fe200018e0643 */
[----:B------:R-:W-:-:S02]  /*73580*/  IADD3 R41, P3, PT, R53, R82, RZ ;  /* 0x0000005235297210 */ /* 0x000fc40007f7e0ff */
[----:B------:R-:W-:Y:S02]  /*73590*/  ISETP.GE.U32.AND.EX P1, PT, R92, R87, PT, P1 ;  /* 0x000000575c00720c */ /* 0x000fe40003f26110 */
[----:B------:R-:W-:Y:S01]  /*735a0*/  ISETP.GE.U32.AND P4, PT, R53, R52, PT ;  /* 0x000000343500720c */ /* 0x000fe20003f86070 */
[----:B------:R-:W-:Y:S01]  /*735b0*/  IMAD.X R83, R66, 0x1, R83, P3 ;  /* 0x0000000142537824 */ /* 0x000fe200018e0653 */
[----:B------:R-:W-:Y:S02]  /*735c0*/  ISETP.GE.U32.AND P3, PT, R88, R42, PT ;  /* 0x0000002a5800720c */ /* 0x000fe40003f66070 */
[----:B------:R-:W-:Y:S02]  /*735d0*/  ISETP.LT.U32.OR.EX P2, PT, R87, R33, !P1, P2 ;  /* 0x000000215700720c */ /* 0x000fe40004f41520 */
[----:B------:R-:W-:Y:S02]  /*735e0*/  @!P0 IADD3 R85, P5, PT, R85, 0x1, RZ ;  /* 0x0000000155558810 */ /* 0x000fe40007fbe0ff */
[----:B------:R-:W-:-:S02]  /*735f0*/  ISETP.GE.U32.AND.EX P3, PT, R89, R43, PT, P3 ;  /* 0x0000002b5900720c */ /* 0x000fc40003f66130 */
[----:B------:R-:W-:Y:S01]  /*73600*/  SEL R42, RZ, 0x1, !P2 ;  /* 0x00000001ff2a7807 */ /* 0x000fe20005000000 */
[----:B------:R-:W-:Y:S01]  /*73610*/  @!P0 IMAD.X R55, RZ, RZ, R55, P5 ;  /* 0x000000ffff378224 */ /* 0x000fe200028e0637 */
[----:B------:R-:W-:Y:S02]  /*73620*/  SEL R33, RZ, 0x1, P3 ;  /* 0x00000001ff217807 */ /* 0x000fe40001800000 */
[----:B------:R-:W-:Y:S02]  /*73630*/  ISETP.LT.U32.AND P1, PT, R52, R34, PT ;  /* 0x000000223400720c */ /* 0x000fe40003f21070 */
[----:B------:R-:W-:Y:S02]  /*73640*/  ISETP.GE.U32.AND.EX P4, PT, R66, R67, PT, P4 ;  /* 0x000000434200720c */ /* 0x000fe40003f86140 */
[----:B------:R-:W-:Y:S02]  /*73650*/  IADD3 R42, P3, PT, R41, R42, RZ ;  /* 0x0000002a292a7210 */ /* 0x000fe40007f7e0ff */
[----:B------:R-:W-:-:S02]  /*73660*/  IADD3 R32, P5, PT, R85, R72, RZ ;  /* 0x0000004855207210 */ /* 0x000fc40007fbe0ff */
[----:B------:R-:W-:Y:S01]  /*73670*/  ISETP.LT.U32.OR.EX P1, PT, R67, R35, !P4, P1 ;  /* 0x000000234300720c */ /* 0x000fe20006721510 */
[----:B------:R-:W-:Y:S01]  /*73680*/  IMAD.X R43, RZ, RZ, R83, P3 ;  /* 0x000000ffff2b7224 */ /* 0x000fe200018e0653 */
[----:B------:R-:W-:Y:S01]  /*73690*/  IADD3 R84, P4, PT, R32, R33, RZ ;  /* 0x0000002120547210 */ /* 0x000fe20007f9e0ff */
[----:B------:R-:W-:Y:S01]  /*736a0*/  IMAD.X R72, R55, 0x1, R73, P5 ;  /* 0x0000000137487824 */ /* 0x000fe200028e0649 */
[----:B------:R-:W-:Y:S01]  /*736b0*/  ISETP.GE.U32.AND P6, PT, R42, R41, PT ;  /* 0x000000292a00720c */ /* 0x000fe20003fc6070 */
[----:B------:R-:W-:Y:S01]  /*736c0*/  IMAD.WIDE.U32 R34, R31, R6, RZ ;  /* 0x000000061f227225 */ /* 0x000fe200078e00ff */
[----:B------:R-:W-:Y:S02]  /*736d0*/  ISETP.LT.U32.AND P2, PT, R41, R53, PT ;  /* 0x000000352900720c */ /* 0x000fe40003f41070 */
[----:B------:R-:W-:Y:S01]  /*736e0*/  ISETP.GE.U32.AND.EX P6, PT, R43, R83, PT, P6 ;  /* 0x000000532b00720c */ /* 0x000fe20003fc6160 */
[----:B------:R-:W-:Y:S01]  /*736f0*/  IMAD.X R86, RZ, RZ, R72, P4 ;  /* 0x000000ffff567224 */ /* 0x000fe200020e0648 */
[----:B------:R-:W-:Y:S01]  /*73700*/  ISETP.GE.U32.AND P4, PT, R84, R32, PT ;  /* 0x000000205400720c */ /* 0x000fe20003f86070 */
[----:B------:R-:W-:Y:S01]  /*73710*/  IMAD.WIDE.U32 R52, R62, R4, RZ ;  /* 0x000000043e347225 */ /* 0x000fe200078e00ff */
[----:B------:R-:W-:-:S02]  /*73720*/  ISETP.LT.U32.AND P3, PT, R32, R85, PT ;  /* 0x000000552000720c */ /* 0x000fc40003f61070 */
[----:B------:R-:W-:Y:S01]  /*73730*/  ISETP.LT.U32.OR.EX P2, PT, R83, R66, !P6, P2 ;  /* 0x000000425300720c */ /* 0x000fe20007741520 */
[----:B------:R-:W-:Y:S01]  /*73740*/  IMAD.WIDE.U32 R32, R62, R6, RZ ;  /* 0x000000063e207225 */ /* 0x000fe200078e00ff */
[----:B------:R-:W-:Y:S02]  /*73750*/  ISETP.GE.U32.AND.EX P4, PT, R86, R72, PT, P4 ;  /* 0x000000485600720c */ /* 0x000fe40003f86140 */
[----:B------:R-:W-:Y:S01]  /*73760*/  IADD3 R87, P5, PT, R88, R58, RZ ;  /* 0x0000003a58577210 */ /* 0x000fe20007fbe0ff */
[----:B------:R-:W-:Y:S01]  /*73770*/  IMAD.WIDE.U32 R40, P6, R62, R7, R34 ;  /* 0x000000073e287225 */ /* 0x000fe200078c0022 */
[----:B------:R-:W-:Y:S02]  /*73780*/  ISETP.LT.U32.OR.EX P3, PT, R72, R55, !P4, P3 ;  /* 0x000000374800720c */ /* 0x000fe40006761530 */
        /* <DEDUP_REMOVED lines=14> */
[----:B------:R-:W-:Y:S01]  /*73870*/  IMAD.X R67, RZ, RZ, RZ, P5 ;  /* 0x000000ffff437224 */ /* 0x000fe200028e06ff */
[----:B------:R-:W-:Y:S01]  /*73880*/  @!P0 ISETP.NE.U32.AND P5, PT, R85, RZ, PT ;  /* 0x000000ff5500820c */ /* 0x000fe20003fa5070 */
[----:B------:R-:W-:Y:S01]  /*73890*/  IMAD.MOV.U32 R58, RZ, RZ, R41 ;  /* 0x000000ffff3a7224 */ /* 0x000fe200078e0029 */
[----:B------:R-:W-:Y:S01]  /*738a0*/  SEL R82, RZ, 0x1, P6 ;  /* 0x00000001ff527807 */ /* 0x000fe20003000000 */
[----:B------:R-:W-:Y:S01]  /*738b0*/  IMAD.WIDE.U32 R72, R38, R10, RZ ;  /* 0x0000000a26487225 */ /* 0x000fe200078e00ff */
[----:B------:R-:W-:Y:S02]  /*738c0*/  IADD3 R93, P6, PT, R57, R52, RZ ;  /* 0x00000034395d7210 */ /* 0x000fe40007fde0ff */
[----:B------:R-:W-:Y:S01]  /*738d0*/  @!P0 ISETP.NE.AND.EX P5, PT, R55, RZ, PT, P5 ;  /* 0x000000ff3700820c */ /* 0x000fe20003fa5350 */
[----:B------:R-:W-:Y:S01]  /*738e0*/  IMAD.IADD R61, R40, 0x1, R53 ;  /* 0x00000001283d7824 */ /* 0x000fe200078e0235 */
[----:B------:R-:W-:Y:S01]  /*738f0*/  LOP3.LUT R53, RZ, R91, RZ, 0x33, !PT ;  /* 0x0000005bff357212 */ /* 0x000fe200078e33ff */
[----:B------:R-:W-:Y:S01]  /*73900*/  IMAD.WIDE.U32.X R40, R31, R7, R58, P4 ;  /* 0x000000071f287225 */ /* 0x000fe200020e043a */
[----:B------:R-:W-:-:S02]  /*73910*/  @!P0 SEL R55, RZ, 0x1, P5 ;  /* 0x00000001ff378807 */ /* 0x000fc40002800000 */
[----:B------:R-:W-:Y:S01]  /*73920*/  IADD3 R82, P5, PT, R87, R82, RZ ;  /* 0x0000005257527210 */ /* 0x000fe20007fbe0ff */
        /* <DEDUP_REMOVED lines=9> */
[----:B------:R-:W-:Y:S01]  /*739c0*/  IMAD.X R85, RZ, RZ, R80, P5 ;  /* 0x000000ffff557224 */ /* 0x000fe200028e0650 */
[----:B------:R-:W-:Y:S01]  /*739d0*/  ISETP.GT.U32.AND.EX P4, PT, R58, R53, PT, P6 ;  /* 0x000000353a00720c */ /* 0x000fe20003f84160 */
[----:B------:R-:W-:Y:S01]  /*739e0*/  IMAD.IADD R83, R69, 0x1, R60 ;  /* 0x0000000145537824 */ /* 0x000fe200078e023c */
[----:B------:R-:W-:Y:S01]  /*739f0*/  @!P0 IADD3 R54, P6, PT, R55, R54, RZ ;  /* 0x0000003637368210 */ /* 0x000fe20007fde0ff */
[----:B------:R-:W-:Y:S01]  /*73a00*/  IMAD.MOV.U32 R58, RZ, RZ, R73 ;  /* 0x000000ffff3a7224 */ /* 0x000fe200078e0049 */
[----:B------:R-:W-:-:S02]  /*73a10*/  IADD3 R67, P5, PT, R84, R68, RZ ;  /* 0x0000004454437210 */ /* 0x000fc40007fbe0ff */
[----:B------:R-:W-:Y:S01]  /*73a20*/  SEL R55, RZ, 0x1, !P3 ;  /* 0x00000001ff377807 */ /* 0x000fe20005800000 */
[----:B------:R-:W-:Y:S01]  /*73a30*/  @!P0 IMAD.X R39, RZ, RZ, R39, P6 ;  /* 0x000000ffff278224 */ /* 0x000fe200030e0627 */
[----:B------:R-:W-:Y:S01]  /*73a40*/  ISETP.GE.U32.AND P0, PT, R67, R84, PT ;  /* 0x000000544300720c */ /* 0x000fe20003f06070 */
[----:B------:R-:W-:Y:S01]  /*73a50*/  IMAD.X R81, R83, 0x1, R86, P5 ;  /* 0x0000000153517824 */ /* 0x000fe200028e0656 */
[----:B------:R-:W-:Y:S01]  /*73a60*/  IADD3 R55, P5, PT, R54, R55, RZ ;  /* 0x0000003736377210 */ /* 0x000fe20007fbe0ff */
[----:B------:R-:W-:Y:S01]  /*73a70*/  IMAD.WIDE.U32.X R58, R38, R11, R58, P2 ;  /* 0x0000000b263a7225 */ /* 0x000fe200010e043a */
[----:B------:R-:W-:Y:S02]  /*73a80*/  ISETP.GE.U32.AND P3, PT, R93, R52, PT ;  /* 0x000000345d00720c */ /* 0x000fe40003f66070 */
[----:B------:R-:W-:Y:S02]  /*73a90*/  ISETP.GE.U32.AND.EX P0, PT, R81, R86, PT, P0 ;  /* 0x000000565100720c */ /* 0x000fe40003f06100 */
[----:B------:R-:W-:Y:S01]  /*73aa0*/  IADD3 R53, P6, PT, R93, R58, RZ ;  /* 0x0000003a5d357210 */ /* 0x000fe20007fde0ff */
[----:B------:R-:W-:Y:S01]  /*73ab0*/  IMAD.X R58, RZ, RZ, R39, P5 ;  /* 0x000000ffff3a7224 */ /* 0x000fe200028e0627 */
[----:B------:R-:W-:-:S02]  /*73ac0*/  ISETP.LT.U32.AND P2, PT, R52, R42, PT ;  /* 0x0000002a3400720c */ /* 0x000fc40003f41070 */
[C---:B------:R-:W-:Y:S01]  /*73ad0*/  ISETP.GE.U32.AND.EX P3, PT, R94.reuse, R61, PT, P3 ;  /* 0x0000003d5e00720c */ /* 0x040fe20003f66130 */
[----:B------:R-:W-:Y:S01]  /*73ae0*/  IMAD.X R59, R94, 0x1, R59, P6 ;  /* 0x000000015e3b7824 */ /* 0x000fe200030e063b */
[----:B------:R-:W-:Y:S02]  /*73af0*/  IADD3 R54, P5, PT, R55, R74, RZ ;  /* 0x0000004a37367210 */ /* 0x000fe40007fbe0ff */
[----:B------:R-:W-:Y:S02]  /*73b00*/  SEL R39, RZ, 0x1, P0 ;  /* 0x00000001ff277807 */ /* 0x000fe40000000000 */
[----:B------:R-:W-:Y:S01]  /*73b10*/  ISETP.LT.U32.OR.EX P2, PT, R61, R43, !P3, P2 ;  /* 0x0000002b3d00720c */ /* 0x000fe20005f41520 */
[----:B------:R-:W-:Y:S01]  /*73b20*/  IMAD.X R75, R58, 0x1, R75, P5 ;  /* 0x000000013a4b7824 */ /* 0x000fe200028e064b */
[----:B------:R-:W-:Y:S02]  /*73b30*/  IADD3 R43, P3, PT, R54, R39, RZ ;  /* 0x00000027362b7210 */ /* 0x000fe40007f7e0ff */
[----:B------:R-:W-:-:S02]  /*73b40*/  IADD3 R57, P0, PT, R82, R56, RZ ;  /* 0x0000003852397210 */ /* 0x000fc40007f1e0ff */
[----:B------:R-:W-:Y:S01]  /*73b50*/  SEL R52, RZ, 0x1, !P4 ;  /* 0x00000001ff347807 */ /* 0x000fe20006000000 */
[----:B------:R-:W-:Y:S01]  /*73b60*/  IMAD.X R66, RZ, RZ, R75, P3 ;  /* 0x000000ffff427224 */ /* 0x000fe200018e064b */
[----:B------:R-:W-:Y:S01]  /*73b70*/  ISETP.GE.U32.AND P5, PT, R43, R54, PT ;  /* 0x000000362b00720c */ /* 0x000fe20003fa6070 */
[----:B------:R-:W-:Y:S01]  /*73b80*/  IMAD.X R39, R85, 0x1, R90, P0 ;  /* 0x0000000155277824 */ /* 0x000fe200000e065a */
[----:B------:R-:W-:Y:S02]  /*73b90*/  IADD3 R42, P0, PT, R57, R64, RZ ;  /* 0x00000040392a7210 */ /* 0x000fe40007f1e0ff */
[----:B------:R-:W-:Y:S02]  /*73ba0*/  IADD3 R52, P6, PT, R53, R52, RZ ;  /* 0x0000003435347210 */ /* 0x000fe40007fde0ff */
[----:B------:R-:W-:Y:S01]  /*73bb0*/  ISETP.LT.U32.AND P3, PT, R54, R55, PT ;  /* 0x000000373600720c */ /* 0x000fe20003f61070 */
[----:B------:R-:W-:Y:S01]  /*73bc0*/  IMAD.X R64, R39, 0x1, R65, P0 ;  /* 0x0000000127407824 */ /* 0x000fe200000e0641 */
[----:B------:R-:W-:Y:S01]  /*73bd0*/  ISETP.GE.U32.AND.EX P5, PT, R66, R75, PT, P5 ;  /* 0x0000004b4200720c */ /* 0x000fe20003fa6150 */
[----:B------:R-:W-:Y:S01]  /*73be0*/  IMAD.WIDE.U32 R54, R32, R8, RZ ;  /* 0x0000000820367225 */ /* 0x000fe200078e00ff */
[----:B------:R-:W-:-:S02]  /*73bf0*/  ISETP.LT.U32.AND P0, PT, R53, R93, PT ;  /* 0x0000005d3500720c */ /* 0x000fc40003f01070 */
[----:B------:R-:W-:Y:S01]  /*73c00*/  ISETP.GE.U32.AND P4, PT, R52, R53, PT ;  /* 0x000000353400720c */ /* 0x000fe20003f86070 */
[----:B------:R-:W-:Y:S01]  /*73c10*/  IMAD.X R53, RZ, RZ, R59, P6 ;  /* 0x000000ffff357224 */ /* 0x000fe200030e063b */
[----:B------:R-:W-:Y:S01]  /*73c20*/  ISETP.LT.U32.OR.EX P3, PT, R75, R58, !P5, P3 ;  /* 0x0000003a4b00720c */ /* 0x000fe20006f61530 */
[----:B------:R-:W-:Y:S01]  /*73c30*/  IMAD.MOV.U32 R75, RZ, RZ, RZ ;  /* 0x000000ffff4b7224 */ /* 0x000fe200078e00ff */
[----:B------:R-:W-:Y:S02]  /*73c40*/  ISETP.GE.U32.AND P5, PT, R87, R88, PT ;  /* 0x000000585700720c */ /* 0x000fe40003fa6070 */
[----:B------:R-:W-:Y:S02]  /*73c50*/  ISETP.GE.U32.AND P6, PT, R82, R87, PT ;  /* 0x000000575200720c */ /* 0x000fe40003fc6070 */
[----:B------:R-:W-:Y:S02]  /*73c60*/  ISETP.GE.U32.AND.EX P5, PT, R80, R89, PT, P5 ;  /* 0x000000595000720c */ /* 0x000fe40003fa6150 */
[----:B------:R-:W-:-:S02]  /*73c70*/  ISETP.GE.U32.AND.EX P6, PT, R85, R80, PT, P6 ;  /* 0x000000505500720c */ /* 0x000fc40003fc6160 */
[----:B------:R-:W-:Y:S02]  /*73c80*/  ISETP.GE.U32.AND.EX P4, PT, R53, R59, PT, P4 ;  /* 0x0000003b3500720c */ /* 0x000fe40003f86140 */
[----:B------:R-:W-:Y:S02]  /*73c90*/  SEL R73, RZ, 0x1, !P3 ;  /* 0x00000001ff497807 */ /* 0x000fe40005800000 */
[----:B------:R-:W-:Y:S01]  /*73ca0*/  ISETP.LT.U32.OR.EX P4, PT, R59, R94, !P4, P0 ;  /* 0x0000005e3b00720c */ /* 0x000fe20006781500 */
[----:B------:R-:W-:-:S06]  /*73cb0*/  IMAD.WIDE.U32 R58, R38, R8, RZ ;  /* 0x00000008263a7225 */ /* 0x000fcc00078e00ff */
        /* <DEDUP_REMOVED lines=16> */
.L_x_505:
[----:B------:R-:W-:Y:S05]  /*73dc0*/  BSYNC.RECONVERGENT B4 ;  /* 0x0000000000047941 */ /* 0x000fea0003800200 */
.L_x_504:
[----:B------:R-:W-:Y:S01]  /*73dd0*/  ISETP.GE.U32.AND P6, PT, R57, R82, PT ;  /* 0x000000523900720c */ /* 0x000fe20003fc6070 */
[C---:B------:R-:W-:Y:S01]  /*73de0*/  IMAD.WIDE.U32 R60, R32.reuse, R8, R52 ;  /* 0x00000008203c7225 */ /* 0x040fe200078e0034 */
[----:B------:R-:W-:Y:S01]  /*73df0*/  IADD3 R37, P0, PT, R67, R70, RZ ;  /* 0x0000004643257210 */ /* 0x000fe20007f1e0ff */
[----:B------:R-:W-:Y:S01]  /*73e00*/  BSSY.RECONVERGENT B4, `(.L_x_506) ;  /* 0x0000088000047945 */ /* 0x000fe20003800200 */
[----:B------:R-:W-:Y:S01]  /*73e10*/  ISETP.GE.U32.AND.EX P6, PT, R39, R85, PT, P6 ;  /* 0x000000552700720c */ /* 0x000fe20003fc6160 */
[----:B------:R-:W-:Y:S01]  /*73e20*/  IMAD.WIDE.U32 R58, P5, R32, R9, R58 ;  /* 0x00000009203a7225 */ /* 0x000fe200078a003a */
[----:B------:R-:W-:Y:S02]  /*73e30*/  SEL R35, RZ, 0x1, !P1 ;  /* 0x00000001ff237807 */ /* 0x000fe40004800000 */
[----:B------:R-:W-:Y:S01]  /*73e40*/  SEL R56, RZ, 0x1, P6 ;  /* 0x00000001ff387807 */ /* 0x000fe20003000000 */
[----:B------:R-:W-:Y:S01]  /*73e50*/  IMAD.X R70, R81, 0x1, R71, P0 ;  /* 0x0000000151467824 */ /* 0x000fe200000e0647 */
[----:B------:R-:W-:-:S02]  /*73e60*/  SEL R65, RZ, 0x1, !P4 ;  /* 0x00000001ff417807 */ /* 0x000fc40006000000 */
[----:B------:R-:W-:Y:S02]  /*73e70*/  IADD3 R56, P6, PT, R37, R56, RZ ;  /* 0x0000003825387210 */ /* 0x000fe40007fde0ff */
[----:B------:R-:W-:Y:S01]  /*73e80*/  ISETP.LT.U32.AND P0, PT, R60, R52, PT ;  /* 0x000000343c00720c */ /* 0x000fe20003f01070 */
[----:B------:R-:W-:Y:S01]  /*73e90*/  IMAD.IADD R52, R58, 0x1, R61 ;  /* 0x000000013a347824 */ /* 0x000fe200078e023d */
[----:B------:R-:W-:Y:S01]  /*73ea0*/  SEL R54, RZ, 0x1, !P2 ;  /* 0x00000001ff367807 */ /* 0x000fe20005000000 */
[----:B------:R-:W-:Y:S01]  /*73eb0*/  IMAD.X R61, RZ, RZ, RZ, P5 ;  /* 0x000000ffff3d7224 */ /* 0x000fe200028e06ff */
[----:B------:R-:W-:Y:S01]  /*73ec0*/  IADD3 RZ, P3, PT, R55, R58, RZ ;  /* 0x0000003a37ff7210 */ /* 0x000fe20007f7e0ff */
[----:B------:R-:W-:Y:S01]  /*73ed0*/  IMAD.X R58, RZ, RZ, R70, P6 ;  /* 0x000000ffff3a7224 */ /* 0x000fe200030e0646 */
[----:B------:R-:W-:Y:S02]  /*73ee0*/  IADD3 R85, P2, PT, R42, R35, RZ ;  /* 0x000000232a557210 */ /* 0x000fe40007f5e0ff */
        /* <DEDUP_REMOVED lines=21> */
[----:B------:R-:W-:Y:S02]  /*74040*/  ISETP.GE.U32.AND.EX P5, PT, R55, R41, PT, P1 ;  /* 0x000000293700720c */ /* 0x000fe40003fa6110 */
        /* <DEDUP_REMOVED lines=10> */
[C---:B------:R-:W-:Y:S01]  /*740f0*/  IADD3 R52, P6, PT, R41.reuse, R52, RZ ;  /* 0x0000003429347210 */ /* 0x040fe20007fde0ff */
[----:B------:R-:W-:Y:S01]  /*74100*/  IMAD.WIDE.U32.X R34, R38, R9, R60, P3 ;  /* 0x0000000926227225 */ /* 0x000fe200018e043c */
[----:B------:R-:W-:Y:S02]  /*74110*/  ISETP.LT.U32.AND P3, PT, R41, R43, PT ;  /* 0x0000002b2900720c */ /* 0x000fe40003f61070 */
[----:B------:R-:W-:Y:S01]  /*74120*/  SEL R60, RZ, 0x1, !P4 ;  /* 0x00000001ff3c7807 */ /* 0x000fe20006000000 */
[----:B------:R-:W-:Y:S01]  /*74130*/  IMAD.X R56, RZ, RZ, R71, P1 ;  /* 0x000000ffff387224 */ /* 0x000fe200008e0647 */
[----:B------:R-:W-:Y:S01]  /*74140*/  @!P2 ISETP.NE.U32.AND P1, PT, R43, RZ, PT ;  /* 0x000000ff2b00a20c */ /* 0x000fe20003f25070 */
[----:B------:R-:W-:Y:S01]  /*74150*/  IMAD.X R53, RZ, RZ, R77, P6 ;  /* 0x000000ffff357224 */ /* 0x000fe200030e064d */
[----:B------:R-:W-:-:S02]  /*74160*/  IADD3 R43, P6, PT, R59, R34, RZ ;  /* 0x000000223b2b7210 */ /* 0x000fc40007fde0ff */
[----:B------:R-:W-:Y:S01]  /*74170*/  ISETP.GE.U32.AND P5, PT, R52, R41, PT ;  /* 0x000000293400720c */ /* 0x000fe20003fa6070 */
[----:B------:R-:W-:Y:S01]  /*74180*/  IMAD.WIDE.U32 R40, R38, R6, RZ ;  /* 0x0000000626287225 */ /* 0x000fe200078e00ff */
[----:B------:R-:W-:Y:S02]  /*74190*/  @!P2 ISETP.NE.AND.EX P1, PT, R66, RZ, PT, P1 ;  /* 0x000000ff4200a20c */ /* 0x000fe40003f25310 */
[----:B------:R-:W-:Y:S01]  /*741a0*/  ISETP.GE.U32.AND.EX P5, PT, R53, R77, PT, P5 ;  /* 0x0000004d3500720c */ /* 0x000fe20003fa6150 */
[----:B------:R-:W-:Y:S01]  /*741b0*/  IMAD.X R63, R56, 0x1, R35, P6 ;  /* 0x00000001383f7824 */ /* 0x000fe200030e0623 */
[----:B------:R-:W-:Y:S01]  /*741c0*/  IADD3 R60, P6, PT, R43, R60, RZ ;  /* 0x0000003c2b3c7210 */ /* 0x000fe20007fde0ff */
[----:B------:R-:W-:Y:S01]  /*741d0*/  IMAD.WIDE.U32 R34, R32, R6, RZ ;  /* 0x0000000620227225 */ /* 0x000fe200078e00ff */
[----:B------:R-:W-:Y:S02]  /*741e0*/  ISETP.LT.U32.OR.EX P3, PT, R77, R66, !P5, P3 ;  /* 0x000000424d00720c */ /* 0x000fe40006f61530 */
[----:B------:R-:W-:Y:S01]  /*741f0*/  ISETP.GE.U32.AND P5, PT, R60, R43, PT ;  /* 0x0000002b3c00720c */ /* 0x000fe20003fa6070 */
[----:B------:R-:W-:Y:S01]  /*74200*/  IMAD.X R61, RZ, RZ, R63, P6 ;  /* 0x000000ffff3d7224 */ /* 0x000fe200030e063f */
[----:B------:R-:W-:Y:S01]  /*74210*/  ISETP.LT.U32.AND P0, PT, R62, R54, PT ;  /* 0x000000363e00720c */ /* 0x000fe20003f01070 */
[----:B------:R-:W-:Y:S01]  /*74220*/  IMAD.WIDE.U32 R40, P6, R32, R7, R40 ;  /* 0x0000000720287225 */ /* 0x000fe200078c0028 */
[----:B------:R-:W-:-:S02]  /*74230*/  ISETP.GE.U32.AND P4, PT, R59, R62, PT ;  /* 0x0000003e3b00720c */ /* 0x000fc40003f86070 */
[----:B------:R-:W-:Y:S02]  /*74240*/  @!P2 SEL R54, RZ, 0x1, P1 ;  /* 0x00000001ff36a807 */ /* 0x000fe40000800000 */
[----:B------:R-:W-:Y:S01]  /*74250*/  ISETP.LT.U32.AND P1, PT, R43, R59, PT ;  /* 0x0000003b2b00720c */ /* 0x000fe20003f21070 */
[----:B------:R-:W-:Y:S01]  /*74260*/  IMAD.WIDE.U32 R58, R32, R6, R60 ;  /* 0x00000006203a7225 */ /* 0x000fe200078e003c */
[----:B------:R-:W-:Y:S02]  /*74270*/  ISETP.GE.U32.AND.EX P5, PT, R61, R63, PT, P5 ;  /* 0x0000003f3d00720c */ /* 0x000fe40003fa6150 */
[----:B------:R-:W-:Y:S02]  /*74280*/  ISETP.GE.U32.AND.EX P4, PT, R56, R71, PT, P4 ;  /* 0x000000473800720c */ /* 0x000fe40003f86140 */
[----:B------:R-:W-:Y:S02]  /*74290*/  SEL R43, RZ, 0x1, !P3 ;  /* 0x00000001ff2b7807 */ /* 0x000fe40005800000 */
[----:B------:R-:W-:Y:S01]  /*742a0*/  ISETP.LT.U32.OR.EX P5, PT, R63, R56, !P5, P1 ;  /* 0x000000383f00720c */ /* 0x000fe20006fa1510 */
[----:B------:R-:W-:Y:S01]  /*742b0*/  IMAD R56, R67, R12, RZ ;  /* 0x0000000c43387224 */ /* 0x000fe200078e02ff */
[----:B------:R-:W-:-:S02]  /*742c0*/  @!P2 IADD3 R73, P3, PT, R54, R73, RZ ;  /* 0x000000493649a210 */ /* 0x000fc40007f7e0ff */
[----:B------:R-:W-:Y:S01]  /*742d0*/  ISETP.LT.U32.OR.EX P0, PT, R71, R55, !P4, P0 ;  /* 0x000000374700720c */ /* 0x000fe20006701500 */
[----:B------:R-:W-:Y:S01]  /*742e0*/  IMAD.WIDE.U32 R54, R29, R29, R52 ;  /* 0x0000001d1d367225 */ /* 0x000fe200078e0034 */
[----:B------:R-:W-:Y:S02]  /*742f0*/  SEL R63, RZ, 0x1, !P5 ;  /* 0x00000001ff3f7807 */ /* 0x000fe40006800000 */
[----:B------:R-:W-:Y:S01]  /*74300*/  IADD3 RZ, P4, PT, R35, R40, RZ ;  /* 0x0000002823ff7210 */ /* 0x000fe20007f9e0ff */
[----:B------:R-:W-:Y:S01]  /*74310*/  IMAD R29, R65, R13, R56 ;  /* 0x0000000d411d7224 */ /* 0x000fe200078e0238 */
[----:B------:R-:W-:Y:S01]  /*74320*/  ISETP.LT.U32.AND P1, PT, R58, R60, PT ;  /* 0x0000003c3a00720c */ /* 0x000fe20003f21070 */
[----:B------:R-:W-:Y:S01]  /*74330*/  @!P2 IMAD.X R75, RZ, RZ, R75, P3 ;  /* 0x000000ffff4ba224 */ /* 0x000fe200018e064b */
[----:B------:R-:W-:Y:S01]  /*74340*/  IADD3 R56, P2, P5, R78, R73, R43 ;  /* 0x000000494e387210 */ /* 0x000fe20007d5e02b */
[----:B------:R-:W-:Y:S01]  /*74350*/  IMAD.IADD R36, R36, 0x1, R55 ;  /* 0x0000000124247824 */ /* 0x000fe200078e0237 */
[----:B------:R-:W-:Y:S01]  /*74360*/  IADD3 R63, P3, PT, R63, R58, RZ ;  /* 0x0000003a3f3f7210 */ /* 0x000fe20007f7e0ff */
[----:B------:R-:W-:Y:S01]  /*74370*/  IMAD.IADD R55, R40, 0x1, R59 ;  /* 0x0000000128377824 */ /* 0x000fe200078e023b */
[----:B------:R-:W-:Y:S01]  /*74380*/  IADD3.X R78, PT, PT, R79, R75, RZ, P2, P5 ;  /* 0x0000004b4f4e7210 */ /* 0x000fe200017ea4ff */
[----:B------:R-:W-:Y:S01]  /*74390*/  IMAD.WIDE.U32 R34, R65, R12, RZ ;  /* 0x0000000c41227225 */ /* 0x000fe200078e00ff */
[----:B------:R-:W-:-:S02]  /*743a0*/  ISETP.GE.U32.AND P2, PT, R54, R52, PT ;  /* 0x000000343600720c */ /* 0x000fc40003f46070 */
[----:B------:R-:W-:Y:S01]  /*743b0*/  ISETP.GE.U32.AND P5, PT, R63, R58, PT ;  /* 0x0000003a3f00720c */ /* 0x000fe20003fa6070 */
[----:B------:R-:W-:Y:S01]  /*743c0*/  IMAD.X R62, RZ, RZ, R55, P3 ;  /* 0x000000ffff3e7224 */ /* 0x000fe200018e0637 */
[----:B------:R-:W-:Y:S01]  /*743d0*/  ISETP.GE.U32.AND.EX P2, PT, R36, R53, PT, P2 ;  /* 0x000000352400720c */ /* 0x000fe20003f46120 */
[----:B------:R-:W-:Y:S01]  /*743e0*/  IMAD.IADD R29, R35, 0x1, R29 ;  /* 0x00000001231d7824 */ /* 0x000fe200078e021d */
[----:B------:R-:W-:Y:S01]  /*743f0*/  LOP3.LUT R43, RZ, R65, RZ, 0x33, !PT ;  /* 0x00000041ff2b7212 */ /* 0x000fe200078e33ff */
[-C--:B------:R-:W-:Y:S01]  /*74400*/  IMAD.WIDE.U32 R52, R34, R10.reuse, RZ ;  /* 0x0000000a22347225 */ /* 0x080fe200078e00ff */
[----:B------:R-:W-:Y:S02]  /*74410*/  ISETP.GE.U32.AND.EX P5, PT, R62, R55, PT, P5 ;  /* 0x000000373e00720c */ /* 0x000fe40003fa6150 */
[----:B------:R-:W-:Y:S01]  /*74420*/  SEL R65, RZ, 0x1, P2 ;  /* 0x00000001ff417807 */ /* 0x000fe20001000000 */
[----:B------:R-:W-:Y:S01]  /*74430*/  IMAD.WIDE.U32 R58, R29, R10, RZ ;  /* 0x0000000a1d3a7225 */ /* 0x000fe200078e00ff */
[----:B------:R-:W-:-:S02]  /*74440*/  ISETP.GT.U32.AND P2, PT, R52, R43, PT ;  /* 0x0000002b3400720c */ /* 0x000fc40003f44070 */
[----:B------:R-:W-:Y:S01]  /*74450*/  ISETP.LT.U32.OR.EX P1, PT, R55, R61, !P5, P1 ;  /* 0x0000003d3700720c */ /* 0x000fe20006f21510 */
[----:B------:R-:W-:Y:S01]  /*74460*/  IMAD.X R55, RZ, RZ, RZ, P6 ;  /* 0x000000ffff377224 */ /* 0x000fe200030e06ff */
[----:B------:R-:W-:Y:S01]  /*74470*/  IADD3 R43, P5, PT, R56, R65, RZ ;  /* 0x00000041382b7210 */ /* 0x000fe20007fbe0ff */
[----:B------:R-:W-:-:S04]  /*74480*/  IMAD.WIDE.U32 R58, P3, R34, R11, R58 ;  /* 0x0000000b223a7225 */ /* 0x000fc8000786003a */
[----:B------:R-:W-:Y:S01]  /*74490*/  IMAD.X R61, RZ, RZ, RZ, P3 ;  /* 0x000000ffff3d7224 */ /* 0x000fe200018e06ff */
[----:B------:R-:W-:Y:S01]  /*744a0*/  ISETP.GE.U32.AND P3, PT, R85, R42, PT ;  /* 0x0000002a5500720c */ /* 0x000fe20003f66070 */
[----:B------:R-:W-:Y:S01]  /*744b0*/  IMAD.X R52, RZ, RZ, R78, P5 ;  /* 0x000000ffff347224 */ /* 0x000fe200028e064e */
[----:B------:R-:W-:Y:S01]  /*744c0*/  ISETP.GE.U32.AND P5, PT, R42, R57, PT ;  /* 0x000000392a00720c */ /* 0x000fe20003fa6070 */
[----:B------:R-:W-:Y:S01]  /*744d0*/  IMAD.MOV.U32 R60, RZ, RZ, R59 ;  /* 0x000000ffff3c7224 */ /* 0x000fe200078e003b */
[----:B------:R-:W-:Y:S01]  /*744e0*/  ISETP.GE.U32.AND.EX P3, PT, R87, R64, PT, P3 ;  /* 0x000000405700720c */ /* 0x000fe20003f66130 */
[----:B------:R-:W-:Y:S01]  /*744f0*/  IMAD.WIDE.U32 R56, R38, R4, RZ ;  /* 0x0000000426387225 */ /* 0x000fe200078e00ff */
[----:B------:R-:W-:Y:S02]  /*74500*/  ISETP.GE.U32.AND.EX P5, PT, R64, R39, PT, P5 ;  /* 0x000000274000720c */ /* 0x000fe40003fa6150 */
[----:B------:R-:W-:Y:S01]  /*74510*/  IADD3 R58, P6, PT, R53, R58, RZ ;  /* 0x0000003a353a7210 */ /* 0x000fe20007fde0ff */
[----:B------:R-:W-:Y:S01]  /*74520*/  IMAD.MOV.U32 R65, RZ, RZ, R54 ;  /* 0x000000ffff417224 */ /* 0x000fe200078e0036 */
[----:B------:R-:W-:-:S03]  /*74530*/  LOP3.LUT R53, RZ, R67, RZ, 0x33, !PT ;  /* 0x00000043ff357212 */ /* 0x000fc600078e33ff */
        /* <DEDUP_REMOVED lines=20> */
.L_x_507:
[----:B------:R-:W-:Y:S05]  /*74680*/  BSYNC.RECONVERGENT B4 ;  /* 0x0000000000047941 */ /* 0x000fea0003800200 */
.L_x_506:
        /* <DEDUP_REMOVED lines=65> */
[C---:B------:R-:W-:Y:S01]  /*74aa0*/  IMAD.WIDE.U32 R30, R34.reuse, R6, RZ ;  /* 0x00000006221e7225 */ /* 0x040fe200078e00ff */
[----:B------:R-:W-:Y:S02]  /*74ab0*/  ISETP.GE.U32.AND P3, PT, R35, R32, PT ;  /* 0x000000202300720c */ /* 0x000fe40003f66070 */
[----:B------:R-:W-:Y:S01]  /*74ac0*/  ISETP.LT.U32.OR.EX P1, PT, R55, R42, !P2, P1 ;  /* 0x0000002a3700720c */ /* 0x000fe20005721510 */
[----:B------:R-:W-:Y:S01]  /*74ad0*/  IMAD.WIDE.U32 R54, R34, R6, R58 ;  /* 0x0000000622367225 */ /* 0x000fe200078e003a */
[----:B------:R-:W-:Y:S02]  /*74ae0*/  ISETP.LT.U32.AND P2, PT, R32, R40, PT ;  /* 0x000000282000720c */ /* 0x000fe40003f41070 */
[----:B------:R-:W-:Y:S01]  /*74af0*/  SEL R33, RZ, 0x1, !P1 ;  /* 0x00000001ff217807 */ /* 0x000fe20004800000 */
[----:B------:R-:W-:Y:S01]  /*74b00*/  IMAD.MOV.U32 R30, RZ, RZ, R57 ;  /* 0x000000ffff1e7224 */ /* 0x000fe200078e0039 */
[----:B------:R-:W-:Y:S01]  /*74b10*/  ISETP.GE.U32.AND.EX P3, PT, R42, R53, PT, P3 ;  /* 0x000000352a00720c */ /* 0x000fe20003f66130 */
[----:B------:R-:W-:Y:S01]  /*74b20*/  IMAD.IADD R57, R56, 0x1, R55 ;  /* 0x0000000138397824 */ /* 0x000fe200078e0237 */
[----:B------:R-:W-:Y:S01]  /*74b30*/  IADD3 R61, P1, PT, R33, R54, RZ ;  /* 0x00000036213d7210 */ /* 0x000fe20007f3e0ff */
[----:B------:R-:W-:Y:S01]  /*74b40*/  IMAD.WIDE.U32 R32, R29, R4, RZ ;  /* 0x000000041d207225 */ /* 0x000fe200078e00ff */
[----:B------:R-:W-:-:S02]  /*74b50*/  IADD3 RZ, P4, PT, R31, R56, RZ ;  /* 0x000000381fff7210 */ /* 0x000fc40007f9e0ff */
[----:B------:R-:W-:Y:S01]  /*74b60*/  ISETP.LT.U32.OR.EX P3, PT, R53, R41, !P3, P2 ;  /* 0x000000293500720c */ /* 0x000fe20005f61520 */
[----:B------:R-:W-:Y:S01]  /*74b70*/  IMAD.X R31, RZ, RZ, RZ, P5 ;  /* 0x000000ffff1f7224 */ /* 0x000fe200028e06ff */
[----:B------:R-:W-:Y:S01]  /*74b80*/  @!P0 IADD3 R65, P5, PT, R65, 0x1, RZ ;  /* 0x0000000141418810 */ /* 0x000fe20007fbe0ff */
[----:B------:R-:W-:Y:S01]  /*74b90*/  IMAD.X R56, RZ, RZ, R57, P1 ;  /* 0x000000ffff387224 */ /* 0x000fe200008e0639 */
[----:B------:R-:W-:Y:S01]  /*74ba0*/  ISETP.GE.U32.AND P2, PT, R61, R54, PT ;  /* 0x000000363d00720c */ /* 0x000fe20003f46070 */
[----:B------:R-:W-:Y:S01]  /*74bb0*/  IMAD.WIDE.U32.X R30, R29, R7, R30, P4 ;  /* 0x000000071d1e7225 */ /* 0x000fe200020e041e */
[----:B------:R-:W-:Y:S02]  /*74bc0*/  SEL R40, RZ, 0x1, !P3 ;  /* 0x00000001ff287807 */ /* 0x000fe40005800000 */
[----:B------:R-:W-:Y:S01]  /*74bd0*/  ISETP.LT.U32.AND P1, PT, R54, R58, PT ;  /* 0x0000003a3600720c */ /* 0x000fe20003f21070 */
[----:B------:R-:W-:Y:S01]  /*74be0*/  @!P0 IMAD.X R36, RZ, RZ, R36, P5 ;  /* 0x000000ffff248224 */ /* 0x000fe200028e0624 */
[----:B------:R-:W-:-:S02]  /*74bf0*/  IADD3 R53, P3, PT, R65, R38, RZ ;  /* 0x0000002641357210 */ /* 0x000fc40007f7e0ff */
[----:B------:R-:W-:Y:S02]  /*74c00*/  ISETP.GE.U32.AND.EX P2, PT, R56, R57, PT, P2 ;  /* 0x000000393800720c */ /* 0x000fe40003f46120 */
[----:B------:R-:W-:Y:S01]  /*74c10*/  IADD3 R40, P4, PT, R53, R40, RZ ;  /* 0x0000002835287210 */ /* 0x000fe20007f9e0ff */
[----:B------:R-:W-:Y:S01]  /*74c20*/  IMAD.X R42, R36, 0x1, R39, P3 ;  /* 0x00000001242a7824 */ /* 0x000fe200018e0627 */
[----:B------:R-:W-:Y:S02]  /*74c30*/  ISETP.LT.U32.OR.EX P1, PT, R57, R59, !P2, P1 ;  /* 0x0000003b3900720c */ /* 0x000fe40005721510 */
[----:B------:R-:W-:Y:S01]  /*74c40*/  IADD3 R35, P2, PT, R40, R30, RZ ;  /* 0x0000001e28237210 */ /* 0x000fe20007f5e0ff */
[----:B------:R-:W-:Y:S01]  /*74c50*/  IMAD.X R41, RZ, RZ, R42, P4 ;  /* 0x000000ffff297224 */ /* 0x000fe200020e062a */
[----:B------:R-:W-:Y:S02]  /*74c60*/  SEL R38, RZ, 0x1, !P1 ;  /* 0x00000001ff267807 */ /* 0x000fe40004800000 */
[----:B------:R-:W-:Y:S01]  /*74c70*/  @!P0 ISETP.NE.U32.AND P4, PT, R65, RZ, PT ;  /* 0x000000ff4100820c */ /* 0x000fe20003f85070 */
[----:B------:R-:W-:Y:S01]  /*74c80*/  IMAD.X R37, R41, 0x1, R31, P2 ;  /* 0x0000000129257824 */ /* 0x000fe200010e061f */
[C---:B------:R-:W-:Y:S01]  /*74c90*/  IADD3 R38, P3, PT, R35.reuse, R38, RZ ;  /* 0x0000002623267210 */ /* 0x040fe20007f7e0ff */
[----:B------:R-:W-:Y:S01]  /*74ca0*/  IMAD.WIDE.U32 R30, R34, R4, RZ ;  /* 0x00000004221e7225 */ /* 0x000fe200078e00ff */
[----:B------:R-:W-:-:S02]  /*74cb0*/  ISETP.LT.U32.AND P2, PT, R35, R40, PT ;  /* 0x000000282300720c */ /* 0x000fc40003f41070 */
        /* <DEDUP_REMOVED lines=73> */
.L_x_510:
[----:B------:R-:W-:Y:S05]  /*75150*/  BSYNC.RELIABLE B5 ;  /* 0x0000000000057941 */ /* 0x000fea0003800100 */
.L_x_509:
        /* <DEDUP_REMOVED lines=21> */
.L_x_511:
[----:B------:R-:W-:Y:S05]  /*752b0*/  BSYNC.RECONVERGENT B4 ;  /* 0x0000000000047941 */ /* 0x000fea0003800200 */
.L_x_508:
        /* <DEDUP_REMOVED lines=52> */
.L_x_513:
[----:B------:R-:W-:Y:S05]  /*75600*/  BSYNC.RECONVERGENT B4 ;  /* 0x0000000000047941 */ /* 0x000fea0003800200 */
.L_x_512:
        /* <DEDUP_REMOVED lines=52> */
.L_x_515:
[----:B------:R-:W-:Y:S05]  /*75950*/  BSYNC.RECONVERGENT B4 ;  /* 0x0000000000047941 */ /* 0x000fea0003800200 */
.L_x_514:
        /* <DEDUP_REMOVED lines=9> */
[C---:B------:R-:W-:Y:S01]  /*759f0*/  SHF.L.U64.HI R30, R37.reuse, 0x1, R36 ;  /* 0x00000001251e7819 */ /* 0x040fe20000010224 */
[----:B------:R-:W-:Y:S01]  /*75a00*/  IMAD.SHL.U32 R36, R37, 0x2, RZ ;  /* 0x0000000225247824 */ /* 0x000fe200078e00ff */
        /* <DEDUP_REMOVED lines=37> */
.L_x_518:
[----:B------:R-:W-:Y:S05]  /*75c60*/  BSYNC.RELIABLE B5 ;  /* 0x0000000000057941 */ /* 0x000fea0003800100 */
.L_x_517:
        /* <DEDUP_REMOVED lines=21> */
.L_x_519:
[----:B------:R-:W-:Y:S05]  /*75dc0*/  BSYNC.RECONVERGENT B4 ;  /* 0x0000000000047941 */ /* 0x000fea0003800200 */
.L_x_516:
        /* <DEDUP_REMOVED lines=42> */
.L_x_522:
[----:B------:R-:W-:Y:S05]  /*76070*/  BSYNC.RELIABLE B5 ;  /* 0x0000000000057941 */ /* 0x000fea0003800100 */
.L_x_521:
        /* <DEDUP_REMOVED lines=21> */
.L_x_523:
[----:B------:R-:W-:Y:S05]  /*761d0*/  BSYNC.RECONVERGENT B4 ;  /* 0x0000000000047941 */ /* 0x000fea0003800200 */
.L_x_520:
        /* <DEDUP_REMOVED lines=68> */
.L_x_526:
[----:B------:R-:W-:Y:S05]  /*76620*/  BSYNC.RELIABLE B5 ;  /* 0x0000000000057941 */ /* 0x000fea0003800100 */
.L_x_525:
        /* <DEDUP_REMOVED lines=21> */
.L_x_527:
[----:B------:R-:W-:Y:S05]  /*76780*/  BSYNC.RECONVERGENT B4 ;  /* 0x0000000000047941 */ /* 0x000fea0003800200 */
.L_x_524:
        /* <DEDUP_REMOVED lines=124> */
.L_x_529:
[----:B------:R-:W-:Y:S05]  /*76f50*/  BSYNC.RECONVERGENT B4 ;  /* 0x0000000000047941 */ /* 0x000fea0003800200 */
.L_x_528:
        /* <DEDUP_REMOVED lines=90> */
[----:B------:R-:W-:Y:S02]  /*77500*/  ISETP.GE.U32.AND P2, PT, R69, R72, PT ;  /* 0x000000484500720c */ /* 0x000fe40003f46070 */
[----:B------:R-:W-:Y:S01]  /*77510*/  SEL R56, RZ, 0x1, !P3 ;  /* 0x00000001ff387807 */ /* 0x000fe20005800000 */
[----:B------:R-:W-:Y:S01]  /*77520*/  IMAD.X R73, R70, 0x1, R57, P6 ;  /* 0x0000000146497824 */ /* 0x000fe200030e0639 */
[----:B------:R-:W-:Y:S02]  /*77530*/  SEL R57, RZ, 0x1, P0 ;  /* 0x00000001ff397807 */ /* 0x000fe40000000000 */
[----:B------:R-:W-:-:S02]  /*77540*/  ISETP.LT.U32.AND P3, PT, R72, R81, PT ;  /* 0x000000514800720c */ /* 0x000fc40003f61070 */
[----:B------:R-:W-:Y:S02]  /*77550*/  ISETP.GE.U32.AND.EX P2, PT, R68, R65, PT, P2 ;  /* 0x000000414400720c */ /* 0x000fe40003f46120 */
[----:B------:R-:W-:Y:S02]  /*77560*/  IADD3 R56, P0, PT, R29, R56, RZ ;  /* 0x000000381d387210 */ /* 0x000fe40007f1e0ff */
[C---:B------:R-:W-:Y:S02]  /*77570*/  IADD3 R77, P5, PT, R78.reuse, R57, RZ ;  /* 0x000000394e4d7210 */ /* 0x040fe40007fbe0ff */
[----:B------:R-:W-:Y:S01]  /*77580*/  ISETP.LT.U32.OR.EX P3, PT, R65, R80, !P2, P3 ;  /* 0x000000504100720c */ /* 0x000fe20005761530 */
[----:B------:R-:W-:Y:S01]  /*77590*/  IMAD.X R57, RZ, RZ, R73, P0 ;  /* 0x000000ffff397224 */ /* 0x000fe200000e0649 */
[----:B------:R-:W-:Y:S01]  /*775a0*/  ISETP.LT.U32.AND P2, PT, R29, R58, PT ;  /* 0x0000003a1d00720c */ /* 0x000fe20003f41070 */
[----:B------:R-:W-:Y:S01]  /*775b0*/  IMAD.X R58, RZ, RZ, R79, P5 ;  /* 0x000000ffff3a7224 */ /* 0x000fe200028e064f */
[----:B------:R-:W-:Y:S01]  /*775c0*/  ISETP.GE.U32.AND P5, PT, R78, R85, PT ;  /* 0x000000554e00720c */ /* 0x000fe20003fa6070 */
[----:B------:R-:W-:Y:S01]  /*775d0*/  IMAD.WIDE.U32 R64, R59, R8, RZ ;  /* 0x000000083b407225 */ /* 0x000fe200078e00ff */
[----:B------:R-:W-:-:S02]  /*775e0*/  ISETP.GE.U32.AND P0, PT, R77, R78, PT ;  /* 0x0000004e4d00720c */ /* 0x000fc40003f06070 */
[----:B------:R-:W-:Y:S01]  /*775f0*/  ISETP.GE.U32.AND.EX P5, PT, R79, R84, PT, P5 ;  /* 0x000000544f00720c */ /* 0x000fe20003fa6150 */
[----:B------:R-:W-:Y:S01]  /*77600*/  IMAD.WIDE.U32 R80, R52, R8, R56 ;  /* 0x0000000834507225 */ /* 0x000fe200078e0038 */
[----:B------:R-:W-:Y:S02]  /*77610*/  ISETP.GE.U32.AND.EX P0, PT, R58, R79, PT, P0 ;  /* 0x0000004f3a00720c */ /* 0x000fe40003f06100 */
[----:B------:R-:W-:Y:S02]  /*77620*/  ISETP.GE.U32.AND P6, PT, R56, R29, PT ;  /* 0x0000001d3800720c */ /* 0x000fe40003fc6070 */
[----:B------:R-:W-:Y:S02]  /*77630*/  SEL R74, RZ, 0x1, !P3 ;  /* 0x00000001ff4a7807 */ /* 0x000fe40005800000 */
[----:B------:R-:W-:-:S04]  /*77640*/  ISETP.GE.U32.AND.EX P6, PT, R57, R73, PT, P6 ;  /* 0x000000493900720c */ /* 0x000fc80003fc6160 */
[----:B------:R-:W-:Y:S01]  /*77650*/  ISETP.LT.U32.OR.EX P2, PT, R73, R70, !P6, P2 ;  /* 0x000000464900720c */ /* 0x000fe20007741520 */
[----:B------:R-:W-:-:S03]  /*77660*/  IMAD.WIDE.U32 R78, P6, R52, R9, R64 ;  /* 0x00000009344e7225 */ /* 0x000fc600078c0040 */
        /* <DEDUP_REMOVED lines=17> */
.L_x_531:
[----:B------:R-:W-:Y:S05]  /*77780*/  BSYNC.RECONVERGENT B4 ;  /* 0x0000000000047941 */ /* 0x000fea0003800200 */
.L_x_530:
        /* <DEDUP_REMOVED lines=21> */
[C---:B------:R-:W-:Y:S01]  /*778e0*/  IMAD.WIDE.U32 R78, R59.reuse, R6, RZ ;  /* 0x000000063b4e7225 */ /* 0x040fe200078e00ff */
[----:B------:R-:W-:Y:S02]  /*778f0*/  IADD3 R67, P0, PT, R82, R56, RZ ;  /* 0x0000003852437210 */ /* 0x000fe40007f1e0ff */
[----:B------:R-:W-:Y:S01]  /*77900*/  SEL R72, RZ, 0x1, P3 ;  /* 0x00000001ff487807 */ /* 0x000fe20001800000 */
[----:B------:R-:W-:-:S04]  /*77910*/  IMAD.WIDE.U32.X R60, R59, R9, R60, P6 ;  /* 0x000000093b3c7225 */ /* 0x000fc800030e043c */
[----:B------:R-:W-:Y:S01]  /*77920*/  IMAD.X R81, R83, 0x1, R57, P0 ;  /* 0x0000000153517824 */ /* 0x000fe200000e0639 */
[----:B------:R-:W-:Y:S02]  /*77930*/  IADD3 R53, P2, PT, R89, R60, RZ ;  /* 0x0000003c59357210 */ /* 0x000fe40007f5e0ff */
        /* <DEDUP_REMOVED lines=11> */
[----:B------:R-:W-:Y:S01]  /*779f0*/  IMAD.WIDE.U32 R66, R21, R21, RZ ;  /* 0x0000001515427225 */ /* 0x000fe200078e00ff */
[----:B------:R-:W-:Y:S02]  /*77a00*/  ISETP.GE.U32.AND.EX P3, PT, R57, R77, PT, P3 ;  /* 0x0000004d3900720c */ /* 0x000fe40003f66130 */
[----:B------:R-:W-:Y:S01]  /*77a10*/  ISETP.GE.U32.AND.EX P0, PT, R81, R83, P6, P0 ;  /* 0x000000535100720c */ /* 0x000fe20003706100 */
[----:B------:R-:W-:Y:S01]  /*77a20*/  IMAD.WIDE.U32 R70, P5, R21, R26, R60 ;  /* 0x0000001a15467225 */ /* 0x000fe200078a003c */
[----:B------:R-:W-:-:S03]  /*77a30*/  ISETP.LT.U32.OR.EX P2, PT, R77, R86, !P3, P2 ;  /* 0x000000564d00720c */ /* 0x000fc60005f41520 */
[----:B------:R-:W-:Y:S01]  /*77a40*/  IMAD.WIDE.U32 R60, R21, R21, R72 ;  /* 0x00000015153c7225 */ /* 0x000fe200078e0048 */
[----:B------:R-:W-:Y:S02]  /*77a50*/  IADD3 RZ, P6, PT, R67, R70, RZ ;  /* 0x0000004643ff7210 */ /* 0x000fe40007fde0ff */
[----:B------:R-:W-:Y:S01]  /*77a60*/  SEL R77, RZ, 0x1, !P2 ;  /* 0x00000001ff4d7807 */ /* 0x000fe20005000000 */
[----:B------:R-:W-:-:S04]  /*77a70*/  IMAD.WIDE.U32 R80, R52, R6, R56 ;  /* 0x0000000634507225 */ /* 0x000fc800078e0038 */
[----:B------:R-:W-:Y:S01]  /*77a80*/  IMAD.X R67, RZ, RZ, RZ, P5 ;  /* 0x000000ffff437224 */ /* 0x000fe200028e06ff */
[----:B------:R-:W-:Y:S01]  /*77a90*/  ISETP.GE.U32.AND P5, PT, R60, R72, PT ;  /* 0x000000483c00720c */ /* 0x000fe20003fa6070 */
[----:B------:R-:W-:Y:S01]  /*77aa0*/  IMAD.WIDE.U32 R78, P3, R52, R7, R78 ;  /* 0x00000007344e7225 */ /* 0x000fe2000786004e */
[----:B------:R-:W-:-:S03]  /*77ab0*/  IADD3 R77, P2, PT, R77, R80, RZ ;  /* 0x000000504d4d7210 */ /* 0x000fc60007f5e0ff */
[----:B------:R-:W-:Y:S02]  /*77ac0*/  IMAD.MOV.U32 R66, RZ, RZ, R71 ;  /* 0x000000ffff427224 */ /* 0x000fe400078e0047 */
[----:B------:R-:W-:Y:S02]  /*77ad0*/  IMAD.IADD R53, R70, 0x1, R61 ;  /* 0x0000000146357824 */ /* 0x000fe400078e023d */
[----:B------:R-:W-:Y:S01]  /*77ae0*/  IMAD.WIDE.U32.X R66, R26, R26, R66, P6 ;  /* 0x0000001a1a427225 */ /* 0x000fe200030e0442 */
[----:B------:R-:W-:Y:S02]  /*77af0*/  @!P0 IADD3 R69, P6, PT, R69, 0x1, RZ ;  /* 0x0000000145458810 */ /* 0x000fe40007fde0ff */
[----:B------:R-:W-:Y:S01]  /*77b00*/  ISETP.GE.U32.AND.EX P5, PT, R53, R73, PT, P5 ;  /* 0x000000493500720c */ /* 0x000fe20003fa6150 */
[----:B------:R-:W-:Y:S02]  /*77b10*/  IMAD.IADD R58, R78, 0x1, R81 ;  /* 0x000000014e3a7824 */ /* 0x000fe400078e0251 */
[----:B------:R-:W-:Y:S01]  /*77b20*/  IMAD.X R81, RZ, RZ, RZ, P3 ;  /* 0x000000ffff517224 */ /* 0x000fe200018e06ff */
[----:B------:R-:W-:Y:S01]  /*77b30*/  ISETP.GE.U32.AND P3, PT, R77, R80, PT ;  /* 0x000000504d00720c */ /* 0x000fe20003f66070 */
[----:B------:R-:W-:Y:S01]  /*77b40*/  IMAD.X R61, RZ, RZ, R58, P2 ;  /* 0x000000ffff3d7224 */ /* 0x000fe200010e063a */
[----:B------:R-:W-:Y:S01]  /*77b50*/  SEL R85, RZ, 0x1, P5 ;  /* 0x00000001ff557807 */ /* 0x000fe20002800000 */
[----:B------:R-:W-:Y:S01]  /*77b60*/  IMAD.WIDE.U32 R70, R52, R6, RZ ;  /* 0x0000000634467225 */ /* 0x000fe200078e00ff */
[----:B------:R-:W-:-:S02]  /*77b70*/  ISETP.LT.U32.AND P2, PT, R80, R56, PT ;  /* 0x000000385000720c */ /* 0x000fc40003f41070 */
[----:B------:R-:W-:Y:S01]  /*77b80*/  ISETP.GE.U32.AND.EX P3, PT, R61, R58, PT, P3 ;  /* 0x0000003a3d00720c */ /* 0x000fe20003f66130 */
[----:B------:R-:W-:Y:S01]  /*77b90*/  @!P0 IMAD.X R68, RZ, RZ, R68, P6 ;  /* 0x000000ffff448224 */ /* 0x000fe200030e0644 */
[----:B------:R-:W-:Y:S01]  /*77ba0*/  IADD3 R66, P6, PT, R69, R66, RZ ;  /* 0x0000004245427210 */ /* 0x000fe20007fde0ff */
[----:B------:R-:W-:Y:S01]  /*77bb0*/  IMAD.MOV.U32 R80, RZ, RZ, R79 ;  /* 0x000000ffff507224 */ /* 0x000fe200078e004f */
[----:B------:R-:W-:Y:S01]  /*77bc0*/  IADD3 RZ, P5, PT, R71, R78, RZ ;  /* 0x0000004e47ff7210 */ /* 0x000fe20007fbe0ff */
[----:B------:R-:W-:Y:S01]  /*77bd0*/  IMAD.X R73, RZ, RZ, RZ, P4 ;  /* 0x000000ffff497224 */ /* 0x000fe200020e06ff */
[----:B------:R-:W-:Y:S01]  /*77be0*/  IADD3 R85, P4, PT, R66, R85, RZ ;  /* 0x0000005542557210 */ /* 0x000fe20007f9e0ff */
[----:B------:R-:W-:Y:S01]  /*77bf0*/  IMAD.X R79, R68, 0x1, R67, P6 ;  /* 0x00000001444f7824 */ /* 0x000fe200030e0643 */
[----:B------:R-:W-:Y:S01]  /*77c00*/  ISETP.LT.U32.OR.EX P2, PT, R58, R57, !P3, P2 ;  /* 0x000000393a00720c */ /* 0x000fe20005f41520 */
        /* <DEDUP_REMOVED lines=32> */
[----:B------:R-:W-:-:S04]  /*77e10*/  IMAD.WIDE.U32 R68, P4, R52, R5, R30 ;  /* 0x0000000534447225 */ /* 0x000fc8000788001e */
[----:B------:R-:W-:-:S04]  /*77e20*/  IMAD.WIDE.U32 R54, R27, R21, RZ ;  /* 0x000000151b367225 */ /* 0x000fc800078e00ff */
[----:B------:R-:W-:Y:S02]  /*77e30*/  IMAD R58, R75, R12, RZ ;  /* 0x0000000c4b3a7224 */ /* 0x000fe400078e02ff */
[----:B------:R-:W-:-:S04]  /*77e40*/  IMAD.WIDE.U32.X R80, R22, R26, R80, P5 ;  /* 0x0000001a16507225 */ /* 0x000fc800028e0450 */
[----:B------:R-:W-:-:S04]  /*77e50*/  IMAD.WIDE.U32 R66, P5, R27, R26, R66 ;  /* 0x0000001a1b427225 */ /* 0x000fc800078a0042 */
[----:B------:R-:W-:-:S04]  /*77e60*/  IMAD.WIDE.U32 R70, R52, R4, RZ ;  /* 0x0000000434467225 */ /* 0x000fc800078e00ff */
[----:B------:R-:W-:Y:S01]  /*77e70*/  IMAD.X R83, RZ, RZ, RZ, P4 ;  /* 0x000000ffff537224 */ /* 0x000fe200020e06ff */
[----:B------:R-:W-:Y:S01]  /*77e80*/  IADD3 R78, P4, PT, R85, R54, RZ ;  /* 0x00000036554e7210 */ /* 0x000fe20007f9e0ff */
[----:B------:R-:W-:Y:S01]  /*77e90*/  IMAD.WIDE.U32 R30, R76, R12, RZ ;  /* 0x0000000c4c1e7225 */ /* 0x000fe200078e00ff */
[----:B------:R-:W-:-:S03]  /*77ea0*/  IADD3 RZ, P6, PT, R71, R68, RZ ;  /* 0x0000004447ff7210 */ /* 0x000fc60007fde0ff */
[----:B------:R-:W-:Y:S02]  /*77eb0*/  IMAD R79, R76, R13, R58 ;  /* 0x0000000d4c4f7224 */ /* 0x000fe400078e023a */
[----:B------:R-:W-:Y:S02]  /*77ec0*/  IMAD.IADD R70, R55, 0x1, R66 ;  /* 0x0000000137467824 */ /* 0x000fe400078e0242 */
[----:B------:R-:W-:Y:S02]  /*77ed0*/  IMAD.IADD R79, R31, 0x1, R79 ;  /* 0x000000011f4f7824 */ /* 0x000fe400078e024f */
[----:B------:R-:W-:Y:S02]  /*77ee0*/  IMAD.MOV.U32 R82, RZ, RZ, R69 ;  /* 0x000000ffff527224 */ /* 0x000fe400078e0045 */
[----:B------:R-:W-:Y:S01]  /*77ef0*/  IMAD.X R71, R70, 0x1, R86, P4 ;  /* 0x0000000146477824 */ /* 0x000fe200020e0656 */
[----:B------:R-:W-:Y:S01]  /*77f00*/  ISETP.GE.U32.AND P4, PT, R78, R85, PT ;  /* 0x000000554e00720c */ /* 0x000fe20003f86070 */
[----:B------:R-:W-:Y:S01]  /*77f10*/  IMAD.WIDE.U32.X R58, R59, R5, R82, P6 ;  /* 0x000000053b3a7225 */ /* 0x000fe200030e0452 */
[----:B------:R-:W-:-:S02]  /*77f20*/  @!P0 IADD3 R74, P6, PT, R63, R74, RZ ;  /* 0x0000004a3f4a8210 */ /* 0x000fc40007fde0ff */
[----:B------:R-:W-:Y:S01]  /*77f30*/  LOP3.LUT R63, RZ, R76, RZ, 0x33, !PT ;  /* 0x0000004cff3f7212 */ /* 0x000fe200078e33ff */
[----:B------:R-:W-:Y:S01]  /*77f40*/  IMAD.WIDE.U32 R84, R79, R10, RZ ;  /* 0x0000000a4f547225 */ /* 0x000fe200078e00ff */
[----:B------:R-:W-:-:S03]  /*77f50*/  ISETP.GE.U32.AND.EX P2, PT, R71, R86, PT, P4 ;  /* 0x000000564700720c */ /* 0x000fc60003f46140 */
[----:B------:R-:W-:Y:S01]  /*77f60*/  IMAD.WIDE.U32 R82, R30, R10, RZ ;  /* 0x0000000a1e527225 */ /* 0x000fe200078e00ff */
[----:B------:R-:W-:-:S03]  /*77f70*/  SEL R69, RZ, 0x1, P2 ;  /* 0x00000001ff457807 */ /* 0x000fc60001000000 */
        /* <DEDUP_REMOVED lines=9> */
[----:B------:R-:W-:Y:S01]  /*78010*/  IADD3 R80, P4, PT, R87, R80, RZ ;  /* 0x0000005057507210 */ /* 0x000fe20007f9e0ff */
[----:B------:R-:W-:Y:S01]  /*78020*/  IMAD.WIDE.U32 R84, R79, R6, RZ ;  /* 0x000000064f547225 */ /* 0x000fe200078e00ff */
[----:B------:R-:W-:-:S03]  /*78030*/  ISETP.GT.U32.AND.EX P0, PT, R82, R63, PT, P0 ;  /* 0x0000003f5200720c */ /* 0x000fc60003f04100 */
[----:B------:R-:W-:Y:S01]  /*78040*/  IMAD.X R82, R83, 0x1, R81, P4 ;  /* 0x0000000153527824 */ /* 0x000fe200020e0651 */
[----:B------:R-:W-:Y:S01]  /*78050*/  IADD3 R63, P4, PT, R80, R69, RZ ;  /* 0x00000045503f7210 */ /* 0x000fe20007f9e0ff */
[----:B------:R-:W-:Y:S01]  /*78060*/  IMAD.WIDE.U32.X R74, R79, R11, R74, P2 ;  /* 0x0000000b4f4a7225 */ /* 0x000fe200010e044a */
[----:B------:R-:W-:Y:S02]  /*78070*/  IADD3 R91, P2, PT, R60, R72, RZ ;  /* 0x000000483c5b7210 */ /* 0x000fe40007f5e0ff */
[----:B------:R-:W-:Y:S01]  /*78080*/  SEL R76, RZ, 0x1, !P0 ;  /* 0x00000001ff4c7807 */ /* 0x000fe20004000000 */
[----:B------:R-:W-:Y:S01]  /*78090*/  IMAD.X R69, RZ, RZ, R82, P4 ;  /* 0x000000ffff457224 */ /* 0x000fe200020e0652 */
[----:B------:R-:W-:Y:S01]  /*780a0*/  IADD3 R65, P6, PT, R77, R74, RZ ;  /* 0x0000004a4d417210 */ /* 0x000fe20007fde0ff */
[----:B------:R-:W-:Y:S01]  /*780b0*/  IMAD.X R86, R53, 0x1, R73, P2 ;  /* 0x0000000135567824 */ /* 0x000fe200010e0649 */
[----:B------:R-:W-:Y:S02]  /*780c0*/  ISETP.GE.U32.AND P0, PT, R63, R80, PT ;  /* 0x000000503f00720c */ /* 0x000fe40003f06070 */
[----:B------:R-:W-:Y:S01]  /*780d0*/  IADD3 R72, P4, PT, R65, R76, RZ ;  /* 0x0000004c41487210 */ /* 0x000fe20007f9e0ff */
[----:B------:R-:W-:Y:S01]  /*780e0*/  IMAD.X R76, R61, 0x1, R75, P6 ;  /* 0x000000013d4c7824 */ /* 0x000fe200030e064b */
[----:B------:R-:W-:Y:S01]  /*780f0*/  ISETP.LT.U32.AND P2, PT, R80, R87, PT ;  /* 0x000000575000720c */ /* 0x000fe20003f41070 */
[----:B------:R-:W-:Y:S01]  /*78100*/  IMAD.WIDE.U32 R80, R79, R8, RZ ;  /* 0x000000084f507225 */ /* 0x000fe200078e00ff */
[----:B------:R-:W-:-:S02]  /*78110*/  ISETP.GE.U32.AND.EX P0, PT, R69, R82, PT, P0 ;  /* 0x000000524500720c */ /* 0x000fc40003f06100 */
[----:B------:R-:W-:Y:S01]  /*78120*/  SEL R87, RZ, 0x1, !P3 ;  /* 0x00000001ff577807 */ /* 0x000fe20005800000 */
[----:B------:R-:W-:Y:S01]  /*78130*/  IMAD.X R73, RZ, RZ, R76, P4 ;  /* 0x000000ffff497224 */ /* 0x000fe200020e064c */
[----:B------:R-:W-:Y:S01]  /*78140*/  ISETP.LT.U32.OR.EX P2, PT, R82, R83, !P0, P2 ;  /* 0x000000535200720c */ /* 0x000fe20004741520 */
[----:B------:R-:W-:Y:S01]  /*78150*/  IMAD.WIDE.U32 R74, R30, R8, RZ ;  /* 0x000000081e4a7225 */ /* 0x000fe200078e00ff */
[----:B------:R-:W-:Y:S02]  /*78160*/  ISETP.GE.U32.AND P0, PT, R72, R65, PT ;  /* 0x000000414800720c */ /* 0x000fe40003f06070 */
[----:B------:R-:W-:Y:S01]  /*78170*/  ISETP.LT.U32.AND P4, PT, R65, R77, PT ;  /* 0x0000004d4100720c */ /* 0x000fe20003f81070 */
[----:B------:R-:W-:Y:S01]  /*78180*/  IMAD.WIDE.U32 R80, P6, R30, R9, R80 ;  /* 0x000000091e507225 */ /* 0x000fe200078c0050 */
[----:B------:R-:W-:-:S03]  /*78190*/  ISETP.GE.U32.AND.EX P0, PT, R73, R76, PT, P0 ;  /* 0x0000004c4900720c */ /* 0x000fc60003f06100 */
[----:B------:R-:W-:Y:S01]  /*781a0*/  IMAD.WIDE.U32 R82, R30, R8, R72 ;  /* 0x000000081e527225 */ /* 0x000fe200078e0048 */
[----:B------:R-:W-:Y:S02]  /*781b0*/  ISETP.LT.U32.OR.EX P0, PT, R76, R61, !P0, P4 ;  /* 0x0000003d4c00720c */ /* 0x000fe40004701540 */
        /* <DEDUP_REMOVED lines=9> */
[----:B------:R-:W-:Y:S01]  /*78250*/  SEL R52, RZ, 0x1, P0 ;  /* 0x00000001ff347807 */ /* 0x000fe20000000000 */
[----:B------:R-:W-:Y:S01]  /*78260*/  IMAD.WIDE.U32.X R64, R79, R9, R74, P4 ;  /* 0x000000094f407225 */ /* 0x000fe200020e044a */
[----:B------:R-:W-:-:S02]  /*78270*/  IADD3 R95, P4, PT, R87, R76, RZ ;  /* 0x0000004c575f7210 */ /* 0x000fc40007f9e0ff */
[----:B------:R-:W-:Y:S01]  /*78280*/  ISETP.GE.U32.AND P0, PT, R97, R82, PT ;  /* 0x000000526100720c */ /* 0x000fe20003f06070 */
[----:B------:R-:W-:Y:S01]  /*78290*/  IMAD.IADD R89, R68, 0x1, R77 ;  /* 0x0000000144597824 */ /* 0x000fe200078e024d */
[----:B------:R-:W-:Y:S01]  /*782a0*/  ISETP.LT.U32.AND P3, PT, R82, R72, PT ;  /* 0x000000485200720c */ /* 0x000fe20003f61070 */
[----:B------:R-:W-:Y:S01]  /*782b0*/  IMAD.X R92, RZ, RZ, R61, P6 ;  /* 0x000000ffff5c7224 */ /* 0x000fe200030e063d */
[----:B------:R-:W-:Y:S01]  /*782c0*/  SEL R68, RZ, 0x1, !P2 ;  /* 0x00000001ff447807 */ /* 0x000fe20005000000 */
[----:B------:R-:W-:Y:S02]  /*782d0*/  IMAD.X R90, RZ, RZ, R89, P4 ;  /* 0x000000ffff5a7224 */ /* 0x000fe400020e0659 */
[----:B------:R-:W-:Y:S01]  /*782e0*/  IMAD.WIDE.U32 R80, R30, R6, RZ ;  /* 0x000000061e507225 */ /* 0x000fe200078e00ff */
[----:B------:R-:W-:Y:S02]  /*782f0*/  ISETP.GE.U32.AND.EX P4, PT, R92, R61, PT, P0 ;  /* 0x0000003d5c00720c */ /* 0x000fe40003f86100 */
[----:B------:R-:W-:Y:S01]  /*78300*/  IADD3 R29, P0, PT, R95, R64, RZ ;  /* 0x000000405f1d7210 */ /* 0x000fe20007f1e0ff */
[----:B------:R-:W-:Y:S01]  /*78310*/  IMAD.WIDE.U32 R74, P6, R30, R7, R84 ;  /* 0x000000071e4a7225 */ /* 0x000fe200078c0054 */
[----:B------:R-:W-:-:S03]  /*78320*/  ISETP.LT.U32.OR.EX P3, PT, R61, R73, !P4, P3 ;  /* 0x000000493d00720c */ /* 0x000fc60006761530 */
[----:B------:R-:W-:Y:S01]  /*78330*/  IMAD.X R87, R90, 0x1, R65, P0 ;  /* 0x000000015a577824 */ /* 0x000fe200000e0641 */
[----:B------:R-:W-:Y:S01]  /*78340*/  IADD3 R88, P0, PT, R91, R52, RZ ;  /* 0x000000345b587210 */ /* 0x000fe20007f1e0ff */
[----:B------:R-:W-:Y:S01]  /*78350*/  IMAD.X R61, RZ, RZ, RZ, P5 ;  /* 0x000000ffff3d7224 */ /* 0x000fe200028e06ff */
[----:B------:R-:W-:Y:S01]  /*78360*/  IADD3 RZ, P4, PT, R81, R74, RZ ;  /* 0x0000004a51ff7210 */ /* 0x000fe20007f9e0ff */
[----:B------:R-:W-:Y:S01]  /*78370*/  IMAD.WIDE.U32 R72, R79, R4, RZ ;  /* 0x000000044f487225 */ /* 0x000fe200078e00ff */
[----:B------:R-:W-:-:S03]  /*78380*/  ISETP.GE.U32.AND P5, PT, R88, R91, PT ;  /* 0x0000005b5800720c */ /* 0x000fc60003fa6070 */
        /* <DEDUP_REMOVED lines=19> */
[----:B------:R-:W-:Y:S02]  /*784c0*/  IMAD.MOV.U32 R82, RZ, RZ, R35 ;  /* 0x000000ffff527224 */ /* 0x000fe400078e0023 */
        /* <DEDUP_REMOVED lines=20> */
.L_x_533:
[----:B------:R-:W-:Y:S05]  /*78610*/  BSYNC.RECONVERGENT B4 ;  /* 0x0000000000047941 */ /* 0x000fea0003800200 */
.L_x_532:
        /* <DEDUP_REMOVED lines=10> */
[----:B------:R-:W-:Y:S01]  /*786c0*/  IADD3 R67, P0, PT, R88, R32, RZ ;  /* 0x0000002058437210 */ /* 0x000fe20007f1e0ff */
[----:B------:R-:W-:Y:S01]  /*786d0*/  IMAD.WIDE.U32.X R60, R22, R26, R60, P3 ;  /* 0x0000001a163c7225 */ /* 0x000fe200018e043c */
[----:B------:R-:W-:-:S02]  /*786e0*/  ISETP.LT.U32.OR.EX P6, PT, R87, R90, !P1, P6 ;  /* 0x0000005a5700720c */ /* 0x000fc40004fc1560 */
        /* <DEDUP_REMOVED lines=23> */
[----:B------:R-:W-:Y:S01]  /*78860*/  SEL R77, RZ, 0x1, !P1 ;  /* 0x00000001ff4d7807 */ /* 0x000fe20004800000 */
[----:B------:R-:W-:Y:S01]  /*78870*/  IMAD.X R57, RZ, RZ, R82, P4 ;  /* 0x000000ffff397224 */ /* 0x000fe200020e0652 */
[----:B------:R-:W-:-:S02]  /*78880*/  ISETP.LT.U32.OR.EX P0, PT, R75, R81, !P5, P0 ;  /* 0x000000514b00720c */ /* 0x000fc40006f01500 */
[----:B------:R-:W-:Y:S02]  /*78890*/  ISETP.GE.U32.AND P4, PT, R56, R31, PT ;  /* 0x0000001f3800720c */ /* 0x000fe40003f86070 */
[----:B------:R-:W-:Y:S02]  /*788a0*/  IADD3 R84, P5, PT, R85, R76, RZ ;  /* 0x0000004c55547210 */ /* 0x000fe40007fbe0ff */
[----:B------:R-:W-:Y:S02]  /*788b0*/  IADD3 R74, P6, PT, R67, R58, RZ ;  /* 0x0000003a434a7210 */ /* 0x000fe40007fde0ff */
[----:B------:R-:W-:Y:S01]  /*788c0*/  ISETP.GE.U32.AND P1, PT, R31, R78, PT ;  /* 0x0000004e1f00720c */ /* 0x000fe20003f26070 */
[----:B------:R-:W-:Y:S01]  /*788d0*/  IMAD.WIDE.U32.X R32, R29, R11, R32, P5 ;  /* 0x0000000b1d207225 */ /* 0x000fe200028e0420 */
[----:B------:R-:W-:Y:S02]  /*788e0*/  ISETP.GE.U32.AND.EX P4, PT, R57, R82, PT, P4 ;  /* 0x000000523900720c */ /* 0x000fe40003f86140 */
[----:B------:R-:W-:Y:S01]  /*788f0*/  IADD3 R77, P5, PT, R74, R77, RZ ;  /* 0x0000004d4a4d7210 */ /* 0x000fe20007fbe0ff */
[----:B------:R-:W-:Y:S01]  /*78900*/  IMAD.X R76, R65, 0x1, R59, P6 ;  /* 0x00000001414c7824 */ /* 0x000fe200030e063b */
[----:B------:R-:W-:-:S02]  /*78910*/  ISETP.GE.U32.AND.EX P1, PT, R82, R71, P4, P1 ;  /* 0x000000475200720c */ /* 0x000fc40002726110 */
[----:B------:R-:W-:Y:S01]  /*78920*/  LOP3.LUT R55, RZ, R92, RZ, 0x33, !PT ;  /* 0x0000005cff377212 */ /* 0x000fe200078e33ff */
[----:B------:R-:W-:Y:S01]  /*78930*/  IMAD.X R75, RZ, RZ, R76, P5 ;  /* 0x000000ffff4b7224 */ /* 0x000fe200028e064c */
[----:B------:R-:W-:Y:S02]  /*78940*/  IADD3 R31, P4, PT, R79, R32, RZ ;  /* 0x000000204f1f7210 */ /* 0x000fe40007f9e0ff */
[----:B------:R-:W-:Y:S02]  /*78950*/  ISETP.GT.U32.AND.EX P2, PT, R84, R55, PT, P2 ;  /* 0x000000375400720c */ /* 0x000fe40003f44120 */
[----:B------:R-:W-:Y:S01]  /*78960*/  IADD3 R32, P5, PT, R77, R72, RZ ;  /* 0x000000484d207210 */ /* 0x000fe20007fbe0ff */
[----:B------:R-:W-:Y:S01]  /*78970*/  IMAD.X R81, R62, 0x1, R33, P4 ;  /* 0x000000013e517824 */ /* 0x000fe200020e0621 */
[----:B------:R-:W-:Y:S02]  /*78980*/  IADD3 R55, P6, PT, R56, R54, RZ ;  /* 0x0000003638377210 */ /* 0x000fe40007fde0ff */
[----:B------:R-:W-:Y:S01]  /*78990*/  SEL R58, RZ, 0x1, !P2 ;  /* 0x00000001ff3a7807 */ /* 0x000fe20005000000 */
[----:B------:R-:W-:Y:S01]  /*789a0*/  IMAD.X R72, R75, 0x1, R73, P5 ;  /* 0x000000014b487824 */ /* 0x000fe200028e0649 */
[----:B------:R-:W-:Y:S01]  /*789b0*/  ISETP.GE.U32.AND P5, PT, R55, R56, PT ;  /* 0x000000383700720c */ /* 0x000fe20003fa6070 */
[----:B------:R-:W-:Y:S01]  /*789c0*/  IMAD.X R33, R57, 0x1, R70, P6 ;  /* 0x0000000139217824 */ /* 0x000fe200030e0646 */
[----:B------:R-:W-:-:S02]  /*789d0*/  @!P1 IADD3 R63, P3, PT, R63, 0x1, RZ ;  /* 0x000000013f3f9810 */ /* 0x000fc40007f7e0ff */
[----:B------:R-:W-:Y:S02]  /*789e0*/  SEL R71, RZ, 0x1, !P0 ;  /* 0x00000001ff477807 */ /* 0x000fe40004000000 */
[----:B------:R-:W-:Y:S01]  /*789f0*/  ISETP.GE.U32.AND.EX P2, PT, R33, R57, PT, P5 ;  /* 0x000000392100720c */ /* 0x000fe20003f46150 */
[----:B------:R-:W-:Y:S01]  /*78a00*/  @!P1 IMAD.X R69, RZ, RZ, R69, P3 ;  /* 0x000000ffff459224 */ /* 0x000fe200018e0645 */
[----:B------:R-:W-:Y:S02]  /*78a10*/  IADD3 R58, P0, PT, R31, R58, RZ ;  /* 0x0000003a1f3a7210 */ /* 0x000fe40007f1e0ff */
[----:B------:R-:W-:Y:S02]  /*78a20*/  IADD3 R54, P3, PT, R63, R60, RZ ;  /* 0x0000003c3f367210 */ /* 0x000fe40007f7e0ff */
[----:B------:R-:W-:Y:S01]  /*78a30*/  SEL R57, RZ, 0x1, P2 ;  /* 0x00000001ff397807 */ /* 0x000fe20001000000 */
[----:B------:R-:W-:Y:S01]  /*78a40*/  IMAD.X R59, RZ, RZ, R81, P0 ;  /* 0x000000ffff3b7224 */ /* 0x000fe200000e0651 */
[----:B------:R-:W-:Y:S01]  /*78a50*/  ISETP.LT.U32.AND P4, PT, R31, R79, PT ;  /* 0x0000004f1f00720c */ /* 0x000fe20003f81070 */
[----:B------:R-:W-:Y:S01]  /*78a60*/  IMAD.WIDE.U32 R78, R29, R8, RZ ;  /* 0x000000081d4e7225 */ /* 0x000fe200078e00ff */
[----:B------:R-:W-:-:S02]  /*78a70*/  IADD3 R70, P5, PT, R32, R71, RZ ;  /* 0x0000004720467210 */ /* 0x000fc40007fbe0ff */
[----:B------:R-:W-:Y:S01]  /*78a80*/  ISETP.GE.U32.AND P6, PT, R58, R31, PT ;  /* 0x0000001f3a00720c */ /* 0x000fe20003fc6070 */
[----:B------:R-:W-:Y:S01]  /*78a90*/  IMAD.X R31, R69, 0x1, R61, P3 ;  /* 0x00000001451f7824 */ /* 0x000fe200018e063d */
[----:B------:R-:W-:Y:S01]  /*78aa0*/  IADD3 R56, P2, PT, R54, R57, RZ ;  /* 0x0000003936387210 */ /* 0x000fe20007f5e0ff */
[----:B------:R-:W-:Y:S01]  /*78ab0*/  IMAD.X R71, RZ, RZ, R72, P5 ;  /* 0x000000ffff477224 */ /* 0x000fe200028e0648 */
[----:B------:R-:W-:Y:S01]  /*78ac0*/  ISETP.GE.U32.AND P5, PT, R70, R32, PT ;  /* 0x000000204600720c */ /* 0x000fe20003fa6070 */
[----:B------:R-:W-:Y:S01]  /*78ad0*/  IMAD.WIDE.U32 R60, R22, R27, RZ ;  /* 0x0000001b163c7225 */ /* 0x000fe200078e00ff */
[----:B------:R-:W-:Y:S02]  /*78ae0*/  ISETP.GE.U32.AND P0, PT, R56, R54, PT ;  /* 0x000000363800720c */ /* 0x000fe40003f06070 */
[----:B------:R-:W-:Y:S01]  /*78af0*/  ISETP.GE.U32.AND.EX P6, PT, R59, R81, PT, P6 ;  /* 0x000000513b00720c */ /* 0x000fe20003fc6160 */
[----:B------:R-:W-:Y:S01]  /*78b00*/  IMAD.X R57, RZ, RZ, R31, P2 ;  /* 0x000000ffff397224 */ /* 0x000fe200010e061f */
[----:B------:R-:W-:Y:S01]  /*78b10*/  ISETP.LT.U32.AND P3, PT, R32, R77, PT ;  /* 0x0000004d2000720c */ /* 0x000fe20003f61070 */
[----:B------:R-:W-:Y:S01]  /*78b20*/  IMAD.WIDE.U32 R82, R52, R8, R58 ;  /* 0x0000000834527225 */ /* 0x000fe200078e003a */
[----:B------:R-:W-:-:S02]  /*78b30*/  ISETP.LT.U32.AND P2, PT, R54, R63, PT ;  /* 0x0000003f3600720c */ /* 0x000fc40003f41070 */
[----:B------:R-:W-:Y:S02]  /*78b40*/  ISETP.GE.U32.AND.EX P5, PT, R71, R72, PT, P5 ;  /* 0x000000484700720c */ /* 0x000fe40003fa6150 */
[----:B------:R-:W-:Y:S02]  /*78b50*/  ISETP.GE.U32.AND.EX P0, PT, R57, R31, PT, P0 ;  /* 0x0000001f3900720c */ /* 0x000fe40003f06100 */
[----:B------:R-:W-:Y:S01]  /*78b60*/  ISETP.LT.U32.OR.EX P4, PT, R81, R62, !P6, P4 ;  /* 0x0000003e5100720c */ /* 0x000fe20007781540 */
[----:B------:R-:W-:Y:S01]  /*78b70*/  IMAD.WIDE.U32 R78, P6, R52, R9, R78 ;  /* 0x00000009344e7225 */ /* 0x000fe200078c004e */
[----:B------:R-:W-:Y:S02]  /*78b80*/  ISETP.LT.U32.OR.EX P3, PT, R72, R75, !P5, P3 ;  /* 0x0000004b4800720c */ /* 0x000fe40006f61530 */
[----:B------:R-:W-:Y:S01]  /*78b90*/  ISETP.LT.U32.OR.EX P2, PT, R31, R69, !P0, P2 ;  /* 0x000000451f00720c */ /* 0x000fe20004741520 */
[----:B------:R-:W-:Y:S01]  /*78ba0*/  IMAD.WIDE.U32 R72, R27, R27, RZ ;  /* 0x0000001b1b487225 */ /* 0x000fe200078e00ff */
[----:B------:R-:W-:-:S02]  /*78bb0*/  SEL R85, RZ, 0x1, !P4 ;  /* 0x00000001ff557807 */ /* 0x000fc40006000000 */
[----:B------:R-:W-:Y:S01]  /*78bc0*/  SEL R89, RZ, 0x1, !P3 ;  /* 0x00000001ff597807 */ /* 0x000fe20005800000 */
[----:B------:R-:W-:Y:S01]  /*78bd0*/  IMAD.WIDE.U32 R60, P0, R27, R22, R60 ;  /* 0x000000161b3c7225 */ /* 0x000fe2000780003c */
[----:B------:R-:W-:-:S03]  /*78be0*/  IADD3 R85, P4, PT, R85, R82, RZ ;  /* 0x0000005255557210 */ /* 0x000fc60007f9e0ff */
[----:B------:R-:W-:Y:S01]  /*78bf0*/  IMAD.IADD R32, R78, 0x1, R83 ;  /* 0x000000014e207824 */ /* 0x000fe200078e0253 */
[----:B------:R-:W-:Y:S01]  /*78c00*/  IADD3 RZ, P5, PT, R73, R60, RZ ;  /* 0x0000003c49ff7210 */ /* 0x000fe20007fbe0ff */
[----:B------:R-:W-:-:S04]  /*78c10*/  IMAD.WIDE.U32 R72, R52, R8, RZ ;  /* 0x0000000834487225 */ /* 0x000fc800078e00ff */
[----:B------:R-:W-:Y:S01]  /*78c20*/  IMAD.X R81, RZ, RZ, RZ, P6 ;  /* 0x000000ffff517224 */ /* 0x000fe200030e06ff */
[----:B------:R-:W-:Y:S01]  /*78c30*/  ISETP.GE.U32.AND P6, PT, R85, R82, PT ;  /* 0x000000525500720c */ /* 0x000fe20003fc6070 */
[----:B------:R-:W-:Y:S01]  /*78c40*/  IMAD.X R87, RZ, RZ, R32, P4 ;  /* 0x000000ffff577224 */ /* 0x000fe200020e0620 */
[----:B------:R-:W-:Y:S01]  /*78c50*/  IADD3 RZ, P3, PT, R73, R78, RZ ;  /* 0x0000004e49ff7210 */ /* 0x000fe20007f7e0ff */
[----:B------:R-:W-:Y:S01]  /*78c60*/  IMAD.WIDE.U32 R30, R30, R4, R70 ;  /* 0x000000041e1e7225 */ /* 0x000fe200078e0046 */
[----:B------:R-:W-:Y:S02]  /*78c70*/  ISETP.LT.U32.AND P4, PT, R82, R58, PT ;  /* 0x0000003a5200720c */ /* 0x000fe40003f81070 */
[----:B------:R-:W-:Y:S01]  /*78c80*/  ISETP.GE.U32.AND.EX P6, PT, R87, R32, PT, P6 ;  /* 0x000000205700720c */ /* 0x000fe20003fc6160 */
[----:B------:R-:W-:Y:S02]  /*78c90*/  IMAD.MOV.U32 R80, RZ, RZ, R79 ;  /* 0x000000ffff507224 */ /* 0x000fe400078e004f */
[----:B------:R-:W-:Y:S01]  /*78ca0*/  IMAD.IADD R83, R64, 0x1, R31 ;  /* 0x0000000140537824 */ /* 0x000fe200078e021f */
[----:B------:R-:W-:Y:S01]  /*78cb0*/  ISETP.LT.U32.OR.EX P4, PT, R32, R59, !P6, P4 ;  /* 0x0000003b2000720c */ /* 0x000fe20007781540 */
[----:B------:R-:W-:Y:S01]  /*78cc0*/  IMAD.WIDE.U32.X R72, R29, R9, R80, P3 ;  /* 0x000000091d487225 */ /* 0x000fe200018e0450 */
[----:B------:R-:W-:-:S03]  /*78cd0*/  IADD3 R89, P3, PT, R89, R30, RZ ;  /* 0x0000001e59597210 */ /* 0x000fc60007f7e0ff */
[----:B------:R-:W-:Y:S01]  /*78ce0*/  IMAD.X R79, RZ, RZ, RZ, P0 ;  /* 0x000000ffff4f7224 */ /* 0x000fe200000e06ff */
[----:B------:R-:W-:Y:S01]  /*78cf0*/  IADD3 R31, P6, PT, R89, R72, RZ ;  /* 0x00000048591f7210 */ /* 0x000fe20007fde0ff */
[----:B------:R-:W-:Y:S01]  /*78d00*/  IMAD.X R32, RZ, RZ, R83, P3 ;  /* 0x000000ffff207224 */ /* 0x000fe200018e0653 */
[----:B------:R-:W-:Y:S01]  /*78d10*/  SEL R72, RZ, 0x1, !P4 ;  /* 0x00000001ff487807 */ /* 0x000fe20006000000 */
[----:B------:R-:W-:Y:S01]  /*78d20*/  IMAD.MOV.U32 R78, RZ, RZ, R61 ;  /* 0x000000ffff4e7224 */ /* 0x000fe200078e003d */
[----:B------:R-:W-:Y:S01]  /*78d30*/  @!P1 ISETP.NE.U32.AND P3, PT, R63, RZ, PT ;  /* 0x000000ff3f00920c */ /* 0x000fe20003f65070 */
[----:B------:R-:W-:Y:S01]  /*78d40*/  IMAD.X R63, R32, 0x1, R73, P6 ;  /* 0x00000001203f7824 */ /* 0x000fe200030e0649 */
[----:B------:R-:W-:Y:S01]  /*78d50*/  IADD3 R72, P6, PT, R31, R72, RZ ;  /* 0x000000481f487210 */ /* 0x000fe20007fde0ff */
[----:B------:R-:W-:Y:S01]  /*78d60*/  IMAD.WIDE.U32.X R78, R22, R22, R78, P5 ;  /* 0x00000016164e7225 */ /* 0x000fe200028e044e */
[----:B------:R-:W-:Y:S02]  /*78d70*/  @!P1 ISETP.NE.AND.EX P3, PT, R69, RZ, PT, P3 ;  /* 0x000000ff4500920c */ /* 0x000fe40003f65330 */
[----:B------:R-:W-:Y:S01]  /*78d80*/  ISETP.GE.U32.AND P5, PT, R72, R31, PT ;  /* 0x0000001f4800720c */ /* 0x000fe20003fa6070 */
[----:B------:R-:W-:Y:S01]  /*78d90*/  IMAD.X R73, RZ, RZ, R63, P6 ;  /* 0x000000ffff497224 */ /* 0x000fe200030e063f */
[----:B------:R-:W-:Y:S01]  /*78da0*/  ISETP.GE.U32.AND P4, PT, R89, R30, PT ;  /* 0x0000001e5900720c */ /* 0x000fe20003f86070 */
[----:B------:R-:W-:Y:S01]  /*78db0*/  IMAD.WIDE.U32 R58, R29, R6, RZ ;  /* 0x000000061d3a7225 */ /* 0x000fe200078e00ff */
[----:B------:R-:W-:-:S02]  /*78dc0*/  @!P1 SEL R69, RZ, 0x1, P3 ;  /* 0x00000001ff459807 */ /* 0x000fc40001800000 */
[----:B------:R-:W-:Y:S01]  /*78dd0*/  ISETP.LT.U32.AND P3, PT, R31, R89, PT ;  /* 0x000000591f00720c */ /* 0x000fe20003f61070 */
[----:B------:R-:W-:Y:S01]  /*78de0*/  IMAD.WIDE.U32 R80, R52, R6, R72 ;  /* 0x0000000634507225 */ /* 0x000fe200078e0048 */
[----:B------:R-:W-:Y:S02]  /*78df0*/  ISETP.GE.U32.AND.EX P5, PT, R73, R63, PT, P5 ;  /* 0x0000003f4900720c */ /* 0x000fe40003fa6150 */
[----:B------:R-:W-:Y:S01]  /*78e00*/  ISETP.LT.U32.AND P0, PT, R30, R70, PT ;  /* 0x000000461e00720c */ /* 0x000fe20003f01070 */
[----:B------:R-:W-:Y:S01]  /*78e10*/  IMAD.WIDE.U32 R30, R52, R6, RZ ;  /* 0x00000006341e7225 */ /* 0x000fe200078e00ff */
[----:B------:R-:W-:Y:S02]  /*78e20*/  ISETP.GE.U32.AND.EX P4, PT, R32, R83, PT, P4 ;  /* 0x000000532000720c */ /* 0x000fe40003f86140 */
[----:B------:R-:W-:Y:S01]  /*78e30*/  SEL R61, RZ, 0x1, !P2 ;  /* 0x00000001ff3d7807 */ /* 0x000fe20005000000 */
[----:B------:R-:W-:Y:S01]  /*78e40*/  IMAD.WIDE.U32 R58, P6, R52, R7, R58 ;  /* 0x00000007343a7225 */ /* 0x000fe200078c003a */
[----:B------:R-:W-:-:S02]  /*78e50*/  ISETP.LT.U32.OR.EX P3, PT, R63, R32, !P5, P3 ;  /* 0x000000203f00720c */ /* 0x000fc40006f61530 */
[----:B------:R-:W-:Y:S01]  /*78e60*/  @!P1 IADD3 R68, P2, PT, R69, R68, RZ ;  /* 0x0000004445449210 */ /* 0x000fe20007f5e0ff */
[----:B------:R-:W-:Y:S01]  /*78e70*/  IMAD R32, R87, R12, RZ ;  /* 0x0000000c57207224 */ /* 0x000fe200078e02ff */
[----:B------:R-:W-:Y:S01]  /*78e80*/  ISETP.LT.U32.OR.EX P0, PT, R83, R71, !P4, P0 ;  /* 0x000000475300720c */ /* 0x000fe20006701500 */
[----:B------:R-:W-:Y:S01]  /*78e90*/  IMAD.WIDE.U32 R62, R27, R27, R56 ;  /* 0x0000001b1b3e7225 */ /* 0x000fe200078e0038 */
[----:B------:R-:W-:Y:S02]  /*78ea0*/  SEL R83, RZ, 0x1, !P3 ;  /* 0x00000001ff537807 */ /* 0x000fe40005800000 */
[----:B------:R-:W-:Y:S01]  /*78eb0*/  IADD3 RZ, P4, PT, R31, R58, RZ ;  /* 0x0000003a1fff7210 */ /* 0x000fe20007f9e0ff */
[----:B------:R-:W-:Y:S01]  /*78ec0*/  @!P1 IMAD.X R66, RZ, RZ, R66, P2 ;  /* 0x000000ffff429224 */ /* 0x000fe200010e0642 */
[----:B------:R-:W-:Y:S01]  /*78ed0*/  IADD3 R64, P1, P2, R78, R68, R61 ;  /* 0x000000444e407210 */ /* 0x000fe20007a3e03d */
[----:B------:R-:W-:Y:S01]  /*78ee0*/  IMAD.WIDE.U32 R30, R85, R12, RZ ;  /* 0x0000000c551e7225 */ /* 0x000fe200078e00ff */
[----:B------:R-:W-:-:S02]  /*78ef0*/  IADD3 R83, P3, PT, R83, R80, RZ ;  /* 0x0000005053537210 */ /* 0x000fc40007f7e0ff */
[----:B------:R-:W-:Y:S01]  /*78f00*/  IADD3.X R66, PT, PT, R79, R66, RZ, P1, P2 ;  /* 0x000000424f427210 */ /* 0x000fe20000fe44ff */
[----:B------:R-:W-:Y:S01]  /*78f10*/  IMAD R69, R85, R13, R32 ;  /* 0x0000000d55457224 */ /* 0x000fe200078e0220 */
[----:B------:R-:W-:Y:S01]  /*78f20*/  ISETP.GE.U32.AND P2, PT, R62, R56, PT ;  /* 0x000000383e00720c */ /* 0x000fe20003f46070 */
[----:B------:R-:W-:Y:S01]  /*78f30*/  IMAD.IADD R71, R58, 0x1, R81 ;  /* 0x000000013a477824 */ /* 0x000fe200078e0251 */
[----:B------:R-:W-:Y:S01]  /*78f40*/  ISETP.LT.U32.AND P5, PT, R80, R72, PT ;  /* 0x000000485000720c */ /* 0x000fe20003fa1070 */
[----:B------:R-:W-:Y:S01]  /*78f50*/  IMAD.IADD R32, R60, 0x1, R63 ;  /* 0x000000013c207824 */ /* 0x000fe200078e023f */
[----:B------:R-:W-:Y:S01]  /*78f60*/  ISETP.GE.U32.AND P1, PT, R83, R80, PT ;  /* 0x000000505300720c */ /* 0x000fe20003f26070 */
[----:B------:R-:W-:Y:S01]  /*78f70*/  IMAD.IADD R54, R31, 0x1, R69 ;  /* 0x000000011f367824 */ /* 0x000fe200078e0245 */
[----:B------:R-:W-:Y:S01]  /*78f80*/  LOP3.LUT R63, RZ, R85, RZ, 0x33, !PT ;  /* 0x00000055ff3f7212 */ /* 0x000fe200078e33ff */
        /* <DEDUP_REMOVED lines=42> */
.L_x_535:
[----:B------:R-:W-:Y:S05]  /*79230*/  BSYNC.RECONVERGENT B4 ;  /* 0x0000000000047941 */ /* 0x000fea0003800200 */
.L_x_534:
        /* <DEDUP_REMOVED lines=74> */
[----:B------:R-:W-:Y:S01]  /*796e0*/  IADD3 R67, P1, PT, R29, R60, RZ ;  /* 0x0000003c1d437210 */ /* 0x000fe20007f3e0ff */
[----:B------:R-:W-:Y:S01]  /*796f0*/  IMAD.IADD R65, R64, 0x1, R61 ;  /* 0x0000000140417824 */ /* 0x000fe200078e023d */
[----:B------:R-:W-:-:S02]  /*79700*/  ISETP.GE.U32.AND.EX P3, PT, R66, R69, PT, P3 ;  /* 0x000000454200720c */ /* 0x000fc40003f66130 */
[----:B------:R-:W-:Y:S01]  /*79710*/  @!P0 IADD3 R71, P5, PT, R71, 0x1, RZ ;  /* 0x0000000147478810 */ /* 0x000fe20007fbe0ff */
[----:B------:R-:W-:Y:S01]  /*79720*/  IMAD.X R64, RZ, RZ, R65, P1 ;  /* 0x000000ffff407224 */ /* 0x000fe200008e0641 */
[----:B------:R-:W-:Y:S01]  /*79730*/  ISETP.LT.U32.OR.EX P3, PT, R69, R35, !P3, P2 ;  /* 0x000000234500720c */ /* 0x000fe20005f61520 */
[----:B------:R-:W-:Y:S01]  /*79740*/  IMAD.WIDE.U32.X R34, R54, R7, R58, P4 ;  /* 0x0000000736227225 */ /* 0x000fe200020e043a */
[----:B------:R-:W-:Y:S02]  /*79750*/  ISETP.GE.U32.AND P2, PT, R67, R60, PT ;  /* 0x0000003c4300720c */ /* 0x000fe40003f46070 */
        /* <DEDUP_REMOVED lines=90> */
.L_x_538:
[----:B------:R-:W-:Y:S05]  /*79d00*/  BSYNC.RELIABLE B5 ;  /* 0x0000000000057941 */ /* 0x000fea0003800100 */
.L_x_537:
        /* <DEDUP_REMOVED lines=21> */
.L_x_539:
[----:B------:R-:W-:Y:S05]  /*79e60*/  BSYNC.RECONVERGENT B4 ;  /* 0x0000000000047941 */ /* 0x000fea0003800200 */
.L_x_536:
        /* <DEDUP_REMOVED lines=45> */
.L_x_542:
[----:B------:R-:W-:Y:S05]  /*7a140*/  BSYNC.RELIABLE B5 ;  /* 0x0000000000057941 */ /* 0x000fea0003800100 */
.L_x_541:
        /* <DEDUP_REMOVED lines=13> */
[C---:B------:R-:W-:Y:S01]  /*7a220*/  ISETP.GE.U32.AND.EX P0, PT, R35.reuse, R31, PT, P0 ;  /* 0x0000001f2300720c */ /* 0x040fe20003f06100 */
[----:B------:R-:W-:Y:S02]  /*7a230*/  IMAD.X R33, R66, 0x1, ~R33, P1 ;  /* 0x0000000142217824 */ /* 0x000fe400008e0e21 */
[----:B------:R-:W-:Y:S01]  /*7a240*/  IMAD.X R35, R35, 0x1, ~R31, P2 ;  /* 0x0000000123237824 */ /* 0x000fe200010e0e1f */
[----:B------:R-:W-:-:S04]  /*7a250*/  SEL R29, RZ, 0x1, P0 ;  /* 0x00000001ff1d7807 */ /* 0x000fc80000000000 */
[----:B------:R-:W-:Y:S02]  /*7a260*/  IADD3 R53, P3, P4, R53, -R4, -R29 ;  /* 0x8000000435357210 */ /* 0x000fe40007c7e81d */
[----:B------:R-:W-:Y:S02]  /*7a270*/  IADD3 R29, P0, PT, R61, -R10, RZ ;  /* 0x8000000a3d1d7210 */ /* 0x000fe40007f1e0ff */
[----:B------:R-:W-:-:S03]  /*7a280*/  IADD3.X R52, PT, PT, R52, -0x1, ~R5, P3, P4 ;  /* 0xffffffff34347810 */ /* 0x000fc60001fe8c05 */
[----:B------:R-:W-:-:S08]  /*7a290*/  IMAD.X R30, R64, 0x1, ~R11, P0 ;  /* 0x00000001401e7824 */ /* 0x000fd000000e0e0b */
.L_x_543:
[----:B------:R-:W-:Y:S05]  /*7a2a0*/  BSYNC.RECONVERGENT B4 ;  /* 0x0000000000047941 */ /* 0x000fea0003800200 */
.L_x_540:
        /* <DEDUP_REMOVED lines=52> */
.L_x_545:
[----:B------:R-:W-:Y:S05]  /*7a5f0*/  BSYNC.RECONVERGENT B4 ;  /* 0x0000000000047941 */ /* 0x000fea0003800200 */
.L_x_544:
[----:B------:R-:W-:Y:S01]  /*7a600*/  ISETP.GE.U32.AND P0, PT, R36, R29, PT ;  /* 0x0000001d2400720c */ /* 0x000fe20003f06070 */
[----:B------:R-:W-:Y:S01]  /*7a610*/  BSSY.RECONVERGENT B4, `(.L_x_546) ;  /* 0x000003b000047945 */ /* 0x000fe20003800200 */
[----:B------:R-:W-:Y:S02]  /*7a620*/  SHF.L.W.U32.HI R56, R51, 0x1, R50 ;  /* 0x0000000133387819 */ /* 0x000fe40000010e32 */
[----:B------:R-:W-:Y:S02]  /*7a630*/  ISETP.GE.U32.AND.EX P0, PT, R37, R30, PT, P0 ;  /* 0x0000001e2500720c */ /* 0x000fe40003f06100 */
[----:B------:R-:W-:Y:S02]  /*7a640*/  SHF.L.W.U32.HI R55, R48, 0x1, R51 ;  /* 0x0000000130377819 */ /* 0x000fe40000010e33 */
[----:B------:R-:W-:Y:S02]  /*7a650*/  SEL R54, RZ, 0x1, P0 ;  /* 0x00000001ff367807 */ /* 0x000fe40000000000 */
[----:B------:R-:W-:-:S02]  /*7a660*/  SHF.L.W.U32.HI R59, R49, 0x1, R48 ;  /* 0x00000001313b7819 */ /* 0x000fc40000010e30 */
[----:B------:R-:W-:-:S04]  /*7a670*/  IADD3 R53, P1, PT, R54, R31, RZ ;  /* 0x0000001f36357210 */ /* 0x000fc80007f3e0ff */
[----:B------:R-:W-:Y:S01]  /*7a680*/  ISETP.GE.U32.AND P0, PT, R42, R53, PT ;  /* 0x000000352a00720c */ /* 0x000fe20003f06070 */
[----:B------:R-:W-:-:S05]  /*7a690*/  IMAD.X R60, RZ, RZ, R32, P1 ;  /* 0x000000ffff3c7224 */ /* 0x000fca00008e0620 */
[----:B------:R-:W-:-:S04]  /*7a6a0*/  ISETP.GE.U32.AND.EX P0, PT, R43, R60, PT, P0 ;  /* 0x0000003c2b00720c */ /* 0x000fc80003f06100 */
[----:B------:R-:W-:-:S04]  /*7a6b0*/  SEL R54, RZ, 0x1, P0 ;  /* 0x00000001ff367807 */ /* 0x000fc80000000000 */
[----:B------:R-:W-:-:S04]  /*7a6c0*/  IADD3 R57, P1, PT, R54, R33, RZ ;  /* 0x0000002136397210 */ /* 0x000fc80007f3e0ff */
[----:B------:R-:W-:Y:S01]  /*7a6d0*/  ISETP.GE.U32.AND P0, PT, R40, R57, PT ;  /* 0x000000392800720c */ /* 0x000fe20003f06070 */
[----:B------:R-:W-:-:S05]  /*7a6e0*/  IMAD.X R58, RZ, RZ, R34, P1 ;  /* 0x000000ffff3a7224 */ /* 0x000fca00008e0622 */
[----:B------:R-:W-:-:S04]  /*7a6f0*/  ISETP.GE.U32.AND.EX P0, PT, R39, R58, PT, P0 ;  /* 0x0000003a2700720c */ /* 0x000fc80003f06100 */
[----:B------:R-:W-:Y:S02]  /*7a700*/  SEL R54, RZ, 0x1, P0 ;  /* 0x00000001ff367807 */ /* 0x000fe40000000000 */
[----:B------:R-:W-:Y:S02]  /*7a710*/  IADD3 R53, P0, PT, R42, -R53, RZ ;  /* 0x800000352a357210 */ /* 0x000fe40007f1e0ff */
[----:B------:R-:W-:-:S03]  /*7a720*/  IADD3 R42, P3, PT, R54, R35, RZ ;  /* 0x00000023362a7210 */ /* 0x000fc60007f7e0ff */
[----:B------:R-:W-:Y:S01]  /*7a730*/  IMAD.X R54, R43, 0x1, ~R60, P0 ;  /* 0x000000012b367824 */ /* 0x000fe200000e0e3c */
[CC--:B------:R-:W-:Y:S01]  /*7a740*/  ISETP.GE.U32.AND P1, PT, R41.reuse, R42.reuse, PT ;  /* 0x0000002a2900720c */ /* 0x0c0fe20003f26070 */
[----:B------:R-:W-:Y:S01]  /*7a750*/  IMAD.X R51, RZ, RZ, R52, P3 ;  /* 0x000000ffff337224 */ /* 0x000fe200018e0634 */
[----:B------:R-:W-:Y:S02]  /*7a760*/  IADD3 R43, P2, PT, R40, -R57, RZ ;  /* 0x80000039282b7210 */ /* 0x000fe40007f5e0ff */
[----:B------:R-:W-:Y:S02]  /*7a770*/  IADD3 R41, P3, PT, R41, -R42, RZ ;  /* 0x8000002a29297210 */ /* 0x000fe40007f7e0ff */
[C---:B------:R-:W-:Y:S01]  /*7a780*/  ISETP.GE.U32.AND.EX P1, PT, R38.reuse, R51, PT, P1 ;  /* 0x000000332600720c */ /* 0x040fe20003f26110 */
[----:B------:R-:W-:Y:S01]  /*7a790*/  IMAD.X R58, R39, 0x1, ~R58, P2 ;  /* 0x00000001273a7824 */ /* 0x000fe200010e0e3a */
[----:B------:R-:W-:Y:S01]  /*7a7a0*/  ISETP.GT.U32.AND P0, PT, R55, R4, PT ;  /* 0x000000043700720c */ /* 0x000fe20003f04070 */
[----:B------:R-:W-:Y:S01]  /*7a7b0*/  IMAD.X R50, R38, 0x1, ~R51, P3 ;  /* 0x0000000126327824 */ /* 0x000fe200018e0e33 */
[----:B------:R-:W-:-:S02]  /*7a7c0*/  IADD3 R51, P2, PT, R36, -R29, RZ ;  /* 0x8000001d24337210 */ /* 0x000fc40007f5e0ff */
[----:B------:R-:W-:Y:S02]  /*7a7d0*/  SHF.L.W.U32.HI R57, R46, 0x1, R49 ;  /* 0x000000012e397819 */ /* 0x000fe40000010e31 */
[----:B------:R-:W-:Y:S01]  /*7a7e0*/  ISETP.GT.U32.AND.EX P0, PT, R56, R5, PT, P0 ;  /* 0x000000053800720c */ /* 0x000fe20003f04100 */
[----:B------:R-:W-:Y:S01]  /*7a7f0*/  IMAD.X R48, R37, 0x1, ~R30, P2 ;  /* 0x0000000125307824 */ /* 0x000fe200010e0e1e */
[----:B------:R-:W-:Y:S02]  /*7a800*/  SHF.L.W.U32.HI R49, R47, 0x1, R46 ;  /* 0x000000012f317819 */ /* 0x000fe40000010e2e */
[----:B------:R-:W-:Y:S01]  /*7a810*/  SHF.L.W.U32.HI R42, R44, 0x1, R47 ;  /* 0x000000012c2a7819 */ /* 0x000fe20000010e2f */
[----:B------:R-:W-:Y:S08]  /*7a820*/  @P1 BRA `(.L_x_547) ;  /* 0x0000000000641947 */ /* 0x000ff00003800000 */
        /* <DEDUP_REMOVED lines=25> */
.L_x_547:
[----:B------:R-:W-:Y:S05]  /*7a9c0*/  BSYNC.RECONVERGENT B4 ;  /* 0x0000000000047941 */ /* 0x000fea0003800200 */
.L_x_546:
        /* <DEDUP_REMOVED lines=40> */
.L_x_550:
[----:B------:R-:W-:Y:S05]  /*7ac50*/  BSYNC.RELIABLE B5 ;  /* 0x0000000000057941 */ /* 0x000fea0003800100 */
.L_x_549:
        /* <DEDUP_REMOVED lines=21> */
.L_x_551:
[----:B------:R-:W-:Y:S05]  /*7adb0*/  BSYNC.RECONVERGENT B4 ;  /* 0x0000000000047941 */ /* 0x000fea0003800200 */
.L_x_548:
[----:B------:R-:W-:Y:S01]  /*7adc0*/  SHF.L.W.U32.HI R49, R45, 0x1, R55 ;  /* 0x000000012d317819 */ /* 0x000fe20000010e37 */
[----:B------:R-:W-:Y:S01]  /*7add0*/  BSSY.RECONVERGENT B4, `(.L_x_552) ;  /* 0x000003f000047945 */ /* 0x000fe20003800200 */
[----:B------:R-:W-:-:S03]  /*7ade0*/  SHF.L.W.U32.HI R44, R55, 0x1, R56 ;  /* 0x00000001372c7819 */ /* 0x000fc60000010e38 */
[----:B------:R-:W-:Y:S01]  /*7adf0*/  BSSY.RELIABLE B5, `(.L_x_553) ;  /* 0x0000027000057945 */ /* 0x000fe20003800100 */
[----:B------:R-:W-:Y:S02]  /*7ae00*/  ISETP.GT.U32.AND P0, PT, R49, R4, PT ;  /* 0x000000043100720c */ /* 0x000fe40003f04070 */
[----:B------:R-:W-:Y:S01]  /*7ae10*/  SHF.L.W.U32.HI R47, R46, 0x1, R45 ;  /* 0x000000012e2f7819 */ /* 0x000fe20000010e2d */
[----:B------:R-:W-:Y:S01]  /*7ae20*/  IMAD.SHL.U32 R45, R36, 0x2, RZ ;  /* 0x00000002242d7824 */ /* 0x000fe200078e00ff */
        /* <DEDUP_REMOVED lines=35> */
.L_x_554:
[----:B------:R-:W-:Y:S05]  /*7b060*/  BSYNC.RELIABLE B5 ;  /* 0x0000000000057941 */ /* 0x000fea0003800100 */
.L_x_553:
        /* <DEDUP_REMOVED lines=21> */
.L_x_555:
[----:B------:R-:W-:Y:S05]  /*7b1c0*/  BSYNC.RECONVERGENT B4 ;  /* 0x0000000000047941 */ /* 0x000fea0003800200 */
.L_x_552:
        /* <DEDUP_REMOVED lines=45> */
.L_x_558:
[----:B------:R-:W-:Y:S05]  /*7b4a0*/  BSYNC.RELIABLE B5 ;  /* 0x0000000000057941 */ /* 0x000fea0003800100 */
.L_x_557:
        /* <DEDUP_REMOVED lines=21> */
.L_x_559:
[----:B------:R-:W-:Y:S05]  /*7b600*/  BSYNC.RECONVERGENT B4 ;  /* 0x0000000000047941 */ /* 0x000fea0003800200 */
.L_x_556:
[C---:B------:R-:W-:Y:S01]  /*7b610*/  IMAD.WIDE.U32 R36, R25.reuse, R51, RZ ;  /* 0x0000003319247225 */ /* 0x040fe200078e00ff */
[----:B------:R-:W-:Y:S03]  /*7b620*/  BSSY.RECONVERGENT B4, `(.L_x_560) ;  /* 0x000007e000047945 */ /* 0x000fe60003800200 */
[----:B------:R-:W-:-:S04]  /*7b630*/  IMAD.WIDE.U32 R60, R25, R53, RZ ;  /* 0x00000035193c7225 */ /* 0x000fc800078e00ff */
[----:B------:R-:W-:-:S04]  /*7b640*/  IMAD.WIDE.U32 R46, P0, R24, R48, R36 ;  /* 0x00000030182e7225 */ /* 0x000fc80007800024 */
[----:B------:R-:W-:-:S04]  /*7b650*/  IMAD.WIDE.U32 R36, R24, R51, RZ ;  /* 0x0000003318247225 */ /* 0x000fc800078e00ff */
[----:B------:R-:W-:-:S04]  /*7b660*/  IMAD.WIDE.U32 R62, R24, R53, RZ ;  /* 0x00000035183e7225 */ /* 0x000fc800078e00ff */
[----:B------:R-:W-:-:S04]  /*7b670*/  IMAD.WIDE.U32 R64, P1, R24, R54, R60 ;  /* 0x0000003618407225 */ /* 0x000fc8000782003c */
[----:B------:R-:W-:Y:S01]  /*7b680*/  IMAD.X R61, RZ, RZ, RZ, P0 ;  /* 0x000000ffff3d7224 */ /* 0x000fe200000e06ff */
[----:B------:R-:W-:Y:S01]  /*7b690*/  IADD3 RZ, P0, PT, R37, R46, RZ ;  /* 0x0000002e25ff7210 */ /* 0x000fe20007f1e0ff */
[----:B------:R-:W-:Y:S01]  /*7b6a0*/  IMAD.MOV.U32 R60, RZ, RZ, R47 ;  /* 0x000000ffff3c7224 */ /* 0x000fe200078e002f */
[----:B------:R-:W-:Y:S01]  /*7b6b0*/  IADD3 RZ, P2, PT, R63, R64, RZ ;  /* 0x000000403fff7210 */ /* 0x000fe20007f5e0ff */
[----:B------:R-:W-:-:S04]  /*7b6c0*/  IMAD.WIDE.U32 R62, R25, R43, RZ ;  /* 0x0000002b193e7225 */ /* 0x000fc800078e00ff */
[----:B------:R-:W-:-:S04]  /*7b6d0*/  IMAD.WIDE.U32.X R36, R25, R48, R60, P0 ;  /* 0x0000003019247225 */ /* 0x000fc800000e043c */
[----:B------:R-:W-:Y:S02]  /*7b6e0*/  IMAD R64, R54, R24, RZ ;  /* 0x0000001836407224 */ /* 0x000fe400078e02ff */
[----:B------:R-:W-:-:S04]  /*7b6f0*/  IMAD.WIDE.U32 R66, P4, R24, R58, R62 ;  /* 0x0000003a18427225 */ /* 0x000fc8000788003e */
[-C--:B------:R-:W-:Y:S02]  /*7b700*/  IMAD R49, R25, R53.reuse, R64 ;  /* 0x0000003519317224 */ /* 0x080fe400078e0240 */
[----:B------:R-:W-:-:S04]  /*7b710*/  IMAD.WIDE.U32 R62, R24, R53, R36 ;  /* 0x00000035183e7225 */ /* 0x000fc800078e0024 */
[----:B------:R-:W-:Y:S01]  /*7b720*/  IMAD.WIDE.U32 R46, R25, R41, RZ ;  /* 0x00000029192e7225 */ /* 0x000fe200078e00ff */
[----:B------:R-:W-:-:S03]  /*7b730*/  ISETP.GE.U32.AND P0, PT, R62, R36, PT ;  /* 0x000000243e00720c */ /* 0x000fc60003f06070 */
[----:B------:R-:W-:Y:S02]  /*7b740*/  IMAD.IADD R63, R63, 0x1, R49 ;  /* 0x000000013f3f7824 */ /* 0x000fe400078e0231 */
[----:B------:R-:W-:-:S03]  /*7b750*/  IMAD.WIDE.U32 R60, R24, R43, RZ ;  /* 0x0000002b183c7225 */ /* 0x000fc600078e00ff */
[----:B------:R-:W-:Y:S01]  /*7b760*/  ISETP.GE.U32.AND.EX P0, PT, R63, R37, PT, P0 ;  /* 0x000000253f00720c */ /* 0x000fe20003f06100 */
[----:B------:R-:W-:-:S04]  /*7b770*/  IMAD.WIDE.U32 R68, R24, R41, RZ ;  /* 0x0000002918447225 */ /* 0x000fc800078e00ff */
[----:B------:R-:W-:-:S04]  /*7b780*/  IMAD.WIDE.U32 R70, P3, R24, R50, R46 ;  /* 0x0000003218467225 */ /* 0x000fc8000786002e */
[----:B------:R-:W-:Y:S01]  /*7b790*/  IMAD.X R47, RZ, RZ, RZ, P1 ;  /* 0x000000ffff2f7224 */ /* 0x000fe200008e06ff */
[----:B------:R-:W-:Y:S01]  /*7b7a0*/  IADD3 RZ, P1, PT, R61, R66, RZ ;  /* 0x000000423dff7210 */ /* 0x000fe20007f3e0ff */
[----:B------:R-:W-:Y:S01]  /*7b7b0*/  IMAD.MOV.U32 R46, RZ, RZ, R65 ;  /* 0x000000ffff2e7224 */ /* 0x000fe200078e0041 */
[----:B------:R-:W-:Y:S01]  /*7b7c0*/  IADD3 RZ, P5, PT, R69, R70, RZ ;  /* 0x0000004645ff7210 */ /* 0x000fe20007fbe0ff */
[----:B------:R-:W-:Y:S01]  /*7b7d0*/  IMAD.WIDE.U32 R60, R28, R51, RZ ;  /* 0x000000331c3c7225 */ /* 0x000fe200078e00ff */
[----:B------:R-:W-:-:S03]  /*7b7e0*/  SEL R69, RZ, 0x1, P0 ;  /* 0x00000001ff457807 */ /* 0x000fc60000000000 */
[----:B------:R-:W-:-:S04]  /*7b7f0*/  IMAD.WIDE.U32.X R46, R25, R54, R46, P2 ;  /* 0x00000036192e7225 */ /* 0x000fc800010e042e */
[----:B------:R-:W-:Y:S01]  /*7b800*/  IMAD.WIDE.U32 R64, R28, R53, RZ ;  /* 0x000000351c407225 */ /* 0x000fe200078e00ff */
[----:B------:R-:W-:-:S03]  /*7b810*/  IADD3 R68, P6, PT, R69, R46, RZ ;  /* 0x0000002e45447210 */ /* 0x000fc60007fde0ff */
[----:B------:R-:W-:-:S04]  /*7b820*/  IMAD.WIDE.U32 R72, P0, R23, R48, R60 ;  /* 0x0000003017487225 */ /* 0x000fc8000780003c */
[----:B------:R-:W-:-:S04]  /*7b830*/  IMAD.WIDE.U32 R60, R23, R53, RZ ;  /* 0x00000035173c7225 */ /* 0x000fc800078e00ff */
[----:B------:R-:W-:-:S04]  /*7b840*/  IMAD.WIDE.U32 R36, R23, R51, RZ ;  /* 0x0000003317247225 */ /* 0x000fc800078e00ff */
[----:B------:R-:W-:Y:S02]  /*7b850*/  IMAD.X R69, RZ, RZ, R47, P6 ;  /* 0x000000ffff457224 */ /* 0x000fe400030e062f */
[----:B------:R-:W-:Y:S02]  /*7b860*/  IMAD R60, R58, R24, RZ ;  /* 0x000000183a3c7224 */ /* 0x000fe400078e02ff */
[----:B------:R-:W-:-:S04]  /*7b870*/  IMAD.WIDE.U32 R74, P2, R23, R54, R64 ;  /* 0x00000036174a7225 */ /* 0x000fc80007840040 */
[----:B------:R-:W-:Y:S02]  /*7b880*/  IMAD.MOV.U32 R64, RZ, RZ, R67 ;  /* 0x000000ffff407224 */ /* 0x000fe400078e0043 */
[----:B------:R-:W-:Y:S02]  /*7b890*/  IMAD.MOV.U32 R36, RZ, RZ, R71 ;  /* 0x000000ffff247224 */ /* 0x000fe400078e0047 */
[----:B------:R-:W-:Y:S01]  /*7b8a0*/  IMAD.X R65, RZ, RZ, RZ, P4 ;  /* 0x000000ffff417224 */ /* 0x000fe200020e06ff */
[----:B------:R-:W-:Y:S01]  /*7b8b0*/  IADD3 RZ, P4, PT, R37, R72, RZ ;  /* 0x0000004825ff7210 */ /* 0x000fe20007f9e0ff */
[----:B------:R-:W-:-:S04]  /*7b8c0*/  IMAD.WIDE.U32 R66, R24, R43, R68 ;  /* 0x0000002b18427225 */ /* 0x000fc800078e0044 */
[----:B------:R-:W-:Y:S02]  /*7b8d0*/  IMAD R77, R25, R43, R60 ;  /* 0x0000002b194d7224 */ /* 0x000fe400078e023c */
[----:B------:R-:W-:Y:S01]  /*7b8e0*/  IMAD.X R71, RZ, RZ, RZ, P0 ;  /* 0x000000ffff477224 */ /* 0x000fe200000e06ff */
[----:B------:R-:W-:Y:S01]  /*7b8f0*/  ISETP.GE.U32.AND P0, PT, R68, R46, PT ;  /* 0x0000002e4400720c */ /* 0x000fe20003f06070 */
[----:B------:R-:W-:Y:S01]  /*7b900*/  IMAD.X R37, RZ, RZ, RZ, P3 ;  /* 0x000000ffff257224 */ /* 0x000fe200018e06ff */
[----:B------:R-:W-:Y:S01]  /*7b910*/  IADD3 RZ, P3, PT, R61, R74, RZ ;  /* 0x0000004a3dff7210 */ /* 0x000fe20007f7e0ff */
[----:B------:R-:W-:Y:S01]  /*7b920*/  IMAD.X R61, RZ, RZ, RZ, P2 ;  /* 0x000000ffff3d7224 */ /* 0x000fe200010e06ff */
[----:B------:R-:W-:Y:S01]  /*7b930*/  ISETP.GE.U32.AND P2, PT, R66, R68, PT ;  /* 0x000000444200720c */ /* 0x000fe20003f46070 */
[----:B------:R-:W-:Y:S01]  /*7b940*/  IMAD.IADD R77, R67, 0x1, R77 ;  /* 0x00000001434d7824 */ /* 0x000fe200078e024d */
[----:B------:R-:W-:Y:S01]  /*7b950*/  ISETP.GE.U32.AND.EX P0, PT, R69, R47, PT, P0 ;  /* 0x0000002f4500720c */ /* 0x000fe20003f06100 */
[----:B------:R-:W-:-:S03]  /*7b960*/  IMAD.WIDE.U32.X R64, R25, R58, R64, P1 ;  /* 0x0000003a19407225 */ /* 0x000fc600008e0440 */
[----:B------:R-:W-:Y:S01]  /*7b970*/  ISETP.GE.U32.AND.EX P2, PT, R77, R69, PT, P2 ;  /* 0x000000454d00720c */ /* 0x000fe20003f46120 */
[----:B------:R-:W-:Y:S01]  /*7b980*/  IMAD.MOV.U32 R70, RZ, RZ, R73 ;  /* 0x000000ffff467224 */ /* 0x000fe200078e0049 */
[----:B------:R-:W-:Y:S01]  /*7b990*/  SEL R55, RZ, 0x1, P0 ;  /* 0x00000001ff377807 */ /* 0x000fe20000000000 */
[----:B------:R-:W-:Y:S01]  /*7b9a0*/  IMAD R49, R48, R23, RZ ;  /* 0x0000001730317224 */ /* 0x000fe200078e02ff */
[----:B------:R-:W-:Y:S01]  /*7b9b0*/  SEL R68, RZ, 0x1, P2 ;  /* 0x00000001ff447807 */ /* 0x000fe20001000000 */
[----:B------:R-:W-:Y:S01]  /*7b9c0*/  IMAD.WIDE.U32 R46, R23, R51, R62 ;  /* 0x00000033172e7225 */ /* 0x000fe200078e003e */
[----:B------:R-:W-:-:S03]  /*7b9d0*/  IADD3 R55, P1, PT, R55, R64, RZ ;  /* 0x0000004037377210 */ /* 0x000fc60007f3e0ff */
[C---:B------:R-:W-:Y:S01]  /*7b9e0*/  IMAD R49, R28.reuse, R51, R49 ;  /* 0x000000331c317224 */ /* 0x040fe200078e0231 */
[----:B------:R-:W-:Y:S01]  /*7b9f0*/  IADD3 R68, P0, PT, R55, R68, RZ ;  /* 0x0000004437447210 */ /* 0x000fe20007f1e0ff */
[----:B------:R-:W-:Y:S01]  /*7ba00*/  IMAD.WIDE.U32.X R70, R28, R48, R70, P4 ;  /* 0x000000301c467225 */ /* 0x000fe200020e0446 */
[----:B------:R-:W-:Y:S02]  /*7ba10*/  ISETP.GE.U32.AND P2, PT, R46, R62, PT ;  /* 0x0000003e2e00720c */ /* 0x000fe40003f46070 */
[----:B------:R-:W-:Y:S01]  /*7ba20*/  ISETP.GE.U32.AND P4, PT, R68, R55, PT ;  /* 0x000000374400720c */ /* 0x000fe20003f86070 */
[----:B------:R-:W-:Y:S01]  /*7ba30*/  IMAD.X R73, RZ, RZ, R65, P1 ;  /* 0x000000ffff497224 */ /* 0x000fe200008e0641 */
[----:B------:R-:W-:Y:S01]  /*7ba40*/  IADD3 R57, P6, PT, R66, R70, RZ ;  /* 0x0000004642397210 */ /* 0x000fe20007fde0ff */
[----:B------:R-:W-:Y:S01]  /*7ba50*/  IMAD.IADD R49, R47, 0x1, R49 ;  /* 0x000000012f317824 */ /* 0x000fe200078e0231 */
[----:B------:R-:W-:Y:S01]  /*7ba60*/  ISETP.LT.U32.AND P1, PT, R55, R64, PT ;  /* 0x000000403700720c */ /* 0x000fe20003f21070 */
[----:B------:R-:W-:Y:S01]  /*7ba70*/  IMAD.X R69, RZ, RZ, R73, P0 ;  /* 0x000000ffff457224 */ /* 0x000fe200000e0649 */
[----:B------:R-:W-:Y:S01]  /*7ba80*/  ISETP.GE.U32.AND P0, PT, R57, R66, PT ;  /* 0x000000423900720c */ /* 0x000fe20003f06070 */
[----:B------:R-:W-:Y:S01]  /*7ba90*/  IMAD R62, R50, R24, RZ ;  /* 0x00000018323e7224 */ /* 0x000fe200078e02ff */
[----:B------:R-:W-:Y:S01]  /*7baa0*/  ISETP.GE.U32.AND.EX P2, PT, R49, R63, PT, P2 ;  /* 0x0000003f3100720c */ /* 0x000fe20003f46120 */
[----:B------:R-:W-:Y:S01]  /*7bab0*/  IMAD.WIDE.U32 R66, R24, R41, R68 ;  /* 0x0000002918427225 */ /* 0x000fe200078e0044 */
[----:B------:R-:W-:-:S02]  /*7bac0*/  ISETP.GE.U32.AND.EX P4, PT, R69, R73, PT, P4 ;  /* 0x000000494500720c */ /* 0x000fc40003f86140 */
[----:B------:R-:W-:Y:S01]  /*7bad0*/  SEL R64, RZ, 0x1, P2 ;  /* 0x00000001ff407807 */ /* 0x000fe20001000000 */
[----:B------:R-:W-:Y:S01]  /*7bae0*/  IMAD R55, R25, R41, R62 ;  /* 0x0000002919377224 */ /* 0x000fe200078e023e */
[----:B------:R-:W-:Y:S01]  /*7baf0*/  ISETP.LT.U32.OR.EX P1, PT, R73, R65, !P4, P1 ;  /* 0x000000414900720c */ /* 0x000fe20006721510 */
[----:B------:R-:W-:Y:S01]  /*7bb00*/  IMAD.X R71, R77, 0x1, R71, P6 ;  /* 0x000000014d477824 */ /* 0x000fe200030e0647 */
[----:B------:R-:W-:Y:S01]  /*7bb10*/  ISETP.GE.U32.AND P2, PT, R66, R68, PT ;  /* 0x000000444200720c */ /* 0x000fe20003f46070 */
[----:B------:R-:W-:Y:S01]  /*7bb20*/  IMAD.IADD R55, R67, 0x1, R55 ;  /* 0x0000000143377824 */ /* 0x000fe200078e0237 */
[----:B------:R-:W-:Y:S01]  /*7bb30*/  IADD3 R64, P4, PT, R57, R64, RZ ;  /* 0x0000004039407210 */ /* 0x000fe20007f9e0ff */
[----:B------:R-:W-:Y:S01]  /*7bb40*/  IMAD.WIDE.U32.X R62, R25, R50, R36, P5 ;  /* 0x00000032193e7225 */ /* 0x000fe200028e0424 */
[----:B------:R-:W-:Y:S02]  /*7bb50*/  SEL R37, RZ, 0x1, !P1 ;  /* 0x00000001ff257807 */ /* 0x000fe40004800000 */
[----:B------:R-:W-:Y:S01]  /*7bb60*/  ISETP.GE.U32.AND.EX P2, PT, R55, R69, PT, P2 ;  /* 0x000000453700720c */ /* 0x000fe20003f46120 */
[----:B------:R-:W-:Y:S01]  /*7bb70*/  IMAD.X R65, RZ, RZ, R71, P4 ;  /* 0x000000ffff417224 */ /* 0x000fe200020e0647 */
[----:B------:R-:W-:Y:S01]  /*7bb80*/  ISETP.GE.U32.AND P1, PT, R64, R57, PT ;  /* 0x000000394000720c */ /* 0x000fe20003f26070 */
[----:B------:R-:W-:Y:S01]  /*7bb90*/  IMAD R69, R54, R23, RZ ;  /* 0x0000001736457224 */ /* 0x000fe200078e02ff */
[----:B------:R-:W-:Y:S01]  /*7bba0*/  IADD3 R57, P4, PT, R37, R62, RZ ;  /* 0x0000003e25397210 */ /* 0x000fe20007f9e0ff */
[----:B------:R-:W-:Y:S01]  /*7bbb0*/  IMAD.WIDE.U32 R36, R23, R53, R64 ;  /* 0x0000003517247225 */ /* 0x000fe200078e0040 */
[----:B------:R-:W-:-:S02]  /*7bbc0*/  SEL R68, RZ, 0x1, P2 ;  /* 0x00000001ff447807 */ /* 0x000fc40001000000 */
[----:B------:R-:W-:Y:S01]  /*7bbd0*/  ISETP.GE.U32.AND.EX P0, PT, R71, R77, PT, P0 ;  /* 0x0000004d4700720c */ /* 0x000fe20003f06100 */
[----:B------:R-:W-:Y:S01]  /*7bbe0*/  IMAD.X R67, RZ, RZ, R63, P4 ;  /* 0x000000ffff437224 */ /* 0x000fe200020e063f */
[----:B------:R-:W-:Y:S01]  /*7bbf0*/  IADD3 R83, P2, PT, R57, R68, RZ ;  /* 0x0000004439537210 */ /* 0x000fe20007f5e0ff */
[----:B------:R-:W-:Y:S01]  /*7bc00*/  IMAD R69, R28, R53, R69 ;  /* 0x000000351c457224 */ /* 0x000fe200078e0245 */
[----:B------:R-:W-:Y:S01]  /*7bc10*/  ISETP.GE.U32.AND P6, PT, R36, R64, PT ;  /* 0x000000402400720c */ /* 0x000fe20003fc6070 */
[----:B------:R-:W-:Y:S01]  /*7bc20*/  IMAD.MOV.U32 R60, RZ, RZ, R75 ;  /* 0x000000ffff3c7224 */ /* 0x000fe200078e004b */
[----:B------:R-:W-:Y:S01]  /*7bc30*/  ISETP.GE.U32.AND P4, PT, R83, R57, PT ;  /* 0x000000395300720c */ /* 0x000fe20003f86070 */
[----:B------:R-:W-:Y:S01]  /*7bc40*/  IMAD.X R84, RZ, RZ, R67, P2 ;  /* 0x000000ffff547224 */ /* 0x000fe200010e0643 */
[----:B------:R-:W-:Y:S01]  /*7bc50*/  ISETP.GE.U32.AND.EX P2, PT, R65, R71, PT, P1 ;  /* 0x000000474100720c */ /* 0x000fe20003f46110 */
[----:B------:R-:W-:Y:S01]  /*7bc60*/  IMAD.IADD R85, R37, 0x1, R69 ;  /* 0x0000000125557824 */ /* 0x000fe200078e0245 */
[----:B------:R-:W-:Y:S01]  /*7bc70*/  ISETP.LT.U32.AND P5, PT, R57, R62, PT ;  /* 0x0000003e3900720c */ /* 0x000fe20003fa1070 */
[----:B------:R-:W-:Y:S01]  /*7bc80*/  IMAD.MOV.U32 R82, RZ, RZ, RZ ;  /* 0x000000ffff527224 */ /* 0x000fe200078e00ff */
[----:B------:R-:W-:Y:S01]  /*7bc90*/  ISETP.GE.U32.AND.EX P4, PT, R84, R67, PT, P4 ;  /* 0x000000435400720c */ /* 0x000fe20003f86140 */
[----:B------:R-:W-:Y:S01]  /*7bca0*/  IMAD R62, R48, R24, RZ ;  /* 0x00000018303e7224 */ /* 0x000fe200078e02ff */
        /* <DEDUP_REMOVED lines=21> */
.L_x_561:
[----:B------:R-:W-:Y:S05]  /*7be00*/  BSYNC.RECONVERGENT B4 ;  /* 0x0000000000047941 */ /* 0x000fea0003800200 */
.L_x_560:
        /* <DEDUP_REMOVED lines=10> */
[----:B------:R-:W-:-:S04]  /*7beb0*/  IMAD.WIDE.U32 R64, P6, R23, R58, R62 ;  /* 0x0000003a17407225 */ /* 0x000fc800078c003e */
[----:B------:R-:W-:Y:S01]  /*7bec0*/  IMAD.X R71, RZ, RZ, R25, P3 ;  /* 0x000000ffff477224 */ /* 0x000fe200018e0619 */
[----:B------:R-:W-:Y:S01]  /*7bed0*/  IADD3 RZ, P4, PT, R61, R64, RZ ;  /* 0x000000403dff7210 */ /* 0x000fe20007f9e0ff */
[----:B------:R-:W-:-:S03]  /*7bee0*/  IMAD.WIDE.U32 R74, R26, R51, RZ ;  /* 0x000000331a4a7225 */ /* 0x000fc600078e00ff */
[----:B------:R-:W-:Y:S01]  /*7bef0*/  ISETP.GE.U32.AND.EX P2, PT, R71, R25, PT, P2 ;  /* 0x000000194700720c */ /* 0x000fe20003f46120 */
[----:B------:R-:W-:-:S03]  /*7bf00*/  IMAD.WIDE.U32 R66, R23, R41, RZ ;  /* 0x0000002917427225 */ /* 0x000fc600078e00ff */
[----:B------:R-:W-:Y:S01]  /*7bf10*/  ISETP.GE.U32.AND.EX P1, PT, R25, R55, P2, P1 ;  /* 0x000000371900720c */ /* 0x000fe20001726110 */
[----:B------:R-:W-:-:S04]  /*7bf20*/  IMAD.WIDE.U32 R72, P3, R23, R50, R68 ;  /* 0x0000003217487225 */ /* 0x000fc80007860044 */
[----:B------:R-:W-:Y:S01]  /*7bf30*/  IMAD.WIDE.U32 R60, R26, R53, RZ ;  /* 0x000000351a3c7225 */ /* 0x000fe200078e00ff */
[----:B------:R-:W-:-:S03]  /*7bf40*/  IADD3 RZ, P5, PT, R67, R72, RZ ;  /* 0x0000004843ff7210 */ /* 0x000fc60007fbe0ff */
[----:B------:R-:W-:-:S04]  /*7bf50*/  IMAD.WIDE.U32 R62, R21, R51, RZ ;  /* 0x00000033153e7225 */ /* 0x000fc800078e00ff */
[----:B------:R-:W-:-:S04]  /*7bf60*/  IMAD.WIDE.U32 R74, P0, R21, R48, R74 ;  /* 0x00000030154a7225 */ /* 0x000fc8000780004a */
        /* <DEDUP_REMOVED lines=13> */
[----:B------:R-:W-:Y:S01]  /*7c040*/  IMAD.WIDE.U32.X R68, R28, R58, R68, P4 ;  /* 0x0000003a1c447225 */ /* 0x000fe200020e0444 */
[----:B------:R-:W-:-:S02]  /*7c050*/  @!P1 IADD3 R83, P4, PT, R83, 0x1, RZ ;  /* 0x0000000153539810 */ /* 0x000fc40007f9e0ff */
[----:B------:R-:W-:Y:S01]  /*7c060*/  ISETP.GE.U32.AND.EX P0, PT, R81, R71, PT, P0 ;  /* 0x000000475100720c */ /* 0x000fe20003f06100 */
[----:B------:R-:W-:-:S03]  /*7c070*/  IMAD.WIDE.U32 R78, R51, R24, RZ ;  /* 0x00000018334e7225 */ /* 0x000fc600078e00ff */
[----:B------:R-:W-:Y:S01]  /*7c080*/  SEL R70, RZ, 0x1, P0 ;  /* 0x00000001ff467807 */ /* 0x000fe20000000000 */
[----:B------:R-:W-:Y:S01]  /*7c090*/  IMAD.X R65, RZ, RZ, RZ, P6 ;  /* 0x000000ffff417224 */ /* 0x000fe200030e06ff */
[C---:B------:R-:W-:Y:S01]  /*7c0a0*/  IADD3 R55, P6, PT, R83.reuse, R68, RZ ;  /* 0x0000004453377210 */ /* 0x040fe20007fde0ff */
[----:B------:R-:W-:Y:S01]  /*7c0b0*/  @!P1 IMAD.X R84, RZ, RZ, R84, P4 ;  /* 0x000000ffff549224 */ /* 0x000fe200020e0654 */
[----:B------:R-:W-:Y:S01]  /*7c0c0*/  @!P1 ISETP.NE.U32.AND P4, PT, R83, RZ, PT ;  /* 0x000000ff5300920c */ /* 0x000fe20003f85070 */
[----:B------:R-:W-:Y:S01]  /*7c0d0*/  IMAD.IADD R79, R79, 0x1, R57 ;  /* 0x000000014f4f7824 */ /* 0x000fe200078e0239 */
[----:B------:R-:W-:Y:S01]  /*7c0e0*/  IADD3 R70, P0, PT, R55, R70, RZ ;  /* 0x0000004637467210 */ /* 0x000fe20007f1e0ff */
[----:B------:R-:W-:Y:S01]  /*7c0f0*/  IMAD.WIDE.U32 R24, R78, R12, RZ ;  /* 0x0000000c4e187225 */ /* 0x000fe200078e00ff */
[C---:B------:R-:W-:Y:S02]  /*7c100*/  @!P1 ISETP.NE.AND.EX P4, PT, R84.reuse, RZ, PT, P4 ;  /* 0x000000ff5400920c */ /* 0x040fe40003f85340 */
[----:B------:R-:W-:Y:S01]  /*7c110*/  LOP3.LUT R37, RZ, R78, RZ, 0x33, !PT ;  /* 0x0000004eff257212 */ /* 0x000fe200078e33ff */
[----:B------:R-:W-:Y:S01]  /*7c120*/  IMAD.X R69, R84, 0x1, R69, P6 ;  /* 0x0000000154457824 */ /* 0x000fe200030e0645 */
[----:B------:R-:W-:Y:S01]  /*7c130*/  ISETP.GE.U32.AND P6, PT, R70, R55, PT ;  /* 0x000000374600720c */ /* 0x000fe20003fc6070 */
[----:B------:R-:W-:-:S02]  /*7c140*/  IMAD R57, R79, R12, RZ ;  /* 0x0000000c4f397224 */ /* 0x000fc400078e02ff */
[----:B------:R-:W-:Y:S02]  /*7c150*/  IMAD.MOV.U32 R60, RZ, RZ, R73 ;  /* 0x000000ffff3c7224 */ /* 0x000fe400078e0049 */
[----:B------:R-:W-:Y:S02]  /*7c160*/  IMAD.MOV.U32 R66, RZ, RZ, R75 ;  /* 0x000000ffff427224 */ /* 0x000fe400078e004b */
[----:B------:R-:W-:Y:S02]  /*7c170*/  IMAD.X R71, RZ, RZ, R69, P0 ;  /* 0x000000ffff477224 */ /* 0x000fe400000e0645 */
[----:B------:R-:W-:Y:S01]  /*7c180*/  IMAD R73, R78, R13, R57 ;  /* 0x0000000d4e497224 */ /* 0x000fe200078e0239 */
[----:B------:R-:W-:Y:S01]  /*7c190*/  @!P1 SEL R57, RZ, 0x1, P4 ;  /* 0x00000001ff399807 */ /* 0x000fe20002000000 */
[----:B------:R-:W-:Y:S01]  /*7c1a0*/  IMAD.WIDE.U32 R74, R24, R10, RZ ;  /* 0x0000000a184a7225 */ /* 0x000fe200078e00ff */
[----:B------:R-:W-:Y:S02]  /*7c1b0*/  ISETP.LT.U32.AND P4, PT, R55, R83, PT ;  /* 0x000000533700720c */ /* 0x000fe40003f81070 */
[----:B------:R-:W-:Y:S01]  /*7c1c0*/  ISETP.GE.U32.AND.EX P6, PT, R71, R69, PT, P6 ;  /* 0x000000454700720c */ /* 0x000fe20003fc6160 */
[----:B------:R-:W-:Y:S01]  /*7c1d0*/  IMAD R63, R50, R23, RZ ;  /* 0x00000017323f7224 */ /* 0x000fe200078e02ff */
[----:B------:R-:W-:Y:S01]  /*7c1e0*/  ISETP.GT.U32.AND P0, PT, R74, R37, PT ;  /* 0x000000254a00720c */ /* 0x000fe20003f04070 */
[----:B------:R-:W-:Y:S01]  /*7c1f0*/  IMAD.IADD R55, R25, 0x1, R73 ;  /* 0x0000000119377824 */ /* 0x000fe200078e0249 */
[----:B------:R-:W-:Y:S01]  /*7c200*/  ISETP.LT.U32.OR.EX P4, PT, R69, R84, !P6, P4 ;  /* 0x000000544500720c */ /* 0x000fe20007781540 */
[C---:B------:R-:W-:Y:S01]  /*7c210*/  IMAD R63, R28.reuse, R41, R63 ;  /* 0x000000291c3f7224 */ /* 0x040fe200078e023f */
[----:B------:R-:W-:Y:S01]  /*7c220*/  @!P1 IADD3 R80, P6, PT, R57, R80, RZ ;  /* 0x0000005039509210 */ /* 0x000fe20007fde0ff */
[----:B------:R-:W-:-:S04]  /*7c230*/  IMAD.WIDE.U32.X R72, R28, R50, R60, P5 ;  /* 0x000000321c487225 */ /* 0x000fc800028e043c */
[----:B------:R-:W-:Y:S02]  /*7c240*/  IMAD R28, R48, R21, RZ ;  /* 0x00000015301c7224 */ /* 0x000fe400078e02ff */
[----:B------:R-:W-:Y:S02]  /*7c250*/  IMAD.MOV.U32 R37, RZ, RZ, R85 ;  /* 0x000000ffff257224 */ /* 0x000fe400078e0055 */
[----:B------:R-:W-:Y:S02]  /*7c260*/  IMAD.MOV.U32 R64, RZ, RZ, R77 ;  /* 0x000000ffff407224 */ /* 0x000fe400078e004d */
[-C--:B------:R-:W-:Y:S02]  /*7c270*/  IMAD R57, R26, R51.reuse, R28 ;  /* 0x000000331a397224 */ /* 0x080fe400078e021c */
[----:B------:R-:W-:-:S04]  /*7c280*/  IMAD.WIDE.U32 R60, R21, R51, R36 ;  /* 0x00000033153c7225 */ /* 0x000fc800078e0024 */
[----:B------:R-:W-:Y:S01]  /*7c290*/  IMAD.WIDE.U32 R68, R23, R41, R70 ;  /* 0x0000002917447225 */ /* 0x000fe200078e0046 */
[----:B------:R-:W-:-:S03]  /*7c2a0*/  SEL R23, RZ, 0x1, !P4 ;  /* 0x00000001ff177807 */ /* 0x000fc60006000000 */
[----:B------:R-:W-:-:S04]  /*7c2b0*/  IMAD.WIDE.U32 R76, R55, R10, RZ ;  /* 0x0000000a374c7225 */ /* 0x000fc800078e00ff */
[----:B------:R-:W-:Y:S01]  /*7c2c0*/  @!P1 IMAD.X R82, RZ, RZ, R82, P6 ;  /* 0x000000ffff529224 */ /* 0x000fe200030e0652 */
[----:B------:R-:W-:Y:S01]  /*7c2d0*/  ISETP.GE.U32.AND P6, PT, R60, R36, PT ;  /* 0x000000243c00720c */ /* 0x000fe20003fc6070 */
[----:B------:R-:W-:Y:S01]  /*7c2e0*/  IMAD.IADD R57, R61, 0x1, R57 ;  /* 0x000000013d397824 */ /* 0x000fe200078e0239 */
[----:B------:R-:W-:Y:S01]  /*7c2f0*/  ISETP.GE.U32.AND P1, PT, R68, R70, PT ;  /* 0x000000464400720c */ /* 0x000fe20003f26070 */
[----:B------:R-:W-:Y:S02]  /*7c300*/  IMAD.IADD R87, R69, 0x1, R63 ;  /* 0x0000000145577824 */ /* 0x000fe400078e023f */
[----:B------:R-:W-:Y:S01]  /*7c310*/  IMAD.WIDE.U32.X R66, R26, R48, R66, P2 ;  /* 0x000000301a427225 */ /* 0x000fe200010e0442 */
[----:B------:R-:W-:Y:S02]  /*7c320*/  IADD3 R70, P2, PT, R80, R23, RZ ;  /* 0x0000001750467210 */ /* 0x000fe40007f5e0ff */
[----:B------:R-:W-:Y:S01]  /*7c330*/  ISETP.GE.U32.AND.EX P6, PT, R57, R85, PT, P6 ;  /* 0x000000553900720c */ /* 0x000fe20003fc6160 */
[----:B------:R-:W-:Y:S01]  /*7c340*/  IMAD.WIDE.U32 R76, P5, R24, R11, R76 ;  /* 0x0000000b184c7225 */ /* 0x000fe200078a004c */
[----:B------:R-:W-:-:S02]  /*7c350*/  ISETP.GE.U32.AND.EX P1, PT, R87, R71, PT, P1 ;  /* 0x000000475700720c */ /* 0x000fc40003f26110 */
[----:B------:R-:W-:Y:S01]  /*7c360*/  SEL R28, RZ, 0x1, P6 ;  /* 0x00000001ff1c7807 */ /* 0x000fe20003000000 */
[----:B------:R-:W-:Y:S01]  /*7c370*/  IMAD.X R37, RZ, RZ, RZ, P5 ;  /* 0x000000ffff257224 */ /* 0x000fe200028e06ff */
[----:B------:R-:W-:Y:S01]  /*7c380*/  IADD3 R75, P4, PT, R75, R76, RZ ;  /* 0x0000004c4b4b7210 */ /* 0x000fe20007f9e0ff */
[----:B------:R-:W-:Y:S01]  /*7c390*/  IMAD.X R78, RZ, RZ, R82, P2 ;  /* 0x000000ffff4e7224 */ /* 0x000fe200010e0652 */
[----:B------:R-:W-:Y:S01]  /*7c3a0*/  IADD3 R63, P2, PT, R70, R72, RZ ;  /* 0x00000048463f7210 */ /* 0x000fe20007f5e0ff */
[----:B------:R-:W-:Y:S01]  /*7c3b0*/  IMAD.MOV.U32 R36, RZ, RZ, R77 ;  /* 0x000000ffff247224 */ /* 0x000fe200078e004d */
[----:B------:R-:W-:Y:S01]  /*7c3c0*/  SEL R76, RZ, 0x1, P1 ;  /* 0x00000001ff4c7807 */ /* 0x000fe20000800000 */
[----:B------:R-:W-:Y:S01]  /*7c3d0*/  IMAD.MOV.U32 R86, RZ, RZ, R68 ;  /* 0x000000ffff567224 */ /* 0x000fe200078e0044 */
[----:B------:R-:W-:Y:S01]  /*7c3e0*/  IADD3 R23, P5, PT, R62, R66, RZ ;  /* 0x000000423e177210 */ /* 0x000fe20007fbe0ff */
[----:B------:R-:W-:Y:S01]  /*7c3f0*/  IMAD.X R73, R78, 0x1, R73, P2 ;  /* 0x000000014e497824 */ /* 0x000fe200010e0649 */
[----:B------:R-:W-:-:S02]  /*7c400*/  IADD3 R76, P6, PT, R63, R76, RZ ;  /* 0x0000004c3f4c7210 */ /* 0x000fc40007fde0ff */
[----:B------:R-:W-:Y:S01]  /*7c410*/  IADD3 R66, P1, PT, R23, R28, RZ ;  /* 0x0000001c17427210 */ /* 0x000fe20007f3e0ff */
[----:B------:R-:W-:Y:S01]  /*7c420*/  IMAD.X R69, R81, 0x1, R67, P5 ;  /* 0x0000000151457824 */ /* 0x000fe200028e0643 */
[----:B------:R-:W-:Y:S01]  /*7c430*/  ISETP.GE.U32.AND P2, PT, R23, R62, PT ;  /* 0x0000003e1700720c */ /* 0x000fe20003f46070 */
[----:B------:R-:W-:Y:S01]  /*7c440*/  IMAD.X R74, RZ, RZ, R73, P6 ;  /* 0x000000ffff4a7224 */ /* 0x000fe200030e0649 */
[----:B------:R-:W-:Y:S01]  /*7c450*/  ISETP.GE.U32.AND P6, PT, R66, R23, PT ;  /* 0x000000174200720c */ /* 0x000fe20003fc6070 */
[----:B------:R-:W-:Y:S01]  /*7c460*/  IMAD.X R67, RZ, RZ, R69, P1 ;  /* 0x000000ffff437224 */ /* 0x000fe200008e0645 */
[----:B------:R-:W-:Y:S02]  /*7c470*/  ISETP.GE.U32.AND.EX P2, PT, R69, R81, PT, P2 ;  /* 0x000000514500720c */ /* 0x000fe40003f46120 */
[----:B------:R-:W-:Y:S02]  /*7c480*/  ISETP.GE.U32.AND P5, PT, R76, R63, PT ;  /* 0x0000003f4c00720c */ /* 0x000fe40003fa6070 */
[----:B------:R-:W-:Y:S01]  /*7c490*/  ISETP.GE.U32.AND.EX P6, PT, R67, R69, PT, P6 ;  /* 0x000000454300720c */ /* 0x000fe20003fc6160 */
[----:B------:R-:W-:Y:S01]  /*7c4a0*/  IMAD.WIDE.U32 R68, R21, R43, RZ ;  /* 0x0000002b15447225 */ /* 0x000fe200078e00ff */
[----:B------:R-:W-:-:S02]  /*7c4b0*/  ISETP.LT.U32.AND P1, PT, R63, R70, PT ;  /* 0x000000463f00720c */ /* 0x000fc40003f21070 */
[----:B------:R-:W-:Y:S01]  /*7c4c0*/  ISETP.GE.U32.AND.EX P5, PT, R74, R73, PT, P5 ;  /* 0x000000494a00720c */ /* 0x000fe20003fa6150 */
[C---:B------:R-:W-:Y:S01]  /*7c4d0*/  IMAD.WIDE.U32 R70, R26.reuse, R41, RZ ;  /* 0x000000291a467225 */ /* 0x040fe200078e00ff */
[----:B------:R-:W-:Y:S02]  /*7c4e0*/  LOP3.LUT R28, RZ, R79, RZ, 0x33, !PT ;  /* 0x0000004fff1c7212 */ /* 0x000fe400078e33ff */
[----:B------:R-:W-:Y:S01]  /*7c4f0*/  ISETP.LT.U32.OR.EX P1, PT, R73, R78, !P5, P1 ;  /* 0x0000004e4900720c */ /* 0x000fe20006f21510 */
[----:B------:R-:W-:Y:S01]  /*7c500*/  IMAD.WIDE.U32 R62, R26, R43, RZ ;  /* 0x0000002b1a3e7225 */ /* 0x000fe200078e00ff */
[----:B------:R-:W-:Y:S02]  /*7c510*/  ISETP.GT.U32.AND.EX P0, PT, R75, R28, PT, P0 ;  /* 0x0000001c4b00720c */ /* 0x000fe40003f04100 */
[----:B------:R-:W-:Y:S01]  /*7c520*/  SEL R75, RZ, 0x1, !P1 ;  /* 0x00000001ff4b7807 */ /* 0x000fe20004800000 */
[----:B------:R-:W-:Y:S01]  /*7c530*/  IMAD.WIDE.U32.X R72, R55, R11, R36, P4 ;  /* 0x0000000b37487225 */ /* 0x000fe200020e0424 */
[----:B------:R-:W-:-:S03]  /*7c540*/  SEL R78, RZ, 0x1, !P0 ;  /* 0x00000001ff4e7807 */ /* 0x000fc60004000000 */
[----:B------:R-:W-:Y:S01]  /*7c550*/  IMAD.WIDE.U32.X R36, R26, R54, R64, P3 ;  /* 0x000000361a247225 */ /* 0x000fe200018e0440 */
[----:B------:R-:W-:-:S03]  /*7c560*/  IADD3 R23, P3, PT, R46, R72, RZ ;  /* 0x000000482e177210 */ /* 0x000fc60007f7e0ff */
[----:B------:R-:W-:-:S04]  /*7c570*/  IMAD.WIDE.U32 R64, P4, R21, R50, R70 ;  /* 0x0000003215407225 */ /* 0x000fc80007880046 */
[----:B------:R-:W-:-:S04]  /*7c580*/  IMAD.WIDE.U32 R62, P5, R21, R58, R62 ;  /* 0x0000003a153e7225 */ /* 0x000fc800078a003e */
        /* <DEDUP_REMOVED lines=17> */
.L_x_563:
[----:B------:R-:W-:Y:S05]  /*7c6a0*/  BSYNC.RECONVERGENT B4 ;  /* 0x0000000000047941 */ /* 0x000fea0003800200 */
.L_x_562:
        /* <DEDUP_REMOVED lines=9> */
[----:B------:R-:W-:Y:S01]  /*7c740*/  IMAD.WIDE.U32 R36, R21, R53, R66 ;  /* 0x0000003515247225 */ /* 0x000fe200078e0042 */
[----:B------:R-:W-:Y:S01]  /*7c750*/  ISETP.GE.U32.AND.EX P3, PT, R73, R25, PT, P3 ;  /* 0x000000194900720c */ /* 0x000fe20003f66130 */
[----:B------:R-:W-:Y:S01]  /*7c760*/  BSSY.RECONVERGENT B4, `(.L_x_564) ;  /* 0x00000f5000047945 */ /* 0x000fe20003800200 */
[----:B------:R-:W-:Y:S01]  /*7c770*/  IADD3 RZ, P1, PT, R71, R64, RZ ;  /* 0x0000004047ff7210 */ /* 0x000fe20007f3e0ff */
[----:B------:R-:W-:Y:S01]  /*7c780*/  IMAD R23, R26, R53, R47 ;  /* 0x000000351a177224 */ /* 0x000fe200078e022f */
[----:B------:R-:W-:Y:S01]  /*7c790*/  ISETP.GE.U32.AND P6, PT, R36, R66, PT ;  /* 0x000000422400720c */ /* 0x000fe20003fc6070 */
[----:B------:R-:W-:Y:S01]  /*7c7a0*/  IMAD.WIDE.U32 R46, R55, R8, RZ ;  /* 0x00000008372e7225 */ /* 0x000fe200078e00ff */
[----:B------:R-:W-:-:S03]  /*7c7b0*/  ISETP.LT.U32.OR.EX P2, PT, R25, R49, !P3, P2 ;  /* 0x000000311900720c */ /* 0x000fc60005f41520 */
[----:B------:R-:W-:Y:S01]  /*7c7c0*/  IMAD.WIDE.U32 R68, R22, R51, RZ ;  /* 0x0000003316447225 */ /* 0x000fe200078e00ff */
[----:B------:R-:W-:-:S03]  /*7c7d0*/  SEL R25, RZ, 0x1, !P2 ;  /* 0x00000001ff197807 */ /* 0x000fc60005000000 */
[----:B------:R-:W-:Y:S02]  /*7c7e0*/  IMAD.IADD R37, R37, 0x1, R23 ;  /* 0x0000000125257824 */ /* 0x000fe400078e0217 */
        /* <DEDUP_REMOVED lines=8> */
[----:B------:R-:W-:Y:S01]  /*7c870*/  IMAD.MOV.U32 R82, RZ, RZ, R79 ;  /* 0x000000ffff527224 */ /* 0x000fe200078e004f */
[----:B------:R-:W-:Y:S01]  /*7c880*/  ISETP.LT.U32.AND P6, PT, R84, R72, PT ;  /* 0x000000485400720c */ /* 0x000fe20003fc1070 */
[----:B------:R-:W-:Y:S02]  /*7c890*/  IMAD.IADD R23, R78, 0x1, R85 ;  /* 0x000000014e177824 */ /* 0x000fe400078e0255 */
[----:B------:R-:W-:Y:S01]  /*7c8a0*/  IMAD.X R79, RZ, RZ, RZ, P4 ;  /* 0x000000ffff4f7224 */ /* 0x000fe200020e06ff */
[----:B------:R-:W-:Y:S01]  /*7c8b0*/  IADD3 R85, P4, PT, R25, R84, RZ ;  /* 0x0000005419557210 */ /* 0x000fe20007f9e0ff */
[----:B------:R-:W-:Y:S02]  /*7c8c0*/  IMAD.X R83, RZ, RZ, RZ, P3 ;  /* 0x000000ffff537224 */ /* 0x000fe400018e06ff */
[----:B------:R-:W-:Y:S01]  /*7c8d0*/  IMAD.X R69, RZ, RZ, RZ, P5 ;  /* 0x000000ffff457224 */ /* 0x000fe200028e06ff */
[----:B------:R-:W-:Y:S01]  /*7c8e0*/  IADD3 R80, P5, PT, R61, R80, RZ ;  /* 0x000000503d507210 */ /* 0x000fe20007fbe0ff */
[----:B------:R-:W-:Y:S01]  /*7c8f0*/  IMAD.WIDE.U32.X R82, R55, R9, R82, P2 ;  /* 0x0000000937527225 */ /* 0x000fe200010e0452 */
[----:B------:R-:W-:-:S03]  /*7c900*/  ISETP.GE.U32.AND P2, PT, R85, R84, PT ;  /* 0x000000545500720c */ /* 0x000fc60003f46070 */
[----:B------:R-:W-:Y:S01]  /*7c910*/  IMAD.X R25, RZ, RZ, R23, P4 ;  /* 0x000000ffff197224 */ /* 0x000fe200020e0617 */
[----:B------:R-:W-:Y:S01]  /*7c920*/  ISETP.GE.U32.AND P4, PT, R80, R61, PT ;  /* 0x0000003d5000720c */ /* 0x000fe20003f86070 */
[----:B------:R-:W-:Y:S01]  /*7c930*/  IMAD.X R81, RZ, RZ, R77, P5 ;  /* 0x000000ffff517224 */ /* 0x000fe200028e064d */
[----:B------:R-:W-:Y:S01]  /*7c940*/  ISETP.GE.U32.AND P5, PT, R61, R86, PT ;  /* 0x000000563d00720c */ /* 0x000fe20003fa6070 */
[----:B------:R-:W-:Y:S01]  /*7c950*/  IMAD.WIDE.U32 R46, R27, R51, RZ ;  /* 0x000000331b2e7225 */ /* 0x000fe200078e00ff */
[----:B------:R-:W-:Y:S02]  /*7c960*/  ISETP.GE.U32.AND.EX P2, PT, R25, R23, PT, P2 ;  /* 0x000000171900720c */ /* 0x000fe40003f46120 */
[----:B------:R-:W-:Y:S01]  /*7c970*/  ISETP.GE.U32.AND.EX P4, PT, R81, R77, PT, P4 ;  /* 0x0000004d5100720c */ /* 0x000fe20003f86140 */
[----:B------:R-:W-:Y:S01]  /*7c980*/  IMAD.MOV.U32 R70, RZ, RZ, R63 ;  /* 0x000000ffff467224 */ /* 0x000fe200078e003f */
[----:B------:R-:W-:Y:S01]  /*7c990*/  ISETP.LT.U32.OR.EX P6, PT, R23, R73, !P2, P6 ;  /* 0x000000491700720c */ /* 0x000fe200057c1560 */
[----:B------:R-:W-:Y:S01]  /*7c9a0*/  IMAD R23, R58, R21, RZ ;  /* 0x000000153a177224 */ /* 0x000fe200078e02ff */
[----:B------:R-:W-:Y:S01]  /*7c9b0*/  ISETP.GE.U32.AND.EX P2, PT, R77, R87, P4, P5 ;  /* 0x000000574d00720c */ /* 0x000fe20002746150 */
[----:B------:R-:W-:Y:S01]  /*7c9c0*/  IMAD.MOV.U32 R68, RZ, RZ, R67 ;  /* 0x000000ffff447224 */ /* 0x000fe200078e0043 */
[----:B------:R-:W-:Y:S01]  /*7c9d0*/  IADD3 RZ, P3, PT, R47, R66, RZ ;  /* 0x000000422fff7210 */ /* 0x000fe20007f7e0ff */
[----:B------:R-:W-:Y:S01]  /*7c9e0*/  IMAD.WIDE.U32 R46, R21, R43, R80 ;  /* 0x0000002b152e7225 */ /* 0x000fe200078e0050 */
[----:B------:R-:W-:-:S02]  /*7c9f0*/  IADD3 R49, P4, PT, R60, R82, RZ ;  /* 0x000000523c317210 */ /* 0x000fc40007f9e0ff */
[----:B------:R-:W-:Y:S01]  /*7ca00*/  SEL R66, RZ, 0x1, !P6 ;  /* 0x00000001ff427807 */ /* 0x000fe20007000000 */
[----:B------:R-:W-:Y:S02]  /*7ca10*/  IMAD R23, R26, R43, R23 ;  /* 0x0000002b1a177224 */ /* 0x000fe400078e0217 */
[----:B------:R-:W-:Y:S01]  /*7ca20*/  IMAD.X R82, R57, 0x1, R83, P4 ;  /* 0x0000000139527824 */ /* 0x000fe200020e0653 */
[----:B------:R-:W-:Y:S01]  /*7ca30*/  IADD3 R66, P6, PT, R49, R66, RZ ;  /* 0x0000004231427210 */ /* 0x000fe20007fde0ff */
[----:B------:R-:W-:Y:S01]  /*7ca40*/  IMAD.IADD R23, R47, 0x1, R23 ;  /* 0x000000012f177824 */ /* 0x000fe200078e0217 */
[----:B------:R-:W-:Y:S01]  /*7ca50*/  ISETP.GE.U32.AND P4, PT, R46, R80, PT ;  /* 0x000000502e00720c */ /* 0x000fe20003f86070 */
[----:B------:R-:W-:Y:S01]  /*7ca60*/  IMAD.WIDE.U32.X R70, R26, R58, R70, P0 ;  /* 0x0000003a1a467225 */ /* 0x000fe200000e0446 */
[----:B------:R-:W-:Y:S02]  /*7ca70*/  ISETP.GE.U32.AND P5, PT, R66, R49, PT ;  /* 0x000000314200720c */ /* 0x000fe40003fa6070 */
[----:B------:R-:W-:Y:S01]  /*7ca80*/  @!P2 IADD3 R76, P0, PT, R76, 0x1, RZ ;  /* 0x000000014c4ca810 */ /* 0x000fe20007f1e0ff */
[----:B------:R-:W-:Y:S01]  /*7ca90*/  IMAD.X R67, RZ, RZ, R82, P6 ;  /* 0x000000ffff437224 */ /* 0x000fe200030e0652 */
[----:B------:R-:W-:Y:S01]  /*7caa0*/  ISETP.GE.U32.AND.EX P4, PT, R23, R81, PT, P4 ;  /* 0x000000511700720c */ /* 0x000fe20003f86140 */
[----:B------:R-:W-:-:S02]  /*7cab0*/  IMAD R61, R50, R21, RZ ;  /* 0x00000015323d7224 */ /* 0x000fc400078e02ff */
[----:B------:R-:W-:Y:S01]  /*7cac0*/  @!P2 IMAD.X R74, RZ, RZ, R74, P0 ;  /* 0x000000ffff4aa224 */ /* 0x000fe200000e064a */
[----:B------:R-:W-:Y:S01]  /*7cad0*/  ISETP.GE.U32.AND.EX P6, PT, R67, R82, PT, P5 ;  /* 0x000000524300720c */ /* 0x000fe20003fc6150 */
[----:B------:R-:W-:Y:S01]  /*7cae0*/  IMAD.MOV.U32 R78, RZ, RZ, R65 ;  /* 0x000000ffff4e7224 */ /* 0x000fe200078e0041 */
[----:B------:R-:W-:Y:S01]  /*7caf0*/  IADD3 R47, P5, PT, R76, R70, RZ ;  /* 0x000000464c2f7210 */ /* 0x000fe20007fbe0ff */
[C---:B------:R-:W-:Y:S01]  /*7cb00*/  IMAD R81, R26.reuse, R41, R61 ;  /* 0x000000291a517224 */ /* 0x040fe200078e023d */
[----:B------:R-:W-:Y:S01]  /*7cb10*/  SEL R70, RZ, 0x1, P4 ;  /* 0x00000001ff467807 */ /* 0x000fe20002000000 */
[----:B------:R-:W-:Y:S01]  /*7cb20*/  IMAD.WIDE.U32.X R64, R26, R50, R78, P1 ;  /* 0x000000321a407225 */ /* 0x000fe200008e044e */
[----:B------:R-:W-:Y:S02]  /*7cb30*/  ISETP.LT.U32.AND P0, PT, R49, R60, PT ;  /* 0x0000003c3100720c */ /* 0x000fe40003f01070 */
[----:B------:R-:W-:Y:S01]  /*7cb40*/  IADD3 R70, P4, PT, R47, R70, RZ ;  /* 0x000000462f467210 */ /* 0x000fe20007f9e0ff */
[----:B------:R-:W-:Y:S01]  /*7cb50*/  IMAD.X R49, R74, 0x1, R71, P5 ;  /* 0x000000014a317824 */ /* 0x000fe200028e0647 */
[----:B------:R-:W-:Y:S01]  /*7cb60*/  ISETP.LT.U32.OR.EX P1, PT, R82, R57, !P6, P0 ;  /* 0x000000395200720c */ /* 0x000fe20007721500 */
[----:B------:R-:W-:Y:S01]  /*7cb70*/  IMAD.WIDE.U32 R60, R55, R6, RZ ;  /* 0x00000006373c7225 */ /* 0x000fe200078e00ff */
[----:B------:R-:W-:-:S02]  /*7cb80*/  @!P2 ISETP.NE.U32.AND P6, PT, R76, RZ, PT ;  /* 0x000000ff4c00a20c */ /* 0x000fc40003fc5070 */
[----:B------:R-:W-:Y:S01]  /*7cb90*/  ISETP.LT.U32.AND P0, PT, R47, R76, PT ;  /* 0x0000004c2f00720c */ /* 0x000fe20003f01070 */
[----:B------:R-:W-:Y:S01]  /*7cba0*/  IMAD.X R71, RZ, RZ, R49, P4 ;  /* 0x000000ffff477224 */ /* 0x000fe200020e0631 */
[----:B------:R-:W-:Y:S01]  /*7cbb0*/  ISETP.GE.U32.AND P4, PT, R70, R47, PT ;  /* 0x0000002f4600720c */ /* 0x000fe20003f86070 */
[----:B------:R-:W-:Y:S01]  /*7cbc0*/  IMAD.WIDE.U32 R62, R22, R53, RZ ;  /* 0x00000035163e7225 */ /* 0x000fe200078e00ff */
[----:B------:R-:W-:Y:S02]  /*7cbd0*/  SEL R47, RZ, 0x1, !P1 ;  /* 0x00000001ff2f7807 */ /* 0x000fe40004800000 */
[----:B------:R-:W-:Y:S01]  /*7cbe0*/  ISETP.GE.U32.AND.EX P4, PT, R71, R49, PT, P4 ;  /* 0x000000314700720c */ /* 0x000fe20003f86140 */
[----:B------:R-:W-:Y:S01]  /*7cbf0*/  IMAD.WIDE.U32 R78, R24, R6, R66 ;  /* 0x00000006184e7225 */ /* 0x000fe200078e0042 */
[----:B------:R-:W-:Y:S02]  /*7cc00*/  @!P2 ISETP.NE.AND.EX P1, PT, R74, RZ, PT, P6 ;  /* 0x000000ff4a00a20c */ /* 0x000fe40003f25360 */
[----:B------:R-:W-:Y:S01]  /*7cc10*/  ISETP.LT.U32.OR.EX P0, PT, R49, R74, !P4, P0 ;  /* 0x0000004a3100720c */ /* 0x000fe20006701500 */
[----:B------:R-:W-:Y:S01]  /*7cc20*/  IMAD.WIDE.U32 R76, P5, R24, R7, R60 ;  /* 0x00000007184c7225 */ /* 0x000fe200078a003c */
[----:B------:R-:W-:-:S02]  /*7cc30*/  IADD3 R87, P6, PT, R47, R78, RZ ;  /* 0x0000004e2f577210 */ /* 0x000fc40007fde0ff */
[----:B------:R-:W-:Y:S01]  /*7cc40*/  @!P2 SEL R26, RZ, 0x1, P1 ;  /* 0x00000001ff1aa807 */ /* 0x000fe20000800000 */
[----:B------:R-:W-:-:S04]  /*7cc50*/  IMAD.WIDE.U32 R72, R24, R6, RZ ;  /* 0x0000000618487225 */ /* 0x000fc800078e00ff */
[----:B------:R-:W-:Y:S01]  /*7cc60*/  IMAD.WIDE.U32 R60, R27, R53, RZ ;  /* 0x000000351b3c7225 */ /* 0x000fe200078e00ff */
[----:B------:R-:W-:-:S03]  /*7cc70*/  IADD3 RZ, P1, PT, R73, R76, RZ ;  /* 0x0000004c49ff7210 */ /* 0x000fc60007f3e0ff */
[----:B------:R-:W-:Y:S02]  /*7cc80*/  IMAD.IADD R47, R76, 0x1, R79 ;  /* 0x000000014c2f7824 */ /* 0x000fe400078e024f */
[----:B------:R-:W-:-:S04]  /*7cc90*/  IMAD.WIDE.U32 R62, P4, R27, R54, R62 ;  /* 0x000000361b3e7225 */ /* 0x000fc8000788003e */
[----:B------:R-:W-:Y:S01]  /*7cca0*/  IMAD.WIDE.U32.X R68, R22, R48, R68, P3 ;  /* 0x0000003016447225 */ /* 0x000fe200018e0444 */
[----:B------:R-:W-:-:S03]  /*7ccb0*/  ISETP.GE.U32.AND P3, PT, R87, R78, PT ;  /* 0x0000004e5700720c */ /* 0x000fc60003f66070 */
[----:B------:R-:W-:Y:S01]  /*7ccc0*/  IMAD.X R79, RZ, RZ, RZ, P5 ;  /* 0x000000ffff4f7224 */ /* 0x000fe200028e06ff */
[----:B------:R-:W-:Y:S01]  /*7ccd0*/  ISETP.LT.U32.AND P5, PT, R78, R66, PT ;  /* 0x000000424e00720c */ /* 0x000fe20003fa1070 */
[----:B------:R-:W-:Y:S01]  /*7cce0*/  IMAD.X R80, RZ, RZ, R47, P6 ;  /* 0x000000ffff507224 */ /* 0x000fe200030e062f */
[----:B------:R-:W-:Y:S01]  /*7ccf0*/  IADD3 RZ, P6, PT, R61, R62, RZ ;  /* 0x0000003e3dff7210 */ /* 0x000fe20007fde0ff */
[----:B------:R-:W-:Y:S02]  /*7cd00*/  IMAD.MOV.U32 R78, RZ, RZ, R77 ;  /* 0x000000ffff4e7224 */ /* 0x000fe400078e004d */
[----:B------:R-:W-:Y:S01]  /*7cd10*/  IMAD.WIDE.U32 R60, R21, R41, R70 ;  /* 0x00000029153c7225 */ /* 0x000fe200078e0046 */
[----:B------:R-:W-:-:S03]  /*7cd20*/  ISETP.GE.U32.AND.EX P3, PT, R80, R47, PT, P3 ;  /* 0x0000002f5000720c */ /* 0x000fc60003f66130 */
[----:B------:R-:W-:Y:S01]  /*7cd30*/  IMAD.WIDE.U32.X R72, R55, R7, R78, P1 ;  /* 0x0000000737487225 */ /* 0x000fe200008e044e */
[----:B------:R-:W-:Y:S02]  /*7cd40*/  @!P2 IADD3 R75, P1, PT, R26, R75, RZ ;  /* 0x0000004b1a4ba210 */ /* 0x000fe40007f3e0ff */
[----:B------:R-:W-:Y:S01]  /*7cd50*/  SEL R26, RZ, 0x1, !P0 ;  /* 0x00000001ff1a7807 */ /* 0x000fe20004000000 */
[----:B------:R-:W-:Y:S01]  /*7cd60*/  IMAD.IADD R21, R61, 0x1, R81 ;  /* 0x000000013d157824 */ /* 0x000fe200078e0251 */
[----:B------:R-:W-:Y:S01]  /*7cd70*/  ISETP.GE.U32.AND P0, PT, R60, R70, PT ;  /* 0x000000463c00720c */ /* 0x000fe20003f06070 */
[----:B------:R-:W-:Y:S01]  /*7cd80*/  IMAD R48, R48, R27, RZ ;  /* 0x0000001b30307224 */ /* 0x000fe200078e02ff */
[----:B------:R-:W-:Y:S01]  /*7cd90*/  ISETP.LT.U32.OR.EX P3, PT, R47, R67, !P3, P5 ;  /* 0x000000432f00720c */ /* 0x000fe20005f61550 */
[----:B------:R-:W-:Y:S01]  /*7cda0*/  IMAD R62, R25, R12, RZ ;  /* 0x0000000c193e7224 */ /* 0x000fe200078e02ff */
[----:B------:R-:W-:Y:S01]  /*7cdb0*/  IADD3 R75, P5, PT, R75, R26, RZ ;  /* 0x0000001a4b4b7210 */ /* 0x000fe20007fbe0ff */
[----:B------:R-:W-:Y:S01]  /*7cdc0*/  @!P2 IMAD.X R28, RZ, RZ, R28, P1 ;  /* 0x000000ffff1ca224 */ /* 0x000fe200008e061c */
[----:B------:R-:W-:Y:S01]  /*7cdd0*/  ISETP.GE.U32.AND.EX P0, PT, R21, R71, PT, P0 ;  /* 0x000000471500720c */ /* 0x000fe20003f06100 */
[----:B------:R-:W-:Y:S01]  /*7cde0*/  IMAD R47, R22, R51, R48 ;  /* 0x00000033162f7224 */ /* 0x000fe200078e0230 */
[----:B------:R-:W-:Y:S01]  /*7cdf0*/  LOP3.LUT R25, RZ, R25, RZ, 0x33, !PT ;  /* 0x00000019ff197212 */ /* 0x000fe200078e33ff */
[----:B------:R-:W-:Y:S01]  /*7ce00*/  IMAD.WIDE.U32 R66, R27, R51, R36 ;  /* 0x000000331b427225 */ /* 0x000fe200078e0024 */
[----:B------:R-:W-:-:S02]  /*7ce10*/  SEL R26, RZ, 0x1, P0 ;  /* 0x00000001ff1a7807 */ /* 0x000fc40000000000 */
[----:B------:R-:W-:Y:S01]  /*7ce20*/  IADD3 R51, P1, PT, R75, R64, RZ ;  /* 0x000000404b337210 */ /* 0x000fe20007f3e0ff */
[----:B------:R-:W-:Y:S01]  /*7ce30*/  IMAD.WIDE.U32 R48, R85, R12, RZ ;  /* 0x0000000c55307225 */ /* 0x000fe200078e00ff */
[----:B------:R-:W-:Y:S02]  /*7ce40*/  IADD3 R57, P2, PT, R66, R72, RZ ;  /* 0x0000004842397210 */ /* 0x000fe40007f5e0ff */
[----:B------:R-:W-:Y:S01]  /*7ce50*/  IADD3 R26, P0, PT, R51, R26, RZ ;  /* 0x0000001a331a7210 */ /* 0x000fe20007f1e0ff */
[----:B------:R-:W-:Y:S01]  /*7ce60*/  IMAD R61, R85, R13, R62 ;  /* 0x0000000d553d7224 */ /* 0x000fe200078e023e */
[----:B------:R-:W-:Y:S01]  /*7ce70*/  SEL R62, RZ, 0x1, !P3 ;  /* 0x00000001ff3e7807 */ /* 0x000fe20005800000 */
[----:B------:R-:W-:Y:S01]  /*7ce80*/  IMAD.X R74, RZ, RZ, R28, P5 ;  /* 0x000000ffff4a7224 */ /* 0x000fe200028e061c */
[----:B------:R-:W-:Y:S01]  /*7ce90*/  IADD3 R91, P5, PT, R46, R68, RZ ;  /* 0x000000442e5b7210 */ /* 0x000fe20007fbe0ff */
[----:B------:R-:W-:Y:S02]  /*7cea0*/  IMAD.IADD R93, R67, 0x1, R47 ;  /* 0x00000001435d7824 */ /* 0x000fe400078e022f */
[----:B------:R-:W-:-:S02]  /*7ceb0*/  IMAD.IADD R47, R49, 0x1, R61 ;  /* 0x00000001312f7824 */ /* 0x000fc400078e023d */
[----:B------:R-:W-:Y:S01]  /*7cec0*/  IMAD.X R67, R74, 0x1, R65, P1 ;  /* 0x000000014a437824 */ /* 0x000fe200008e0641 */
[----:B------:R-:W-:Y:S01]  /*7ced0*/  ISETP.LT.U32.AND P1, PT, R51, R75, PT ;  /* 0x0000004b3300720c */ /* 0x000fe20003f21070 */
[----:B------:R-:W-:Y:S01]  /*7cee0*/  IMAD.X R61, R93, 0x1, R73, P2 ;  /* 0x000000015d3d7824 */ /* 0x000fe200010e0649 */
[----:B------:R-:W-:Y:S01]  /*7cef0*/  ISETP.GE.U32.AND P2, PT, R26, R51, PT ;  /* 0x000000331a00720c */ /* 0x000fe20003f46070 */
[----:B------:R-:W-:Y:S01]  /*7cf00*/  IMAD.WIDE.U32 R64, R47, R10, RZ ;  /* 0x0000000a2f407225 */ /* 0x000fe200078e00ff */
[----:B------:R-:W-:-:S03]  /*7cf10*/  LOP3.LUT R51, RZ, R85, RZ, 0x33, !PT ;  /* 0x00000055ff337212 */ /* 0x000fc600078e33ff */
[----:B------:R-:W-:Y:S02]  /*7cf20*/  IMAD.X R28, RZ, RZ, R67, P0 ;  /* 0x000000ffff1c7224 */ /* 0x000fe400000e0643 */
[----:B------:R-:W-:-:S03]  /*7cf30*/  IMAD.WIDE.U32 R70, R48, R10, RZ ;  /* 0x0000000a30467225 */ /* 0x000fc600078e00ff */
[----:B------:R-:W-:Y:S01]  /*7cf40*/  ISETP.GE.U32.AND.EX P2, PT, R28, R67, PT, P2 ;  /* 0x000000431c00720c */ /* 0x000fe20003f46120 */
[----:B------:R-:W-:-:S03]  /*7cf50*/  IMAD.WIDE.U32 R72, P0, R48, R11, R64 ;  /* 0x0000000b30487225 */ /* 0x000fc60007800040 */
[----:B------:R-:W-:Y:S01]  /*7cf60*/  ISETP.LT.U32.OR.EX P1, PT, R67, R74, !P2, P1 ;  /* 0x0000004a4300720c */ /* 0x000fe20005721510 */
[----:B------:R-:W-:Y:S01]  /*7cf70*/  IMAD.X R90, R23, 0x1, R69, P5 ;  /* 0x00000001175a7824 */ /* 0x000fe200028e0645 */
[----:B------:R-:W-:Y:S01]  /*7cf80*/  IADD3 R64, P5, PT, R57, R62, RZ ;  /* 0x0000003e39407210 */ /* 0x000fe20007fbe0ff */
[----:B------:R-:W-:Y:S01]  /*7cf90*/  IMAD.WIDE.U32 R76, R22, R43, RZ ;  /* 0x0000002b164c7225 */ /* 0x000fe200078e00ff */
[----:B------:R-:W-:Y:S02]  /*7cfa0*/  ISETP.GT.U32.AND P2, PT, R70, R51, PT ;  /* 0x000000334600720c */ /* 0x000fe40003f44070 */
[----:B------:R-:W-:Y:S01]  /*7cfb0*/  IADD3 R70, P3, PT, R71, R72, RZ ;  /* 0x0000004847467210 */ /* 0x000fe20007f7e0ff */
[----:B------:R-:W-:Y:S01]  /*7cfc0*/  IMAD.X R85, RZ, RZ, RZ, P0 ;  /* 0x000000ffff557224 */ /* 0x000fe200000e06ff */
[----:B------:R-:W-:Y:S01]  /*7cfd0*/  ISETP.LT.U32.AND P0, PT, R57, R66, PT ;  /* 0x000000423900720c */ /* 0x000fe20003f01070 */
[----:B------:R-:W-:Y:S01]  /*7cfe0*/  IMAD.X R65, RZ, RZ, R61, P5 ;  /* 0x000000ffff417224 */ /* 0x000fe200028e063d */
[----:B------:R-:W-:Y:S01]  /*7cff0*/  ISETP.GE.U32.AND P5, PT, R64, R57, PT ;  /* 0x000000394000720c */ /* 0x000fe20003fa6070 */
[----:B------:R-:W-:Y:S01]  /*7d000*/  IMAD.MOV.U32 R84, RZ, RZ, R73 ;  /* 0x000000ffff547224 */ /* 0x000fe200078e0049 */
[----:B------:R-:W-:Y:S01]  /*7d010*/  ISETP.GT.U32.AND.EX P2, PT, R70, R25, PT, P2 ;  /* 0x000000194600720c */ /* 0x000fe20003f44120 */
[----:B------:R-:W-:Y:S01]  /*7d020*/  IMAD.X R81, RZ, RZ, RZ, P4 ;  /* 0x000000ffff517224 */ /* 0x000fe200020e06ff */
[----:B------:R-:W-:Y:S01]  /*7d030*/  ISETP.GE.U32.AND.EX P5, PT, R65, R61, PT, P5 ;  /* 0x0000003d4100720c */ /* 0x000fe20003fa6150 */
[----:B------:R-:W-:Y:S01]  /*7d040*/  IMAD.WIDE.U32 R74, R22, R41, RZ ;  /* 0x00000029164a7225 */ /* 0x000fe200078e00ff */
[----:B------:R-:W-:-:S02]  /*7d050*/  SEL R62, RZ, 0x1, !P2 ;  /* 0x00000001ff3e7807 */ /* 0x000fc40005000000 */
[----:B------:R-:W-:Y:S01]  /*7d060*/  ISETP.LT.U32.OR.EX P0, PT, R61, R93, !P5, P0 ;  /* 0x0000005d3d00720c */ /* 0x000fe20006f01500 */
[----:B------:R-:W-:-:S04]  /*7d070*/  IMAD.WIDE.U32 R76, P4, R27, R58, R76 ;  /* 0x0000003a1b4c7225 */ /* 0x000fc8000788004c */
[----:B------:R-:W-:-:S04]  /*7d080*/  IMAD.WIDE.U32.X R84, R47, R11, R84, P3 ;  /* 0x0000000b2f547225 */ /* 0x000fc800018e0454 */
[----:B------:R-:W-:-:S04]  /*7d090*/  IMAD.WIDE.U32 R78, R55, R4, RZ ;  /* 0x00000004374e7225 */ /* 0x000fc800078e00ff */
[----:B------:R-:W-:Y:S01]  /*7d0a0*/  IMAD.X R71, RZ, RZ, RZ, P4 ;  /* 0x000000ffff477224 */ /* 0x000fe200020e06ff */
[----:B------:R-:W-:Y:S01]  /*7d0b0*/  IADD3 R25, P4, PT, R87, R84, RZ ;  /* 0x0000005457197210 */ /* 0x000fe20007f9e0ff */
[----:B------:R-:W-:-:S04]  /*7d0c0*/  IMAD.WIDE.U32 R74, P5, R27, R50, R74 ;  /* 0x000000321b4a7225 */ /* 0x000fc800078a004a */
[----:B------:R-:W-:-:S04]  /*7d0d0*/  IMAD.WIDE.U32 R68, R27, R43, RZ ;  /* 0x0000002b1b447225 */ /* 0x000fc800078e00ff */
[----:B------:R-:W-:-:S04]  /*7d0e0*/  IMAD.WIDE.U32 R78, P3, R24, R5, R78 ;  /* 0x00000005184e7225 */ /* 0x000fc8000786004e */
[----:B------:R-:W-:Y:S01]  /*7d0f0*/  IMAD.WIDE.U32 R82, R24, R4, RZ ;  /* 0x0000000418527225 */ /* 0x000fe200078e00ff */
[----:B------:R-:W-:-:S03]  /*7d100*/  IADD3 R82, P2, PT, R25, R62, RZ ;  /* 0x0000003e19527210 */ /* 0x000fc60007f5e0ff */
[----:B------:R-:W-:Y:S01]  /*7d110*/  IMAD.X R73, RZ, RZ, RZ, P5 ;  /* 0x000000ffff497224 */ /* 0x000fe200028e06ff */
[----:B------:R-:W-:Y:S01]  /*7d120*/  IADD3 RZ, P5, PT, R69, R76, RZ ;  /* 0x0000004c45ff7210 */ /* 0x000fe20007fbe0ff */
[----:B------:R-:W-:Y:S01]  /*7d130*/  IMAD.X R51, R80, 0x1, R85, P4 ;  /* 0x0000000150337824 */ /* 0x000fe200020e0655 */
[----:B------:R-:W-:Y:S01]  /*7d140*/  ISETP.GE.U32.AND P4, PT, R82, R25, PT ;  /* 0x000000195200720c */ /* 0x000fe20003f86070 */
[----:B------:R-:W-:Y:S01]  /*7d150*/  IMAD.X R69, RZ, RZ, RZ, P3 ;  /* 0x000000ffff457224 */ /* 0x000fe200018e06ff */
[----:B------:R-:W-:Y:S01]  /*7d160*/  IADD3 RZ, P3, PT, R83, R78, RZ ;  /* 0x0000004e53ff7210 */ /* 0x000fe20007f7e0ff */
[----:B------:R-:W-:Y:S01]  /*7d170*/  IMAD.X R83, RZ, RZ, R51, P2 ;  /* 0x000000ffff537224 */ /* 0x000fe200010e0633 */
[----:B------:R-:W-:Y:S01]  /*7d180*/  ISETP.LT.U32.AND P2, PT, R25, R87, PT ;  /* 0x000000571900720c */ /* 0x000fe20003f41070 */
[----:B------:R-:W-:-:S03]  /*7d190*/  IMAD.WIDE.U32 R84, R27, R41, RZ ;  /* 0x000000291b547225 */ /* 0x000fc600078e00ff */
[----:B------:R-:W-:Y:S01]  /*7d1a0*/  ISETP.GE.U32.AND.EX P4, PT, R83, R51, PT, P4 ;  /* 0x000000335300720c */ /* 0x000fe20003f86140 */
[----:B------:R-:W-:-:S03]  /*7d1b0*/  IMAD.WIDE.U32 R86, R47, R8, RZ ;  /* 0x000000082f567225 */ /* 0x000fc600078e00ff */
[----:B------:R-:W-:Y:S01]  /*7d1c0*/  ISETP.LT.U32.OR.EX P2, PT, R51, R80, !P4, P2 ;  /* 0x000000503300720c */ /* 0x000fe20006741520 */
[----:B------:R-:W-:Y:S02]  /*7d1d0*/  IMAD.MOV.U32 R68, RZ, RZ, R79 ;  /* 0x000000ffff447224 */ /* 0x000fe400078e004f */
[----:B------:R-:W-:Y:S01]  /*7d1e0*/  IMAD.WIDE.U32 R86, P4, R48, R9, R86 ;  /* 0x0000000930567225 */ /* 0x000fe20007880056 */
[----:B------:R-:W-:-:S03]  /*7d1f0*/  SEL R25, RZ, 0x1, !P2 ;  /* 0x00000001ff197807 */ /* 0x000fc60005000000 */
[----:B------:R-:W-:Y:S01]  /*7d200*/  IMAD.WIDE.U32.X R68, R55, R5, R68, P3 ;  /* 0x0000000537447225 */ /* 0x000fe200018e0444 */
[----:B------:R-:W-:-:S03]  /*7d210*/  IADD3 RZ, P3, PT, R85, R74, RZ ;  /* 0x0000004a55ff7210 */ /* 0x000fc60007f7e0ff */
[----:B------:R-:W-:-:S04]  /*7d220*/  IMAD.WIDE.U32 R84, R48, R8, RZ ;  /* 0x0000000830547225 */ /* 0x000fc800078e00ff */
[----:B------:R-:W-:Y:S01]  /*7d230*/  IMAD.MOV.U32 R80, RZ, RZ, R63 ;  /* 0x000000ffff507224 */ /* 0x000fe200078e003f */
[----:B------:R-:W-:Y:S01]  /*7d240*/  IADD3 RZ, P2, PT, R85, R86, RZ ;  /* 0x0000005655ff7210 */ /* 0x000fe20007f5e0ff */
[----:B------:R-:W-:-:S04]  /*7d250*/  IMAD.WIDE.U32 R88, R48, R8, R82 ;  /* 0x0000000830587225 */ /* 0x000fc800078e0052 */
[----:B------:R-:W-:Y:S02]  /*7d260*/  IMAD.X R85, RZ, RZ, RZ, P4 ;  /* 0x000000ffff557224 */ /* 0x000fe400020e06ff */
[----:B------:R-:W-:Y:S02]  /*7d270*/  IMAD.MOV.U32 R84, RZ, RZ, R87 ;  /* 0x000000ffff547224 */ /* 0x000fe400078e0057 */
[----:B------:R-:W-:Y:S01]  /*7d280*/  IMAD.WIDE.U32.X R62, R22, R54, R80, P6 ;  /* 0x00000036163e7225 */ /* 0x000fe200030e0450 */
[----:B------:R-:W-:-:S03]  /*7d290*/  IADD3 R55, P6, PT, R25, R88, RZ ;  /* 0x0000005819377210 */ /* 0x000fc60007fde0ff */
[----:B------:R-:W-:Y:S01]  /*7d2a0*/  IMAD.WIDE.U32.X R80, R47, R9, R84, P2 ;  /* 0x000000092f507225 */ /* 0x000fe200010e0454 */
[----:B------:R-:W-:Y:S02]  /*7d2b0*/  ISETP.GE.U32.AND P2, PT, R66, R36, PT ;  /* 0x000000244200720c */ /* 0x000fe40003f46070 */
[----:B------:R-:W-:Y:S01]  /*7d2c0*/  ISETP.GE.U32.AND P4, PT, R55, R88, PT ;  /* 0x000000583700720c */ /* 0x000fe20003f86070 */
[----:B------:R-:W-:Y:S01]  /*7d2d0*/  IMAD.IADD R25, R86, 0x1, R89 ;  /* 0x0000000156197824 */ /* 0x000fe200078e0259 */
[----:B------:R-:W-:Y:S01]  /*7d2e0*/  ISETP.GE.U32.AND.EX P2, PT, R93, R37, PT, P2 ;  /* 0x000000255d00720c */ /* 0x000fe20003f46120 */
[----:B------:R-:W-:Y:S01]  /*7d2f0*/  IMAD.MOV.U32 R70, RZ, RZ, R77 ;  /* 0x000000ffff467224 */ /* 0x000fe200078e004d */
[----:B------:R-:W-:Y:S01]  /*7d300*/  SEL R37, RZ, 0x1, !P0 ;  /* 0x00000001ff257807 */ /* 0x000fe20004000000 */
[----:B------:R-:W-:Y:S01]  /*7d310*/  IMAD.X R86, RZ, RZ, R25, P6 ;  /* 0x000000ffff567224 */ /* 0x000fe200030e0619 */
[----:B------:R-:W-:Y:S01]  /*7d320*/  SEL R66, RZ, 0x1, P2 ;  /* 0x00000001ff427807 */ /* 0x000fe20001000000 */
[----:B------:R-:W-:Y:S01]  /*7d330*/  IMAD.WIDE.U32 R76, R24, R4, R64 ;  /* 0x00000004184c7225 */ /* 0x000fe200078e0040 */
[----:B------:R-:W-:-:S02]  /*7d340*/  ISETP.LT.U32.AND P6, PT, R88, R82, PT ;  /* 0x000000525800720c */ /* 0x000fc40003fc1070 */
[C---:B------:R-:W-:Y:S01]  /*7d350*/  ISETP.GE.U32.AND.EX P4, PT, R86.reuse, R25, PT, P4 ;  /* 0x000000195600720c */ /* 0x040fe20003f86140 */
[----:B------:R-:W-:Y:S01]  /*7d360*/  IMAD R36, R86, R12, RZ ;  /* 0x0000000c56247224 */ /* 0x000fe200078e02ff */
[----:B------:R-:W-:Y:S01]  /*7d370*/  IADD3 R66, P0, PT, R91, R66, RZ ;  /* 0x000000425b427210 */ /* 0x000fe20007f1e0ff */
[----:B------:R-:W-:Y:S01]  /*7d380*/  IMAD.MOV.U32 R72, RZ, RZ, R75 ;  /* 0x000000ffff487224 */ /* 0x000fe200078e004b */
[----:B------:R-:W-:Y:S01]  /*7d390*/  ISETP.LT.U32.OR.EX P4, PT, R25, R83, !P4, P6 ;  /* 0x000000531900720c */ /* 0x000fe20006781560 */
[----:B------:R-:W-:Y:S01]  /*7d3a0*/  IMAD.WIDE.U32 R24, R55, R12, RZ ;  /* 0x0000000c37187225 */ /* 0x000fe200078e00ff */
[----:B------:R-:W-:Y:S02]  /*7d3b0*/  IADD3 R89, P2, PT, R37, R76, RZ ;  /* 0x0000004c25597210 */ /* 0x000fe40007f5e0ff */
[----:B------:R-:W-:Y:S01]  /*7d3c0*/  SEL R74, RZ, 0x1, !P4 ;  /* 0x00000001ff4a7807 */ /* 0x000fe20006000000 */
[----:B------:R-:W-:Y:S01]  /*7d3d0*/  IMAD.X R67, RZ, RZ, R90, P0 ;  /* 0x000000ffff437224 */ /* 0x000fe200000e065a */
[----:B------:R-:W-:Y:S01]  /*7d3e0*/  ISETP.GE.U32.AND P0, PT, R91, R46, PT ;  /* 0x0000002e5b00720c */ /* 0x000fe20003f06070 */
        /* <DEDUP_REMOVED lines=8> */
[----:B------:R-:W-:Y:S01]  /*7d470*/  IADD3 R51, P6, PT, R89, R80, RZ ;  /* 0x0000005059337210 */ /* 0x000fe20007fde0ff */
[----:B------:R-:W-:Y:S01]  /*7d480*/  IMAD.IADD R46, R25, 0x1, R55 ;  /* 0x00000001192e7824 */ /* 0x000fe200078e0237 */
[----:B------:R-:W-:Y:S01]  /*7d490*/  ISETP.GT.U32.AND P2, PT, R78, R37, PT ;  /* 0x000000254e00720c */ /* 0x000fe20003f44070 */
[----:B------:R-:W-:Y:S02]  /*7d4a0*/  IMAD R23, R54, R27, RZ ;  /* 0x0000001b36177224 */ /* 0x000fe400078e02ff */
[----:B------:R-:W-:Y:S01]  /*7d4b0*/  IMAD.X R61, R82, 0x1, R81, P6 ;  /* 0x00000001523d7824 */ /* 0x000fe200030e0651 */
[----:B------:R-:W-:Y:S01]  /*7d4c0*/  IADD3 R74, P6, PT, R51, R74, RZ ;  /* 0x0000004a334a7210 */ /* 0x000fe20007fde0ff */
[----:B------:R-:W-:-:S04]  /*7d4d0*/  IMAD.WIDE.U32 R80, R46, R10, RZ ;  /* 0x0000000a2e507225 */ /* 0x000fc800078e00ff */
[----:B------:R-:W-:-:S04]  /*7d4e0*/  IMAD.WIDE.U32.X R54, R22, R58, R70, P5 ;  /* 0x0000003a16367225 */ /* 0x000fc800028e0446 */
[-C--:B------:R-:W-:Y:S02]  /*7d4f0*/  IMAD R58, R58, R27.reuse, RZ ;  /* 0x0000001b3a3a7224 */ /* 0x080fe400078e02ff */
[----:B------:R-:W-:Y:S02]  /*7d500*/  IMAD R57, R50, R27, RZ ;  /* 0x0000001b32397224 */ /* 0x000fe400078e02ff */
[----:B------:R-:W-:Y:S01]  /*7d510*/  IMAD.WIDE.U32.X R36, R22, R50, R72, P3 ;  /* 0x0000003216247225 */ /* 0x000fe200018e0448 */
[----:B------:R-:W-:Y:S02]  /*7d520*/  ISETP.GE.U32.AND P3, PT, R74, R51, PT ;  /* 0x000000334a00720c */ /* 0x000fe40003f66070 */
[----:B------:R-:W-:Y:S01]  /*7d530*/  SEL R73, RZ, 0x1, !P1 ;  /* 0x00000001ff497807 */ /* 0x000fe20004800000 */
[----:B------:R-:W-:-:S04]  /*7d540*/  IMAD.WIDE.U32 R80, P5, R24, R11, R80 ;  /* 0x0000000b18507225 */ /* 0x000fc800078a0050 */
[C---:B------:R-:W-:Y:S02]  /*7d550*/  IMAD R85, R22.reuse, R53, R23 ;  /* 0x0000003516557224 */ /* 0x040fe400078e0217 */
        /* <DEDUP_REMOVED lines=21> */
.L_x_565:
[----:B------:R-:W-:Y:S05]  /*7d6b0*/  BSYNC.RECONVERGENT B4 ;  /* 0x0000000000047941 */ /* 0x000fea0003800200 */
.L_x_564:
[----:B------:R-:W-:Y:S01]  /*7d6c0*/  ISETP.LT.U32.AND P1, PT, R51, R89, PT ;  /* 0x000000593300720c */ /* 0x000fe20003f21070 */
[----:B------:R-:W-:Y:S01]  /*7d6d0*/  IMAD.WIDE.U32 R22, R47, R6, RZ ;  /* 0x000000062f167225 */ /* 0x000fe200078e00ff */
[----:B------:R-:W-:Y:S01]  /*7d6e0*/  ISETP.GE.U32.AND.EX P6, PT, R75, R61, PT, P3 ;  /* 0x0000003d4b00720c */ /* 0x000fe20003fc6130 */
[----:B------:R-:W-:Y:S01]  /*7d6f0*/  BSSY.RECONVERGENT B4, `(.L_x_566) ;  /* 0x00000bc000047945 */ /* 0x000fe20003800200 */
[----:B------:R-:W-:Y:S01]  /*7d700*/  ISETP.GE.U32.AND P4, PT, R89, R76, PT ;  /* 0x0000004c5900720c */ /* 0x000fe20003f86070 */
[----:B------:R-:W-:Y:S01]  /*7d710*/  IMAD.MOV.U32 R78, RZ, RZ, R81 ;  /* 0x000000ffff4e7224 */ /* 0x000fe200078e0051 */
[----:B------:R-:W-:Y:S01]  /*7d720*/  ISETP.LT.U32.OR.EX P1, PT, R61, R82, !P6, P1 ;  /* 0x000000523d00720c */ /* 0x000fe20007721510 */
[----:B------:R-:W-:Y:S01]  /*7d730*/  IMAD.WIDE.U32 R60, R48, R6, R74 ;  /* 0x00000006303c7225 */ /* 0x000fe200078e004a */
[----:B------:R-:W-:Y:S02]  /*7d740*/  IADD3 R49, P3, PT, R79, R80, RZ ;  /* 0x000000504f317210 */ /* 0x000fe40007f7e0ff */
[----:B------:R-:W-:Y:S01]  /*7d750*/  ISETP.LT.U32.AND P0, PT, R76, R64, PT ;  /* 0x000000404c00720c */ /* 0x000fe20003f01070 */
[----:B------:R-:W-:Y:S01]  /*7d760*/  IMAD.X R79, RZ, RZ, RZ, P5 ;  /* 0x000000ffff4f7224 */ /* 0x000fe200028e06ff */
[----:B------:R-:W-:Y:S01]  /*7d770*/  ISETP.GE.U32.AND.EX P5, PT, R82, R83, PT, P4 ;  /* 0x000000535200720c */ /* 0x000fe20003fa6140 */
[----:B------:R-:W-:Y:S01]  /*7d780*/  IMAD.WIDE.U32 R50, P4, R48, R7, R22 ;  /* 0x0000000730327225 */ /* 0x000fe20007880016 */
[----:B------:R-:W-:-:S02]  /*7d790*/  SEL R77, RZ, 0x1, !P1 ;  /* 0x00000001ff4d7807 */ /* 0x000fc40004800000 */
[----:B------:R-:W-:Y:S01]  /*7d7a0*/  ISETP.LT.U32.OR.EX P0, PT, R83, R65, !P5, P0 ;  /* 0x000000415300720c */ /* 0x000fe20006f01500 */
[----:B------:R-:W-:Y:S01]  /*7d7b0*/  IMAD.WIDE.U32 R22, R48, R6, RZ ;  /* 0x0000000630167225 */ /* 0x000fe200078e00ff */
[----:B------:R-:W-:Y:S02]  /*7d7c0*/  IADD3 R83, P5, PT, R77, R60, RZ ;  /* 0x0000003c4d537210 */ /* 0x000fe40007fbe0ff */
[----:B------:R-:W-:Y:S01]  /*7d7d0*/  ISETP.LT.U32.AND P1, PT, R60, R74, PT ;  /* 0x0000004a3c00720c */ /* 0x000fe20003f21070 */
[----:B------:R-:W-:Y:S01]  /*7d7e0*/  IMAD.IADD R74, R50, 0x1, R61 ;  /* 0x00000001324a7824 */ /* 0x000fe200078e023d */
[----:B------:R-:W-:Y:S01]  /*7d7f0*/  ISETP.GE.U32.AND P6, PT, R83, R60, PT ;  /* 0x0000003c5300720c */ /* 0x000fe20003fc6070 */
[----:B------:R-:W-:Y:S01]  /*7d800*/  IMAD.WIDE.U32 R64, R47, R4, RZ ;  /* 0x000000042f407225 */ /* 0x000fe200078e00ff */
[----:B------:R-:W-:Y:S02]  /*7d810*/  LOP3.LUT R22, RZ, R86, RZ, 0x33, !PT ;  /* 0x00000056ff167212 */ /* 0x000fe400078e33ff */
[----:B------:R-:W-:Y:S01]  /*7d820*/  SEL R58, RZ, 0x1, !P0 ;  /* 0x00000001ff3a7807 */ /* 0x000fe20004000000 */
[----:B------:R-:W-:Y:S01]  /*7d830*/  IMAD.X R89, RZ, RZ, R74, P5 ;  /* 0x000000ffff597224 */ /* 0x000fe200028e064a */
[----:B------:R-:W-:Y:S01]  /*7d840*/  ISETP.GT.U32.AND.EX P2, PT, R49, R22, PT, P2 ;  /* 0x000000163100720c */ /* 0x000fe20003f44120 */
[----:B------:R-:W-:-:S02]  /*7d850*/  IMAD.X R61, RZ, RZ, RZ, P4 ;  /* 0x000000ffff3d7224 */ /* 0x000fc400020e06ff */
[----:B------:R-:W-:Y:S01]  /*7d860*/  IMAD.WIDE.U32.X R78, R46, R11, R78, P3 ;  /* 0x0000000b2e4e7225 */ /* 0x000fe200018e044e */
[----:B------:R-:W-:Y:S02]  /*7d870*/  ISETP.GE.U32.AND.EX P4, PT, R89, R74, PT, P6 ;  /* 0x0000004a5900720c */ /* 0x000fe40003f86160 */
[----:B------:R-:W-:Y:S01]  /*7d880*/  IADD3 RZ, P3, PT, R23, R50, RZ ;  /* 0x0000003217ff7210 */ /* 0x000fe20007f7e0ff */
[----:B------:R-:W-:Y:S01]  /*7d890*/  IMAD.WIDE.U32 R64, P5, R48, R5, R64 ;  /* 0x0000000530407225 */ /* 0x000fe200078a0040 */
[----:B------:R-:W-:Y:S02]  /*7d8a0*/  ISETP.LT.U32.OR.EX P1, PT, R74, R75, !P4, P1 ;  /* 0x0000004b4a00720c */ /* 0x000fe40006721510 */
[----:B------:R-:W-:Y:S01]  /*7d8b0*/  IADD3 R49, P6, PT, R83, R78, RZ ;  /* 0x0000004e53317210 */ /* 0x000fe20007fde0ff */
[----:B------:R-:W-:Y:S01]  /*7d8c0*/  IMAD.X R23, RZ, RZ, RZ, P5 ;  /* 0x000000ffff177224 */ /* 0x000fe200028e06ff */
[----:B------:R-:W-:Y:S01]  /*7d8d0*/  SEL R74, RZ, 0x1, !P2 ;  /* 0x00000001ff4a7807 */ /* 0x000fe20005000000 */
[----:B------:R-:W-:Y:S01]  /*7d8e0*/  IMAD.MOV.U32 R60, RZ, RZ, R51 ;  /* 0x000000ffff3c7224 */ /* 0x000fe200078e0033 */
[----:B------:R-:W-:Y:S01]  /*7d8f0*/  ISETP.LT.U32.AND P2, PT, R49, R83, PT ;  /* 0x000000533100720c */ /* 0x000fe20003f41070 */
[----:B------:R-:W-:Y:S01]  /*7d900*/  IMAD.X R81, R89, 0x1, R79, P6 ;  /* 0x0000000159517824 */ /* 0x000fe200030e064f */
[----:B------:R-:W-:Y:S01]  /*7d910*/  IADD3 R74, P5, PT, R49, R74, RZ ;  /* 0x0000004a314a7210 */ /* 0x000fe20007fbe0ff */
[----:B------:R-:W-:-:S03]  /*7d920*/  IMAD.WIDE.U32 R50, R27, R53, R66 ;  /* 0x000000351b327225 */ /* 0x000fc600078e0042 */
[----:B------:R-:W-:Y:S01]  /*7d930*/  ISETP.GE.U32.AND P6, PT, R74, R49, PT ;  /* 0x000000314a00720c */ /* 0x000fe20003fc6070 */
[----:B------:R-:W-:Y:S01]  /*7d940*/  IMAD.X R75, RZ, RZ, R81, P5 ;  /* 0x000000ffff4b7224 */ /* 0x000fe200028e0651 */
[----:B------:R-:W-:Y:S01]  /*7d950*/  IADD3 R49, P0, PT, R72, R62, RZ ;  /* 0x0000003e48317210 */ /* 0x000fe20007f1e0ff */
[----:B------:R-:W-:Y:S01]  /*7d960*/  IMAD.WIDE.U32 R76, R48, R4, RZ ;  /* 0x00000004304c7225 */ /* 0x000fe200078e00ff */
[----:B------:R-:W-:Y:S02]  /*7d970*/  SEL R62, RZ, 0x1, !P1 ;  /* 0x00000001ff3e7807 */ /* 0x000fe40004800000 */
[----:B------:R-:W-:Y:S01]  /*7d980*/  ISETP.GE.U32.AND.EX P6, PT, R75, R81, PT, P6 ;  /* 0x000000514b00720c */ /* 0x000fe20003fc6160 */
[----:B------:R-:W-:Y:S01]  /*7d990*/  IMAD.WIDE.U32 R78, R46, R8, RZ ;  /* 0x000000082e4e7225 */ /* 0x000fe200078e00ff */
[----:B------:R-:W-:Y:S02]  /*7d9a0*/  IADD3 RZ, P4, PT, R77, R64, RZ ;  /* 0x000000404dff7210 */ /* 0x000fe40007f9e0ff */
[----:B------:R-:W-:Y:S01]  /*7d9b0*/  ISETP.LT.U32.OR.EX P6, PT, R81, R89, !P6, P2 ;  /* 0x000000595100720c */ /* 0x000fe200077c1520 */
[----:B------:R-:W-:Y:S01]  /*7d9c0*/  IMAD.WIDE.U32.X R60, R47, R7, R60, P3 ;  /* 0x000000072f3c7225 */ /* 0x000fe200018e043c */
[----:B------:R-:W-:-:S02]  /*7d9d0*/  ISETP.GE.U32.AND P3, PT, R50, R66, PT ;  /* 0x000000423200720c */ /* 0x000fc40003f66070 */
[----:B------:R-:W-:Y:S01]  /*7d9e0*/  IADD3 R81, P2, PT, R50, R68, RZ ;  /* 0x0000004432517210 */ /* 0x000fe20007f5e0ff */
[----:B------:R-:W-:Y:S02]  /*7d9f0*/  IMAD.IADD R51, R51, 0x1, R85 ;  /* 0x0000000133337824 */ /* 0x000fe400078e0255 */
[----:B------:R-:W-:-:S03]  /*7da00*/  IMAD.WIDE.U32 R76, R24, R8, RZ ;  /* 0x00000008184c7225 */ /* 0x000fc600078e00ff */
[----:B------:R-:W-:Y:S01]  /*7da10*/  ISETP.GE.U32.AND.EX P3, PT, R51, R67, PT, P3 ;  /* 0x000000433300720c */ /* 0x000fe20003f66130 */
[----:B------:R-:W-:-:S03]  /*7da20*/  IMAD.WIDE.U32 R78, P5, R24, R9, R78 ;  /* 0x00000009184e7225 */ /* 0x000fc600078a004e */
[----:B------:R-:W-:Y:S01]  /*7da30*/  SEL R68, RZ, 0x1, P3 ;  /* 0x00000001ff447807 */ /* 0x000fe20001800000 */
[----:B------:R-:W-:Y:S02]  /*7da40*/  IMAD.MOV.U32 R22, RZ, RZ, R65 ;  /* 0x000000ffff167224 */ /* 0x000fe400078e0041 */
[----:B------:R-:W-:Y:S01]  /*7da50*/  IMAD.X R70, R51, 0x1, R69, P2 ;  /* 0x0000000133467824 */ /* 0x000fe200010e0645 */
[----:B------:R-:W-:Y:S01]  /*7da60*/  IADD3 R80, P2, PT, R81, R58, RZ ;  /* 0x0000003a51507210 */ /* 0x000fe20007f5e0ff */
[----:B------:R-:W-:Y:S01]  /*7da70*/  IMAD.WIDE.U32.X R22, R47, R5, R22, P4 ;  /* 0x000000052f167225 */ /* 0x000fe200020e0416 */
[----:B------:R-:W-:Y:S02]  /*7da80*/  IADD3 RZ, P4, PT, R77, R78, RZ ;  /* 0x0000004e4dff7210 */ /* 0x000fe40007f9e0ff */
[----:B------:R-:W-:Y:S01]  /*7da90*/  IADD3 R47, P3, PT, R80, R60, RZ ;  /* 0x0000003c502f7210 */ /* 0x000fe20007f7e0ff */
[----:B------:R-:W-:-:S04]  /*7daa0*/  IMAD.WIDE.U32 R76, R24, R8, R74 ;  /* 0x00000008184c7225 */ /* 0x000fc800078e004a */
[----:B------:R-:W-:Y:S01]  /*7dab0*/  IMAD.X R63, R21, 0x1, R63, P0 ;  /* 0x00000001153f7824 */ /* 0x000fe200000e063f */
[----:B------:R-:W-:Y:S01]  /*7dac0*/  IADD3 R68, P0, PT, R49, R68, RZ ;  /* 0x0000004431447210 */ /* 0x000fe20007f1e0ff */
[----:B------:R-:W-:Y:S01]  /*7dad0*/  IMAD.IADD R78, R78, 0x1, R77 ;  /* 0x000000014e4e7824 */ /* 0x000fe200078e024d */
[----:B------:R-:W-:Y:S01]  /*7dae0*/  SEL R77, RZ, 0x1, !P6 ;  /* 0x00000001ff4d7807 */ /* 0x000fe20007000000 */
[----:B------:R-:W-:Y:S01]  /*7daf0*/  IMAD.X R83, RZ, RZ, R70, P2 ;  /* 0x000000ffff537224 */ /* 0x000fe200010e0646 */
[----:B------:R-:W-:Y:S01]  /*7db00*/  ISETP.LT.U32.AND P2, PT, R76, R74, PT ;  /* 0x0000004a4c00720c */ /* 0x000fe20003f41070 */
[----:B------:R-:W-:Y:S01]  /*7db10*/  IMAD.X R67, RZ, RZ, RZ, P5 ;  /* 0x000000ffff437224 */ /* 0x000fe200028e06ff */
[----:B------:R-:W-:Y:S01]  /*7db20*/  IADD3 R77, P5, PT, R77, R76, RZ ;  /* 0x0000004c4d4d7210 */ /* 0x000fe20007fbe0ff */
[----:B------:R-:W-:Y:S01]  /*7db30*/  IMAD.X R53, R83, 0x1, R61, P3 ;  /* 0x0000000153357824 */ /* 0x000fe200018e063d */
[----:B------:R-:W-:Y:S01]  /*7db40*/  ISETP.GE.U32.AND P3, PT, R68, R49, PT ;  /* 0x000000314400720c */ /* 0x000fe20003f66070 */
[----:B------:R-:W-:Y:S01]  /*7db50*/  IMAD.X R69, RZ, RZ, R63, P0 ;  /* 0x000000ffff457224 */ /* 0x000fe200000e063f */
[----:B------:R-:W-:Y:S01]  /*7db60*/  ISETP.GE.U32.AND P0, PT, R49, R72, PT ;  /* 0x000000483100720c */ /* 0x000fe20003f06070 */
[----:B------:R-:W-:-:S02]  /*7db70*/  IMAD.MOV.U32 R66, RZ, RZ, R79 ;  /* 0x000000ffff427224 */ /* 0x000fc400078e004f */
[----:B------:R-:W-:Y:S01]  /*7db80*/  IMAD.X R79, RZ, RZ, R78, P5 ;  /* 0x000000ffff4f7224 */ /* 0x000fe200028e064e */
[----:B------:R-:W-:Y:S01]  /*7db90*/  ISETP.GE.U32.AND.EX P1, PT, R69, R63, PT, P3 ;  /* 0x0000003f4500720c */ /* 0x000fe20003f26130 */
[----:B------:R-:W-:Y:S01]  /*7dba0*/  IMAD.WIDE.U32 R60, R27, R43, R68 ;  /* 0x0000002b1b3c7225 */ /* 0x000fe200078e0044 */
[----:B------:R-:W-:Y:S02]  /*7dbb0*/  IADD3 R62, P5, PT, R47, R62, RZ ;  /* 0x0000003e2f3e7210 */ /* 0x000fe40007fbe0ff */
[----:B------:R-:W-:Y:S01]  /*7dbc0*/  ISETP.GE.U32.AND.EX P0, PT, R63, R21, P1, P0 ;  /* 0x000000153f00720c */ /* 0x000fe20000f06100 */
[----:B------:R-:W-:Y:S01]  /*7dbd0*/  IMAD.IADD R43, R61, 0x1, R87 ;  /* 0x000000013d2b7824 */ /* 0x000fe200078e0257 */
[----:B------:R-:W-:Y:S01]  /*7dbe0*/  ISETP.GE.U32.AND P3, PT, R77, R76, PT ;  /* 0x0000004c4d00720c */ /* 0x000fe20003f66070 */
[----:B------:R-:W-:Y:S01]  /*7dbf0*/  IMAD.X R63, RZ, RZ, R53, P5 ;  /* 0x000000ffff3f7224 */ /* 0x000fe200028e0635 */
[----:B------:R-:W-:Y:S01]  /*7dc00*/  ISETP.GE.U32.AND P5, PT, R62, R47, PT ;  /* 0x0000002f3e00720c */ /* 0x000fe20003fa6070 */
[----:B------:R-:W-:Y:S01]  /*7dc10*/  IMAD.WIDE.U32.X R66, R46, R9, R66, P4 ;  /* 0x000000092e427225 */ /* 0x000fe200020e0442 */
[----:B------:R-:W-:-:S02]  /*7dc20*/  ISETP.LT.U32.AND P1, PT, R47, R80, PT ;  /* 0x000000502f00720c */ /* 0x000fc40003f21070 */
[----:B------:R-:W-:Y:S01]  /*7dc30*/  ISETP.GE.U32.AND.EX P3, PT, R79, R78, PT, P3 ;  /* 0x0000004e4f00720c */ /* 0x000fe20003f66130 */
[----:B------:R-:W-:Y:S01]  /*7dc40*/  IMAD.WIDE.U32 R48, R48, R4, R62 ;  /* 0x0000000430307225 */ /* 0x000fe200078e003e */
[----:B------:R-:W-:Y:S02]  /*7dc50*/  ISETP.GE.U32.AND.EX P5, PT, R63, R53, PT, P5 ;  /* 0x000000353f00720c */ /* 0x000fe40003fa6150 */
[----:B------:R-:W-:Y:S01]  /*7dc60*/  ISETP.LT.U32.OR.EX P2, PT, R78, R75, !P3, P2 ;  /* 0x0000004b4e00720c */ /* 0x000fe20005f41520 */
[----:B------:R-:W-:Y:S01]  /*7dc70*/  IMAD.IADD R47, R64, 0x1, R49 ;  /* 0x00000001402f7824 */ /* 0x000fe200078e0231 */
[----:B------:R-:W-:Y:S02]  /*7dc80*/  ISETP.LT.U32.OR.EX P1, PT, R53, R83, !P5, P1 ;  /* 0x000000533500720c */ /* 0x000fe40006f21510 */
[----:B------:R-:W-:Y:S02]  /*7dc90*/  ISETP.GE.U32.AND P3, PT, R60, R68, PT ;  /* 0x000000443c00720c */ /* 0x000fe40003f66070 */
        /* <DEDUP_REMOVED lines=9> */
[----:B------:R-:W-:Y:S01]  /*7dd30*/  IMAD.WIDE.U32 R54, R46, R6, RZ ;  /* 0x000000062e367225 */ /* 0x000fe200078e00ff */
[----:B------:R-:W-:-:S02]  /*7dd40*/  SEL R68, RZ, 0x1, !P2 ;  /* 0x00000001ff447807 */ /* 0x000fc40005000000 */
[----:B------:R-:W-:Y:S01]  /*7dd50*/  ISETP.GE.U32.AND P4, PT, R64, R49, PT ;  /* 0x000000314000720c */ /* 0x000fe20003f86070 */
[----:B------:R-:W-:Y:S01]  /*7dd60*/  IMAD.X R65, RZ, RZ, R53, P5 ;  /* 0x000000ffff417224 */ /* 0x000fe200028e0635 */
[----:B------:R-:W-:Y:S01]  /*7dd70*/  IADD3 R21, P5, PT, R61, R66, RZ ;  /* 0x000000423d157210 */ /* 0x000fe20007fbe0ff */
[----:B------:R-:W-:Y:S01]  /*7dd80*/  IMAD.X R58, RZ, RZ, R47, P3 ;  /* 0x000000ffff3a7224 */ /* 0x000fe200018e062f */
[----:B------:R-:W-:Y:S02]  /*7dd90*/  @!P0 ISETP.NE.U32.AND P3, PT, R26, RZ, PT ;  /* 0x000000ff1a00820c */ /* 0x000fe40003f65070 */
[----:B------:R-:W-:Y:S01]  /*7dda0*/  ISETP.LT.U32.AND P2, PT, R49, R26, PT ;  /* 0x0000001a3100720c */ /* 0x000fe20003f41070 */
[----:B------:R-:W-:Y:S01]  /*7ddb0*/  IMAD.X R67, R58, 0x1, R67, P5 ;  /* 0x000000013a437824 */ /* 0x000fe200028e0643 */
[----:B------:R-:W-:Y:S02]  /*7ddc0*/  ISETP.GE.U32.AND.EX P4, PT, R65, R53, PT, P4 ;  /* 0x000000354100720c */ /* 0x000fe40003f86140 */
[----:B------:R-:W-:-:S02]  /*7ddd0*/  IADD3 R68, P5, PT, R21, R68, RZ ;  /* 0x0000004415447210 */ /* 0x000fc40007fbe0ff */
[----:B------:R-:W-:Y:S02]  /*7dde0*/  @!P0 ISETP.NE.AND.EX P3, PT, R28, RZ, PT, P3 ;  /* 0x000000ff1c00820c */ /* 0x000fe40003f65330 */
[----:B------:R-:W-:Y:S01]  /*7ddf0*/  ISETP.LT.U32.OR.EX P2, PT, R53, R28, !P4, P2 ;  /* 0x0000001c3500720c */ /* 0x000fe20006741520 */
[----:B------:R-:W-:Y:S01]  /*7de00*/  IMAD.X R69, RZ, RZ, R67, P5 ;  /* 0x000000ffff457224 */ /* 0x000fe200028e0643 */
[----:B------:R-:W-:Y:S01]  /*7de10*/  @!P0 SEL R28, RZ, 0x1, P3 ;  /* 0x00000001ff1c8807 */ /* 0x000fe20001800000 */
[----:B------:R-:W-:Y:S01]  /*7de20*/  IMAD.WIDE.U32 R54, P4, R24, R7, R54 ;  /* 0x0000000718367225 */ /* 0x000fe20007880036 */
[----:B------:R-:W-:Y:S02]  /*7de30*/  ISETP.GE.U32.AND P3, PT, R68, R21, PT ;  /* 0x000000154400720c */ /* 0x000fe40003f66070 */
[----:B------:R-:W-:Y:S02]  /*7de40*/  ISETP.GE.U32.AND P6, PT, R61, R48, PT ;  /* 0x000000303d00720c */ /* 0x000fe40003fc6070 */
[----:B------:R-:W-:-:S02]  /*7de50*/  SEL R26, RZ, 0x1, !P2 ;  /* 0x00000001ff1a7807 */ /* 0x000fc40005000000 */
[----:B------:R-:W-:Y:S02]  /*7de60*/  @!P0 IADD3 R73, P5, PT, R28, R73, RZ ;  /* 0x000000491c498210 */ /* 0x000fe40007fbe0ff */
[----:B------:R-:W-:Y:S01]  /*7de70*/  ISETP.LT.U32.AND P2, PT, R21, R61, PT ;  /* 0x0000003d1500720c */ /* 0x000fe20003f41070 */
[----:B------:R-:W-:Y:S01]  /*7de80*/  IMAD.X R61, RZ, RZ, RZ, P4 ;  /* 0x000000ffff3d7224 */ /* 0x000fe200020e06ff */
[----:B------:R-:W-:Y:S01]  /*7de90*/  ISETP.GE.U32.AND.EX P3, PT, R69, R67, PT, P3 ;  /* 0x000000434500720c */ /* 0x000fe20003f66130 */
[----:B------:R-:W-:Y:S01]  /*7dea0*/  @!P0 IMAD.X R71, RZ, RZ, R71, P5 ;  /* 0x000000ffff478224 */ /* 0x000fe200028e0647 */
[----:B------:R-:W-:Y:S01]  /*7deb0*/  ISETP.LT.U32.AND P1, PT, R48, R62, PT ;  /* 0x0000003e3000720c */ /* 0x000fe20003f21070 */
[----:B------:R-:W-:Y:S01]  /*7dec0*/  IMAD.WIDE.U32 R48, R24, R6, RZ ;  /* 0x0000000618307225 */ /* 0x000fe200078e00ff */
[----:B------:R-:W-:Y:S02]  /*7ded0*/  ISETP.GE.U32.AND.EX P6, PT, R58, R47, PT, P6 ;  /* 0x0000002f3a00720c */ /* 0x000fe40003fc6160 */
[----:B------:R-:W-:Y:S01]  /*7dee0*/  ISETP.LT.U32.OR.EX P2, PT, R67, R58, !P3, P2 ;  /* 0x0000003a4300720c */ /* 0x000fe20005f41520 */
[----:B------:R-:W-:Y:S01]  /*7def0*/  IMAD.WIDE.U32 R66, R24, R6, R68 ;  /* 0x0000000618427225 */ /* 0x000fe200078e0044 */
[----:B------:R-:W-:-:S02]  /*7df00*/  IADD3 R73, P3, P5, R36, R73, R26 ;  /* 0x0000004924497210 */ /* 0x000fc40007d7e01a */
[----:B------:R-:W-:Y:S01]  /*7df10*/  ISETP.LT.U32.OR.EX P1, PT, R47, R63, !P6, P1 ;  /* 0x0000003f2f00720c */ /* 0x000fe20007721510 */
[----:B------:R-:W-:Y:S01]  /*7df20*/  IMAD R26, R79, R12, RZ ;  /* 0x0000000c4f1a7224 */ /* 0x000fe200078e02ff */
[----:B------:R-:W-:Y:S01]  /*7df30*/  IADD3 RZ, P6, PT, R49, R54, RZ ;  /* 0x0000003631ff7210 */ /* 0x000fe20007fde0ff */
[----:B------:R-:W-:Y:S01]  /*7df40*/  IMAD.WIDE.U32 R62, R27, R41, R64 ;  /* 0x000000291b3e7225 */ /* 0x000fe200078e0040 */
[----:B------:R-:W-:Y:S02]  /*7df50*/  SEL R47, RZ, 0x1, !P2 ;  /* 0x00000001ff2f7807 */ /* 0x000fe40005000000 */
[----:B------:R-:W-:Y:S01]  /*7df60*/  IADD3.X R28, PT, PT, R37, R71, RZ, P3, P5 ;  /* 0x00000047251c7210 */ /* 0x000fe20001fea4ff */
[C---:B------:R-:W-:Y:S01]  /*7df70*/  IMAD R21, R77.reuse, R13, R26 ;  /* 0x0000000d4d157224 */ /* 0x040fe200078e021a */
[----:B------:R-:W-:Y:S01]  /*7df80*/  ISETP.GE.U32.AND P2, PT, R62, R64, PT ;  /* 0x000000403e00720c */ /* 0x000fe20003f46070 */
[----:B------:R-:W-:Y:S01]  /*7df90*/  IMAD.WIDE.U32 R48, R77, R12, RZ ;  /* 0x0000000c4d307225 */ /* 0x000fe200078e00ff */
[----:B------:R-:W-:-:S02]  /*7dfa0*/  IADD3 R47, P3, PT, R47, R66, RZ ;  /* 0x000000422f2f7210 */ /* 0x000fc40007f7e0ff */
[----:B------:R-:W-:Y:S01]  /*7dfb0*/  ISETP.LT.U32.AND P0, PT, R66, R68, PT ;  /* 0x000000444200720c */ /* 0x000fe20003f01070 */
[----:B------:R-:W-:Y:S01]  /*7dfc0*/  IMAD.IADD R26, R63, 0x1, R57 ;  /* 0x000000013f1a7824 */ /* 0x000fe200078e0239 */
[----:B------:R-:W-:Y:S01]  /*7dfd0*/  ISETP.GE.U32.AND P5, PT, R47, R66, PT ;  /* 0x000000422f00720c */ /* 0x000fe20003fa6070 */
[----:B------:R-:W-:Y:S01]  /*7dfe0*/  IMAD.IADD R21, R49, 0x1, R21 ;  /* 0x0000000131157824 */ /* 0x000fe200078e0215 */
[----:B------:R-:W-:Y:S01]  /*7dff0*/  LOP3.LUT R27, RZ, R77, RZ, 0x33, !PT ;  /* 0x0000004dff1b7212 */ /* 0x000fe200078e33ff */
[----:B------:R-:W-:Y:S01]  /*7e000*/  IMAD.IADD R68, R54, 0x1, R67 ;  /* 0x0000000136447824 */ /* 0x000fe200078e0243 */
[----:B------:R-:W-:Y:S01]  /*7e010*/  ISETP.GE.U32.AND.EX P2, PT, R26, R65, PT, P2 ;  /* 0x000000411a00720c */ /* 0x000fe20003f46120 */
[-C--:B------:R-:W-:Y:S01]  /*7e020*/  IMAD.WIDE.U32 R36, R48, R10.reuse, RZ ;  /* 0x0000000a30247225 */ /* 0x080fe200078e00ff */
[----:B------:R-:W-:Y:S02]  /*7e030*/  LOP3.LUT R41, RZ, R79, RZ, 0x33, !PT ;  /* 0x0000004fff297212 */ /* 0x000fe400078e33ff */
[----:B------:R-:W-:Y:S01]  /*7e040*/  SEL R58, RZ, 0x1, P2 ;  /* 0x00000001ff3a7807 */ /* 0x000fe20001000000 */
[----:B------:R-:W-:Y:S01]  /*7e050*/  IMAD.WIDE.U32 R66, R21, R10, RZ ;  /* 0x0000000a15427225 */ /* 0x000fe200078e00ff */
[----:B------:R-:W-:-:S02]  /*7e060*/  ISETP.GT.U32.AND P2, PT, R36, R27, PT ;  /* 0x0000001b2400720c */ /* 0x000fc40003f44070 */
[----:B------:R-:W-:Y:S01]  /*7e070*/  IADD3 R27, P4, PT, R73, R58, RZ ;  /* 0x0000003a491b7210 */ /* 0x000fe20007f9e0ff */
[----:B------:R-:W-:Y:S02]  /*7e080*/  IMAD.X R53, RZ, RZ, R68, P3 ;  /* 0x000000ffff357224 */ /* 0x000fe400018e0644 */
[----:B------:R-:W-:-:S03]  /*7e090*/  IMAD.WIDE.U32 R66, P3, R48, R11, R66 ;  /* 0x0000000b30427225 */ /* 0x000fc60007860042 */
[----:B------:R-:W-:Y:S01]  /*7e0a0*/  ISETP.GE.U32.AND.EX P5, PT, R53, R68, PT, P5 ;  /* 0x000000443500720c */ /* 0x000fe20003fa6150 */
[----:B------:R-:W-:Y:S01]  /*7e0b0*/  IMAD.X R65, RZ, RZ, RZ, P3 ;  /* 0x000000ffff417224 */ /* 0x000fe200018e06ff */
[----:B------:R-:W-:Y:S01]  /*7e0c0*/  ISETP.GE.U32.AND P3, PT, R80, R81, PT ;  /* 0x000000515000720c */ /* 0x000fe20003f66070 */
[----:B------:R-:W-:Y:S01]  /*7e0d0*/  IMAD.X R28, RZ, RZ, R28, P4 ;  /* 0x000000ffff1c7224 */ /* 0x000fe200020e061c */
[----:B------:R-:W-:Y:S01]  /*7e0e0*/  ISETP.GE.U32.AND P4, PT, R81, R50, PT ;  /* 0x000000325100720c */ /* 0x000fe20003f86070 */
[----:B------:R-:W-:Y:S01]  /*7e0f0*/  IMAD.MOV.U32 R64, RZ, RZ, R67 ;  /* 0x000000ffff407224 */ /* 0x000fe200078e0043 */
[----:B------:R-:W-:Y:S01]  /*7e100*/  ISETP.GE.U32.AND.EX P3, PT, R83, R70, PT, P3 ;  /* 0x000000465300720c */ /* 0x000fe20003f66130 */
[----:B------:R-:W-:Y:S01]  /*7e110*/  IMAD.MOV.U32 R67, RZ, RZ, R62 ;  /* 0x000000ffff437224 */ /* 0x000fe200078e003e */
[----:B------:R-:W-:Y:S02]  /*7e120*/  ISETP.GE.U32.AND.EX P4, PT, R70, R51, PT, P4 ;  /* 0x000000334600720c */ /* 0x000fe40003f86140 */
[----:B------:R-:W-:Y:S01]  /*7e130*/  ISETP.LT.U32.OR.EX P0, PT, R68, R69, !P5, P0 ;  /* 0x000000454400720c */ /* 0x000fe20006f01500 */
[----:B------:R-:W-:Y:S01]  /*7e140*/  IMAD.MOV.U32 R68, RZ, RZ, R60 ;  /* 0x000000ffff447224 */ /* 0x000fe200078e003c */
[----:B------:R-:W-:Y:S01]  /*7e150*/  IADD3 R58, P5, PT, R37, R66, RZ ;  /* 0x00000042253a7210 */ /* 0x000fe20007fbe0ff */
[----:B------:R-:W-:-:S03]  /*7e160*/  IMAD.WIDE.U32 R36, R46, R4, RZ ;  /* 0x000000042e247225 */ /* 0x000fc600078e00ff */
[----:B------:R-:W-:Y:S01]  /*7e170*/  ISETP.GT.U32.AND.EX P2, PT, R58, R41, PT, P2 ;  /* 0x000000293a00720c */ /* 0x000fe20003f44120 */
[----:B------:R-:W-:-:S03]  /*7e180*/  IMAD.WIDE.U32.X R64, R21, R11, R64, P5 ;  /* 0x0000000b15407225 */ /* 0x000fc600028e0440 */
[----:B------:R-:W-:Y:S01]  /*7e190*/  SEL R58, RZ, 0x1, !P2 ;  /* 0x00000001ff3a7807 */ /* 0x000fe20005000000 */
[----:B------:R-:W-:Y:S01]  /*7e1a0*/  IMAD.WIDE.U32 R50, P5, R24, R5, R36 ;  /* 0x0000000518327225 */ /* 0x000fe200078a0024 */
[----:B------:R-:W-:-:S03]  /*7e1b0*/  IADD3 R41, P2, PT, R47, R64, RZ ;  /* 0x000000402f297210 */ /* 0x000fc60007f5e0ff */
[----:B------:R-:W-:Y:S01]  /*7e1c0*/  IMAD.WIDE.U32 R36, R24, R4, RZ ;  /* 0x0000000418247225 */ /* 0x000fe200078e00ff */
        /* <DEDUP_REMOVED lines=14> */
.L_x_567:
[----:B------:R-:W-:Y:S05]  /*7e2b0*/  BSYNC.RECONVERGENT B4 ;  /* 0x0000000000047941 */ /* 0x000fea0003800200 */
.L_x_566:
        /* <DEDUP_REMOVED lines=62> */
[----:B------:R-:W-:-:S03]  /*7e6a0*/  IMAD.WIDE.U32 R50, P5, R48, R7, R50 ;  /* 0x0000000730327225 */ /* 0x000fc600078a0032 */
[----:B------:R-:W-:Y:S01]  /*7e6b0*/  ISETP.GE.U32.AND.EX P2, PT, R61, R55, PT, P2 ;  /* 0x000000373d00720c */ /* 0x000fe20003f46120 */
[-C--:B------:R-:W-:Y:S01]  /*7e6c0*/  IMAD.WIDE.U32 R22, R48, R6.reuse, RZ ;  /* 0x0000000630167225 */ /* 0x080fe200078e00ff */
[----:B------:R-:W-:Y:S02]  /*7e6d0*/  ISETP.GE.U32.AND.EX P0, PT, R64, R43, P3, P0 ;  /* 0x0000002b4000720c */ /* 0x000fe40001f06100 */
[----:B------:R-:W-:Y:S01]  /*7e6e0*/  ISETP.LT.U32.OR.EX P1, PT, R55, R49, !P2, P1 ;  /* 0x000000313700720c */ /* 0x000fe20005721510 */
[----:B------:R-:W-:Y:S01]  /*7e6f0*/  IMAD.WIDE.U32 R54, R48, R6, R60 ;  /* 0x0000000630367225 */ /* 0x000fe200078e003c */
[----:B------:R-:W-:Y:S02]  /*7e700*/  ISETP.GE.U32.AND P3, PT, R41, R24, PT ;  /* 0x000000182900720c */ /* 0x000fe40003f66070 */
[----:B------:R-:W-:Y:S01]  /*7e710*/  SEL R25, RZ, 0x1, !P1 ;  /* 0x00000001ff197807 */ /* 0x000fe20004800000 */
[----:B------:R-:W-:Y:S01]  /*7e720*/  IMAD.MOV.U32 R22, RZ, RZ, R51 ;  /* 0x000000ffff167224 */ /* 0x000fe200078e0033 */
[----:B------:R-:W-:Y:S01]  /*7e730*/  ISETP.LT.U32.AND P2, PT, R24, R36, PT ;  /* 0x000000241800720c */ /* 0x000fe20003f41070 */
[----:B------:R-:W-:Y:S01]  /*7e740*/  IMAD.IADD R51, R50, 0x1, R55 ;  /* 0x0000000132337824 */ /* 0x000fe200078e0237 */
[----:B------:R-:W-:-:S02]  /*7e750*/  IADD3 R57, P1, PT, R25, R54, RZ ;  /* 0x0000003619397210 */ /* 0x000fc40007f3e0ff */
[----:B------:R-:W-:Y:S02]  /*7e760*/  ISETP.GE.U32.AND.EX P3, PT, R49, R53, PT, P3 ;  /* 0x000000353100720c */ /* 0x000fe40003f66130 */
        /* <DEDUP_REMOVED lines=94> */
.L_x_570:
[----:B------:R-:W-:Y:S05]  /*7ed50*/  BSYNC.RELIABLE B5 ;  /* 0x0000000000057941 */ /* 0x000fea0003800100 */
.L_x_569:
        /* <DEDUP_REMOVED lines=21> */
.L_x_571:
[----:B------:R-:W-:Y:S05]  /*7eeb0*/  BSYNC.RECONVERGENT B4 ;  /* 0x0000000000047941 */ /* 0x000fea0003800200 */
.L_x_568:
        /* <DEDUP_REMOVED lines=9> */
[----:B------:R-:W-:-:S03]  /*7ef50*/  ISETP.GE.U32.AND P0, PT, R26, R39, PT ;  /* 0x000000271a00720c */ /* 0x000fc60003f06070 */
[C---:B------:R-:W-:Y:S01]  /*7ef60*/  IMAD.X R60, R25.reuse, 0x1, ~R38, P2 ;  /* 0x00000001193c7824 */ /* 0x040fe200010e0e26 */
        /* <DEDUP_REMOVED lines=41> */
.L_x_573:
[----:B------:R-:W-:Y:S05]  /*7f200*/  BSYNC.RECONVERGENT B4 ;  /* 0x0000000000047941 */ /* 0x000fea0003800200 */
.L_x_572:
        /* <DEDUP_REMOVED lines=26> */
[----:B------:R-:W-:Y:S02]  /*7f3b0*/  IMAD R21, R18, R59, R21 ;  /* 0x0000003b12157224 */ /* 0x000fe400078e0215 */
[----:B------:R-:W-:Y:S02]  /*7f3c0*/  IMAD.X R41, RZ, RZ, R23, P0 ;  /* 0x000000ffff297224 */ /* 0x000fe400000e0617 */
[----:B------:R-:W-:-:S04]  /*7f3d0*/  IMAD.WIDE.U32 R26, P0, R17, R56, R26 ;  /* 0x00000038111a7225 */ /* 0x000fc8000780001a */
[----:B------:R-:W-:Y:S01]  /*7f3e0*/  IMAD.WIDE.U32 R36, R18, R56, R40 ;  /* 0x0000003812247225 */ /* 0x000fe200078e0028 */
[----:B------:R-:W-:-:S03]  /*7f3f0*/  IADD3 RZ, P2, PT, R25, R26, RZ ;  /* 0x0000001a19ff7210 */ /* 0x000fc60007f5e0ff */
[----:B------:R-:W-:Y:S01]  /*7f400*/  IMAD.X R25, RZ, RZ, RZ, P0 ;  /* 0x000000ffff197224 */ /* 0x000fe200000e06ff */
[----:B------:R-:W-:Y:S01]  /*7f410*/  ISETP.GE.U32.AND P0, PT, R40, R22, PT ;  /* 0x000000162800720c */ /* 0x000fe20003f06070 */
[----:B------:R-:W-:Y:S01]  /*7f420*/  IMAD.IADD R51, R37, 0x1, R21 ;  /* 0x0000000125337824 */ /* 0x000fe200078e0215 */
[----:B------:R-:W-:Y:S01]  /*7f430*/  ISETP.GE.U32.AND P1, PT, R36, R40, PT ;  /* 0x000000282400720c */ /* 0x000fe20003f26070 */
[----:B------:R-:W-:Y:S01]  /*7f440*/  IMAD.MOV.U32 R24, RZ, RZ, R27 ;  /* 0x000000ffff187224 */ /* 0x000fe200078e001b */
[----:B------:R-:W-:Y:S01]  /*7f450*/  ISETP.GE.U32.AND.EX P0, PT, R41, R23, PT, P0 ;  /* 0x000000172900720c */ /* 0x000fe20003f06100 */
[----:B------:R-:W-:Y:S01]  /*7f460*/  IMAD.WIDE.U32 R42, R59, R19, RZ ;  /* 0x000000133b2a7225 */ /* 0x000fe200078e00ff */
[----:B------:R-:W-:Y:S02]  /*7f470*/  ISETP.GE.U32.AND.EX P1, PT, R51, R41, PT, P1 ;  /* 0x000000293300720c */ /* 0x000fe40003f26110 */
[----:B------:R-:W-:Y:S01]  /*7f480*/  SEL R21, RZ, 0x1, P0 ;  /* 0x00000001ff157807 */ /* 0x000fe20000000000 */
[----:B------:R-:W-:-:S04]  /*7f490*/  IMAD.WIDE.U32.X R24, R17, R59, R24, P2 ;  /* 0x0000003b11187225 */ /* 0x000fc800010e0418 */
[----:B------:R-:W-:Y:S01]  /*7f4a0*/  IMAD.WIDE.U32 R22, R56, R19, RZ ;  /* 0x0000001338167225 */ /* 0x000fe200078e00ff */
[----:B------:R-:W-:Y:S02]  /*7f4b0*/  IADD3 R21, P2, PT, R21, R24, RZ ;  /* 0x0000001815157210 */ /* 0x000fe40007f5e0ff */
[----:B------:R-:W-:Y:S01]  /*7f4c0*/  SEL R22, RZ, 0x1, P1 ;  /* 0x00000001ff167807 */ /* 0x000fe20000800000 */
[----:B------:R-:W-:Y:S01]  /*7f4d0*/  IMAD.WIDE.U32 R42, P3, R20, R56, R42 ;  /* 0x00000038142a7225 */ /* 0x000fe2000786002a */
[----:B------:R-:W-:-:S03]  /*7f4e0*/  ISETP.LT.U32.AND P0, PT, R21, R24, PT ;  /* 0x000000181500720c */ /* 0x000fc60003f01070 */
[----:B------:R-:W-:Y:S01]  /*7f4f0*/  IMAD.X R27, RZ, RZ, RZ, P3 ;  /* 0x000000ffff1b7224 */ /* 0x000fe200018e06ff */
[----:B------:R-:W-:Y:S01]  /*7f500*/  IADD3 RZ, P3, PT, R23, R42, RZ ;  /* 0x0000002a17ff7210 */ /* 0x000fe20007f7e0ff */
[----:B------:R-:W-:Y:S01]  /*7f510*/  IMAD.WIDE.U32 R44, R60, R14, RZ ;  /* 0x0000000e3c2c7225 */ /* 0x000fe200078e00ff */
[----:B------:R-:W-:-:S03]  /*7f520*/  IADD3 R42, P5, PT, R21, R22, RZ ;  /* 0x00000016152a7210 */ /* 0x000fc60007fbe0ff */
[----:B------:R-:W-:Y:S01]  /*7f530*/  IMAD.X R37, RZ, RZ, R25, P2 ;  /* 0x000000ffff257224 */ /* 0x000fe200010e0619 */
[----:B------:R-:W-:Y:S01]  /*7f540*/  ISETP.GE.U32.AND P1, PT, R42, R21, PT ;  /* 0x000000152a00720c */ /* 0x000fe20003f26070 */
[CC--:B------:R-:W-:Y:S02]  /*7f550*/  IMAD R21, R3.reuse, R55.reuse, RZ ;  /* 0x0000003703157224 */ /* 0x0c0fe400078e02ff */
[----:B------:R-:W-:Y:S02]  /*7f560*/  IMAD.MOV.U32 R48, RZ, RZ, R38 ;  /* 0x000000ffff307224 */ /* 0x000fe400078e0026 */
[----:B------:R-:W-:-:S04]  /*7f570*/  IMAD.WIDE.U32 R44, P4, R3, R55, R44 ;  /* 0x00000037032c7225 */ /* 0x000fc8000788002c */
[----:B------:R-:W-:-:S04]  /*7f580*/  IMAD.WIDE.U32 R40, R55, R14, RZ ;  /* 0x0000000e37287225 */ /* 0x000fc800078e00ff */
[----:B------:R-:W-:Y:S02]  /*7f590*/  IMAD.MOV.U32 R26, RZ, RZ, R43 ;  /* 0x000000ffff1a7224 */ /* 0x000fe400078e002b */
[----:B------:R-:W-:Y:S02]  /*7f5a0*/  IMAD.X R43, RZ, RZ, R37, P5 ;  /* 0x000000ffff2b7224 */ /* 0x000fe400028e0625 */
[----:B------:R-:W-:Y:S02]  /*7f5b0*/  IMAD R24, R20, R56, RZ ;  /* 0x0000003814187224 */ /* 0x000fe400078e02ff */
[----:B------:R-:W-:Y:S01]  /*7f5c0*/  IMAD.WIDE.U32 R22, R14, R55, R48 ;  /* 0x000000370e167225 */ /* 0x000fe200078e0030 */
[----:B------:R-:W-:-:S03]  /*7f5d0*/  ISETP.GE.U32.AND.EX P1, PT, R43, R37, PT, P1 ;  /* 0x000000252b00720c */ /* 0x000fc60003f26110 */
[----:B------:R-:W-:Y:S01]  /*7f5e0*/  IMAD R21, R14, R60, R21 ;  /* 0x0000003c0e157224 */ /* 0x000fe200078e0215 */
[----:B------:R-:W-:Y:S01]  /*7f5f0*/  ISETP.GE.U32.AND P5, PT, R22, R38, PT ;  /* 0x000000261600720c */ /* 0x000fe20003fa6070 */
[----:B------:R-:W-:Y:S01]  /*7f600*/  IMAD.X R47, RZ, RZ, RZ, P4 ;  /* 0x000000ffff2f7224 */ /* 0x000fe200020e06ff */
[----:B------:R-:W-:Y:S01]  /*7f610*/  IADD3 RZ, P4, PT, R41, R44, RZ ;  /* 0x0000002c29ff7210 */ /* 0x000fe20007f9e0ff */
[----:B------:R-:W-:Y:S01]  /*7f620*/  IMAD.MOV.U32 R46, RZ, RZ, R45 ;  /* 0x000000ffff2e7224 */ /* 0x000fe200078e002d */
[----:B------:R-:W-:Y:S01]  /*7f630*/  ISETP.LT.U32.OR.EX P0, PT, R37, R25, !P1, P0 ;  /* 0x000000192500720c */ /* 0x000fe20004f01500 */
[----:B------:R-:W-:-:S04]  /*7f640*/  IMAD.WIDE.U32 R40, R19, R56, R42 ;  /* 0x0000003813287225 */ /* 0x000fc800078e002a */
[----:B------:R-:W-:Y:S01]  /*7f650*/  IMAD R63, R19, R59, R24 ;  /* 0x0000003b133f7224 */ /* 0x000fe200078e0218 */
[----:B------:R-:W-:Y:S01]  /*7f660*/  ISETP.GE.U32.AND P2, PT, R40, R42, PT ;  /* 0x0000002a2800720c */ /* 0x000fe20003f46070 */
[----:B------:R-:W-:Y:S02]  /*7f670*/  IMAD.IADD R21, R23, 0x1, R21 ;  /* 0x0000000117157824 */ /* 0x000fe400078e0215 */
[----:B------:R-:W-:-:S03]  /*7f680*/  IMAD.WIDE.U32.X R38, R3, R60, R46, P4 ;  /* 0x0000003c03267225 */ /* 0x000fc600020e042e */
[----:B------:R-:W-:Y:S01]  /*7f690*/  ISETP.GE.U32.AND.EX P1, PT, R21, R49, PT, P5 ;  /* 0x000000311500720c */ /* 0x000fe20003f26150 */
[----:B------:R-:W-:Y:S01]  /*7f6a0*/  IMAD.IADD R63, R41, 0x1, R63 ;  /* 0x00000001293f7824 */ /* 0x000fe200078e023f */
[----:B------:R-:W-:Y:S01]  /*7f6b0*/  SEL R41, RZ, 0x1, !P0 ;  /* 0x00000001ff297807 */ /* 0x000fe20004000000 */
[----:B------:R-:W-:Y:S01]  /*7f6c0*/  IMAD.WIDE.U32.X R24, R20, R59, R26, P3 ;  /* 0x0000003b14187225 */ /* 0x000fe200018e041a */
[----:B------:R-:W-:Y:S02]  /*7f6d0*/  IADD3 R27, P3, PT, R36, R38, RZ ;  /* 0x00000026241b7210 */ /* 0x000fe40007f7e0ff */
[----:B------:R-:W-:Y:S01]  /*7f6e0*/  ISETP.GE.U32.AND.EX P0, PT, R63, R43, PT, P2 ;  /* 0x0000002b3f00720c */ /* 0x000fe20003f06120 */
[----:B------:R-:W-:Y:S01]  /*7f6f0*/  IMAD.MOV.U32 R42, RZ, RZ, R40 ;  /* 0x000000ffff2a7224 */ /* 0x000fe200078e0028 */
[----:B------:R-:W-:Y:S01]  /*7f700*/  SEL R38, RZ, 0x1, P1 ;  /* 0x00000001ff267807 */ /* 0x000fe20000800000 */
[----:B------:R-:W-:Y:S01]  /*7f710*/  IMAD.X R37, R51, 0x1, R39, P3 ;  /* 0x0000000133257824 */ /* 0x000fe200018e0627 */
[----:B------:R-:W-:Y:S01]  /*7f720*/  IADD3 R41, P1, PT, R41, R24, RZ ;  /* 0x0000001829297210 */ /* 0x000fe20007f3e0ff */
[----:B------:R-:W-:Y:S01]  /*7f730*/  IMAD.MOV.U32 R50, RZ, RZ, RZ ;  /* 0x000000ffff327224 */ /* 0x000fe200078e00ff */
[----:B------:R-:W-:-:S02]  /*7f740*/  SEL R28, RZ, 0x1, P0 ;  /* 0x00000001ff1c7807 */ /* 0x000fc40000000000 */
[----:B------:R-:W-:Y:S01]  /*7f750*/  IADD3 R38, P4, PT, R27, R38, RZ ;  /* 0x000000261b267210 */ /* 0x000fe20007f9e0ff */
        /* <DEDUP_REMOVED lines=29> */
.L_x_575:
[----:B------:R-:W-:Y:S05]  /*7f930*/  BSYNC.RECONVERGENT B4 ;  /* 0x0000000000047941 */ /* 0x000fea0003800200 */
.L_x_574:
        /* <DEDUP_REMOVED lines=62> */
[----:B------:R-:W-:Y:S01]  /*7fd20*/  @!P0 SEL R28, RZ, 0x1, P2 ;  /* 0x00000001ff1c8807 */ /* 0x000fe20001000000 */
[----:B------:R-:W-:Y:S01]  /*7fd30*/  IMAD R39, R20, R55, RZ ;  /* 0x0000003714277224 */ /* 0x000fe200078e02ff */
[----:B------:R-:W-:Y:S01]  /*7fd40*/  ISETP.GE.U32.AND.EX P4, PT, R43, R27, PT, P4 ;  /* 0x0000001b2b00720c */ /* 0x000fe20003f86140 */
[----:B------:R-:W-:Y:S01]  /*7fd50*/  IMAD.IADD R26, R25, 0x1, R41 ;  /* 0x00000001191a7824 */ /* 0x000fe200078e0229 */
[----:B------:R-:W-:Y:S01]  /*7fd60*/  ISETP.GE.U32.AND P1, PT, R24, R48, PT ;  /* 0x000000301800720c */ /* 0x000fe20003f26070 */
[----:B------:R-:W-:Y:S01]  /*7fd70*/  IMAD.WIDE.U32.X R46, R3, R57, R36, P6 ;  /* 0x00000039032e7225 */ /* 0x000fe200030e0424 */
[----:B------:R-:W-:-:S02]  /*7fd80*/  ISETP.LT.U32.OR.EX P2, PT, R27, R62, !P4, P3 ;  /* 0x0000003e1b00720c */ /* 0x000fc40006741530 */
[----:B------:R-:W-:Y:S01]  /*7fd90*/  @!P0 IADD3 R61, P6, PT, R28, R61, RZ ;  /* 0x0000003d1c3d8210 */ /* 0x000fe20007fde0ff */
[C---:B------:R-:W-:Y:S01]  /*7fda0*/  IMAD.WIDE.U32 R40, R19.reuse, R55, R42 ;  /* 0x0000003713287225 */ /* 0x040fe200078e002a */
[----:B------:R-:W-:Y:S02]  /*7fdb0*/  IADD3 R27, P4, PT, R38, R46, RZ ;  /* 0x0000002e261b7210 */ /* 0x000fe40007f9e0ff */
[----:B------:R-:W-:Y:S01]  /*7fdc0*/  ISETP.GE.U32.AND.EX P1, PT, R26, R49, PT, P1 ;  /* 0x000000311a00720c */ /* 0x000fe20003f26110 */
[----:B------:R-:W-:Y:S01]  /*7fdd0*/  IMAD R39, R19, R60, R39 ;  /* 0x0000003c13277224 */ /* 0x000fe200078e0227 */
[----:B------:R-:W-:Y:S01]  /*7fde0*/  ISETP.GE.U32.AND P3, PT, R40, R42, PT ;  /* 0x0000002a2800720c */ /* 0x000fe20003f66070 */
[----:B------:R-:W-:Y:S01]  /*7fdf0*/  IMAD.WIDE.U32.X R36, R20, R60, R44, P5 ;  /* 0x0000003c14247225 */ /* 0x000fe200028e042c */
[----:B------:R-:W-:Y:S02]  /*7fe00*/  SEL R28, RZ, 0x1, !P2 ;  /* 0x00000001ff1c7807 */ /* 0x000fe40005000000 */
[----:B------:R-:W-:Y:S01]  /*7fe10*/  ISETP.GE.U32.AND P2, PT, R27, R38, PT ;  /* 0x000000261b00720c */ /* 0x000fe20003f46070 */
[----:B------:R-:W-:Y:S01]  /*7fe20*/  IMAD.IADD R65, R41, 0x1, R39 ;  /* 0x0000000129417824 */ /* 0x000fe200078e0227 */
[----:B------:R-:W-:Y:S01]  /*7fe30*/  IADD3 R38, P5, PT, R61, R28, RZ ;  /* 0x0000001c3d267210 */ /* 0x000fe20007fbe0ff */
[----:B------:R-:W-:Y:S01]  /*7fe40*/  @!P0 IMAD.X R50, RZ, RZ, R50, P6 ;  /* 0x000000ffff328224 */ /* 0x000fe200030e0632 */
[----:B------:R-:W-:Y:S01]  /*7fe50*/  SEL R42, RZ, 0x1, P1 ;  /* 0x00000001ff2a7807 */ /* 0x000fe20000800000 */
[----:B------:R-:W-:Y:S01]  /*7fe60*/  IMAD.X R47, R51, 0x1, R47, P4 ;  /* 0x00000001332f7824 */ /* 0x000fe200020e062f */
[----:B------:R-:W-:Y:S01]  /*7fe70*/  ISETP.GE.U32.AND.EX P3, PT, R65, R43, PT, P3 ;  /* 0x0000002b4100720c */ /* 0x000fe20003f66130 */
[----:B------:R-:W-:Y:S01]  /*7fe80*/  IMAD.X R41, RZ, RZ, R50, P5 ;  /* 0x000000ffff297224 */ /* 0x000fe200028e0632 */
[----:B------:R-:W-:Y:S01]  /*7fe90*/  IADD3 R39, P0, PT, R38, R36, RZ ;  /* 0x0000002426277210 */ /* 0x000fe20007f1e0ff */
[----:B------:R-:W-:Y:S01]  /*7fea0*/  IMAD.MOV.U32 R45, RZ, RZ, R40 ;  /* 0x000000ffff2d7224 */ /* 0x000fe200078e0028 */
[----:B------:R-:W-:Y:S01]  /*7feb0*/  SEL R28, RZ, 0x1, P3 ;  /* 0x00000001ff1c7807 */ /* 0x000fe20001800000 */
[----:B------:R-:W-:Y:S01]  /*7fec0*/  IMAD.MOV.U32 R66, RZ, RZ, RZ ;  /* 0x000000ffff427224 */ /* 0x000fe200078e00ff */
[----:B------:R-:W-:Y:S01]  /*7fed0*/  IADD3 R42, P1, PT, R27, R42, RZ ;  /* 0x0000002a1b2a7210 */ /* 0x000fe20007f3e0ff */
[----:B------:R-:W-:Y:S01]  /*7fee0*/  IMAD.X R36, R41, 0x1, R37, P0 ;  /* 0x0000000129247824 */ /* 0x000fe200000e0625 */
[----:B------:R-:W-:-:S02]  /*7fef0*/  IADD3 R28, P3, PT, R39, R28, RZ ;  /* 0x0000001c271c7210 */ /* 0x000fc40007f7e0ff */
[----:B------:R-:W-:Y:S01]  /*7ff00*/  ISETP.GE.U32.AND P0, PT, R42, R27, PT ;  /* 0x0000001b2a00720c */ /* 0x000fe20003f06070 */
[----:B------:R-:W-:Y:S01]  /*7ff10*/  IMAD.X R43, RZ, RZ, R47, P1 ;  /* 0x000000ffff2b7224 */ /* 0x000fe200008e062f */
[----:B------:R-:W-:Y:S01]  /*7ff20*/  ISETP.GE.U32.AND P1, PT, R28, R39, PT ;  /* 0x000000271c00720c */ /* 0x000fe20003f26070 */
[----:B------:R-:W-:Y:S01]  /*7ff30*/  IMAD.X R67, RZ, RZ, R36, P3 ;  /* 0x000000ffff437224 */ /* 0x000fe200018e0624 */
[----:B------:R-:W-:Y:S02]  /*7ff40*/  ISETP.GE.U32.AND.EX P3, PT, R47, R51, PT, P2 ;  /* 0x000000332f00720c */ /* 0x000fe40003f66120 */
[----:B------:R-:W-:Y:S02]  /*7ff50*/  ISETP.GE.U32.AND.EX P0, PT, R43, R47, PT, P0 ;  /* 0x0000002f2b00720c */ /* 0x000fe40003f06100 */
        /* <DEDUP_REMOVED lines=20> */
.L_x_577:
[----:B------:R-:W-:Y:S05]  /*800a0*/  BSYNC.RECONVERGENT B4 ;  /* 0x0000000000047941 */ /* 0x000fea0003800200 */
.L_x_576:
        /* <DEDUP_REMOVED lines=55> */
[----:B------:R-:W-:Y:S01]  /*80420*/  IMAD.WIDE.U32 R36, R14, R54, R62 ;  /* 0x000000360e247225 */ /* 0x000fe200078e003e */
[----:B------:R-:W-:-:S02]  /*80430*/  @!P0 ISETP.NE.AND.EX P2, PT, R67, RZ, PT, P2 ;  /* 0x000000ff4300820c */ /* 0x000fc40003f45320 */
[----:B------:R-:W-:Y:S01]  /*80440*/  ISETP.LT.U32.AND P3, PT, R41, R28, PT ;  /* 0x0000001c2900720c */ /* 0x000fe20003f61070 */
[----:B------:R-:W-:Y:S01]  /*80450*/  IMAD.X R45, RZ, RZ, R39, P4 ;  /* 0x000000ffff2d7224 */ /* 0x000fe200020e0627 */
[----:B------:R-:W-:Y:S01]  /*80460*/  ISETP.GE.U32.AND P4, PT, R44, R41, PT ;  /* 0x000000292c00720c */ /* 0x000fe20003f86070 */
[----:B------:R-:W-:Y:S01]  /*80470*/  IMAD R27, R14, R58, R27 ;  /* 0x0000003a0e1b7224 */ /* 0x000fe200078e021b */
[----:B------:R-:W-:Y:S01]  /*80480*/  @!P0 SEL R28, RZ, 0x1, P2 ;  /* 0x00000001ff1c8807 */ /* 0x000fe20001000000 */
[----:B------:R-:W-:Y:S01]  /*80490*/  IMAD R38, R20, R53, RZ ;  /* 0x0000003514267224 */ /* 0x000fe200078e02ff */
[----:B------:R-:W-:Y:S01]  /*804a0*/  ISETP.GE.U32.AND.EX P4, PT, R45, R39, PT, P4 ;  /* 0x000000272d00720c */ /* 0x000fe20003f86140 */
[----:B------:R-:W-:Y:S01]  /*804b0*/  IMAD.IADD R27, R37, 0x1, R27 ;  /* 0x00000001251b7824 */ /* 0x000fe200078e021b */
[----:B------:R-:W-:Y:S01]  /*804c0*/  ISETP.GE.U32.AND P1, PT, R36, R62, PT ;  /* 0x0000003e2400720c */ /* 0x000fe20003f26070 */
[----:B------:R-:W-:Y:S01]  /*804d0*/  IMAD.MOV.U32 R46, RZ, RZ, R51 ;  /* 0x000000ffff2e7224 */ /* 0x000fe200078e0033 */
[----:B------:R-:W-:Y:S01]  /*804e0*/  ISETP.LT.U32.OR.EX P2, PT, R39, R67, !P4, P3 ;  /* 0x000000432700720c */ /* 0x000fe20006741530 */
[----:B------:R-:W-:Y:S01]  /*804f0*/  IMAD.WIDE.U32 R40, R19, R53, R44 ;  /* 0x0000003513287225 */ /* 0x000fe200078e002c */
[----:B------:R-:W-:-:S02]  /*80500*/  ISETP.GE.U32.AND.EX P1, PT, R27, R63, PT, P1 ;  /* 0x0000003f1b00720c */ /* 0x000fc40003f26110 */
[----:B------:R-:W-:Y:S01]  /*80510*/  SEL R51, RZ, 0x1, !P2 ;  /* 0x00000001ff337807 */ /* 0x000fe20005000000 */
[----:B------:R-:W-:Y:S01]  /*80520*/  IMAD R61, R19, R57, R38 ;  /* 0x00000039133d7224 */ /* 0x000fe200078e0226 */
[----:B------:R-:W-:Y:S01]  /*80530*/  ISETP.GE.U32.AND P3, PT, R40, R44, PT ;  /* 0x0000002c2800720c */ /* 0x000fe20003f66070 */
[----:B------:R-:W-:Y:S01]  /*80540*/  IMAD.WIDE.U32.X R46, R3, R58, R46, P6 ;  /* 0x0000003a032e7225 */ /* 0x000fe200030e042e */
[----:B------:R-:W-:-:S03]  /*80550*/  @!P0 IADD3 R64, P6, PT, R28, R64, RZ ;  /* 0x000000401c408210 */ /* 0x000fc60007fde0ff */
[----:B------:R-:W-:Y:S01]  /*80560*/  IMAD.IADD R61, R41, 0x1, R61 ;  /* 0x00000001293d7824 */ /* 0x000fe200078e023d */
[----:B------:R-:W-:Y:S01]  /*80570*/  IADD3 R43, P4, PT, R42, R46, RZ ;  /* 0x0000002e2a2b7210 */ /* 0x000fe20007f9e0ff */
[----:B------:R-:W-:Y:S01]  /*80580*/  IMAD.WIDE.U32.X R38, R20, R57, R48, P5 ;  /* 0x0000003914267225 */ /* 0x000fe200028e0430 */
[----:B------:R-:W-:Y:S02]  /*80590*/  IADD3 R51, P5, PT, R64, R51, RZ ;  /* 0x0000003340337210 */ /* 0x000fe40007fbe0ff */
[----:B------:R-:W-:Y:S01]  /*805a0*/  ISETP.GE.U32.AND.EX P3, PT, R61, R45, PT, P3 ;  /* 0x0000002d3d00720c */ /* 0x000fe20003f66130 */
[----:B------:R-:W-:Y:S01]  /*805b0*/  @!P0 IMAD.X R66, RZ, RZ, R66, P6 ;  /* 0x000000ffff428224 */ /* 0x000fe200030e0642 */
[----:B------:R-:W-:Y:S01]  /*805c0*/  SEL R48, RZ, 0x1, P1 ;  /* 0x00000001ff307807 */ /* 0x000fe20000800000 */
[----:B------:R-:W-:Y:S01]  /*805d0*/  IMAD.X R41, R65, 0x1, R47, P4 ;  /* 0x0000000141297824 */ /* 0x000fe200020e062f */
[----:B------:R-:W-:Y:S01]  /*805e0*/  IADD3 R28, P0, PT, R51, R38, RZ ;  /* 0x00000026331c7210 */ /* 0x000fe20007f1e0ff */
[----:B------:R-:W-:Y:S01]  /*805f0*/  IMAD.X R38, RZ, RZ, R66, P5 ;  /* 0x000000ffff267224 */ /* 0x000fe200028e0642 */
[----:B------:R-:W-:-:S02]  /*80600*/  SEL R45, RZ, 0x1, P3 ;  /* 0x00000001ff2d7807 */ /* 0x000fc40001800000 */
[C---:B------:R-:W-:Y:S01]  /*80610*/  IADD3 R48, P1, PT, R43.reuse, R48, RZ ;  /* 0x000000302b307210 */ /* 0x040fe20007f3e0ff */
        /* <DEDUP_REMOVED lines=9> */
[----:B------:R-:W-:Y:S01]  /*806b0*/  ISETP.LT.U32.AND P2, PT, R28, R51, PT ;  /* 0x000000331c00720c */ /* 0x000fe20003f41070 */
[----:B------:R-:W-:Y:S01]  /*806c0*/  IMAD.MOV.U32 R51, RZ, RZ, R40 ;  /* 0x000000ffff337224 */ /* 0x000fe200078e0028 */
[----:B------:R-:W-:Y:S01]  /*806d0*/  ISETP.GE.U32.AND.EX P1, PT, R50, R39, PT, P1 ;  /* 0x000000273200720c */ /* 0x000fe20003f26110 */
[----:B------:R-:W-:-:S03]  /*806e0*/  IMAD.MOV.U32 R28, RZ, RZ, RZ ;  /* 0x000000ffff1c7224 */ /* 0x000fc600078e00ff */
        /* <DEDUP_REMOVED lines=18> */
.L_x_579:
[----:B------:R-:W-:Y:S05]  /*80810*/  BSYNC.RECONVERGENT B4 ;  /* 0x0000000000047941 */ /* 0x000fea0003800200 */
.L_x_578:
[----:B------:R-:W-:Y:S01]  /*80820*/  IMAD.WIDE.U32 R40, R58, R15, RZ ;  /* 0x0000000f3a287225 */ /* 0x000fe200078e00ff */
[----:B------:R-:W-:Y:S03]  /*80830*/  BSSY.RECONVERGENT B4, `(.L_x_580) ;  /* 0x000012d000047945 */ /* 0x000fe60003800200 */
[----:B------:R-:W-:Y:S02]  /*80840*/  IMAD R23, R3, R56, RZ ;  /* 0x0000003803177224 */ /* 0x000fe400078e02ff */
[CC--:B------:R-:W-:Y:S02]  /*80850*/  IMAD R3, R16.reuse, R54.reuse, RZ ;  /* 0x0000003610037224 */ /* 0x0c0fe400078e02ff */
[----:B------:R-:W-:-:S04]  /*80860*/  IMAD.WIDE.U32 R42, P0, R16, R54, R40 ;  /* 0x00000036102a7225 */ /* 0x000fc80007800028 */
[----:B------:R-:W-:-:S04]  /*80870*/  IMAD.WIDE.U32 R40, R54, R15, RZ ;  /* 0x0000000f36287225 */ /* 0x000fc800078e00ff */
[----:B------:R-:W-:Y:S01]  /*80880*/  IMAD R25, R14, R59, R23 ;  /* 0x0000003b0e197224 */ /* 0x000fe200078e0217 */
[----:B------:R-:W-:Y:S01]  /*80890*/  IADD3 RZ, P1, PT, R41, R42, RZ ;  /* 0x0000002a29ff7210 */ /* 0x000fe20007f3e0ff */
[----:B------:R-:W-:-:S04]  /*808a0*/  IMAD.WIDE.U32 R38, R15, R54, R48 ;  /* 0x000000360f267225 */ /* 0x000fc800078e0030 */
[----:B------:R-:W-:Y:S02]  /*808b0*/  IMAD R23, R15, R58, R3 ;  /* 0x0000003a0f177224 */ /* 0x000fe400078e0203 */
[----:B------:R-:W-:Y:S01]  /*808c0*/  IMAD.X R45, RZ, RZ, RZ, P0 ;  /* 0x000000ffff2d7224 */ /* 0x000fe200000e06ff */
[----:B------:R-:W-:Y:S01]  /*808d0*/  ISETP.GE.U32.AND P0, PT, R38, R48, PT ;  /* 0x000000302600720c */ /* 0x000fe20003f06070 */
[----:B------:R-:W-:Y:S02]  /*808e0*/  IMAD.MOV.U32 R44, RZ, RZ, R43 ;  /* 0x000000ffff2c7224 */ /* 0x000fe400078e002b */
[----:B------:R-:W-:Y:S02]  /*808f0*/  IMAD.IADD R23, R39, 0x1, R23 ;  /* 0x0000000127177824 */ /* 0x000fe400078e0217 */
[----:B------:R-:W-:-:S03]  /*80900*/  IMAD.WIDE.U32 R62, R14, R56, RZ ;  /* 0x000000380e3e7225 */ /* 0x000fc600078e00ff */
[----:B------:R-:W-:Y:S01]  /*80910*/  ISETP.GE.U32.AND.EX P0, PT, R23, R49, PT, P0 ;  /* 0x000000311700720c */ /* 0x000fe20003f06100 */
[----:B------:R-:W-:-:S03]  /*80920*/  IMAD.WIDE.U32.X R40, R16, R58, R44, P1 ;  /* 0x0000003a10287225 */ /* 0x000fc600008e042c */
[----:B------:R-:W-:Y:S01]  /*80930*/  SEL R48, RZ, 0x1, P0 ;  /* 0x00000001ff307807 */ /* 0x000fe20000000000 */
[----:B------:R-:W-:Y:S01]  /*80940*/  IMAD.IADD R3, R63, 0x1, R25 ;  /* 0x000000013f037824 */ /* 0x000fe200078e0219 */
[----:B------:R-:W-:Y:S01]  /*80950*/  IADD3 R25, P1, PT, R51, R40, RZ ;  /* 0x0000002833197210 */ /* 0x000fe20007f3e0ff */
[----:B------:R-:W-:Y:S01]  /*80960*/  IMAD.WIDE.U32 R14, R62, R12, RZ ;  /* 0x0000000c3e0e7225 */ /* 0x000fe200078e00ff */
[----:B------:R-:W-:Y:S02]  /*80970*/  LOP3.LUT R63, RZ, R62, RZ, 0x33, !PT ;  /* 0x0000003eff3f7212 */ /* 0x000fe400078e33ff */
[----:B------:R-:W-:Y:S01]  /*80980*/  IADD3 R48, P0, PT, R25, R48, RZ ;  /* 0x0000003019307210 */ /* 0x000fe20007f1e0ff */
[----:B------:R-:W-:Y:S01]  /*80990*/  IMAD R16, R3, R12, RZ ;  /* 0x0000000c03107224 */ /* 0x000fe200078e02ff */
[----:B------:R-:W-:Y:S01]  /*809a0*/  LOP3.LUT R3, RZ, R3, RZ, 0x33, !PT ;  /* 0x00000003ff037212 */ /* 0x000fe200078e33ff */
[----:B------:R-:W-:Y:S01]  /*809b0*/  IMAD.X R37, R61, 0x1, R41, P1 ;  /* 0x000000013d257824 */ /* 0x000fe200008e0629 */
[----:B------:R-:W-:Y:S01]  /*809c0*/  ISETP.GE.U32.AND P6, PT, R48, R25, PT ;  /* 0x000000193000720c */ /* 0x000fe20003fc6070 */
[----:B------:R-:W-:-:S02]  /*809d0*/  IMAD R39, R62, R13, R16 ;  /* 0x0000000d3e277224 */ /* 0x000fc400078e0210 */
[----:B------:R-:W-:-:S04]  /*809e0*/  IMAD.WIDE.U32 R42, R58, R18, RZ ;  /* 0x000000123a2a7225 */ /* 0x000fc800078e00ff */
[----:B------:R-:W-:Y:S02]  /*809f0*/  IMAD.IADD R39, R15, 0x1, R39 ;  /* 0x000000010f277824 */ /* 0x000fe400078e0227 */
[----:B------:R-:W-:Y:S01]  /*80a00*/  IMAD.X R49, RZ, RZ, R37, P0 ;  /* 0x000000ffff317224 */ /* 0x000fe200000e0625 */
[----:B------:R-:W-:Y:S01]  /*80a10*/  ISETP.GE.U32.AND P0, PT, R25, R51, PT ;  /* 0x000000331900720c */ /* 0x000fe20003f06070 */
[----:B------:R-:W-:-:S03]  /*80a20*/  IMAD.WIDE.U32 R64, R39, R10, RZ ;  /* 0x0000000a27407225 */ /* 0x000fc600078e00ff */
[----:B------:R-:W-:Y:S01]  /*80a30*/  ISETP.GE.U32.AND.EX P6, PT, R49, R37, PT, P6 ;  /* 0x000000253100720c */ /* 0x000fe20003fc6160 */
[----:B------:R-:W-:-:S03]  /*80a40*/  IMAD.WIDE.U32 R40, R54, R18, RZ ;  /* 0x0000001236287225 */ /* 0x000fc600078e00ff */
[----:B------:R-:W-:Y:S01]  /*80a50*/  ISETP.GE.U32.AND.EX P0, PT, R37, R61, P6, P0 ;  /* 0x0000003d2500720c */ /* 0x000fe20003706100 */
[----:B------:R-:W-:-:S04]  /*80a60*/  IMAD.WIDE.U32 R42, P3, R17, R54, R42 ;  /* 0x00000036112a7225 */ /* 0x000fc8000786002a */
[----:B------:R-:W-:Y:S01]  /*80a70*/  IMAD.WIDE.U32 R44, R14, R10, RZ ;  /* 0x0000000a0e2c7225 */ /* 0x000fe200078e00ff */
[----:B------:R-:W-:-:S03]  /*80a80*/  IADD3 RZ, P2, PT, R41, R42, RZ ;  /* 0x0000002a29ff7210 */ /* 0x000fc60007f5e0ff */
[----:B------:R-:W-:Y:S01]  /*80a90*/  IMAD.WIDE.U32 R66, P5, R14, R11, R64 ;  /* 0x0000000b0e427225 */ /* 0x000fe200078a0040 */
[----:B------:R-:W-:-:S03]  /*80aa0*/  ISETP.GT.U32.AND P1, PT, R44, R63, PT ;  /* 0x0000003f2c00720c */ /* 0x000fc60003f24070 */
[----:B------:R-:W-:Y:S01]  /*80ab0*/  IMAD.WIDE.U32 R40, R58, R19, RZ ;  /* 0x000000133a287225 */ /* 0x000fe200078e00ff */
[----:B------:R-:W-:-:S03]  /*80ac0*/  IADD3 R16, P4, PT, R45, R66, RZ ;  /* 0x000000422d107210 */ /* 0x000fc60007f9e0ff */
[-C--:B------:R-:W-:Y:S01]  /*80ad0*/  IMAD R15, R17, R54.reuse, RZ ;  /* 0x00000036110f7224 */ /* 0x080fe200078e02ff */
[----:B------:R-:W-:Y:S01]  /*80ae0*/  ISETP.GT.U32.AND.EX P1, PT, R16, R3, PT, P1 ;  /* 0x000000031000720c */ /* 0x000fe20003f24110 */
[----:B------:R-:W-:Y:S02]  /*80af0*/  IMAD.X R69, RZ, RZ, RZ, P5 ;  /* 0x000000ffff457224 */ /* 0x000fe400028e06ff */
[----:B------:R-:W-:Y:S02]  /*80b00*/  IMAD.MOV.U32 R68, RZ, RZ, R67 ;  /* 0x000000ffff447224 */ /* 0x000fe400078e0043 */
[----:B------:R-:W-:-:S04]  /*80b10*/  IMAD.WIDE.U32 R64, P6, R20, R54, R40 ;  /* 0x0000003614407225 */ /* 0x000fc800078c0028 */
[C---:B------:R-:W-:Y:S02]  /*80b20*/  IMAD R15, R18.reuse, R58, R15 ;  /* 0x0000003a120f7224 */ /* 0x040fe400078e020f */
[----:B------:R-:W-:-:S04]  /*80b30*/  IMAD.WIDE.U32 R40, R18, R54, R48 ;  /* 0x0000003612287225 */ /* 0x000fc800078e0030 */
[----:B------:R-:W-:Y:S01]  /*80b40*/  IMAD.MOV.U32 R44, RZ, RZ, R43 ;  /* 0x000000ffff2c7224 */ /* 0x000fe200078e002b */
[----:B------:R-:W-:Y:S01]  /*80b50*/  ISETP.GE.U32.AND P5, PT, R40, R48, PT ;  /* 0x000000302800720c */ /* 0x000fe20003fa6070 */
[----:B------:R-:W-:Y:S02]  /*80b60*/  IMAD.X R45, RZ, RZ, RZ, P3 ;  /* 0x000000ffff2d7224 */ /* 0x000fe400018e06ff */
[----:B------:R-:W-:Y:S01]  /*80b70*/  IMAD.WIDE.U32.X R42, R39, R11, R68, P4 ;  /* 0x0000000b272a7225 */ /* 0x000fe200020e0444 */
[----:B------:R-:W-:Y:S02]  /*80b80*/  @!P0 IADD3 R47, P4, PT, R47, 0x1, RZ ;  /* 0x000000012f2f8810 */ /* 0x000fe40007f9e0ff */
[----:B------:R-:W-:Y:S01]  /*80b90*/  SEL R68, RZ, 0x1, !P1 ;  /* 0x00000001ff447807 */ /* 0x000fe20004800000 */
[----:B------:R-:W-:Y:S01]  /*80ba0*/  IMAD.IADD R3, R41, 0x1, R15 ;  /* 0x0000000129037824 */ /* 0x000fe200078e020f */
[----:B------:R-:W-:Y:S01]  /*80bb0*/  IADD3 R15, P1, PT, R22, R42, RZ ;  /* 0x0000002a160f7210 */ /* 0x000fe20007f3e0ff */
[----:B------:R-:W-:-:S03]  /*80bc0*/  IMAD.WIDE.U32.X R16, R17, R58, R44, P2 ;  /* 0x0000003a11107225 */ /* 0x000fc600010e042c */
[----:B------:R-:W-:Y:S01]  /*80bd0*/  ISETP.GE.U32.AND.EX P2, PT, R3, R49, PT, P5 ;  /* 0x000000310300720c */ /* 0x000fe20003f46150 */
[----:B------:R-:W-:Y:S01]  /*80be0*/  @!P0 IMAD.X R50, RZ, RZ, R50, P4 ;  /* 0x000000ffff328224 */ /* 0x000fe200020e0632 */
[----:B------:R-:W-:Y:S01]  /*80bf0*/  IADD3 R18, P4, PT, R47, R16, RZ ;  /* 0x000000102f127210 */ /* 0x000fe20007f9e0ff */
[----:B------:R-:W-:Y:S01]  /*80c00*/  IMAD.WIDE.U32 R62, R54, R19, RZ ;  /* 0x00000013363e7225 */ /* 0x000fe200078e00ff */
[----:B------:R-:W-:-:S03]  /*80c10*/  IADD3 R68, P5, PT, R15, R68, RZ ;  /* 0x000000440f447210 */ /* 0x000fc60007fbe0ff */
[----:B------:R-:W-:Y:S01]  /*80c20*/  IMAD.WIDE.U32 R44, R39, R8, RZ ;  /* 0x00000008272c7225 */ /* 0x000fe200078e00ff */
[----:B------:R-:W-:-:S03]  /*80c30*/  IADD3 RZ, P3, PT, R63, R64, RZ ;  /* 0x000000403fff7210 */ /* 0x000fc60007f7e0ff */
[----:B------:R-:W-:Y:S02]  /*80c40*/  IMAD.X R16, R21, 0x1, R43, P1 ;  /* 0x0000000115107824 */ /* 0x000fe400008e062b */
[----:B------:R-:W-:Y:S01]  /*80c50*/  IMAD.X R25, R50, 0x1, R17, P4 ;  /* 0x0000000132197824 */ /* 0x000fe200020e0611 */
[----:B------:R-:W-:Y:S01]  /*80c60*/  ISETP.GE.U32.AND P4, PT, R68, R15, PT ;  /* 0x0000000f4400720c */ /* 0x000fe20003f86070 */
[----:B------:R-:W-:Y:S02]  /*80c70*/  IMAD.X R69, RZ, RZ, R16, P5 ;  /* 0x000000ffff457224 */ /* 0x000fe400028e0610 */
[C---:B------:R-:W-:Y:S01]  /*80c80*/  IMAD.WIDE.U32 R62, P5, R14.reuse, R9, R44 ;  /* 0x000000090e3e7225 */ /* 0x040fe200078a002c */
[----:B------:R-:W-:Y:S02]  /*80c90*/  SEL R45, RZ, 0x1, P2 ;  /* 0x00000001ff2d7807 */ /* 0x000fe40001000000 */
[----:B------:R-:W-:Y:S01]  /*80ca0*/  ISETP.LT.U32.AND P2, PT, R15, R22, PT ;  /* 0x000000160f00720c */ /* 0x000fe20003f41070 */
[----:B------:R-:W-:Y:S01]  /*80cb0*/  IMAD.WIDE.U32 R42, R14, R8, RZ ;  /* 0x000000080e2a7225 */ /* 0x000fe200078e00ff */
[----:B------:R-:W-:-:S02]  /*80cc0*/  IADD3 R44, P1, PT, R18, R45, RZ ;  /* 0x0000002d122c7210 */ /* 0x000fc40007f3e0ff */
[----:B------:R-:W-:Y:S01]  /*80cd0*/  ISETP.GE.U32.AND.EX P4, PT, R69, R16, PT, P4 ;  /* 0x000000104500720c */ /* 0x000fe20003f86140 */
[----:B------:R-:W-:Y:S01]  /*80ce0*/  IMAD.X R17, RZ, RZ, RZ, P6 ;  /* 0x000000ffff117224 */ /* 0x000fe200030e06ff */
[----:B------:R-:W-:Y:S01]  /*80cf0*/  IADD3 RZ, P6, PT, R43, R62, RZ ;  /* 0x0000003e2bff7210 */ /* 0x000fe20007fde0ff */
[----:B------:R-:W-:Y:S01]  /*80d00*/  IMAD.WIDE.U32 R48, R39, R6, RZ ;  /* 0x0000000627307225 */ /* 0x000fe200078e00ff */
[----:B------:R-:W-:Y:S02]  /*80d10*/  ISETP.LT.U32.OR.EX P2, PT, R16, R21, !P4, P2 ;  /* 0x000000151000720c */ /* 0x000fe40006741520 */
[----:B------:R-:W-:Y:S01]  /*80d20*/  ISETP.GE.U32.AND P4, PT, R44, R18, PT ;  /* 0x000000122c00720c */ /* 0x000fe20003f86070 */
[----:B------:R-:W-:Y:S01]  /*80d30*/  IMAD.X R45, RZ, RZ, R25, P1 ;  /* 0x000000ffff2d7224 */ /* 0x000fe200008e0619 */
[----:B------:R-:W-:Y:S01]  /*80d40*/  ISETP.LT.U32.AND P1, PT, R18, R47, PT ;  /* 0x0000002f1200720c */ /* 0x000fe20003f21070 */
[----:B------:R-:W-:Y:S01]  /*80d50*/  IMAD.X R43, RZ, RZ, RZ, P5 ;  /* 0x000000ffff2b7224 */ /* 0x000fe200028e06ff */
[----:B------:R-:W-:Y:S01]  /*80d60*/  SEL R37, RZ, 0x1, !P2 ;  /* 0x00000001ff257807 */ /* 0x000fe20005000000 */
[----:B------:R-:W-:Y:S01]  /*80d70*/  IMAD.MOV.U32 R42, RZ, RZ, R63 ;  /* 0x000000ffff2a7224 */ /* 0x000fe200078e003f */
[----:B------:R-:W-:Y:S01]  /*80d80*/  ISETP.GE.U32.AND.EX P4, PT, R45, R25, PT, P4 ;  /* 0x000000192d00720c */ /* 0x000fe20003f86140 */
[----:B------:R-:W-:-:S02]  /*80d90*/  IMAD.MOV.U32 R16, RZ, RZ, R65 ;  /* 0x000000ffff107224 */ /* 0x000fc400078e0041 */
[----:B------:R-:W-:Y:S01]  /*80da0*/  IMAD.WIDE.U32 R66, R14, R6, RZ ;  /* 0x000000060e427225 */ /* 0x000fe200078e00ff */
[----:B------:R-:W-:-:S03]  /*80db0*/  ISETP.LT.U32.OR.EX P1, PT, R25, R50, !P4, P1 ;  /* 0x000000321900720c */ /* 0x000fc60006721510 */
[----:B------:R-:W-:Y:S01]  /*80dc0*/  IMAD.WIDE.U32 R48, P5, R14, R7, R48 ;  /* 0x000000070e307225 */ /* 0x000fe200078a0030 */
[----:B------:R-:W-:-:S03]  /*80dd0*/  SEL R61, RZ, 0x1, !P1 ;  /* 0x00000001ff3d7807 */ /* 0x000fc60004800000 */
        /* <DEDUP_REMOVED lines=9> */
[----:B------:R-:W-:Y:S02]  /*80e70*/  IMAD.MOV.U32 R62, RZ, RZ, R49 ;  /* 0x000000ffff3e7224 */ /* 0x000fe400078e0031 */
[----:B------:R-:W-:Y:S02]  /*80e80*/  IMAD.X R63, RZ, RZ, RZ, P5 ;  /* 0x000000ffff3f7224 */ /* 0x000fe400028e06ff */
[----:B------:R-:W-:Y:S01]  /*80e90*/  IMAD.X R67, RZ, RZ, RZ, P2 ;  /* 0x000000ffff437224 */ /* 0x000fe200010e06ff */
[----:B------:R-:W-:Y:S01]  /*80ea0*/  ISETP.GE.U32.AND P2, PT, R73, R66, PT ;  /* 0x000000424900720c */ /* 0x000fe20003f46070 */
        /* <DEDUP_REMOVED lines=8> */
[----:B------:R-:W-:Y:S01]  /*80f30*/  IMAD R18, R49, R12, RZ ;  /* 0x0000000c31127224 */ /* 0x000fe200078e02ff */
[----:B------:R-:W-:Y:S01]  /*80f40*/  IADD3 RZ, P5, PT, R71, R42, RZ ;  /* 0x0000002a47ff7210 */ /* 0x000fe20007fbe0ff */
[----:B------:R-:W-:Y:S01]  /*80f50*/  IMAD.WIDE.U32.X R50, R20, R58, R16, P3 ;  /* 0x0000003a14327225 */ /* 0x000fe200018e0410 */
[----:B------:R-:W-:Y:S02]  /*80f60*/  SEL R64, RZ, 0x1, !P2 ;  /* 0x00000001ff407807 */ /* 0x000fe40005000000 */
[----:B------:R-:W-:Y:S01]  /*80f70*/  IADD3 R41, P4, PT, R36, R62, RZ ;  /* 0x0000003e24297210 */ /* 0x000fe20007f9e0ff */
[----:B------:R-:W-:Y:S01]  /*80f80*/  IMAD.MOV.U32 R66, RZ, RZ, R43 ;  /* 0x000000ffff427224 */ /* 0x000fe200078e002b */
[----:B------:R-:W-:Y:S01]  /*80f90*/  IADD3 R64, P3, PT, R15, R64, RZ ;  /* 0x000000400f407210 */ /* 0x000fe20007f7e0ff */
[----:B------:R-:W-:Y:S01]  /*80fa0*/  IMAD.WIDE.U32 R16, R73, R12, RZ ;  /* 0x0000000c49107225 */ /* 0x000fe200078e00ff */
[----:B------:R-:W-:-:S03]  /*80fb0*/  ISETP.LT.U32.AND P2, PT, R41, R36, PT ;  /* 0x000000242900720c */ /* 0x000fc60003f41070 */
[----:B------:R-:W-:Y:S02]  /*80fc0*/  IMAD R37, R73, R13, R18 ;  /* 0x0000000d49257224 */ /* 0x000fe400078e0212 */
[----:B------:R-:W-:Y:S01]  /*80fd0*/  IMAD.WIDE.U32.X R66, R39, R5, R66, P5 ;  /* 0x0000000527427225 */ /* 0x000fe200028e0442 */
[----:B------:R-:W-:Y:S02]  /*80fe0*/  @!P0 SEL R39, RZ, 0x1, P6 ;  /* 0x00000001ff278807 */ /* 0x000fe40003000000 */
[----:B------:R-:W-:Y:S01]  /*80ff0*/  ISETP.LT.U32.AND P5, PT, R15, R24, PT ;  /* 0x000000180f00720c */ /* 0x000fe20003fa1070 */
[----:B------:R-:W-:Y:S01]  /*81000*/  IMAD.X R65, RZ, RZ, R21, P3 ;  /* 0x000000ffff417224 */ /* 0x000fe200018e0615 */
[----:B------:R-:W-:Y:S01]  /*81010*/  IADD3 R25, P6, PT, R38, R66, RZ ;  /* 0x0000004226197210 */ /* 0x000fe20007fde0ff */
[----:B------:R-:W-:Y:S02]  /*81020*/  IMAD R18, R20, R54, RZ ;  /* 0x0000003614127224 */ /* 0x000fe400078e02ff */
[----:B------:R-:W-:Y:S01]  /*81030*/  IMAD.X R43, R27, 0x1, R63, P4 ;  /* 0x000000011b2b7824 */ /* 0x000fe200020e063f */
[----:B------:R-:W-:Y:S01]  /*81040*/  ISETP.GE.U32.AND P4, PT, R64, R15, PT ;  /* 0x0000000f4000720c */ /* 0x000fe20003f86070 */
[----:B------:R-:W-:Y:S01]  /*81050*/  IMAD.IADD R20, R17, 0x1, R37 ;  /* 0x0000000111147824 */ /* 0x000fe200078e0225 */
[----:B------:R-:W-:Y:S01]  /*81060*/  ISETP.GE.U32.AND P3, PT, R25, R38, PT ;  /* 0x000000261900720c */ /* 0x000fe20003f66070 */
[----:B------:R-:W-:Y:S01]  /*81070*/  IMAD.X R22, R23, 0x1, R67, P6 ;  /* 0x0000000117167824 */ /* 0x000fe200030e0643 */
[----:B------:R-:W-:Y:S01]  /*81080*/  ISETP.GE.U32.AND.EX P4, PT, R65, R21, PT, P4 ;  /* 0x000000154100720c */ /* 0x000fe20003f86140 */
[----:B------:R-:W-:Y:S01]  /*81090*/  IMAD.WIDE.U32 R36, R20, R10, RZ ;  /* 0x0000000a14247225 */ /* 0x000fe200078e00ff */
[----:B------:R-:W-:-:S02]  /*810a0*/  LOP3.LUT R15, RZ, R73, RZ, 0x33, !PT ;  /* 0x00000049ff0f7212 */ /* 0x000fc400078e33ff */
[----:B------:R-:W-:Y:S01]  /*810b0*/  ISETP.LT.U32.OR.EX P4, PT, R21, R26, !P4, P5 ;  /* 0x0000001a1500720c */ /* 0x000fe20006781550 */
[----:B------:R-:W-:Y:S01]  /*810c0*/  IMAD R69, R19, R58, R18 ;  /* 0x0000003a13457224 */ /* 0x000fe200078e0212 */
[----:B------:R-:W-:Y:S01]  /*810d0*/  @!P0 IADD3 R46, P5, PT, R39, R46, RZ ;  /* 0x0000002e272e8210 */ /* 0x000fe20007fbe0ff */
[----:B------:R-:W-:Y:S01]  /*810e0*/  IMAD.WIDE.U32 R62, P6, R16, R11, R36 ;  /* 0x0000000b103e7225 */ /* 0x000fe200078c0024 */
[----:B------:R-:W-:-:S03]  /*810f0*/  SEL R17, RZ, 0x1, !P4 ;  /* 0x00000001ff117807 */ /* 0x000fc60006000000 */
[----:B------:R-:W-:-:S04]  /*81100*/  IMAD.WIDE.U32 R38, R16, R10, RZ ;  /* 0x0000000a10267225 */ /* 0x000fc800078e00ff */
[----:B------:R-:W-:Y:S01]  /*81110*/  @!P0 IMAD.X R28, RZ, RZ, R28, P5 ;  /* 0x000000ffff1c8224 */ /* 0x000fe200028e061c */
[----:B------:R-:W-:Y:S01]  /*81120*/  IADD3 R61, P0, P5, R50, R46, R61 ;  /* 0x0000002e323d7210 */ /* 0x000fe20007d1e03d */
[----:B------:R-:W-:Y:S01]  /*81130*/  IMAD.X R47, RZ, RZ, RZ, P6 ;  /* 0x000000ffff2f7224 */ /* 0x000fe200030e06ff */
[----:B------:R-:W-:Y:S01]  /*81140*/  IADD3 R24, P4, PT, R39, R62, RZ ;  /* 0x0000003e27187210 */ /* 0x000fe20007f9e0ff */
        /* <DEDUP_REMOVED lines=10> */
[----:B------:R-:W-:Y:S01]  /*811f0*/  IMAD.WIDE.U32 R18, R19, R54, R44 ;  /* 0x0000003613127225 */ /* 0x000fe200078e002c */
[C---:B------:R-:W-:Y:S02]  /*81200*/  IADD3 R15, P6, PT, R63.reuse, R38, RZ ;  /* 0x000000263f0f7210 */ /* 0x040fe40007fde0ff */
[----:B------:R-:W-:Y:S01]  /*81210*/  ISETP.GE.U32.AND P5, PT, R63, R36, PT ;  /* 0x000000243f00720c */ /* 0x000fe20003fa6070 */
[----:B------:R-:W-:Y:S01]  /*81220*/  IMAD.X R24, RZ, RZ, R49, P4 ;  /* 0x000000ffff187224 */ /* 0x000fe200020e0631 */
[----:B------:R-:W-:Y:S01]  /*81230*/  IADD3 R50, P0, PT, R15, R50, RZ ;  /* 0x000000320f327210 */ /* 0x000fe20007f1e0ff */
[----:B------:R-:W-:Y:S01]  /*81240*/  IMAD.IADD R17, R19, 0x1, R69 ;  /* 0x0000000113117824 */ /* 0x000fe200078e0245 */
[----:B------:R-:W-:Y:S01]  /*81250*/  ISETP.LT.U32.AND P4, PT, R36, R64, PT ;  /* 0x000000402400720c */ /* 0x000fe20003f81070 */
[C---:B------:R-:W-:Y:S01]  /*81260*/  IMAD.X R21, R24.reuse, 0x1, R39, P6 ;  /* 0x0000000118157824 */ /* 0x040fe200030e0627 */
[----:B------:R-:W-:Y:S01]  /*81270*/  ISETP.GE.U32.AND.EX P5, PT, R24, R49, PT, P5 ;  /* 0x000000311800720c */ /* 0x000fe20003fa6150 */
[----:B------:R-:W-:Y:S01]  /*81280*/  IMAD.WIDE.U32 R38, R20, R8, RZ ;  /* 0x0000000814267225 */ /* 0x000fe200078e00ff */
[----:B------:R-:W-:-:S02]  /*81290*/  ISETP.GE.U32.AND P1, PT, R18, R44, PT ;  /* 0x0000002c1200720c */ /* 0x000fc40003f26070 */
[----:B------:R-:W-:Y:S01]  /*812a0*/  ISETP.LT.U32.OR.EX P4, PT, R49, R65, !P5, P4 ;  /* 0x000000413100720c */ /* 0x000fe20006f81540 */
[----:B------:R-:W-:Y:S01]  /*812b0*/  IMAD.X R51, RZ, RZ, R21, P0 ;  /* 0x000000ffff337224 */ /* 0x000fe200000e0615 */
[----:B------:R-:W-:Y:S01]  /*812c0*/  ISETP.GE.U32.AND P5, PT, R50, R15, PT ;  /* 0x0000000f3200720c */ /* 0x000fe20003fa6070 */
[C---:B------:R-:W-:Y:S01]  /*812d0*/  IMAD.WIDE.U32 R46, P6, R16.reuse, R9, R38 ;  /* 0x00000009102e7225 */ /* 0x040fe200078c0026 */
[----:B------:R-:W-:Y:S02]  /*812e0*/  SEL R38, RZ, 0x1, !P4 ;  /* 0x00000001ff267807 */ /* 0x000fe40006000000 */
[----:B------:R-:W-:Y:S01]  /*812f0*/  ISETP.LT.U32.AND P4, PT, R15, R63, PT ;  /* 0x0000003f0f00720c */ /* 0x000fe20003f81070 */
[-C--:B------:R-:W-:Y:S01]  /*81300*/  IMAD.WIDE.U32 R48, R16, R8.reuse, R50 ;  /* 0x0000000810307225 */ /* 0x080fe200078e0032 */
[----:B------:R-:W-:Y:S02]  /*81310*/  ISETP.GE.U32.AND.EX P5, PT, R51, R21, PT, P5 ;  /* 0x000000153300720c */ /* 0x000fe40003fa6150 */
[----:B------:R-:W-:Y:S01]  /*81320*/  ISETP.GE.U32.AND.EX P0, PT, R22, R23, PT, P3 ;  /* 0x000000171600720c */ /* 0x000fe20003f06130 */
[----:B------:R-:W-:Y:S01]  /*81330*/  IMAD.WIDE.U32 R36, R16, R8, RZ ;  /* 0x0000000810247225 */ /* 0x000fe200078e00ff */
[----:B------:R-:W-:-:S02]  /*81340*/  ISETP.LT.U32.OR.EX P4, PT, R21, R24, !P5, P4 ;  /* 0x000000181500720c */ /* 0x000fc40006f81540 */
[----:B------:R-:W-:Y:S01]  /*81350*/  IADD3 R38, P5, PT, R41, R38, RZ ;  /* 0x0000002629267210 */ /* 0x000fe20007fbe0ff */
[----:B------:R-:W-:Y:S01]  /*81360*/  IMAD.MOV.U32 R44, RZ, RZ, R47 ;  /* 0x000000ffff2c7224 */ /* 0x000fe200078e002f */
[----:B------:R-:W-:Y:S01]  /*81370*/  SEL R15, RZ, 0x1, !P4 ;  /* 0x00000001ff0f7807 */ /* 0x000fe20006000000 */
[----:B------:R-:W-:Y:S01]  /*81380*/  IMAD.IADD R47, R46, 0x1, R49 ;  /* 0x000000012e2f7824 */ /* 0x000fe200078e0231 */
[----:B------:R-:W-:Y:S01]  /*81390*/  ISETP.GE.U32.AND.EX P1, PT, R17, R45, PT, P1 ;  /* 0x0000002d1100720c */ /* 0x000fe20003f26110 */
[----:B------:R-:W-:Y:S01]  /*813a0*/  IMAD.X R39, RZ, RZ, R43, P5 ;  /* 0x000000ffff277224 */ /* 0x000fe200028e062b */
[----:B------:R-:W-:Y:S01]  /*813b0*/  ISETP.GE.U32.AND P5, PT, R38, R41, PT ;  /* 0x000000292600720c */ /* 0x000fe20003fa6070 */
[----:B------:R-:W-:Y:S01]  /*813c0*/  IMAD.X R45, RZ, RZ, RZ, P6 ;  /* 0x000000ffff2d7224 */ /* 0x000fe200030e06ff */
[----:B------:R-:W-:Y:S01]  /*813d0*/  IADD3 RZ, P3, PT, R37, R46, RZ ;  /* 0x0000002e25ff7210 */ /* 0x000fe20007f7e0ff */
[----:B------:R-:W-:Y:S01]  /*813e0*/  IMAD.WIDE.U32 R36, R14, R4, R38 ;  /* 0x000000040e247225 */ /* 0x000fe200078e0026 */
[----:B------:R-:W-:-:S02]  /*813f0*/  ISETP.GE.U32.AND.EX P4, PT, R39, R43, PT, P5 ;  /* 0x0000002b2700720c */ /* 0x000fc40003f86150 */
[-C--:B------:R-:W-:Y:S02]  /*81400*/  IADD3 R41, P5, PT, R15, R48.reuse, RZ ;  /* 0x000000300f297210 */ /* 0x080fe40007fbe0ff */
[----:B------:R-:W-:Y:S01]  /*81410*/  ISETP.LT.U32.OR.EX P4, PT, R43, R27, !P4, P2 ;  /* 0x0000001b2b00720c */ /* 0x000fe20006781520 */
[----:B------:R-:W-:Y:S01]  /*81420*/  IMAD.IADD R43, R42, 0x1, R37 ;  /* 0x000000012a2b7824 */ /* 0x000fe200078e0225 */
[----:B------:R-:W-:Y:S01]  /*81430*/  ISETP.GE.U32.AND P6, PT, R41, R48, PT ;  /* 0x000000302900720c */ /* 0x000fe20003fc6070 */
[----:B------:R-:W-:Y:S01]  /*81440*/  IMAD.X R46, RZ, RZ, R47, P5 ;  /* 0x000000ffff2e7224 */ /* 0x000fe200028e062f */
[----:B------:R-:W-:Y:S01]  /*81450*/  SEL R15, RZ, 0x1, !P4 ;  /* 0x00000001ff0f7807 */ /* 0x000fe20006000000 */
[----:B------:R-:W-:Y:S01]  /*81460*/  IMAD.WIDE.U32.X R26, R20, R9, R44, P3 ;  /* 0x00000009141a7225 */ /* 0x000fe200018e042c */
[----:B------:R-:W-:Y:S02]  /*81470*/  ISETP.LT.U32.AND P2, PT, R48, R50, PT ;  /* 0x000000323000720c */ /* 0x000fe40003f41070 */
[C---:B------:R-:W-:Y:S01]  /*81480*/  ISETP.GE.U32.AND.EX P4, PT, R46.reuse, R47, PT, P6 ;  /* 0x0000002f2e00720c */ /* 0x040fe20003f86160 */
[----:B------:R-:W-:Y:S01]  /*81490*/  IMAD R24, R46, R12, RZ ;  /* 0x0000000c2e187224 */ /* 0x000fe200078e02ff */
[----:B------:R-:W-:Y:S01]  /*814a0*/  IADD3 R37, P3, PT, R15, R36, RZ ;  /* 0x000000240f257210 */ /* 0x000fe20007f7e0ff */
[----:B------:R-:W-:Y:S01]  /*814b0*/  IMAD.WIDE.U32 R14, R41, R12, RZ ;  /* 0x0000000c290e7225 */ /* 0x000fe200078e00ff */
[----:B------:R-:W-:-:S02]  /*814c0*/  ISETP.LT.U32.OR.EX P2, PT, R47, R51, !P4, P2 ;  /* 0x000000332f00720c */ /* 0x000fc40006741520 */
[----:B------:R-:W-:Y:S01]  /*814d0*/  IADD3 R19, P5, PT, R37, R26, RZ ;  /* 0x0000001a25137210 */ /* 0x000fe20007fbe0ff */
[----:B------:R-:W-:Y:S01]  /*814e0*/  IMAD R21, R41, R13, R24 ;  /* 0x0000000d29157224 */ /* 0x000fe200078e0218 */
[----:B------:R-:W-:Y:S01]  /*814f0*/  SEL R42, RZ, 0x1, !P2 ;  /* 0x00000001ff2a7807 */ /* 0x000fe20005000000 */
[----:B------:R-:W-:Y:S01]  /*81500*/  IMAD.X R24, RZ, RZ, R43, P3 ;  /* 0x000000ffff187224 */ /* 0x000fe200018e062b */
[----:B------:R-:W-:Y:S01]  /*81510*/  ISETP.GE.U32.AND P3, PT, R37, R36, PT ;  /* 0x000000242500720c */ /* 0x000fe20003f66070 */
[----:B------:R-:W-:Y:S01]  /*81520*/  IMAD.IADD R21, R15, 0x1, R21 ;  /* 0x000000010f157824 */ /* 0x000fe200078e0215 */
[----:B------:R-:W-:Y:S01]  /*81530*/  ISETP.LT.U32.AND P4, PT, R36, R38, PT ;  /* 0x000000262400720c */ /* 0x000fe20003f81070 */
[C---:B------:R-:W-:Y:S01]  /*81540*/  IMAD.X R23, R24.reuse, 0x1, R27, P5 ;  /* 0x0000000118177824 */ /* 0x040fe200028e061b */
[----:B------:R-:W-:Y:S01]  /*81550*/  ISETP.GE.U32.AND.EX P3, PT, R24, R43, PT, P3 ;  /* 0x0000002b1800720c */ /* 0x000fe20003f66130 */
[----:B------:R-:W-:Y:S01]  /*81560*/  IMAD.WIDE.U32 R26, R20, R6, RZ ;  /* 0x00000006141a7225 */ /* 0x000fe200078e00ff */
[----:B------:R-:W-:-:S02]  /*81570*/  IADD3 R42, P5, PT, R19, R42, RZ ;  /* 0x0000002a132a7210 */ /* 0x000fc40007fbe0ff */
[----:B------:R-:W-:Y:S01]  /*81580*/  ISETP.LT.U32.AND P2, PT, R19, R37, PT ;  /* 0x000000251300720c */ /* 0x000fe20003f41070 */
[-C--:B------:R-:W-:Y:S01]  /*81590*/  IMAD.WIDE.U32 R36, R21, R10.reuse, RZ ;  /* 0x0000000a15247225 */ /* 0x080fe200078e00ff */
[----:B------:R-:W-:Y:S02]  /*815a0*/  ISETP.LT.U32.OR.EX P4, PT, R43, R39, !P3, P4 ;  /* 0x000000272b00720c */ /* 0x000fe40005f81540 */
[----:B------:R-:W-:Y:S01]  /*815b0*/  ISETP.GE.U32.AND P3, PT, R42, R19, PT ;  /* 0x000000132a00720c */ /* 0x000fe20003f66070 */
[----:B------:R-:W-:Y:S01]  /*815c0*/  IMAD.X R43, RZ, RZ, R23, P5 ;  /* 0x000000ffff2b7224 */ /* 0x000fe200028e0617 */
[----:B------:R-:W-:Y:S01]  /*815d0*/  LOP3.LUT R19, RZ, R41, RZ, 0x33, !PT ;  /* 0x00000029ff137212 */ /* 0x000fe200078e33ff */
[C---:B------:R-:W-:Y:S01]  /*815e0*/  IMAD.WIDE.U32 R38, R14.reuse, R10, RZ ;  /* 0x0000000a0e267225 */ /* 0x040fe200078e00ff */
[----:B------:R-:W-:Y:S02]  /*815f0*/  SEL R28, RZ, 0x1, P1 ;  /* 0x00000001ff1c7807 */ /* 0x000fe40000800000 */
[----:B------:R-:W-:Y:S01]  /*81600*/  ISETP.GE.U32.AND.EX P5, PT, R43, R23, PT, P3 ;  /* 0x000000172b00720c */ /* 0x000fe20003fa6130 */
[----:B------:R-:W-:Y:S01]  /*81610*/  IMAD.WIDE.U32 R44, P3, R14, R11, R36 ;  /* 0x0000000b0e2c7225 */ /* 0x000fe20007860024 */
[----:B------:R-:W-:-:S02]  /*81620*/  ISETP.GT.U32.AND P1, PT, R38, R19, PT ;  /* 0x000000132600720c */ /* 0x000fc40003f24070 */
[----:B------:R-:W-:Y:S01]  /*81630*/  ISETP.LT.U32.OR.EX P2, PT, R23, R24, !P5, P2 ;  /* 0x000000181700720c */ /* 0x000fe20006f41520 */
[C---:B------:R-:W-:Y:S01]  /*81640*/  IMAD.WIDE.U32 R36, P6, R16.reuse, R7, R26 ;  /* 0x0000000710247225 */ /* 0x040fe200078c001a */
[----:B------:R-:W-:Y:S02]  /*81650*/  IADD3 R38, P5, PT, R39, R44, RZ ;  /* 0x0000002c27267210 */ /* 0x000fe40007fbe0ff */
[----:B------:R-:W-:Y:S01]  /*81660*/  LOP3.LUT R23, RZ, R46, RZ, 0x33, !PT ;  /* 0x0000002eff177212 */ /* 0x000fe200078e33ff */
[----:B------:R-:W-:Y:S01]  /*81670*/  IMAD.WIDE.U32 R26, R16, R6, RZ ;  /* 0x00000006101a7225 */ /* 0x000fe200078e00ff */
[----:B------:R-:W-:Y:S02]  /*81680*/  SEL R24, RZ, 0x1, !P4 ;  /* 0x00000001ff187807 */ /* 0x000fe40006000000 */
[----:B------:R-:W-:Y:S01]  /*81690*/  ISETP.GT.U32.AND.EX P1, PT, R38, R23, PT, P1 ;  /* 0x000000172600720c */ /* 0x000fe20003f24110 */
[----:B------:R-:W-:Y:S01]  /*816a0*/  IMAD.X R39, RZ, RZ, RZ, P6 ;  /* 0x000000ffff277224 */ /* 0x000fe200030e06ff */
[----:B------:R-:W-:Y:S01]  /*816b0*/  IADD3 RZ, P6, PT, R27, R36, RZ ;  /* 0x000000241bff7210 */ /* 0x000fe20007fde0ff */
[----:B------:R-:W-:Y:S01]  /*816c0*/  IMAD.MOV.U32 R38, RZ, RZ, R37 ;  /* 0x000000ffff267224 */ /* 0x000fe200078e0025 */
[----:B------:R-:W-:Y:S01]  /*816d0*/  SEL R23, RZ, 0x1, !P2 ;  /* 0x00000001ff177807 */ /* 0x000fe20005000000 */
[----:B------:R-:W-:Y:S01]  /*816e0*/  IMAD.X R47, RZ, RZ, RZ, P3 ;  /* 0x000000ffff2f7224 */ /* 0x000fe200018e06ff */
[----:B------:R-:W-:Y:S01]  /*816f0*/  IADD3 R48, P3, PT, R25, R24, RZ ;  /* 0x0000001819307210 */ /* 0x000fe20007f7e0ff */
[----:B------:R-:W-:Y:S01]  /*81700*/  IMAD.WIDE.U32.X R26, R20, R7, R38, P6 ;  /* 0x00000007141a7225 */ /* 0x000fe200030e0426 */
[----:B------:R-:W-:-:S03]  /*81710*/  IADD3 R19, P4, PT, R61, R28, RZ ;  /* 0x0000001c3d137210 */ /* 0x000fc60007f9e0ff */
[----:B------:R-:W-:Y:S01]  /*81720*/  IMAD.WIDE.U32 R38, R16, R6, R42 ;  /* 0x0000000610267225 */ /* 0x000fe200078e002a */
[----:B------:R-:W-:-:S03]  /*81730*/  IADD3 R41, P2, PT, R48, R26, RZ ;  /* 0x0000001a30297210 */ /* 0x000fc60007f5e0ff */
[----:B------:R-:W-:Y:S02]  /*81740*/  IMAD.MOV.U32 R46, RZ, RZ, R45 ;  /* 0x000000ffff2e7224 */ /* 0x000fe400078e002d */
[----:B------:R-:W-:Y:S01]  /*81750*/  IMAD.X R65, RZ, RZ, R22, P3 ;  /* 0x000000ffff417224 */ /* 0x000fe200018e0616 */
[----:B------:R-:W-:Y:S01]  /*81760*/  IADD3 R49, P3, PT, R23, R38, RZ ;  /* 0x0000002617317210 */ /* 0x000fe20007f7e0ff */
[----:B------:R-:W-:Y:S02]  /*81770*/  IMAD.IADD R39, R36, 0x1, R39 ;  /* 0x0000000124277824 */ /* 0x000fe400078e0227 */
[----:B------:R-:W-:Y:S01]  /*81780*/  IMAD.WIDE.U32.X R44, R21, R11, R46, P5 ;  /* 0x0000000b152c7225 */ /* 0x000fe200028e042e */
[----:B------:R-:W-:-:S03]  /*81790*/  SEL R46, RZ, 0x1, !P1 ;  /* 0x00000001ff2e7807 */ /* 0x000fc60004800000 */
        /* <DEDUP_REMOVED lines=12> */
[----:B------:R-:W-:Y:S01]  /*81860*/  IMAD.MOV.U32 R26, RZ, RZ, R37 ;  /* 0x000000ffff1a7224 */ /* 0x000fe200078e0025 */
[----:B------:R-:W-:Y:S01]  /*81870*/  ISETP.GE.U32.AND P2, PT, R48, R25, PT ;  /* 0x000000193000720c */ /* 0x000fe20003f46070 */
[----:B------:R-:W-:Y:S01]  /*81880*/  IMAD.WIDE.U32 R42, R21, R8, RZ ;  /* 0x00000008152a7225 */ /* 0x000fe200078e00ff */
[----:B------:R-:W-:Y:S02]  /*81890*/  IADD3 RZ, P1, PT, R27, R36, RZ ;  /* 0x000000241bff7210 */ /* 0x000fe40007f3e0ff */
[----:B------:R-:W-:Y:S01]  /*818a0*/  ISETP.GE.U32.AND.EX P2, PT, R65, R22, PT, P2 ;  /* 0x000000164100720c */ /* 0x000fe20003f46120 */
[----:B------:R-:W-:Y:S01]  /*818b0*/  IMAD.X R27, RZ, RZ, RZ, P5 ;  /* 0x000000ffff1b7224 */ /* 0x000fe200028e06ff */
[----:B------:R-:W-:Y:S01]  /*818c0*/  ISETP.GE.U32.AND P5, PT, R46, R23, PT ;  /* 0x000000172e00720c */ /* 0x000fe20003fa6070 */
[----:B------:R-:W-:Y:S01]  /*818d0*/  IMAD.X R47, RZ, RZ, R45, P6 ;  /* 0x000000ffff2f7224 */ /* 0x000fe200030e062d */
[----:B------:R-:W-:Y:S01]  /*818e0*/  SEL R28, RZ, 0x1, !P3 ;  /* 0x00000001ff1c7807 */ /* 0x000fe20005800000 */
[----:B------:R-:W-:Y:S01]  /*818f0*/  IMAD.WIDE.U32.X R24, R20, R5, R26, P1 ;  /* 0x0000000514187225 */ /* 0x000fe200008e041a */
[----:B------:R-:W-:-:S02]  /*81900*/  ISETP.LT.U32.AND P3, PT, R23, R49, PT ;  /* 0x000000311700720c */ /* 0x000fc40003f61070 */
[----:B------:R-:W-:Y:S01]  /*81910*/  ISETP.GE.U32.AND.EX P5, PT, R47, R45, PT, P5 ;  /* 0x0000002d2f00720c */ /* 0x000fe20003fa6150 */
[----:B------:R-:W-:Y:S01]  /*81920*/  IMAD.X R20, RZ, RZ, R62, P4 ;  /* 0x000000ffff147224 */ /* 0x000fe200020e063e */
[----:B------:R-:W-:Y:S01]  /*81930*/  IADD3 R26, P4, PT, R41, R28, RZ ;  /* 0x0000001c291a7210 */ /* 0x000fe20007f9e0ff */
[----:B------:R-:W-:Y:S01]  /*81940*/  IMAD.WIDE.U32 R38, R14, R8, RZ ;  /* 0x000000080e267225 */ /* 0x000fe200078e00ff */
[----:B------:R-:W-:-:S03]  /*81950*/  ISETP.LT.U32.OR.EX P3, PT, R45, R50, !P5, P3 ;  /* 0x000000322d00720c */ /* 0x000fc60006f61530 */
[C---:B------:R-:W-:Y:S01]  /*81960*/  IMAD.WIDE.U32 R42, P6, R14.reuse, R9, R42 ;  /* 0x000000090e2a7225 */ /* 0x040fe200078c002a */
[----:B------:R-:W-:Y:S02]  /*81970*/  SEL R49, RZ, 0x1, !P3 ;  /* 0x00000001ff317807 */ /* 0x000fe40005800000 */
[----:B------:R-:W-:Y:S01]  /*81980*/  ISETP.LT.U32.AND P3, PT, R41, R48, PT ;  /* 0x000000302900720c */ /* 0x000fe20003f61070 */
[----:B------:R-:W-:Y:S01]  /*81990*/  IMAD.WIDE.U32 R44, R14, R8, R46 ;  /* 0x000000080e2c7225 */ /* 0x000fe200078e002e */
[----:B------:R-:W-:-:S03]  /*819a0*/  IADD3 RZ, P1, PT, R39, R42, RZ ;  /* 0x0000002a27ff7210 */ /* 0x000fc60007f3e0ff */
[----:B------:R-:W-:Y:S01]  /*819b0*/  IMAD.X R27, RZ, RZ, R63, P4 ;  /* 0x000000ffff1b7224 */ /* 0x000fe200020e063f */
[----:B------:R-:W-:Y:S01]  /*819c0*/  ISETP.GE.U32.AND P4, PT, R26, R41, PT ;  /* 0x000000291a00720c */ /* 0x000fe20003f86070 */
[----:B------:R-:W-:Y:S01]  /*819d0*/  IMAD.X R39, RZ, RZ, RZ, P6 ;  /* 0x000000ffff277224 */ /* 0x000fe200030e06ff */
[----:B------:R-:W-:Y:S01]  /*819e0*/  IADD3 R49, P5, PT, R49, R44, RZ ;  /* 0x0000002c31317210 */ /* 0x000fe20007fbe0ff */
[----:B------:R-:W-:-:S04]  /*819f0*/  IMAD.WIDE.U32 R22, R16, R4, R26 ;  /* 0x0000000410167225 */ /* 0x000fc800078e001a */
[----:B------:R-:W-:Y:S02]  /*81a00*/  IMAD.IADD R16, R42, 0x1, R45 ;  /* 0x000000012a107824 */ /* 0x000fe400078e022d */
        /* <DEDUP_REMOVED lines=15> */
.L_x_581:
[----:B------:R-:W-:Y:S05]  /*81b00*/  BSYNC.RECONVERGENT B4 ;  /* 0x0000000000047941 */ /* 0x000fea0003800200 */
.L_x_580:
        /* <DEDUP_REMOVED lines=20> */
[C---:B------:R-:W-:Y:S01]  /*81c50*/  IADD3 R15, P2, PT, R37.reuse, R24, RZ ;  /* 0x00000018250f7210 */ /* 0x040fe20007f5e0ff */
[----:B------:R-:W-:Y:S01]  /*81c60*/  IMAD.X R16, RZ, RZ, R43, P1 ;  /* 0x000000ffff107224 */ /* 0x000fe200008e062b */
[----:B------:R-:W-:-:S02]  /*81c70*/  ISETP.GE.U32.AND P3, PT, R37, R22, PT ;  /* 0x000000162500720c */ /* 0x000fc40003f66070 */
[C---:B------:R-:W-:Y:S01]  /*81c80*/  IADD3 R36, P1, PT, R15.reuse, R36, RZ ;  /* 0x000000240f247210 */ /* 0x040fe20007f3e0ff */
[----:B------:R-:W-:Y:S01]  /*81c90*/  IMAD.X R41, R16, 0x1, R25, P2 ;  /* 0x0000000110297824 */ /* 0x000fe200010e0619 */
[----:B------:R-:W-:Y:S01]  /*81ca0*/  ISETP.LT.U32.AND P2, PT, R15, R37, PT ;  /* 0x000000250f00720c */ /* 0x000fe20003f41070 */
[----:B------:R-:W-:Y:S01]  /*81cb0*/  IMAD.WIDE.U32 R24, R12, R10, RZ ;  /* 0x0000000a0c187225 */ /* 0x000fe200078e00ff */
        /* <DEDUP_REMOVED lines=17> */
[----:B------:R-:W-:Y:S02]  /*81dd0*/  ISETP.GT.U32.AND.EX P1, PT, R16, R15, PT, P1 ;  /* 0x0000000f1000720c */ /* 0x000fe40003f24110 */
[----:B------:R-:W-:Y:S01]  /*81de0*/  ISETP.LT.U32.AND P2, PT, R26, R36, PT ;  /* 0x000000241a00720c */ /* 0x000fe20003f41070 */
[----:B------:R-:W-:Y:S01]  /*81df0*/  IMAD.X R45, RZ, RZ, RZ, P4 ;  /* 0x000000ffff2d7224 */ /* 0x000fe200020e06ff */
[----:B------:R-:W-:Y:S01]  /*81e00*/  IADD3 R41, P4, PT, R41, R26, RZ ;  /* 0x0000001a29297210 */ /* 0x000fe20007f9e0ff */
[----:B------:R-:W-:Y:S01]  /*81e10*/  IMAD.MOV.U32 R44, RZ, RZ, R39 ;  /* 0x000000ffff2c7224 */ /* 0x000fe200078e0027 */
[----:B------:R-:W-:Y:S01]  /*81e20*/  SEL R16, RZ, 0x1, !P0 ;  /* 0x00000001ff107807 */ /* 0x000fe20004000000 */
[----:B------:R-:W-:Y:S01]  /*81e30*/  IMAD.WIDE.U32 R22, R14, R6, RZ ;  /* 0x000000060e167225 */ /* 0x000fe200078e00ff */
[----:B------:R-:W-:-:S03]  /*81e40*/  ISETP.GE.U32.AND P3, PT, R41, R26, PT ;  /* 0x0000001a2900720c */ /* 0x000fc60003f66070 */
[----:B------:R-:W-:Y:S02]  /*81e50*/  IMAD.IADD R47, R24, 0x1, R27 ;  /* 0x00000001182f7824 */ /* 0x000fe400078e021b */
[----:B------:R-:W-:-:S04]  /*81e60*/  IMAD.WIDE.U32.X R44, R13, R11, R44, P5 ;  /* 0x0000000b0d2c7225 */ /* 0x000fc800028e042c */
[----:B------:R-:W-:Y:S01]  /*81e70*/  IMAD.WIDE.U32 R42, R21, R4, RZ ;  /* 0x00000004152a7225 */ /* 0x000fe200078e00ff */
[----:B------:R-:W-:-:S03]  /*81e80*/  IADD3 R15, P5, PT, R41, R44, RZ ;  /* 0x0000002c290f7210 */ /* 0x000fc60007fbe0ff */
[----:B------:R-:W-:Y:S01]  /*81e90*/  IMAD.X R27, RZ, RZ, RZ, P6 ;  /* 0x000000ffff1b7224 */ /* 0x000fe200030e06ff */
[----:B------:R-:W-:Y:S01]  /*81ea0*/  IADD3 RZ, P6, PT, R23, R24, RZ ;  /* 0x0000001817ff7210 */ /* 0x000fe20007fde0ff */
[----:B------:R-:W-:Y:S02]  /*81eb0*/  IMAD.X R28, RZ, RZ, R47, P4 ;  /* 0x000000ffff1c7224 */ /* 0x000fe400020e062f */
[----:B------:R-:W-:Y:S01]  /*81ec0*/  IMAD.WIDE.U32 R38, R14, R4, RZ ;  /* 0x000000040e267225 */ /* 0x000fe200078e00ff */
[----:B------:R-:W-:Y:S02]  /*81ed0*/  SEL R38, RZ, 0x1, !P1 ;  /* 0x00000001ff267807 */ /* 0x000fe40004800000 */
[----:B------:R-:W-:Y:S01]  /*81ee0*/  ISETP.GE.U32.AND.EX P3, PT, R28, R47, PT, P3 ;  /* 0x0000002f1c00720c */ /* 0x000fe20003f66130 */
[----:B------:R-:W-:Y:S01]  /*81ef0*/  IMAD.MOV.U32 R26, RZ, RZ, R25 ;  /* 0x000000ffff1a7224 */ /* 0x000fe200078e0019 */
[----:B------:R-:W-:Y:S01]  /*81f00*/  IADD3 R44, P1, PT, R61, R16, RZ ;  /* 0x000000103d2c7210 */ /* 0x000fe20007f3e0ff */
[----:B------:R-:W-:Y:S01]  /*81f10*/  IMAD.WIDE.U32 R42, P4, R14, R5, R42 ;  /* 0x000000050e2a7225 */ /* 0x000fe2000788002a */
[----:B------:R-:W-:-:S03]  /*81f20*/  ISETP.LT.U32.OR.EX P2, PT, R47, R37, !P3, P2 ;  /* 0x000000252f00720c */ /* 0x000fc60005f41520 */
[----:B------:R-:W-:Y:S01]  /*81f30*/  IMAD.WIDE.U32.X R22, R21, R7, R26, P6 ;  /* 0x0000000715167225 */ /* 0x000fe200030e041a */
[----:B------:R-:W-:Y:S02]  /*81f40*/  IADD3 R38, P6, PT, R15, R38, RZ ;  /* 0x000000260f267210 */ /* 0x000fe40007fde0ff */
[----:B------:R-:W-:Y:S01]  /*81f50*/  IADD3 RZ, P3, PT, R39, R42, RZ ;  /* 0x0000002a27ff7210 */ /* 0x000fe20007f7e0ff */
[----:B------:R-:W-:Y:S01]  /*81f60*/  IMAD.X R45, R28, 0x1, R45, P5 ;  /* 0x000000011c2d7824 */ /* 0x000fe200028e062d */
[----:B------:R-:W-:Y:S01]  /*81f70*/  ISETP.GE.U32.AND P0, PT, R38, R15, PT ;  /* 0x0000000f2600720c */ /* 0x000fe20003f06070 */
[----:B------:R-:W-:-:S04]  /*81f80*/  IMAD.WIDE.U32 R36, R13, R8, RZ ;  /* 0x000000080d247225 */ /* 0x000fc800078e00ff */
[----:B------:R-:W-:Y:S02]  /*81f90*/  IMAD.X R39, RZ, RZ, R45, P6 ;  /* 0x000000ffff277224 */ /* 0x000fe400030e062d */
[----:B------:R-:W-:Y:S01]  /*81fa0*/  IMAD.X R49, RZ, RZ, R48, P1 ;  /* 0x000000ffff317224 */ /* 0x000fe200008e0630 */
[----:B------:R-:W-:Y:S01]  /*81fb0*/  ISETP.LT.U32.AND P1, PT, R15, R41, PT ;  /* 0x000000290f00720c */ /* 0x000fe20003f21070 */
[----:B------:R-:W-:Y:S01]  /*81fc0*/  IMAD.WIDE.U32 R24, R12, R8, RZ ;  /* 0x000000080c187225 */ /* 0x000fe200078e00ff */
[----:B------:R-:W-:Y:S02]  /*81fd0*/  ISETP.GE.U32.AND.EX P0, PT, R39, R45, PT, P0 ;  /* 0x0000002d2700720c */ /* 0x000fe40003f06100 */
[----:B------:R-:W-:Y:S01]  /*81fe0*/  IADD3 R41, P6, PT, R44, R22, RZ ;  /* 0x000000162c297210 */ /* 0x000fe20007fde0ff */
        /* <DEDUP_REMOVED lines=40> */
[----:B------:R-:W-:-:S03]  /*82270*/  IMAD.WIDE.U32 R26, R12, R6, RZ ;  /* 0x000000060c1a7225 */ /* 0x000fc600078e00ff */
[----:B------:R-:W-:Y:S01]  /*82280*/  ISETP.GE.U32.AND.EX P0, PT, R48, R3, P3, P0 ;  /* 0x000000033000720c */ /* 0x000fe20001f06100 */
[----:B------:R-:W-:Y:S01]  /*82290*/  IMAD.X R39, RZ, RZ, R21, P1 ;  /* 0x000000ffff277224 */ /* 0x000fe200008e0615 */
[----:B------:R-:W-:Y:S01]  /*822a0*/  ISETP.LT.U32.AND P1, PT, R23, R41, PT ;  /* 0x000000291700720c */ /* 0x000fe20003f21070 */
[C---:B------:R-:W-:Y:S01]  /*822b0*/  IMAD.WIDE.U32 R36, P5, R12.reuse, R7, R36 ;  /* 0x000000070c247225 */ /* 0x040fe200078a0024 */
[----:B------:R-:W-:Y:S02]  /*822c0*/  ISETP.GE.U32.AND P3, PT, R41, R22, PT ;  /* 0x000000162900720c */ /* 0x000fe40003f66070 */
[----:B------:R-:W-:Y:S01]  /*822d0*/  ISETP.GE.U32.AND.EX P2, PT, R39, R21, PT, P2 ;  /* 0x000000152700720c */ /* 0x000fe20003f46120 */
[----:B------:R-:W-:Y:S01]  /*822e0*/  IMAD.X R23, RZ, RZ, RZ, P5 ;  /* 0x000000ffff177224 */ /* 0x000fe200028e06ff */
[----:B------:R-:W-:Y:S01]  /*822f0*/  IADD3 RZ, P4, PT, R27, R36, RZ ;  /* 0x000000241bff7210 */ /* 0x000fe20007f9e0ff */
[----:B------:R-:W-:Y:S01]  /*82300*/  IMAD.WIDE.U32 R26, R12, R6, R38 ;  /* 0x000000060c1a7225 */ /* 0x000fe200078e0026 */
[----:B------:R-:W-:-:S02]  /*82310*/  ISETP.LT.U32.OR.EX P1, PT, R21, R16, !P2, P1 ;  /* 0x000000101500720c */ /* 0x000fc40005721510 */
[----:B------:R-:W-:Y:S01]  /*82320*/  ISETP.LT.U32.AND P2, PT, R22, R24, PT ;  /* 0x000000181600720c */ /* 0x000fe20003f41070 */
[----:B------:R-:W-:Y:S01]  /*82330*/  IMAD.MOV.U32 R22, RZ, RZ, R37 ;  /* 0x000000ffff167224 */ /* 0x000fe200078e0025 */
[----:B------:R-:W-:Y:S01]  /*82340*/  SEL R3, RZ, 0x1, !P1 ;  /* 0x00000001ff037807 */ /* 0x000fe20004800000 */
[----:B------:R-:W-:Y:S01]  /*82350*/  IMAD.IADD R37, R36, 0x1, R27 ;  /* 0x0000000124257824 */ /* 0x000fe200078e021b */
[----:B------:R-:W-:Y:S01]  /*82360*/  ISETP.GE.U32.AND.EX P3, PT, R16, R43, PT, P3 ;  /* 0x0000002b1000720c */ /* 0x000fe20003f66130 */
[----:B------:R-:W-:Y:S01]  /*82370*/  IMAD.WIDE.U32.X R22, R13, R7, R22, P4 ;  /* 0x000000070d167225 */ /* 0x000fe200020e0416 */
[----:B------:R-:W-:Y:S02]  /*82380*/  IADD3 R47, P1, PT, R3, R26, RZ ;  /* 0x0000001a032f7210 */ /* 0x000fe40007f3e0ff */
[----:B------:R-:W-:Y:S01]  /*82390*/  ISETP.LT.U32.OR.EX P3, PT, R43, R25, !P3, P2 ;  /* 0x000000192b00720c */ /* 0x000fe20005f61520 */
[----:B------:R-:W-:Y:S01]  /*823a0*/  IMAD.WIDE.U32 R24, R13, R4, RZ ;  /* 0x000000040d187225 */ /* 0x000fe200078e00ff */
[----:B------:R-:W-:-:S02]  /*823b0*/  @!P0 IADD3 R18, P5, PT, R18, 0x1, RZ ;  /* 0x0000000112128810 */ /* 0x000fc40007fbe0ff */
[----:B------:R-:W-:Y:S01]  /*823c0*/  ISETP.GE.U32.AND P2, PT, R47, R26, PT ;  /* 0x0000001a2f00720c */ /* 0x000fe20003f46070 */
[----:B------:R-:W-:Y:S01]  /*823d0*/  IMAD.X R36, RZ, RZ, R37, P1 ;  /* 0x000000ffff247224 */ /* 0x000fe200008e0625 */
[----:B------:R-:W-:Y:S01]  /*823e0*/  SEL R16, RZ, 0x1, !P3 ;  /* 0x00000001ff107807 */ /* 0x000fe20005800000 */
[----:B------:R-:W-:Y:S01]  /*823f0*/  @!P0 IMAD.X R17, RZ, RZ, R17, P5 ;  /* 0x000000ffff118224 */ /* 0x000fe200028e0611 */
        /* <DEDUP_REMOVED lines=84> */
.L_x_584:
[----:B------:R-:W-:Y:S05]  /*82940*/  BSYNC.RELIABLE B5 ;  /* 0x0000000000057941 */ /* 0x000fea0003800100 */
.L_x_583:
        /* <DEDUP_REMOVED lines=21> */
.L_x_585:
[----:B------:R-:W-:Y:S05]  /*82aa0*/  BSYNC.RECONVERGENT B4 ;  /* 0x0000000000047941 */ /* 0x000fea0003800200 */
.L_x_582:
[----:B------:R-:W-:Y:S01]  /*82ab0*/  SHF.L.W.U32.HI R27, R16, 0x1, R21 ;  /* 0x00000001101b7819 */ /* 0x000fe20000010e15 */
[----:B------:R-:W-:Y:S01]  /*82ac0*/  BSSY.RELIABLE B4, `(.L_x_586) ;  /* 0x000001f000047945 */ /* 0x000fe20003800100 */
[----:B------:R-:W-:Y:S01]  /*82ad0*/  SHF.L.W.U32.HI R28, R21, 0x1, R28 ;  /* 0x00000001151c7819 */ /* 0x000fe20000010e1c */
[----:B------:R-:W-:Y:S01]  /*82ae0*/  IMAD.SHL.U32 R22, R3, 0x2, RZ ;  /* 0x0000000203167824 */ /* 0x000fe200078e00ff */
[----:B------:R-:W-:Y:S02]  /*82af0*/  ISETP.GT.U32.AND P0, PT, R27, R4, PT ;  /* 0x000000041b00720c */ /* 0x000fe40003f04070 */
[----:B------:R-:W-:Y:S02]  /*82b00*/  SHF.L.W.U32.HI R25, R19, 0x1, R16 ;  /* 0x0000000113197819 */ /* 0x000fe40000010e10 */
[----:B------:R-:W-:Y:S02]  /*82b10*/  ISETP.GT.U32.AND.EX P0, PT, R28, R5, PT, P0 ;  /* 0x000000051c00720c */ /* 0x000fe40003f04100 */
[----:B------:R-:W-:-:S02]  /*82b20*/  SHF.L.W.U32.HI R26, R14, 0x1, R19 ;  /* 0x000000010e1a7819 */ /* 0x000fc40000010e13 */
[----:B------:R-:W-:Y:S02]  /*82b30*/  SHF.L.W.U32.HI R24, R17, 0x1, R14 ;  /* 0x0000000111187819 */ /* 0x000fe40000010e0e */
[----:B------:R-:W-:Y:S02]  /*82b40*/  SHF.L.W.U32.HI R23, R12, 0x1, R17 ;  /* 0x000000010c177819 */ /* 0x000fe40000010e11 */
[----:B------:R-:W-:-:S05]  /*82b50*/  SHF.L.U64.HI R21, R3, 0x1, R12 ;  /* 0x0000000103157819 */ /* 0x000fca000001020c */
        /* <DEDUP_REMOVED lines=21> */
.L_x_587:
[----:B------:R-:W-:Y:S05]  /*82cb0*/  BSYNC.RELIABLE B4 ;  /* 0x0000000000047941 */ /* 0x000fea0003800100 */
.L_x_586:
        /* <DEDUP_REMOVED lines=21> */
.L_x_459:
[----:B------:R-:W-:Y:S05]  /*82e10*/  BSYNC.RECONVERGENT B3 ;  /* 0x0000000000037941 */ /* 0x000fea0003800200 */
.L_x_458:
        /* <DEDUP_REMOVED lines=36> */
[----:B------:R-:W-:Y:S02]  /*83060*/  CS2R R36, SRZ ;  /* 0x0000000000247805 */ /* 0x000fe4000001ff00 */
[----:B------:R-:W-:Y:S02]  /*83070*/  CS2R R62, SRZ ;  /* 0x00000000003e7805 */ /* 0x000fe4000001ff00 */
[----:B------:R-:W-:Y:S02]  /*83080*/  LOP3.LUT P0, RZ, R5, R58, RZ, 0xfc, P0 ;  /* 0x0000003a05ff7212 */ /* 0x000fe4000000fcff */
[----:B------:R-:W-:Y:S01]  /*83090*/  CS2R R66, SRZ ;  /* 0x0000000000427805 */ /* 0x000fe2000001ff00 */
[----:B------:R-:W-:Y:S01]  /*830a0*/  IMAD.MOV.U32 R61, RZ, RZ, RZ ;  /* 0x000000ffff3d7224 */ /* 0x000fe200078e00ff */
[----:B------:R-:W-:Y:S01]  /*830b0*/  CS2R R64, SRZ ;  /* 0x0000000000407805 */ /* 0x000fe2000001ff00 */
[----:B------:R-:W-:Y:S01]  /*830c0*/  IMAD.MOV.U32 R68, RZ, RZ, RZ ;  /* 0x000000ffff447224 */ /* 0x000fe200078e00ff */
        /* <DEDUP_REMOVED lines=51> */
[----:B------:R-:W-:Y:S01]  /*83400*/  IMAD.X R43, RZ, RZ, RZ, P1 ;  /* 0x000000ffff2b7224 */ /* 0x000fe200008e06ff */
[C---:B------:R-:W-:Y:S01]  /*83410*/  IADD3 R45, P3, PT, R6.reuse, R45, RZ ;  /* 0x0000002d062d7210 */ /* 0x040fe20007f7e0ff */
[----:B------:R-:W-:Y:S01]  /*83420*/  IMAD.X R39, RZ, RZ, R13, P6 ;  /* 0x000000ffff277224 */ /* 0x000fe200030e060d */
        /* <DEDUP_REMOVED lines=33> */
[----:B------:R-:W-:Y:S01]  /*83640*/  ISETP.GE.U32.AND P2, PT, R13, R20, PT ;  /* 0x000000140d00720c */ /* 0x000fe20003f46070 */
[----:B------:R-:W-:Y:S01]  /*83650*/  IMAD.X R15, R47, 0x1, R43, P1 ;  /* 0x000000012f0f7824 */ /* 0x000fe200008e062b */
[----:B------:R-:W-:Y:S01]  /*83660*/  IADD3 R44, P5, PT, R13, R44, RZ ;  /* 0x0000002c0d2c7210 */ /* 0x000fe20007fbe0ff */
[----:B------:R-:W-:Y:S01]  /*83670*/  IMAD.X R20, RZ, RZ, R37, P0 ;  /* 0x000000ffff147224 */ /* 0x000fe200000e0625 */
[----:B------:R-:W-:Y:S01]  /*83680*/  IADD3 R61, P1, PT, R12, R61, RZ ;  /* 0x0000003d0c3d7210 */ /* 0x000fe20007f3e0ff */
[----:B------:R-:W-:Y:S01]  /*83690*/  IMAD.X R43, RZ, RZ, RZ, P6 ;  /* 0x000000ffff2b7224 */ /* 0x000fe200030e06ff */
[----:B------:R-:W-:Y:S01]  /*836a0*/  ISETP.GE.U32.AND P0, PT, R44, R13, PT ;  /* 0x0000000d2c00720c */ /* 0x000fe20003f06070 */
[----:B------:R-:W-:Y:S01]  /*836b0*/  IMAD.X R45, RZ, RZ, R15, P5 ;  /* 0x000000ffff2d7224 */ /* 0x000fe200028e060f */
[----:B------:R-:W-:Y:S01]  /*836c0*/  ISETP.GE.U32.AND P5, PT, R61, R12, PT ;  /* 0x0000000c3d00720c */ /* 0x000fe20003fa6070 */
[----:B------:R-:W-:Y:S01]  /*836d0*/  IMAD.X R67, RZ, RZ, R20, P1 ;  /* 0x000000ffff437224 */ /* 0x000fe200008e0614 */
[----:B------:R-:W-:Y:S01]  /*836e0*/  ISETP.LT.U32.AND P1, PT, R12, R36, PT ;  /* 0x000000240c00720c */ /* 0x000fe20003f21070 */
[----:B------:R-:W-:Y:S01]  /*836f0*/  IMAD.WIDE.U32 R12, R31, R31, R44 ;  /* 0x0000001f1f0c7225 */ /* 0x000fe200078e002c */
[----:B------:R-:W-:-:S02]  /*83700*/  ISETP.GE.U32.AND.EX P2, PT, R15, R47, PT, P2 ;  /* 0x0000002f0f00720c */ /* 0x000fc40003f46120 */
[----:B------:R-:W-:Y:S01]  /*83710*/  ISETP.GE.U32.AND.EX P5, PT, R67, R20, PT, P5 ;  /* 0x000000144300720c */ /* 0x000fe20003fa6150 */
[----:B------:R-:W-:Y:S01]  /*83720*/  IMAD.IADD R64, R40, 0x1, R13 ;  /* 0x0000000128407824 */ /* 0x000fe200078e020d */
[----:B------:R-:W-:Y:S01]  /*83730*/  ISETP.GE.U32.AND.EX P0, PT, R45, R15, PT, P0 ;  /* 0x0000000f2d00720c */ /* 0x000fe20003f06100 */
[----:B------:R-:W-:Y:S01]  /*83740*/  IMAD.MOV.U32 R42, RZ, RZ, R41 ;  /* 0x000000ffff2a7224 */ /* 0x000fe200078e0029 */
[----:B------:R-:W-:Y:S01]  /*83750*/  ISETP.LT.U32.OR.EX P1, PT, R20, R37, !P5, P1 ;  /* 0x000000251400720c */ /* 0x000fe20006f21510 */
[----:B------:R-:W-:Y:S01]  /*83760*/  IMAD.WIDE.U32 R36, R31, R31, RZ ;  /* 0x0000001f1f247225 */ /* 0x000fe200078e00ff */
[----:B------:R-:W-:Y:S02]  /*83770*/  ISETP.GE.U32.AND P5, PT, R12, R44, PT ;  /* 0x0000002c0c00720c */ /* 0x000fe40003fa6070 */
[----:B------:R-:W-:Y:S01]  /*83780*/  SEL R50, RZ, 0x1, !P1 ;  /* 0x00000001ff327807 */ /* 0x000fe20004800000 */
[----:B------:R-:W-:Y:S01]  /*83790*/  IMAD.MOV.U32 R62, RZ, RZ, RZ ;  /* 0x000000ffff3e7224 */ /* 0x000fe200078e00ff */
        /* <DEDUP_REMOVED lines=20> */
.L_x_591:
[----:B------:R-:W-:Y:S05]  /*838e0*/  BSYNC.RECONVERGENT B4 ;  /* 0x0000000000047941 */ /* 0x000fea0003800200 */
.L_x_590:
        /* <DEDUP_REMOVED lines=36> */
[----:B------:R-:W-:Y:S02]  /*83b30*/  IADD3 R16, P4, PT, R16, R12, RZ ;  /* 0x0000000c10107210 */ /* 0x000fe40007f9e0ff */
[----:B------:R-:W-:Y:S01]  /*83b40*/  ISETP.GE.U32.AND P6, PT, R13, R20, PT ;  /* 0x000000140d00720c */ /* 0x000fe20003fc6070 */
[----:B------:R-:W-:Y:S01]  /*83b50*/  IMAD.X R51, RZ, RZ, R38, P1 ;  /* 0x000000ffff337224 */ /* 0x000fe200008e0626 */
[----:B------:R-:W-:Y:S01]  /*83b60*/  @!P0 ISETP.NE.U32.AND P1, PT, R61, RZ, PT ;  /* 0x000000ff3d00820c */ /* 0x000fe20003f25070 */
[----:B------:R-:W-:-:S03]  /*83b70*/  IMAD.WIDE.U32 R36, R52, R31, RZ ;  /* 0x0000001f34247225 */ /* 0x000fc600078e00ff */
[----:B------:R-:W-:Y:S01]  /*83b80*/  @!P0 ISETP.NE.AND.EX P1, PT, R67, RZ, PT, P1 ;  /* 0x000000ff4300820c */ /* 0x000fe20003f25310 */
[----:B------:R-:W-:Y:S01]  /*83b90*/  IMAD.WIDE.U32 R18, R35, R31, RZ ;  /* 0x0000001f23127225 */ /* 0x000fe200078e00ff */
[----:B------:R-:W-:-:S03]  /*83ba0*/  ISETP.GE.U32.AND.EX P6, PT, R51, R38, PT, P6 ;  /* 0x000000263300720c */ /* 0x000fc60003fc6160 */
[----:B------:R-:W-:Y:S01]  /*83bb0*/  IMAD.X R15, R64, 0x1, R69, P4 ;  /* 0x00000001400f7824 */ /* 0x000fe200020e0645 */
[----:B------:R-:W-:Y:S01]  /*83bc0*/  ISETP.LT.U32.OR.EX P5, PT, R38, R67, !P6, P5 ;  /* 0x000000432600720c */ /* 0x000fe200077a1550 */
[----:B------:R-:W-:-:S03]  /*83bd0*/  IMAD.WIDE.U32 R36, P4, R35, R32, R36 ;  /* 0x0000002023247225 */ /* 0x000fc60007880024 */
[----:B------:R-:W-:Y:S01]  /*83be0*/  SEL R17, RZ, 0x1, !P5 ;  /* 0x00000001ff117807 */ /* 0x000fe20006800000 */
        /* <DEDUP_REMOVED lines=16> */
[----:B------:R-:W-:Y:S01]  /*83cf0*/  IADD3 R44, P1, PT, R17, R44, RZ ;  /* 0x0000002c112c7210 */ /* 0x000fe20007f3e0ff */
[----:B------:R-:W-:Y:S01]  /*83d00*/  IMAD.MOV.U32 R50, RZ, RZ, RZ ;  /* 0x000000ffff327224 */ /* 0x000fe200078e00ff */
        /* <DEDUP_REMOVED lines=17> */
[C---:B------:R-:W-:Y:S01]  /*83e20*/  ISETP.GE.U32.AND P0, PT, R17.reuse, R12, PT ;  /* 0x0000000c1100720c */ /* 0x040fe20003f06070 */
[----:B------:R-:W-:Y:S01]  /*83e30*/  IMAD.MOV.U32 R12, RZ, RZ, R43 ;  /* 0x000000ffff0c7224 */ /* 0x000fe200078e002b */
[----:B------:R-:W-:Y:S02]  /*83e40*/  ISETP.GE.U32.AND.EX P5, PT, R48, R65, PT, P5 ;  /* 0x000000413000720c */ /* 0x000fe40003fa6150 */
        /* <DEDUP_REMOVED lines=25> */
.L_x_593:
[----:B------:R-:W-:Y:S05]  /*83fe0*/  BSYNC.RECONVERGENT B4 ;  /* 0x0000000000047941 */ /* 0x000fea0003800200 */
.L_x_592:
[----:B------:R-:W-:Y:S01]  /*83ff0*/  IADD3 R17, P0, PT, R20, R12, RZ ;  /* 0x0000000c14117210 */ /* 0x000fe20007f1e0ff */
[----:B------:R-:W-:Y:S01]  /*84000*/  BSSY.RECONVERGENT B4, `(.L_x_594) ;  /* 0x0000069000047945 */ /* 0x000fe20003800200 */
[----:B------:R-:W-:Y:S02]  /*84010*/  IMAD.MOV.U32 R67, RZ, RZ, RZ ;  /* 0x000000ffff437224 */ /* 0x000fe400078e00ff */
        /* <DEDUP_REMOVED lines=9> */
[----:B------:R-:W-:Y:S01]  /*840b0*/  IMAD.WIDE.U32 R40, P1, R33, R34, R12 ;  /* 0x0000002221287225 */ /* 0x000fe2000782000c */
[----:B------:R-:W-:-:S03]  /*840c0*/  IADD3 R38, P6, PT, R49, R10, RZ ;  /* 0x0000000a31267210 */ /* 0x000fc60007fde0ff */
        /* <DEDUP_REMOVED lines=12> */
[C---:B------:R-:W-:Y:S01]  /*84190*/  IADD3 R12, P2, PT, R61.reuse, R12, RZ ;  /* 0x0000000c3d0c7210 */ /* 0x040fe20007f5e0ff */
[----:B------:R-:W-:Y:S01]  /*841a0*/  IMAD.X R47, RZ, RZ, RZ, P3 ;  /* 0x000000ffff2f7224 */ /* 0x000fe200018e06ff */
[----:B------:R-:W-:Y:S01]  /*841b0*/  IADD3 RZ, P3, PT, R8, R11, RZ ;  /* 0x0000000b08ff7210 */ /* 0x000fe20007f7e0ff */
[----:B------:R-:W-:Y:S01]  /*841c0*/  IMAD.MOV.U32 R46, RZ, RZ, R9 ;  /* 0x000000ffff2e7224 */ /* 0x000fe200078e0009 */
[----:B------:R-:W-:Y:S01]  /*841d0*/  IADD3 R17, P5, PT, R12, R17, RZ ;  /* 0x000000110c117210 */ /* 0x000fe20007fbe0ff */
[C---:B------:R-:W-:Y:S01]  /*841e0*/  IMAD.X R13, R62.reuse, 0x1, R13, P2 ;  /* 0x000000013e0d7824 */ /* 0x040fe200010e060d */
[----:B------:R-:W-:Y:S01]  /*841f0*/  @!P0 ISETP.NE.U32.AND P2, PT, R61, RZ, PT ;  /* 0x000000ff3d00820c */ /* 0x000fe20003f45070 */
[----:B------:R-:W-:Y:S01]  /*84200*/  IMAD.WIDE.U32 R8, R35, R33, RZ ;  /* 0x0000002123087225 */ /* 0x000fe200078e00ff */
[----:B------:R-:W-:Y:S02]  /*84210*/  ISETP.GE.U32.AND P1, PT, R17, R12, PT ;  /* 0x0000000c1100720c */ /* 0x000fe40003f26070 */
[----:B------:R-:W-:Y:S01]  /*84220*/  @!P0 ISETP.NE.AND.EX P2, PT, R62, RZ, PT, P2 ;  /* 0x000000ff3e00820c */ /* 0x000fe20003f45320 */
[----:B------:R-:W-:Y:S01]  /*84230*/  IMAD.X R20, RZ, RZ, R13, P5 ;  /* 0x000000ffff147224 */ /* 0x000fe200028e060d */
[----:B------:R-:W-:Y:S01]  /*84240*/  ISETP.LT.U32.AND P5, PT, R12, R61, PT ;  /* 0x0000003d0c00720c */ /* 0x000fe20003fa1070 */
[----:B------:R-:W-:Y:S01]  /*84250*/  IMAD.X R39, R64, 0x1, R39, P6 ;  /* 0x0000000140277824 */ /* 0x000fe200030e0627 */
[----:B------:R-:W-:-:S02]  /*84260*/  @!P0 SEL R45, RZ, 0x1, P2 ;  /* 0x00000001ff2d8807 */ /* 0x000fc40001000000 */
[----:B------:R-:W-:Y:S02]  /*84270*/  ISETP.GE.U32.AND.EX P1, PT, R20, R13, PT, P1 ;  /* 0x0000000d1400720c */ /* 0x000fe40003f26110 */
[----:B------:R-:W-:Y:S02]  /*84280*/  ISETP.GE.U32.AND P2, PT, R38, R49, PT ;  /* 0x000000312600720c */ /* 0x000fe40003f46070 */
[----:B------:R-:W-:Y:S01]  /*84290*/  ISETP.LT.U32.OR.EX P1, PT, R13, R62, !P1, P5 ;  /* 0x0000003e0d00720c */ /* 0x000fe20004f21550 */
[CC--:B------:R-:W-:Y:S01]  /*842a0*/  IMAD.WIDE.U32 R42, P5, R52.reuse, R33.reuse, R40 ;  /* 0x00000021342a7225 */ /* 0x0c0fe200078a0028 */
[----:B------:R-:W-:Y:S02]  /*842b0*/  ISETP.GE.U32.AND.EX P2, PT, R39, R64, PT, P2 ;  /* 0x000000402700720c */ /* 0x000fe40003f46120 */
[----:B------:R-:W-:Y:S01]  /*842c0*/  SEL R49, RZ, 0x1, !P1 ;  /* 0x00000001ff317807 */ /* 0x000fe20004800000 */
[----:B------:R-:W-:-:S04]  /*842d0*/  IMAD.WIDE.U32 R40, R52, R33, RZ ;  /* 0x0000002134287225 */ /* 0x000fc800078e00ff */
[----:B------:R-:W-:-:S04]  /*842e0*/  IMAD.WIDE.U32 R12, R33, R35, RZ ;  /* 0x00000023210c7225 */ /* 0x000fc800078e00ff */
[----:B------:R-:W-:Y:S01]  /*842f0*/  IMAD.X R11, RZ, RZ, RZ, P5 ;  /* 0x000000ffff0b7224 */ /* 0x000fe200028e06ff */
[----:B------:R-:W-:Y:S01]  /*84300*/  IADD3 RZ, P6, PT, R13, R42, RZ ;  /* 0x0000002a0dff7210 */ /* 0x000fe20007fde0ff */
[----:B------:R-:W-:Y:S01]  /*84310*/  IMAD.WIDE.U32 R40, P5, R35, R34, R40 ;  /* 0x0000002223287225 */ /* 0x000fe200078a0028 */
[----:B------:R-:W-:-:S03]  /*84320*/  IADD3 R42, P1, PT, R17, R8, RZ ;  /* 0x00000008112a7210 */ /* 0x000fc60007f3e0ff */
[----:B------:R-:W-:Y:S01]  /*84330*/  IMAD.WIDE.U32.X R12, R52, R30, R46, P3 ;  /* 0x0000001e340c7225 */ /* 0x000fe200018e042e */
[----:B------:R-:W-:-:S03]  /*84340*/  @!P0 IADD3 R48, P3, PT, R45, R48, RZ ;  /* 0x000000302d308210 */ /* 0x000fc60007f7e0ff */
[----:B------:R-:W-:Y:S02]  /*84350*/  IMAD.MOV.U32 R10, RZ, RZ, R43 ;  /* 0x000000ffff0a7224 */ /* 0x000fe400078e002b */
[----:B------:R-:W-:Y:S02]  /*84360*/  IMAD.IADD R61, R9, 0x1, R40 ;  /* 0x00000001093d7824 */ /* 0x000fe400078e0228 */
[----:B------:R-:W-:Y:S01]  /*84370*/  IMAD.WIDE.U32.X R10, R52, R34, R10, P6 ;  /* 0x00000022340a7225 */ /* 0x000fe200030e040a */
[----:B------:R-:W-:-:S03]  /*84380*/  ISETP.GE.U32.AND P6, PT, R42, R17, PT ;  /* 0x000000112a00720c */ /* 0x000fc60003fc6070 */
[----:B------:R-:W-:Y:S01]  /*84390*/  @!P0 IMAD.X R50, RZ, RZ, R50, P3 ;  /* 0x000000ffff328224 */ /* 0x000fe200018e0632 */
[----:B------:R-:W-:Y:S01]  /*843a0*/  IADD3 R17, P3, PT, R44, R12, RZ ;  /* 0x0000000c2c117210 */ /* 0x000fe20007f7e0ff */
[----:B------:R-:W-:Y:S01]  /*843b0*/  IMAD.X R43, R61, 0x1, R20, P1 ;  /* 0x000000013d2b7824 */ /* 0x000fe200008e0614 */
[----:B------:R-:W-:Y:S02]  /*843c0*/  IADD3 R49, P1, PT, R48, R49, RZ ;  /* 0x0000003130317210 */ /* 0x000fe40007f3e0ff */
[----:B------:R-:W-:Y:S02]  /*843d0*/  SEL R12, RZ, 0x1, P2 ;  /* 0x00000001ff0c7807 */ /* 0x000fe40001000000 */
[----:B------:R-:W-:Y:S01]  /*843e0*/  ISETP.GE.U32.AND P0, PT, R17, R44, PT ;  /* 0x0000002c1100720c */ /* 0x000fe20003f06070 */
[----:B------:R-:W-:Y:S01]  /*843f0*/  IMAD.X R48, RZ, RZ, R50, P1 ;  /* 0x000000ffff307224 */ /* 0x000fe200008e0632 */
[----:B------:R-:W-:Y:S02]  /*84400*/  ISETP.GE.U32.AND.EX P6, PT, R43, R20, PT, P6 ;  /* 0x000000142b00720c */ /* 0x000fe40003fc6160 */
[----:B------:R-:W-:Y:S01]  /*84410*/  IADD3 R44, P2, PT, R49, R10, RZ ;  /* 0x0000000a312c7210 */ /* 0x000fe20007f5e0ff */
[----:B------:R-:W-:Y:S01]  /*84420*/  IMAD.X R10, R51, 0x1, R13, P3 ;  /* 0x00000001330a7824 */ /* 0x000fe200018e060d */
[----:B------:R-:W-:-:S02]  /*84430*/  IADD3 R63, P1, PT, R17, R12, RZ ;  /* 0x0000000c113f7210 */ /* 0x000fc40007f3e0ff */
[----:B------:R-:W-:Y:S01]  /*84440*/  SEL R45, RZ, 0x1, P6 ;  /* 0x00000001ff2d7807 */ /* 0x000fe20003000000 */
[----:B------:R-:W-:Y:S01]  /*84450*/  IMAD.X R47, R48, 0x1, R11, P2 ;  /* 0x00000001302f7824 */ /* 0x000fe200010e060b */
[----:B------:R-:W1:Y:S01]  /*84460*/  LDC.64 R12, c[0x3][0x40] ;  /* 0x00c01000ff0c7b82 */ /* 0x000e620000000a00 */
[----:B------:R-:W-:Y:S01]  /*84470*/  IMAD.X R11, RZ, RZ, R10, P1 ;  /* 0x000000ffff0b7224 */ /* 0x000fe200008e060a */
[C---:B------:R-:W-:Y:S02]  /*84480*/  ISETP.GE.U32.AND P3, PT, R63.reuse, R17, PT ;  /* 0x000000113f00720c */ /* 0x040fe40003f66070 */
        /* <DEDUP_REMOVED lines=32> */
.L_x_595:
[----:B------:R-:W-:Y:S05]  /*84690*/  BSYNC.RECONVERGENT B4 ;  /* 0x0000000000047941 */ /* 0x000fea0003800200 */
.L_x_594:
        /* <DEDUP_REMOVED lines=17> */
[----:B------:R-:W-:Y:S01]  /*847b0*/  LOP3.LUT R7, RZ, R4, RZ, 0x33, !PT ;  /* 0x00000004ff077212 */ /* 0x000fe200078e33ff */
[----:B------:R-:W-:Y:S01]  /*847c0*/  IMAD.IADD R43, R19, 0x1, R43 ;  /* 0x00000001132b7824 */ /* 0x000fe200078e022b */
[----:B------:R-:W-:Y:S01]  /*847d0*/  IADD3 R19, P2, PT, R44, R8, RZ ;  /* 0x000000082c137210 */ /* 0x000fe20007f5e0ff */
        /* <DEDUP_REMOVED lines=22> */
[C---:B------:R-:W-:Y:S02]  /*84940*/  ISETP.LT.U32.AND P3, PT, R41.reuse, R45, PT ;  /* 0x0000002d2900720c */ /* 0x040fe40003f61070 */
[----:B------:R-:W-:Y:S02]  /*84950*/  IADD3 R3, P6, PT, R6, R36, RZ ;  /* 0x0000002406037210 */ /* 0x000fe40007fde0ff */
[----:B------:R-:W-:Y:S02]  /*84960*/  IADD3 R4, P4, PT, R41, R44, RZ ;  /* 0x0000002c29047210 */ /* 0x000fe40007f9e0ff */
[----:B------:R-:W-:Y:S01]  /*84970*/  @!P0 ISETP.NE.AND.EX P1, PT, R46, RZ, PT, P1 ;  /* 0x000000ff2e00820c */ /* 0x000fe20003f25310 */
[----:B------:R-:W-:Y:S01]  /*84980*/  IMAD.X R45, R14, 0x1, R37, P6 ;  /* 0x000000010e2d7824 */ /* 0x000fe200030e0625 */
[----:B------:R-:W-:Y:S01]  /*84990*/  IADD3 R50, P6, PT, R3, R50, RZ ;  /* 0x0000003203327210 */ /* 0x000fe20007fde0ff */
[----:B------:R-:W-:Y:S01]  /*849a0*/  IMAD.X R5, RZ, RZ, R47, P4 ;  /* 0x000000ffff057224 */ /* 0x000fe200020e062f */
[----:B------:R-:W-:Y:S01]  /*849b0*/  ISETP.GE.U32.AND P2, PT, R4, R41, PT ;  /* 0x000000290400720c */ /* 0x000fe20003f46070 */
[----:B------:R-:W-:Y:S01]  /*849c0*/  IMAD.WIDE.U32 R36, R35, R35, RZ ;  /* 0x0000002323247225 */ /* 0x000fe200078e00ff */
[----:B------:R-:W-:-:S02]  /*849d0*/  ISETP.GE.U32.AND P4, PT, R50, R3, PT ;  /* 0x000000033200720c */ /* 0x000fc40003f86070 */
[----:B------:R-:W-:Y:S01]  /*849e0*/  @!P0 SEL R36, RZ, 0x1, P1 ;  /* 0x00000001ff248807 */ /* 0x000fe20000800000 */
[----:B------:R-:W-:Y:S01]  /*849f0*/  IMAD.X R51, RZ, RZ, R45, P6 ;  /* 0x000000ffff337224 */ /* 0x000fe200030e062d */
[----:B------:R-:W-:Y:S01]  /*84a00*/  ISETP.LT.U32.AND P1, PT, R3, R6, PT ;  /* 0x000000060300720c */ /* 0x000fe20003f21070 */
[----:B------:R-:W-:Y:S01]  /*84a10*/  IMAD.WIDE.U32 R40, R52, R35, RZ ;  /* 0x0000002334287225 */ /* 0x000fe200078e00ff */
[----:B------:R-:W-:Y:S02]  /*84a20*/  ISETP.GE.U32.AND.EX P2, PT, R5, R47, PT, P2 ;  /* 0x0000002f0500720c */ /* 0x000fe40003f46120 */
[----:B------:R-:W-:Y:S01]  /*84a30*/  ISETP.GE.U32.AND.EX P4, PT, R51, R45, PT, P4 ;  /* 0x0000002d3300720c */ /* 0x000fe20003f86140 */
[----:B-1----:R-:W-:Y:S01]  /*84a40*/  IMAD.WIDE.U32 R6, R43, R8, RZ ;  /* 0x000000082b067225 */ /* 0x002fe200078e00ff */
[----:B------:R-:W-:Y:S02]  /*84a50*/  ISETP.LT.U32.OR.EX P2, PT, R47, R46, !P2, P3 ;  /* 0x0000002e2f00720c */ /* 0x000fe40005741530 */
[----:B------:R-:W-:Y:S01]  /*84a60*/  ISETP.LT.U32.OR.EX P4, PT, R45, R14, !P4, P1 ;  /* 0x0000000e2d00720c */ /* 0x000fe20006781510 */
[----:B------:R-:W-:Y:S01]  /*84a70*/  IMAD.WIDE.U32 R40, P5, R35, R52, R40 ;  /* 0x0000003423287225 */ /* 0x000fe200078a0028 */
[----:B------:R-:W-:-:S02]  /*84a80*/  @!P0 IADD3 R65, P3, PT, R36, R65, RZ ;  /* 0x0000004124418210 */ /* 0x000fc40007f7e0ff */
[----:B------:R-:W-:Y:S01]  /*84a90*/  SEL R3, RZ, 0x1, !P4 ;  /* 0x00000001ff037807 */ /* 0x000fe20006000000 */
[C---:B------:R-:W-:Y:S01]  /*84aa0*/  IMAD.WIDE.U32 R48, R18.reuse, R8, R50 ;  /* 0x0000000812307225 */ /* 0x040fe200078e0032 */
[----:B------:R-:W-:Y:S02]  /*84ab0*/  IADD3 RZ, P6, PT, R37, R40, RZ ;  /* 0x0000002825ff7210 */ /* 0x000fe40007fde0ff */
[----:B------:R-:W-:Y:S01]  /*84ac0*/  SEL R63, RZ, 0x1, !P2 ;  /* 0x00000001ff3f7807 */ /* 0x000fe20005000000 */
[----:B------:R-:W-:Y:S01]  /*84ad0*/  IMAD.WIDE.U32 R46, P1, R18, R9, R6 ;  /* 0x00000009122e7225 */ /* 0x000fe20007820006 */
[----:B------:R-:W-:-:S03]  /*84ae0*/  IADD3 R69, P4, PT, R3, R48, RZ ;  /* 0x0000003003457210 */ /* 0x000fc60007f9e0ff */
        /* <DEDUP_REMOVED lines=86> */
[----:B------:R-:W-:Y:S01]  /*85050*/  IMAD.WIDE.U32 R48, R40, R8, RZ ;  /* 0x0000000828307225 */ /* 0x000fe200078e00ff */
[----:B------:R-:W-:-:S03]  /*85060*/  IADD3 R62, P0, PT, R47, R44, RZ ;  /* 0x0000002c2f3e7210 */ /* 0x000fc60007f1e0ff */
[----:B-1----:R-:W-:Y:S01]  /*85070*/  IMAD.WIDE.U32 R44, R43, R4, RZ ;  /* 0x000000042b2c7225 */ /* 0x002fe200078e00ff */
[----:B------:R-:W-:Y:S02]  /*85080*/  ISETP.GE.U32.AND P4, PT, R62, R47, PT ;  /* 0x0000002f3e00720c */ /* 0x000fe40003f86070 */
[----:B------:R-:W-:Y:S01]  /*85090*/  IADD3 RZ, P5, PT, R49, R64, RZ ;  /* 0x0000004031ff7210 */ /* 0x000fe20007fbe0ff */
[----:B------:R-:W-:Y:S02]  /*850a0*/  IMAD.X R68, RZ, RZ, R41, P6 ;  /* 0x000000ffff447224 */ /* 0x000fe400030e0629 */
[----:B------:R-:W-:Y:S01]  /*850b0*/  IMAD.X R63, RZ, RZ, R16, P0 ;  /* 0x000000ffff3f7224 */ /* 0x000fe200000e0610 */
[----:B------:R-:W-:Y:S01]  /*850c0*/  ISETP.LT.U32.AND P0, PT, R47, R38, PT ;  /* 0x000000262f00720c */ /* 0x000fe20003f01070 */
[----:B------:R-:W-:Y:S01]  /*850d0*/  IMAD.WIDE.U32 R46, P6, R18, R5, R44 ;  /* 0x00000005122e7225 */ /* 0x000fe200078c002c */
[----:B------:R-:W-:Y:S02]  /*850e0*/  ISETP.GE.U32.AND.EX P1, PT, R68, R41, PT, P1 ;  /* 0x000000294400720c */ /* 0x000fe40003f26110 */
[----:B------:R-:W-:Y:S01]  /*850f0*/  ISETP.GE.U32.AND.EX P4, PT, R63, R16, PT, P4 ;  /* 0x000000103f00720c */ /* 0x000fe20003f86140 */
[----:B------:R-:W-:Y:S01]  /*85100*/  IMAD.WIDE.U32 R44, R18, R4, RZ ;  /* 0x00000004122c7225 */ /* 0x000fe200078e00ff */
[----:B------:R-:W-:-:S02]  /*85110*/  ISETP.LT.U32.OR.EX P1, PT, R41, R69, !P1, P2 ;  /* 0x000000452900720c */ /* 0x000fc40004f21520 */
[----:B------:R-:W-:Y:S01]  /*85120*/  ISETP.LT.U32.OR.EX P0, PT, R16, R39, !P4, P0 ;  /* 0x000000271000720c */ /* 0x000fe20006701500 */
[----:B------:R-:W-:Y:S01]  /*85130*/  IMAD.X R49, RZ, RZ, RZ, P6 ;  /* 0x000000ffff317224 */ /* 0x000fe200030e06ff */
[----:B------:R-:W-:Y:S01]  /*85140*/  IADD3 RZ, P2, PT, R45, R46, RZ ;  /* 0x0000002e2dff7210 */ /* 0x000fe20007f5e0ff */
[----:B------:R-:W-:Y:S01]  /*85150*/  IMAD.MOV.U32 R48, RZ, RZ, R47 ;  /* 0x000000ffff307224 */ /* 0x000fe200078e002f */
[----:B------:R-:W-:Y:S01]  /*85160*/  SEL R41, RZ, 0x1, !P0 ;  /* 0x00000001ff297807 */ /* 0x000fe20004000000 */
[----:B------:R-:W-:Y:S01]  /*85170*/  IMAD.MOV.U32 R66, RZ, RZ, R65 ;  /* 0x000000ffff427224 */ /* 0x000fe200078e0041 */
[----:B------:R-:W-:Y:S01]  /*85180*/  SEL R64, RZ, 0x1, !P1 ;  /* 0x00000001ff407807 */ /* 0x000fe20004800000 */
[----:B------:R-:W-:-:S04]  /*85190*/  IMAD.WIDE.U32 R50, R18, R4, R62 ;  /* 0x0000000412327225 */ /* 0x000fc800078e003e */
[----:B------:R-:W-:Y:S01]  /*851a0*/  IMAD.WIDE.U32.X R44, R43, R5, R48, P2 ;  /* 0x000000052b2c7225 */ /* 0x000fe200010e0430 */
[----:B------:R-:W-:-:S03]  /*851b0*/  IADD3 R61, P0, PT, R41, R50, RZ ;  /* 0x00000032293d7210 */ /* 0x000fc60007f1e0ff */
[----:B------:R-:W-:Y:S01]  /*851c0*/  IMAD.WIDE.U32.X R48, R37, R9, R66, P5 ;  /* 0x0000000925307225 */ /* 0x000fe200028e0442 */
[----:B------:R-:W-:-:S03]  /*851d0*/  ISETP.GE.U32.AND P5, PT, R61, R50, PT ;  /* 0x000000323d00720c */ /* 0x000fc60003fa6070 */
[----:B------:R-:W-:Y:S01]  /*851e0*/  IMAD.IADD R51, R46, 0x1, R51 ;  /* 0x000000012e337824 */ /* 0x000fe200078e0233 */
[----:B------:R-:W-:Y:S01]  /*851f0*/  IADD3 R41, P1, PT, R61, R48, RZ ;  /* 0x000000303d297210 */ /* 0x000fe20007f3e0ff */
[----:B------:R-:W-:Y:S02]  /*85200*/  IMAD R16, R68, R12, RZ ;  /* 0x0000000c44107224 */ /* 0x000fe400078e02ff */
[----:B------:R-:W-:Y:S01]  /*85210*/  IMAD.X R18, RZ, RZ, R51, P0 ;  /* 0x000000ffff127224 */ /* 0x000fe200000e0633 */
[----:B------:R-:W-:Y:S01]  /*85220*/  IADD3 R64, P6, PT, R41, R64, RZ ;  /* 0x0000004029407210 */ /* 0x000fe20007fde0ff */
[----:B------:R-:W-:Y:S01]  /*85230*/  IMAD.WIDE.U32 R38, R71, R12, RZ ;  /* 0x0000000c47267225 */ /* 0x000fe200078e00ff */
[----:B------:R-:W-:Y:S02]  /*85240*/  ISETP.LT.U32.AND P2, PT, R41, R61, PT ;  /* 0x0000003d2900720c */ /* 0x000fe40003f41070 */
[----:B------:R-:W-:Y:S01]  /*85250*/  ISETP.GE.U32.AND P4, PT, R64, R41, PT ;  /* 0x000000294000720c */ /* 0x000fe20003f86070 */
[----:B------:R-:W-:Y:S01]  /*85260*/  IMAD R47, R71, R13, R16 ;  /* 0x0000000d472f7224 */ /* 0x000fe200078e0210 */
[----:B------:R-:W-:Y:S01]  /*85270*/  ISETP.LT.U32.AND P0, PT, R50, R62, PT ;  /* 0x0000003e3200720c */ /* 0x000fe20003f01070 */
[C---:B------:R-:W-:Y:S01]  /*85280*/  IMAD.X R43, R18.reuse, 0x1, R49, P1 ;  /* 0x00000001122b7824 */ /* 0x040fe200008e0631 */
[----:B------:R-:W-:Y:S01]  /*85290*/  ISETP.GE.U32.AND.EX P5, PT, R18, R51, PT, P5 ;  /* 0x000000331200720c */ /* 0x000fe20003fa6150 */
[----:B------:R-:W-:Y:S01]  /*852a0*/  IMAD.IADD R16, R39, 0x1, R47 ;  /* 0x0000000127107824 */ /* 0x000fe200078e022f */
[----:B------:R-:W-:Y:S01]  /*852b0*/  LOP3.LUT R41, RZ, R71, RZ, 0x33, !PT ;  /* 0x00000047ff297212 */ /* 0x000fe200078e33ff */
[----:B------:R-:W-:Y:S01]  /*852c0*/  IMAD.X R65, RZ, RZ, R43, P6 ;  /* 0x000000ffff417224 */ /* 0x000fe200030e062b */
[----:B------:R-:W-:Y:S01]  /*852d0*/  ISETP.LT.U32.OR.EX P0, PT, R51, R63, !P5, P0 ;  /* 0x0000003f3300720c */ /* 0x000fe20006f01500 */
[----:B------:R-:W-:-:S03]  /*852e0*/  IMAD.WIDE.U32 R48, R16, R10, RZ ;  /* 0x0000000a10307225 */ /* 0x000fc600078e00ff */
[----:B------:R-:W-:Y:S01]  /*852f0*/  ISETP.GE.U32.AND.EX P4, PT, R65, R43, PT, P4 ;  /* 0x0000002b4100720c */ /* 0x000fe20003f86140 */
[----:B------:R-:W-:-:S03]  /*85300*/  IMAD.WIDE.U32 R46, R38, R10, RZ ;  /* 0x0000000a262e7225 */ /* 0x000fc600078e00ff */
[----:B------:R-:W-:Y:S01]  /*85310*/  ISETP.LT.U32.OR.EX P4, PT, R43, R18, !P4, P2 ;  /* 0x000000122b00720c */ /* 0x000fe20006781520 */
[----:B------:R-:W-:Y:S01]  /*85320*/  IMAD.WIDE.U32 R66, P6, R38, R11, R48 ;  /* 0x0000000b26427225 */ /* 0x000fe200078c0030 */
[----:B------:R-:W-:Y:S02]  /*85330*/  ISETP.GT.U32.AND P1, PT, R46, R41, PT ;  /* 0x000000292e00720c */ /* 0x000fe40003f24070 */
[----:B------:R-:W-:Y:S01]  /*85340*/  SEL R43, RZ, 0x1, !P4 ;  /* 0x00000001ff2b7807 */ /* 0x000fe20006000000 */
[----:B------:R-:W-:Y:S01]  /*85350*/  IMAD.WIDE.U32 R48, R37, R6, RZ ;  /* 0x0000000625307225 */ /* 0x000fe200078e00ff */
[----:B------:R-:W-:Y:S02]  /*85360*/  IADD3 R41, P5, PT, R47, R66, RZ ;  /* 0x000000422f297210 */ /* 0x000fe40007fbe0ff */
[----:B------:R-:W-:Y:S01]  /*85370*/  LOP3.LUT R18, RZ, R68, RZ, 0x33, !PT ;  /* 0x00000044ff127212 */ /* 0x000fe200078e33ff */
[----:B------:R-:W-:-:S03]  /*85380*/  IMAD.WIDE.U32 R50, R40, R6, R64 ;  /* 0x0000000628327225 */ /* 0x000fc600078e0040 */
[----:B------:R-:W-:Y:S01]  /*85390*/  ISETP.GT.U32.AND.EX P1, PT, R41, R18, PT, P1 ;  /* 0x000000122900720c */ /* 0x000fe20003f24110 */
[C---:B------:R-:W-:Y:S01]  /*853a0*/  IMAD.WIDE.U32 R48, P2, R40.reuse, R7, R48 ;  /* 0x0000000728307225 */ /* 0x040fe20007840030 */
[----:B------:R-:W-:Y:S02]  /*853b0*/  SEL R18, RZ, 0x1, !P0 ;  /* 0x00000001ff127807 */ /* 0x000fe40004000000 */
[----:B------:R-:W-:Y:S01]  /*853c0*/  SEL R68, RZ, 0x1, !P1 ;  /* 0x00000001ff447807 */ /* 0x000fe20004800000 */
[----:B------:R-:W-:-:S04]  /*853d0*/  IMAD.WIDE.U32 R46, R40, R6, RZ ;  /* 0x00000006282e7225 */ /* 0x000fc800078e00ff */
[----:B------:R-:W-:Y:S01]  /*853e0*/  IMAD.X R63, RZ, RZ, RZ, P6 ;  /* 0x000000ffff3f7224 */ /* 0x000fe200030e06ff */
[----:B------:R-:W-:Y:S01]  /*853f0*/  IADD3 R61, P6, PT, R43, R50, RZ ;  /* 0x000000322b3d7210 */ /* 0x000fe20007fde0ff */
[----:B------:R-:W-:Y:S01]  /*85400*/  IMAD.IADD R43, R48, 0x1, R51 ;  /* 0x00000001302b7824 */ /* 0x000fe200078e0233 */
[----:B------:R-:W-:Y:S01]  /*85410*/  IADD3 RZ, P4, PT, R47, R48, RZ ;  /* 0x000000302fff7210 */ /* 0x000fe20007f9e0ff */
[----:B------:R-:W-:Y:S02]  /*85420*/  IMAD.MOV.U32 R62, RZ, RZ, R67 ;  /* 0x000000ffff3e7224 */ /* 0x000fe400078e0043 */
        /* <DEDUP_REMOVED lines=64> */
[----:B------:R-:W-:Y:S02]  /*85830*/  ISETP.GE.U32.AND P6, PT, R64, R43, PT ;  /* 0x0000002b4000720c */ /* 0x000fe40003fc6070 */
[----:B------:R-:W-:Y:S01]  /*85840*/  LOP3.LUT R43, RZ, R71, RZ, 0x33, !PT ;  /* 0x00000047ff2b7212 */ /* 0x000fe200078e33ff */
[----:B------:R-:W-:Y:S01]  /*85850*/  IMAD.X R65, RZ, RZ, R61, P1 ;  /* 0x000000ffff417224 */ /* 0x000fe200008e063d */
[----:B------:R-:W-:Y:S01]  /*85860*/  IADD3 RZ, P0, PT, R41, R46, RZ ;  /* 0x0000002e29ff7210 */ /* 0x000fe20007f1e0ff */
[----:B------:R-:W-:Y:S01]  /*85870*/  IMAD.MOV.U32 R50, RZ, RZ, R47 ;  /* 0x000000ffff327224 */ /* 0x000fe200078e002f */
[----:B------:R-:W-:Y:S01]  /*85880*/  ISETP.GE.U32.AND P1, PT, R77, R62, PT ;  /* 0x0000003e4d00720c */ /* 0x000fe20003f26070 */
[----:B------:R-:W-:Y:S01]  /*85890*/  IMAD R18, R67, R12, RZ ;  /* 0x0000000c43127224 */ /* 0x000fe200078e02ff */
[----:B------:R-:W-:Y:S01]  /*858a0*/  ISETP.GE.U32.AND.EX P6, PT, R65, R61, PT, P6 ;  /* 0x0000003d4100720c */ /* 0x000fe20003fc6160 */
[----:B------:R-:W-:Y:S01]  /*858b0*/  IMAD.WIDE.U32.X R46, R37, R5, R50, P0 ;  /* 0x00000005252e7225 */ /* 0x000fe200000e0432 */
[----:B------:R-:W-:-:S02]  /*858c0*/  ISETP.LT.U32.AND P0, PT, R62, R48, PT ;  /* 0x000000303e00720c */ /* 0x000fc40003f01070 */
[----:B------:R-:W-:Y:S01]  /*858d0*/  ISETP.LT.U32.OR.EX P4, PT, R61, R66, !P6, P4 ;  /* 0x000000423d00720c */ /* 0x000fe20007781540 */
[----:B------:R-:W-:Y:S01]  /*858e0*/  IMAD.WIDE.U32 R50, R38, R6, R64 ;  /* 0x0000000626327225 */ /* 0x000fe200078e0040 */
[----:B------:R-:W-:Y:S02]  /*858f0*/  ISETP.GE.U32.AND.EX P6, PT, R66, R63, PT, P1 ;  /* 0x0000003f4200720c */ /* 0x000fe40003fc6110 */
        /* <DEDUP_REMOVED lines=18> */
[----:B------:R-:W-:-:S03]  /*85a20*/  ISETP.GE.U32.AND P3, PT, R72, R73, PT ;  /* 0x000000494800720c */ /* 0x000fc60003f66070 */
        /* <DEDUP_REMOVED lines=28> */
.L_x_597:
[----:B------:R-:W-:Y:S05]  /*85bf0*/  BSYNC.RECONVERGENT B4 ;  /* 0x0000000000047941 */ /* 0x000fea0003800200 */
.L_x_596:
        /* <DEDUP_REMOVED lines=10> */
[----:B------:R-:W-:Y:S01]  /*85ca0*/  SEL R44, RZ, 0x1, !P1 ;  /* 0x00000001ff2c7807 */ /* 0x000fe20004800000 */
        /* <DEDUP_REMOVED lines=9> */
[----:B------:R-:W-:Y:S01]  /*85d40*/  IMAD.WIDE.U32 R46, P5, R40, R9, R46 ;  /* 0x00000009282e7225 */ /* 0x000fe200078a002e */
[----:B------:R-:W-:Y:S02]  /*85d50*/  IADD3 RZ, P2, PT, R49, R50, RZ ;  /* 0x0000003231ff7210 */ /* 0x000fe40007f5e0ff */
        /* <DEDUP_REMOVED lines=22> */
[----:B------:R-:W-:Y:S01]  /*85ec0*/  IMAD.MOV.U32 R36, RZ, RZ, R51 ;  /* 0x000000ffff247224 */ /* 0x000fe200078e0033 */
        /* <DEDUP_REMOVED lines=28> */
[----:B------:R-:W-:Y:S01]  /*86090*/  SEL R19, RZ, 0x1, !P1 ;  /* 0x00000001ff137807 */ /* 0x000fe20004800000 */
[----:B------:R-:W-:Y:S01]  /*860a0*/  IMAD.WIDE.U32 R38, R18, R4, RZ ;  /* 0x0000000412267225 */ /* 0x000fe200078e00ff */
[----:B------:R-:W-:-:S02]  /*860b0*/  IADD3 RZ, P4, PT, R37, R48, RZ ;  /* 0x0000003025ff7210 */ /* 0x000fc40007f9e0ff */
[-C--:B------:R-:W-:Y:S01]  /*860c0*/  IADD3 R63, P1, PT, R19, R42.reuse, RZ ;  /* 0x0000002a133f7210 */ /* 0x080fe20007f3e0ff */
[----:B------:R-:W-:Y:S01]  /*860d0*/  IMAD.X R37, RZ, RZ, RZ, P5 ;  /* 0x000000ffff257224 */ /* 0x000fe200028e06ff */
[----:B------:R-:W-:Y:S02]  /*860e0*/  ISETP.LT.U32.OR.EX P3, PT, R51, R45, !P3, P2 ;  /* 0x0000002d3300720c */ /* 0x000fe40005f61520 */
[----:B------:R-:W-:Y:S01]  /*860f0*/  @!P0 IADD3 R67, P5, PT, R67, 0x1, RZ ;  /* 0x0000000143438810 */ /* 0x000fe20007fbe0ff */
[----:B------:R-:W-:Y:S01]  /*86100*/  IMAD.X R48, RZ, RZ, R49, P1 ;  /* 0x000000ffff307224 */ /* 0x000fe200008e0631 */
[----:B------:R-:W-:Y:S01]  /*86110*/  ISETP.GE.U32.AND P2, PT, R63, R42, PT ;  /* 0x0000002a3f00720c */ /* 0x000fe20003f46070 */
[----:B------:R-:W-:Y:S01]  /*86120*/  IMAD.WIDE.U32.X R36, R18, R7, R36, P4 ;  /* 0x0000000712247225 */ /* 0x000fe200020e0424 */
[----:B------:R-:W-:Y:S02]  /*86130*/  SEL R20, RZ, 0x1, !P3 ;  /* 0x00000001ff147807 */ /* 0x000fe40005800000 */
[----:B------:R-:W-:Y:S01]  /*86140*/  IADD3 R43, P3, PT, R67, R16, RZ ;  /* 0x00000010432b7210 */ /* 0x000fe20007f7e0ff */
[----:B------:R-:W-:Y:S01]  /*86150*/  @!P0 IMAD.X R3, RZ, RZ, R3, P5 ;  /* 0x000000ffff038224 */ /* 0x000fe200028e0603 */
[----:B------:R-:W-:-:S02]  /*86160*/  ISETP.LT.U32.AND P1, PT, R42, R46, PT ;  /* 0x0000002e2a00720c */ /* 0x000fc40003f21070 */
[----:B------:R-:W-:Y:S01]  /*86170*/  ISETP.GE.U32.AND.EX P2, PT, R48, R49, PT, P2 ;  /* 0x000000313000720c */ /* 0x000fe20003f46120 */
[----:B------:R-:W-:Y:S01]  /*86180*/  IMAD.X R44, R3, 0x1, R17, P3 ;  /* 0x00000001032c7824 */ /* 0x000fe200018e0611 */
[----:B------:R-:W-:Y:S01]  /*86190*/  IADD3 R20, P4, PT, R43, R20, RZ ;  /* 0x000000142b147210 */ /* 0x000fe20007f9e0ff */
[----:B------:R-:W-:Y:S01]  /*861a0*/  IMAD.WIDE.U32 R16, R40, R4, RZ ;  /* 0x0000000428107225 */ /* 0x000fe200078e00ff */
[----:B------:R-:W-:Y:S02]  /*861b0*/  ISETP.LT.U32.OR.EX P1, PT, R49, R47, !P2, P1 ;  /* 0x0000002f3100720c */ /* 0x000fe40005721510 */
[----:B------:R-:W-:Y:S01]  /*861c0*/  IADD3 R19, P2, PT, R20, R36, RZ ;  /* 0x0000002414137210 */ /* 0x000fe20007f5e0ff */
[----:B------:R-:W-:Y:S01]  /*861d0*/  IMAD.X R42, RZ, RZ, R44, P4 ;  /* 0x000000ffff2a7224 */ /* 0x000fe200020e062c */
[----:B------:R-:W-:Y:S02]  /*861e0*/  SEL R36, RZ, 0x1, !P1 ;  /* 0x00000001ff247807 */ /* 0x000fe40004800000 */
[----:B------:R-:W-:Y:S01]  /*861f0*/  @!P0 ISETP.NE.U32.AND P4, PT, R67, RZ, PT ;  /* 0x000000ff4300820c */ /* 0x000fe20003f85070 */
[----:B------:R-:W-:Y:S01]  /*86200*/  IMAD.X R41, R42, 0x1, R37, P2 ;  /* 0x000000012a297824 */ /* 0x000fe200010e0625 */
[----:B------:R-:W-:-:S02]  /*86210*/  IADD3 R36, P3, PT, R19, R36, RZ ;  /* 0x0000002413247210 */ /* 0x000fc40007f7e0ff */
        /* <DEDUP_REMOVED lines=74> */
.L_x_600:
[----:B------:R-:W-:Y:S05]  /*866c0*/  BSYNC.RELIABLE B5 ;  /* 0x0000000000057941 */ /* 0x000fea0003800100 */
.L_x_599:
        /* <DEDUP_REMOVED lines=21> */
.L_x_601:
[----:B------:R-:W-:Y:S05]  /*86820*/  BSYNC.RECONVERGENT B4 ;  /* 0x0000000000047941 */ /* 0x000fea0003800200 */
.L_x_598:
        /* <DEDUP_REMOVED lines=66> */
[----:B------:R-:W-:Y:S02]  /*86c50*/  IMAD.MOV.U32 R70, RZ, RZ, R75 ;  /* 0x000000ffff467224 */ /* 0x000fe400078e004b */
[----:B------:R-:W-:-:S04]  /*86c60*/  IMAD.WIDE.U32 R42, R58, R54, RZ ;  /* 0x000000363a2a7225 */ /* 0x000fc800078e00ff */
[----:B------:R-:W-:Y:S01]  /*86c70*/  IMAD.WIDE.U32.X R40, R57, R59, R40, P4 ;  /* 0x0000003b39287225 */ /* 0x000fe200020e0428 */
[----:B------:R-:W-:-:S03]  /*86c80*/  IADD3 RZ, P4, PT, R49, R64, RZ ;  /* 0x0000004031ff7210 */ /* 0x000fc60007f9e0ff */
[----:B------:R-:W-:-:S04]  /*86c90*/  IMAD.WIDE.U32 R48, R58, R56, RZ ;  /* 0x000000383a307225 */ /* 0x000fc800078e00ff */
[----:B------:R-:W-:-:S04]  /*86ca0*/  IMAD.WIDE.U32.X R70, R60, R60, R70, P3 ;  /* 0x0000003c3c467225 */ /* 0x000fc800018e0446 */
[----:B------:R-:W-:Y:S02]  /*86cb0*/  IMAD.MOV.U32 R82, RZ, RZ, R63 ;  /* 0x000000ffff527224 */ /* 0x000fe400078e003f */
[----:B------:R-:W-:-:S04]  /*86cc0*/  IMAD.WIDE.U32 R98, R55, R56, R68 ;  /* 0x0000003837627225 */ /* 0x000fc800078e0044 */
[----:B------:R-:W-:-:S04]  /*86cd0*/  IMAD.WIDE.U32 R50, P3, R53, R60, R38 ;  /* 0x0000003c35327225 */ /* 0x000fc80007860026 */
[----:B------:R-:W-:-:S04]  /*86ce0*/  IMAD.WIDE.U32.X R44, R57, R60, R44, P2 ;  /* 0x0000003c392c7225 */ /* 0x000fc800010e042c */
[----:B------:R-:W-:-:S04]  /*86cf0*/  IMAD.WIDE.U32 R38, R53, R55, RZ ;  /* 0x0000003735267225 */ /* 0x000fc800078e00ff */
[----:B------:R-:W-:-:S04]  /*86d00*/  IMAD.WIDE.U32 R66, R54, R54, RZ ;  /* 0x0000003636427225 */ /* 0x000fc800078e00ff */
[----:B------:R-:W-:-:S04]  /*86d10*/  IMAD.WIDE.U32 R42, P2, R54, R58, R42 ;  /* 0x0000003a362a7225 */ /* 0x000fc8000784002a */
[----:B------:R-:W-:Y:S02]  /*86d20*/  IMAD.IADD R100, R73, 0x1, R36 ;  /* 0x0000000149647824 */ /* 0x000fe400078e0224 */
[----:B------:R-:W-:Y:S02]  /*86d30*/  IMAD.X R79, RZ, RZ, RZ, P6 ;  /* 0x000000ffff4f7224 */ /* 0x000fe400030e06ff */
[----:B------:R-:W-:Y:S01]  /*86d40*/  IMAD.WIDE.U32.X R62, R58, R60, R82, P0 ;  /* 0x0000003c3a3e7225 */ /* 0x000fe200000e0452 */
[----:B------:R-:W-:-:S03]  /*86d50*/  ISETP.GE.U32.AND P0, PT, R98, R68, PT ;  /* 0x000000446200720c */ /* 0x000fc60003f06070 */
[----:B------:R-:W-:Y:S02]  /*86d60*/  IMAD.IADD R99, R99, 0x1, R92 ;  /* 0x0000000163637824 */ /* 0x000fe400078e025c */
[----:B------:R-:W-:-:S03]  /*86d70*/  IMAD.WIDE.U32 R48, P6, R54, R59, R48 ;  /* 0x0000003b36307225 */ /* 0x000fc600078c0030 */
[----:B------:R-:W-:Y:S01]  /*86d80*/  ISETP.GE.U32.AND.EX P0, PT, R99, R69, PT, P0 ;  /* 0x000000456300720c */ /* 0x000fe20003f06100 */
[----:B------:R-:W-:-:S03]  /*86d90*/  IMAD.WIDE.U32 R36, R54, R56, RZ ;  /* 0x0000003836247225 */ /* 0x000fc600078e00ff */
[----:B------:R-:W-:Y:S01]  /*86da0*/  SEL R101, RZ, 0x1, P0 ;  /* 0x00000001ff657807 */ /* 0x000fe20000000000 */
[----:B------:R-:W-:Y:S01]  /*86db0*/  IMAD.X R81, RZ, RZ, RZ, P1 ;  /* 0x000000ffff517224 */ /* 0x000fe200008e06ff */
[----:B------:R-:W-:Y:S01]  /*86dc0*/  IADD3 RZ, P1, PT, R50, R39, RZ ;  /* 0x0000002732ff7210 */ /* 0x000fe20007f3e0ff */
[----:B------:R-:W-:Y:S01]  /*86dd0*/  IMAD.X R103, RZ, RZ, RZ, P3 ;  /* 0x000000ffff677224 */ /* 0x000fe200018e06ff */
[----:B------:R-:W-:Y:S01]  /*86de0*/  IADD3 RZ, P3, PT, R67, R42, RZ ;  /* 0x0000002a43ff7210 */ /* 0x000fe20007f7e0ff */
[----:B------:R-:W-:-:S04]  /*86df0*/  IMAD.WIDE.U32 R84, R58, R55, RZ ;  /* 0x000000373a547225 */ /* 0x000fc800078e00ff */
[----:B------:R-:W-:Y:S02]  /*86e00*/  IMAD.IADD R93, R39, 0x1, R50 ;  /* 0x00000001275d7824 */ /* 0x000fe400078e0232 */
[----:B------:R-:W-:Y:S02]  /*86e10*/  IMAD.MOV.U32 R102, RZ, RZ, R51 ;  /* 0x000000ffff667224 */ /* 0x000fe400078e0033 */
[----:B------:R-:W-:Y:S01]  /*86e20*/  IMAD.X R67, RZ, RZ, RZ, P6 ;  /* 0x000000ffff437224 */ /* 0x000fe200030e06ff */
[----:B------:R-:W-:Y:S01]  /*86e30*/  IADD3 RZ, P6, PT, R48, R37, RZ ;  /* 0x0000002530ff7210 */ /* 0x000fe20007fde0ff */
[----:B------:R-:W-:-:S04]  /*86e40*/  IMAD.WIDE.U32 R50, R76, R12, RZ ;  /* 0x0000000c4c327225 */ /* 0x000fc800078e00ff */
[----:B------:R-:W-:-:S04]  /*86e50*/  IMAD.WIDE.U32 R68, R58, R53, RZ ;  /* 0x000000353a447225 */ /* 0x000fc800078e00ff */
[----:B------:R-:W-:Y:S02]  /*86e60*/  IMAD.IADD R96, R37, 0x1, R48 ;  /* 0x0000000125607824 */ /* 0x000fe400078e0230 */
[----:B------:R-:W-:Y:S02]  /*86e70*/  IMAD.MOV.U32 R66, RZ, RZ, R49 ;  /* 0x000000ffff427224 */ /* 0x000fe400078e0031 */
[----:B------:R-:W-:Y:S02]  /*86e80*/  IMAD.MOV.U32 R80, RZ, RZ, R65 ;  /* 0x000000ffff507224 */ /* 0x000fe400078e0041 */
[----:B------:R-:W-:-:S04]  /*86e90*/  IMAD.WIDE.U32.X R48, R57, R60, R102, P1 ;  /* 0x0000003c39307225 */ /* 0x000fc800008e0466 */
[----:B------:R-:W-:-:S04]  /*86ea0*/  IMAD.WIDE.U32 R64, R54, R55, RZ ;  /* 0x0000003736407225 */ /* 0x000fc800078e00ff */
[----:B------:R-:W-:-:S04]  /*86eb0*/  IMAD.WIDE.U32 R84, P1, R54, R60, R84 ;  /* 0x0000003c36547225 */ /* 0x000fc80007820054 */
[----:B------:R-:W-:Y:S01]  /*86ec0*/  IMAD R61, R97, R12, RZ ;  /* 0x0000000c613d7224 */ /* 0x000fe200078e02ff */
[----:B------:R-:W-:Y:S01]  /*86ed0*/  LOP3.LUT R97, RZ, R97, RZ, 0x33, !PT ;  /* 0x00000061ff617212 */ /* 0x000fe200078e33ff */
[----:B------:R-:W-:Y:S01]  /*86ee0*/  IMAD.WIDE.U32.X R66, R58, R59, R66, P6 ;  /* 0x0000003b3a427225 */ /* 0x000fe200030e0442 */
[----:B------:R-:W-:Y:S02]  /*86ef0*/  LOP3.LUT R59, RZ, R76, RZ, 0x33, !PT ;  /* 0x0000004cff3b7212 */ /* 0x000fe400078e33ff */
[----:B------:R-:W-:Y:S01]  /*86f00*/  IADD3 RZ, P6, PT, R84, R65, RZ ;  /* 0x0000004154ff7210 */ /* 0x000fe20007fde0ff */
[----:B------:R-:W-:-:S04]  /*86f10*/  IMAD.WIDE.U32 R102, R50, R10, RZ ;  /* 0x0000000a32667225 */ /* 0x000fc800078e00ff */
[----:B------:R-:W-:-:S04]  /*86f20*/  IMAD.WIDE.U32 R68, P0, R54, R57, R68 ;  /* 0x0000003936447225 */ /* 0x000fc80007800044 */
[----:B------:R-:W-:Y:S02]  /*86f30*/  IMAD R105, R76, R13, R61 ;  /* 0x0000000d4c697224 */ /* 0x000fe400078e023d */
[----:B------:R-:W-:Y:S01]  /*86f40*/  IMAD.X R77, RZ, RZ, RZ, P1 ;  /* 0x000000ffff4d7224 */ /* 0x000fe200008e06ff */
[----:B------:R-:W-:Y:S01]  /*86f50*/  ISETP.GT.U32.AND P1, PT, R102, R59, PT ;  /* 0x0000003b6600720c */ /* 0x000fe20003f24070 */
[----:B------:R-:W-:Y:S02]  /*86f60*/  IMAD.MOV.U32 R76, RZ, RZ, R85 ;  /* 0x000000ffff4c7224 */ /* 0x000fe400078e0055 */
[----:B------:R-:W-:Y:S01]  /*86f70*/  IMAD.X R83, RZ, RZ, RZ, P0 ;  /* 0x000000ffff537224 */ /* 0x000fe200000e06ff */
[----:B------:R-:W-:Y:S01]  /*86f80*/  IADD3 R59, P0, PT, R101, R94, RZ ;  /* 0x0000005e653b7210 */ /* 0x000fe20007f1e0ff */
[----:B------:R-:W-:-:S04]  /*86f90*/  IMAD.WIDE.U32.X R76, R58, R60, R76, P6 ;  /* 0x0000003c3a4c7225 */ /* 0x000fc800030e044c */
[----:B------:R-:W-:-:S04]  /*86fa0*/  IMAD.WIDE.U32 R60, R54, R53, RZ ;  /* 0x00000035363c7225 */ /* 0x000fc800078e00ff */
[----:B------:R-:W-:Y:S02]  /*86fb0*/  IMAD.MOV.U32 R78, RZ, RZ, R47 ;  /* 0x000000ffff4e7224 */ /* 0x000fe400078e002f */
[----:B------:R-:W-:Y:S01]  /*86fc0*/  IMAD.X R85, RZ, RZ, R95, P0 ;  /* 0x000000ffff557224 */ /* 0x000fe200000e065f */
[----:B------:R-:W-:Y:S01]  /*86fd0*/  ISETP.GE.U32.AND P0, PT, R59, R94, PT ;  /* 0x0000005e3b00720c */ /* 0x000fe20003f06070 */
[----:B------:R-:W-:Y:S01]  /*86fe0*/  IMAD.WIDE.U32.X R78, R57, R57, R78, P5 ;  /* 0x00000039394e7225 */ /* 0x000fe200028e044e */
[----:B------:R-:W-:Y:S02]  /*86ff0*/  IADD3 RZ, P5, PT, R68, R61, RZ ;  /* 0x0000003d44ff7210 */ /* 0x000fe40007fbe0ff */
[----:B------:R-:W-:Y:S01]  /*87000*/  ISETP.GE.U32.AND.EX P0, PT, R85, R95, PT, P0 ;  /* 0x0000005f5500720c */ /* 0x000fe20003f06100 */
[----:B------:R-:W-:Y:S02]  /*87010*/  IMAD.IADD R101, R51, 0x1, R105 ;  /* 0x0000000133657824 */ /* 0x000fe400078e0269 */
[----:B------:R-:W-:Y:S01]  /*87020*/  IMAD.WIDE.U32.X R80, R58, R57, R80, P4 ;  /* 0x000000393a507225 */ /* 0x000fe200020e0450 */
[----:B------:R-:W-:-:S03]  /*87030*/  IADD3 R106, P4, PT, R59, R72, RZ ;  /* 0x000000483b6a7210 */ /* 0x000fc60007f9e0ff */
[----:B------:R-:W-:Y:S02]  /*87040*/  IMAD.MOV.U32 R82, RZ, RZ, R69 ;  /* 0x000000ffff527224 */ /* 0x000fe400078e0045 */
[----:B------:R-:W-:-:S04]  /*87050*/  IMAD.WIDE.U32 R94, R101, R10, RZ ;  /* 0x0000000a655e7225 */ /* 0x000fc800078e00ff */
        /* <DEDUP_REMOVED lines=9> */
[----:B------:R-:W-:-:S03]  /*870f0*/  IMAD.WIDE.U32 R56, R55, R56, R98 ;  /* 0x0000003837387225 */ /* 0x000fc600078e0062 */
[----:B------:R-:W-:Y:S01]  /*87100*/  ISETP.GT.U32.AND.EX P1, PT, R102, R97, PT, P1 ;  /* 0x000000616600720c */ /* 0x000fe20003f24110 */
[----:B------:R-:W-:Y:S01]  /*87110*/  IMAD.WIDE.U32.X R58, R58, R58, R104, P3 ;  /* 0x0000003a3a3a7225 */ /* 0x000fe200018e0468 */
[----:B------:R-:W-:Y:S02]  /*87120*/  IADD3 R94, P3, PT, R85, R88, RZ ;  /* 0x00000058555e7210 */ /* 0x000fe40007f7e0ff */
[----:B------:R-:W-:Y:S01]  /*87130*/  SEL R85, RZ, 0x1, P2 ;  /* 0x00000001ff557807 */ /* 0x000fe20001000000 */
[----:B------:R-:W-:Y:S01]  /*87140*/  IMAD.IADD R111, R92, 0x1, R57 ;  /* 0x000000015c6f7824 */ /* 0x000fe200078e0239 */
[----:B------:R-:W-:Y:S01]  /*87150*/  ISETP.GE.U32.AND P2, PT, R56, R98, PT ;  /* 0x000000623800720c */ /* 0x000fe20003f46070 */
[----:B------:R-:W-:Y:S01]  /*87160*/  IMAD.X R107, RZ, RZ, R89, P3 ;  /* 0x000000ffff6b7224 */ /* 0x000fe200018e0659 */
[C---:B------:R-:W-:Y:S01]  /*87170*/  IADD3 R85, P5, PT, R94.reuse, R85, RZ ;  /* 0x000000555e557210 */ /* 0x040fe20007fbe0ff */
[----:B------:R-:W-:Y:S01]  /*87180*/  IMAD.X R105, RZ, RZ, RZ, P4 ;  /* 0x000000ffff697224 */ /* 0x000fe200020e06ff */
[----:B------:R-:W-:Y:S01]  /*87190*/  ISETP.LT.U32.AND P3, PT, R94, R88, PT ;  /* 0x000000585e00720c */ /* 0x000fe20003f61070 */
[----:B------:R-:W-:Y:S01]  /*871a0*/  IMAD.MOV.U32 R104, RZ, RZ, R95 ;  /* 0x000000ffff687224 */ /* 0x000fe200078e005f */
[C---:B------:R-:W-:Y:S01]  /*871b0*/  ISETP.GE.U32.AND P4, PT, R85.reuse, R94, PT ;  /* 0x0000005e5500720c */ /* 0x040fe20003f86070 */
[----:B------:R-:W-:Y:S01]  /*871c0*/  IMAD.X R92, RZ, RZ, R107, P5 ;  /* 0x000000ffff5c7224 */ /* 0x000fe200028e066b */
[----:B------:R-:W-:Y:S01]  /*871d0*/  IADD3 R97, P5, PT, R85, R36, RZ ;  /* 0x0000002455617210 */ /* 0x000fe20007fbe0ff */
[----:B------:R-:W-:Y:S01]  /*871e0*/  IMAD.WIDE.U32.X R104, R101, R11, R104, P0 ;  /* 0x0000000b65687225 */ /* 0x000fe200000e0468 */
[----:B------:R-:W-:-:S02]  /*871f0*/  SEL R88, RZ, 0x1, !P1 ;  /* 0x00000001ff587807 */ /* 0x000fc40004800000 */
[----:B------:R-:W-:Y:S01]  /*87200*/  ISETP.GE.U32.AND.EX P4, PT, R92, R107, PT, P4 ;  /* 0x0000006b5c00720c */ /* 0x000fe20003f86140 */
[----:B------:R-:W-:Y:S01]  /*87210*/  IMAD.X R103, R96, 0x1, R92, P5 ;  /* 0x0000000160677824 */ /* 0x000fe200028e065c */
[----:B------:R-:W-:Y:S02]  /*87220*/  ISETP.GE.U32.AND P0, PT, R97, R85, PT ;  /* 0x000000556100720c */ /* 0x000fe40003f06070 */
[----:B------:R-:W-:Y:S02]  /*87230*/  ISETP.LT.U32.OR.EX P3, PT, R107, R89, !P4, P3 ;  /* 0x000000596b00720c */ /* 0x000fe40006761530 */
[----:B------:R-:W-:Y:S02]  /*87240*/  IADD3 R57, P4, PT, R56, R104, RZ ;  /* 0x0000006838397210 */ /* 0x000fe40007f9e0ff */
[----:B------:R-:W-:Y:S01]  /*87250*/  ISETP.GE.U32.AND.EX P0, PT, R103, R92, PT, P0 ;  /* 0x0000005c6700720c */ /* 0x000fe20003f06100 */
[----:B------:R-:W-:Y:S01]  /*87260*/  IMAD.MOV.U32 R92, RZ, RZ, RZ ;  /* 0x000000ffff5c7224 */ /* 0x000fe200078e00ff */
[----:B------:R-:W-:Y:S01]  /*87270*/  SEL R89, RZ, 0x1, !P3 ;  /* 0x00000001ff597807 */ /* 0x000fe20005800000 */
[----:B------:R-:W-:Y:S01]  /*87280*/  IMAD.X R85, R111, 0x1, R105, P4 ;  /* 0x000000016f557824 */ /* 0x000fe200020e0669 */
[----:B------:R-:W-:Y:S01]  /*87290*/  ISETP.LT.U32.AND P3, PT, R57, R56, PT ;  /* 0x000000383900720c */ /* 0x000fe20003f61070 */
[----:B------:R-:W-:Y:S01]  /*872a0*/  IMAD.WIDE.U32 R104, R50, R8, RZ ;  /* 0x0000000832687225 */ /* 0x000fe200078e00ff */
[----:B------:R-:W-:-:S02]  /*872b0*/  SEL R56, RZ, 0x1, P0 ;  /* 0x00000001ff387807 */ /* 0x000fc40000000000 */
[----:B------:R-:W-:Y:S02]  /*872c0*/  IADD3 R89, P5, PT, R89, R86, RZ ;  /* 0x0000005659597210 */ /* 0x000fe40007fbe0ff */
        /* <DEDUP_REMOVED lines=8> */
[----:B------:R-:W-:Y:S01]  /*87350*/  IMAD.WIDE.U32 R98, R101, R8, RZ ;  /* 0x0000000865627225 */ /* 0x000fe200078e00ff */
[----:B------:R-:W-:-:S02]  /*87360*/  ISETP.LT.U32.AND P1, PT, R89, R86, PT ;  /* 0x000000565900720c */ /* 0x000fc40003f21070 */
[----:B------:R-:W-:Y:S02]  /*87370*/  ISETP.GE.U32.AND.EX P2, PT, R91, R90, PT, P4 ;  /* 0x0000005a5b00720c */ /* 0x000fe40003f46140 */
[----:B------:R-:W-:Y:S02]  /*87380*/  IADD3 R86, P4, PT, R107, R56, RZ ;  /* 0x000000386b567210 */ /* 0x000fe40007f9e0ff */
[----:B------:R-:W-:Y:S02]  /*87390*/  IADD3 R88, P6, PT, R57, R88, RZ ;  /* 0x0000005839587210 */ /* 0x000fe40007fde0ff */
[----:B------:R-:W-:Y:S01]  /*873a0*/  ISETP.LT.U32.OR.EX P1, PT, R90, R87, !P2, P1 ;  /* 0x000000575a00720c */ /* 0x000fe20005721510 */
[----:B------:R-:W-:Y:S01]  /*873b0*/  IMAD.X R87, RZ, RZ, R109, P4 ;  /* 0x000000ffff577224 */ /* 0x000fe200020e066d */
[----:B------:R-:W-:Y:S01]  /*873c0*/  ISETP.GE.U32.AND P0, PT, R107, R106, PT ;  /* 0x0000006a6b00720c */ /* 0x000fe20003f06070 */
[----:B------:R-:W-:Y:S01]  /*873d0*/  IMAD.X R89, RZ, RZ, R85, P6 ;  /* 0x000000ffff597224 */ /* 0x000fe200030e0655 */
[----:B------:R-:W-:Y:S01]  /*873e0*/  ISETP.GE.U32.AND P2, PT, R86, R107, PT ;  /* 0x0000006b5600720c */ /* 0x000fe20003f46070 */
[----:B------:R-:W-:Y:S01]  /*873f0*/  IMAD.WIDE.U32 R98, P6, R50, R9, R98 ;  /* 0x0000000932627225 */ /* 0x000fe200078c0062 */
[----:B------:R-:W-:-:S02]  /*87400*/  ISETP.GE.U32.AND P5, PT, R88, R57, PT ;  /* 0x000000395800720c */ /* 0x000fc40003fa6070 */
[----:B------:R-:W-:Y:S01]  /*87410*/  ISETP.GE.U32.AND.EX P0, PT, R109, R108, PT, P0 ;  /* 0x0000006c6d00720c */ /* 0x000fe20003f06100 */
[-C--:B------:R-:W-:Y:S01]  /*87420*/  IMAD.WIDE.U32 R56, R101, R6.reuse, RZ ;  /* 0x0000000665387225 */ /* 0x080fe200078e00ff */
[----:B------:R-:W-:Y:S02]  /*87430*/  ISETP.GE.U32.AND.EX P2, PT, R87, R109, PT, P2 ;  /* 0x0000006d5700720c */ /* 0x000fe40003f46120 */
[----:B------:R-:W-:Y:S01]  /*87440*/  ISETP.GE.U32.AND.EX P5, PT, R89, R85, PT, P5 ;  /* 0x000000555900720c */ /* 0x000fe20003fa6150 */
[C---:B------:R-:W-:Y:S01]  /*87450*/  IMAD.WIDE.U32 R106, R50.reuse, R6, RZ ;  /* 0x00000006326a7225 */ /* 0x040fe200078e00ff */
[----:B------:R-:W-:Y:S02]  /*87460*/  IADD3 RZ, P4, PT, R105, R98, RZ ;  /* 0x0000006269ff7210 */ /* 0x000fe40007f9e0ff */
[----:B------:R-:W-:Y:S01]  /*87470*/  ISETP.LT.U32.OR.EX P3, PT, R85, R111, !P5, P3 ;  /* 0x0000006f5500720c */ /* 0x000fe20006f61530 */
[----:B------:R-:W-:Y:S01]  /*87480*/  IMAD.WIDE.U32 R56, P5, R50, R7, R56 ;  /* 0x0000000732387225 */ /* 0x000fe200078a0038 */
[----:B------:R-:W-:-:S02]  /*87490*/  SEL R94, RZ, 0x1, !P1 ;  /* 0x00000001ff5e7807 */ /* 0x000fc40004800000 */
[----:B------:R-:W-:Y:S01]  /*874a0*/  SEL R85, RZ, 0x1, !P3 ;  /* 0x00000001ff557807 */ /* 0x000fe20005800000 */
[----:B------:R-:W-:Y:S01]  /*874b0*/  IMAD.IADD R90, R65, 0x1, R84 ;  /* 0x00000001415a7824 */ /* 0x000fe200078e0254 */
        /* <DEDUP_REMOVED lines=19> */
.L_x_603:
[----:B------:R-:W-:Y:S05]  /*875f0*/  BSYNC.RECONVERGENT B4 ;  /* 0x0000000000047941 */ /* 0x000fea0003800200 */
.L_x_602:
        /* <DEDUP_REMOVED lines=15> */
[----:B------:R-:W-:Y:S01]  /*876f0*/  ISETP.GE.U32.AND.EX P0, PT, R55, R87, PT, P0 ;  /* 0x000000573700720c */ /* 0x000fe20003f06100 */
[----:B------:R-:W-:Y:S01]  /*87700*/  IMAD.WIDE.U32 R104, R101, R4, RZ ;  /* 0x0000000465687225 */ /* 0x000fe200078e00ff */
[----:B------:R-:W-:Y:S02]  /*87710*/  IADD3 R37, P4, PT, R107, R74, RZ ;  /* 0x0000004a6b257210 */ /* 0x000fe40007f9e0ff */
[----:B------:R-:W-:Y:S01]  /*87720*/  SEL R86, RZ, 0x1, !P1 ;  /* 0x00000001ff567807 */ /* 0x000fe20004800000 */
[----:B------:R-:W-:Y:S01]  /*87730*/  IMAD.X R102, R55, 0x1, R100, P6 ;  /* 0x0000000137667824 */ /* 0x000fe200030e0664 */
[----:B------:R-:W-:Y:S01]  /*87740*/  IADD3 R74, P1, PT, R97, R70, RZ ;  /* 0x00000046614a7210 */ /* 0x000fe20007f3e0ff */
[----:B------:R-:W-:Y:S01]  /*87750*/  IMAD.WIDE.U32 R88, R50, R4, RZ ;  /* 0x0000000432587225 */ /* 0x000fe200078e00ff */
[----:B------:R-:W-:-:S03]  /*87760*/  IADD3 R86, P6, PT, R37, R86, RZ ;  /* 0x0000005625567210 */ /* 0x000fc60007fde0ff */
[----:B------:R-:W-:-:S04]  /*87770*/  IMAD.WIDE.U32 R72, P2, R50, R5, R104 ;  /* 0x0000000532487225 */ /* 0x000fc80007840068 */
        /* <DEDUP_REMOVED lines=12> */
[----:B------:R-:W-:-:S02]  /*87840*/  ISETP.GE.U32.AND P5, PT, R89, R74, PT ;  /* 0x0000004a5900720c */ /* 0x000fc40003fa6070 */
[----:B------:R-:W-:Y:S01]  /*87850*/  ISETP.LT.U32.OR.EX P0, PT, R85, R102, !P1, P0 ;  /* 0x000000665500720c */ /* 0x000fe20004f01500 */
[----:B------:R-:W-:Y:S01]  /*87860*/  IMAD.IADD R85, R56, 0x1, R71 ;  /* 0x0000000138557824 */ /* 0x000fe200078e0247 */
[----:B------:R-:W-:Y:S01]  /*87870*/  ISETP.GE.U32.AND P1, PT, R74, R97, PT ;  /* 0x000000614a00720c */ /* 0x000fe20003f26070 */
[----:B------:R-:W-:Y:S01]  /*87880*/  IMAD.X R71, RZ, RZ, RZ, P2 ;  /* 0x000000ffff477224 */ /* 0x000fe200010e06ff */
[----:B------:R-:W-:Y:S01]  /*87890*/  ISETP.GE.U32.AND.EX P5, PT, R99, R88, PT, P5 ;  /* 0x000000586300720c */ /* 0x000fe20003fa6150 */
[----:B------:R-:W-:Y:S01]  /*878a0*/  IMAD.MOV.U32 R74, RZ, RZ, R57 ;  /* 0x000000ffff4a7224 */ /* 0x000fe200078e0039 */
[----:B------:R-:W-:Y:S01]  /*878b0*/  SEL R37, RZ, 0x1, !P0 ;  /* 0x00000001ff257807 */ /* 0x000fe20004000000 */
[----:B------:R-:W-:Y:S01]  /*878c0*/  IMAD.WIDE.U32 R56, R109, R12, RZ ;  /* 0x0000000c6d387225 */ /* 0x000fe200078e00ff */
[----:B------:R-:W-:Y:S02]  /*878d0*/  ISETP.GE.U32.AND.EX P1, PT, R88, R103, P5, P1 ;  /* 0x000000675800720c */ /* 0x000fe40002f26110 */
[----:B------:R-:W-:Y:S01]  /*878e0*/  IADD3 R103, P5, PT, R37, R70, RZ ;  /* 0x0000004625677210 */ /* 0x000fe20007fbe0ff */
[----:B------:R-:W-:Y:S01]  /*878f0*/  IMAD.WIDE.U32.X R74, R101, R7, R74, P3 ;  /* 0x00000007654a7225 */ /* 0x000fe200018e044a */
[----:B------:R-:W-:-:S02]  /*87900*/  ISETP.LT.U32.AND P0, PT, R70, R86, PT ;  /* 0x000000564600720c */ /* 0x000fc40003f01070 */
[----:B------:R-:W-:Y:S01]  /*87910*/  ISETP.GE.U32.AND P2, PT, R103, R70, PT ;  /* 0x000000466700720c */ /* 0x000fe20003f46070 */
[----:B------:R-:W-:Y:S02]  /*87920*/  IMAD R86, R39, R12, RZ ;  /* 0x0000000c27567224 */ /* 0x000fe400078e02ff */
[----:B------:R-:W-:Y:S02]  /*87930*/  IMAD.X R104, RZ, RZ, R85, P5 ;  /* 0x000000ffff687224 */ /* 0x000fe400028e0655 */
[----:B------:R-:W-:Y:S02]  /*87940*/  IMAD.MOV.U32 R70, RZ, RZ, R73 ;  /* 0x000000ffff467224 */ /* 0x000fe400078e0049 */
[----:B------:R-:W-:Y:S01]  /*87950*/  IMAD R37, R109, R13, R86 ;  /* 0x0000000d6d257224 */ /* 0x000fe200078e0256 */
[----:B------:R-:W-:Y:S01]  /*87960*/  ISETP.GE.U32.AND.EX P3, PT, R104, R85, PT, P2 ;  /* 0x000000556800720c */ /* 0x000fe20003f66120 */
[----:B------:R-:W-:Y:S01]  /*87970*/  IMAD.WIDE.U32.X R70, R101, R5, R70, P4 ;  /* 0x0000000565467225 */ /* 0x000fe200020e0446 */
[----:B------:R-:W-:-:S02]  /*87980*/  IADD3 R101, P4, PT, R89, R38, RZ ;  /* 0x0000002659657210 */ /* 0x000fc40007f9e0ff */
[----:B------:R-:W-:Y:S01]  /*87990*/  ISETP.GE.U32.AND P2, PT, R107, R84, PT ;  /* 0x000000546b00720c */ /* 0x000fe20003f46070 */
[----:B------:R-:W-:Y:S01]  /*879a0*/  IMAD.IADD R37, R57, 0x1, R37 ;  /* 0x0000000139257824 */ /* 0x000fe200078e0225 */
[----:B------:R-:W-:Y:S01]  /*879b0*/  ISETP.LT.U32.OR.EX P0, PT, R85, R87, !P3, P0 ;  /* 0x000000575500720c */ /* 0x000fe20005f01500 */
[----:B------:R-:W-:Y:S01]  /*879c0*/  IMAD.X R100, R93, 0x1, R99, P4 ;  /* 0x000000015d647824 */ /* 0x000fe200020e0663 */
[----:B------:R-:W-:Y:S01]  /*879d0*/  IADD3 R88, P5, PT, R101, R40, RZ ;  /* 0x0000002865587210 */ /* 0x000fe20007fbe0ff */
[----:B------:R-:W-:Y:S01]  /*879e0*/  IMAD.WIDE.U32 R84, R37, R10, RZ ;  /* 0x0000000a25547225 */ /* 0x000fe200078e00ff */
[----:B------:R-:W-:Y:S02]  /*879f0*/  @!P1 IADD3 R95, P6, PT, R95, 0x1, RZ ;  /* 0x000000015f5f9810 */ /* 0x000fe40007fde0ff */
[----:B------:R-:W-:Y:S01]  /*87a00*/  ISETP.GE.U32.AND P3, PT, R101, R89, PT ;  /* 0x000000596500720c */ /* 0x000fe20003f66070 */
[C---:B------:R-:W-:Y:S01]  /*87a10*/  IMAD.X R97, R100.reuse, 0x1, R41, P5 ;  /* 0x0000000164617824 */ /* 0x040fe200028e0629 */
[----:B------:R-:W-:Y:S01]  /*87a20*/  IADD3 R86, P4, PT, R95, R44, RZ ;  /* 0x0000002c5f567210 */ /* 0x000fe20007f9e0ff */
[----:B------:R-:W-:Y:S01]  /*87a30*/  @!P1 IMAD.X R91, RZ, RZ, R91, P6 ;  /* 0x000000ffff5b9224 */ /* 0x000fe200030e065b */
[----:B------:R-:W-:Y:S01]  /*87a40*/  ISETP.GE.U32.AND.EX P3, PT, R100, R99, PT, P3 ;  /* 0x000000636400720c */ /* 0x000fe20003f66130 */
[----:B------:R-:W-:Y:S01]  /*87a50*/  IMAD.WIDE.U32 R84, P5, R56, R11, R84 ;  /* 0x0000000b38547225 */ /* 0x000fe200078a0054 */
[----:B------:R-:W-:-:S02]  /*87a60*/  LOP3.LUT R87, RZ, R109, RZ, 0x33, !PT ;  /* 0x0000006dff577212 */ /* 0x000fc400078e33ff */
        /* <DEDUP_REMOVED lines=25> */
[----:B------:R-:W-:Y:S02]  /*87c00*/  IADD3 R99, P6, PT, R88, R41, RZ ;  /* 0x0000002958637210 */ /* 0x000fe40007fde0ff */
[----:B------:R-:W-:Y:S01]  /*87c10*/  ISETP.GE.U32.AND P2, PT, R84, R87, PT ;  /* 0x000000575400720c */ /* 0x000fe20003f46070 */
[----:B------:R-:W-:Y:S01]  /*87c20*/  @!P1 IMAD.X R92, RZ, RZ, R92, P4 ;  /* 0x000000ffff5c9224 */ /* 0x000fe200020e065c */
[----:B------:R-:W-:-:S02]  /*87c30*/  SEL R41, RZ, 0x1, !P3 ;  /* 0x00000001ff297807 */ /* 0x000fc40005800000 */
[----:B------:R-:W-:Y:S02]  /*87c40*/  ISETP.GE.U32.AND.EX P2, PT, R86, R45, PT, P2 ;  /* 0x0000002d5600720c */ /* 0x000fe40003f46120 */
[----:B------:R-:W-:Y:S01]  /*87c50*/  IADD3 R41, P1, PT, R94, R41, RZ ;  /* 0x000000295e297210 */ /* 0x000fe20007f3e0ff */
[----:B------:R-:W-:Y:S01]  /*87c60*/  IMAD.X R94, RZ, RZ, R97, P6 ;  /* 0x000000ffff5e7224 */ /* 0x000fe200030e0661 */
[----:B------:R-:W-:Y:S02]  /*87c70*/  IADD3 R85, P3, PT, R99, R38, RZ ;  /* 0x0000002663557210 */ /* 0x000fe40007f7e0ff */
[----:B------:R-:W-:Y:S01]  /*87c80*/  ISETP.GT.U32.AND.EX P5, PT, R89, R44, PT, P5 ;  /* 0x0000002c5900720c */ /* 0x000fe20003fa4150 */
[----:B------:R-:W-:Y:S01]  /*87c90*/  IMAD.X R89, RZ, RZ, R92, P1 ;  /* 0x000000ffff597224 */ /* 0x000fe200008e065c */
[----:B------:R-:W-:Y:S01]  /*87ca0*/  SEL R87, RZ, 0x1, P2 ;  /* 0x00000001ff577807 */ /* 0x000fe20001000000 */
[----:B------:R-:W-:Y:S01]  /*87cb0*/  IMAD.X R93, R94, 0x1, R93, P3 ;  /* 0x000000015e5d7824 */ /* 0x000fe200018e065d */
[----:B------:R-:W-:Y:S01]  /*87cc0*/  IADD3 R38, P6, PT, R41, R62, RZ ;  /* 0x0000003e29267210 */ /* 0x000fe20007fde0ff */
[----:B------:R-:W-:Y:S01]  /*87cd0*/  IMAD.WIDE.U32 R44, R37, R8, RZ ;  /* 0x00000008252c7225 */ /* 0x000fe200078e00ff */
[----:B------:R-:W-:-:S02]  /*87ce0*/  IADD3 R36, P2, PT, R85, R36, RZ ;  /* 0x0000002455247210 */ /* 0x000fc40007f5e0ff */
[----:B------:R-:W-:Y:S01]  /*87cf0*/  IADD3 R87, P3, PT, R38, R87, RZ ;  /* 0x0000005726577210 */ /* 0x000fe20007f7e0ff */
[----:B------:R-:W-:Y:S01]  /*87d00*/  IMAD.X R62, R89, 0x1, R63, P6 ;  /* 0x00000001593e7824 */ /* 0x000fe200030e063f */
[----:B------:R-:W-:Y:S01]  /*87d10*/  SEL R40, RZ, 0x1, !P5 ;  /* 0x00000001ff287807 */ /* 0x000fe20006800000 */
[----:B------:R-:W-:Y:S01]  /*87d20*/  IMAD.X R96, R93, 0x1, R96, P2 ;  /* 0x000000015d607824 */ /* 0x000fe200010e0660 */
[----:B------:R-:W-:Y:S01]  /*87d30*/  IADD3 R91, P2, PT, R36, R74, RZ ;  /* 0x0000004a245b7210 */ /* 0x000fe20007f5e0ff */
[----:B------:R-:W-:Y:S01]  /*87d40*/  IMAD.X R63, RZ, RZ, R62, P3 ;  /* 0x000000ffff3f7224 */ /* 0x000fe200018e063e */
[----:B------:R-:W-:Y:S02]  /*87d50*/  ISETP.GE.U32.AND P3, PT, R87, R38, PT ;  /* 0x000000265700720c */ /* 0x000fe40003f66070 */
[----:B------:R-:W-:Y:S01]  /*87d60*/  IADD3 R40, P4, PT, R39, R40, RZ ;  /* 0x0000002827287210 */ /* 0x000fe20007f9e0ff */
[----:B------:R-:W-:Y:S01]  /*87d70*/  IMAD.X R95, R96, 0x1, R75, P2 ;  /* 0x00000001605f7824 */ /* 0x000fe200010e064b */
[----:B------:R-:W-:Y:S01]  /*87d80*/  ISETP.LT.U32.AND P2, PT, R38, R41, PT ;  /* 0x000000292600720c */ /* 0x000fe20003f41070 */
[----:B------:R-:W-:Y:S01]  /*87d90*/  IMAD.WIDE.U32 R74, P6, R56, R9, R44 ;  /* 0x00000009384a7225 */ /* 0x000fe200078c002c */
[----:B------:R-:W-:-:S02]  /*87da0*/  ISETP.GE.U32.AND.EX P3, PT, R63, R62, PT, P3 ;  /* 0x0000003e3f00720c */ /* 0x000fc40003f66130 */
[----:B------:R-:W-:Y:S01]  /*87db0*/  ISETP.GE.U32.AND P1, PT, R40, R39, PT ;  /* 0x000000272800720c */ /* 0x000fe20003f26070 */
[----:B------:R-:W-:Y:S01]  /*87dc0*/  IMAD.X R41, RZ, RZ, R55, P4 ;  /* 0x000000ffff297224 */ /* 0x000fe200020e0637 */
[----:B------:R-:W-:Y:S02]  /*87dd0*/  ISETP.LT.U32.OR.EX P2, PT, R62, R89, !P3, P2 ;  /* 0x000000593e00720c */ /* 0x000fe40005f41520 */
[----:B------:R-:W-:Y:S02]  /*87de0*/  ISETP.GE.U32.AND P4, PT, R88, R101, PT ;  /* 0x000000655800720c */ /* 0x000fe40003f86070 */
[----:B------:R-:W-:Y:S01]  /*87df0*/  ISETP.GE.U32.AND P3, PT, R99, R88, PT ;  /* 0x000000586300720c */ /* 0x000fe20003f66070 */
[----:B------:R-:W-:Y:S01]  /*87e00*/  IMAD.WIDE.U32 R88, R56, R8, R40 ;  /* 0x0000000838587225 */ /* 0x000fe200078e0028 */
[----:B------:R-:W-:Y:S02]  /*87e10*/  ISETP.GE.U32.AND.EX P4, PT, R97, R100, PT, P4 ;  /* 0x000000646100720c */ /* 0x000fe40003f86140 */
[----:B------:R-:W-:-:S02]  /*87e20*/  ISETP.GE.U32.AND.EX P3, PT, R94, R97, PT, P3 ;  /* 0x000000615e00720c */ /* 0x000fc40003f66130 */
[----:B------:R-:W-:Y:S01]  /*87e30*/  ISETP.LT.U32.AND P5, PT, R39, R103, PT ;  /* 0x000000672700720c */ /* 0x000fe20003fa1070 */
[----:B------:R-:W-:Y:S01]  /*87e40*/  IMAD.WIDE.U32 R38, R56, R8, RZ ;  /* 0x0000000838267225 */ /* 0x000fe200078e00ff */
[----:B------:R-:W-:Y:S02]  /*87e50*/  ISETP.GE.U32.AND.EX P1, PT, R41, R55, PT, P1 ;  /* 0x000000372900720c */ /* 0x000fe40003f26110 */
[----:B------:R-:W-:Y:S01]  /*87e60*/  SEL R44, RZ, 0x1, !P0 ;  /* 0x00000001ff2c7807 */ /* 0x000fe20004000000 */
[----:B------:R-:W-:Y:S01]  /*87e70*/  IMAD.MOV.U32 R38, RZ, RZ, R75 ;  /* 0x000000ffff267224 */ /* 0x000fe200078e004b */
[----:B------:R-:W-:Y:S01]  /*87e80*/  ISETP.LT.U32.OR.EX P1, PT, R55, R104, !P1, P5 ;  /* 0x000000683700720c */ /* 0x000fe20004f21550 */
[----:B------:R-:W-:Y:S01]  /*87e90*/  IMAD.MOV.U32 R55, RZ, RZ, RZ ;  /* 0x000000ffff377224 */ /* 0x000fe200078e00ff */
[----:B------:R-:W-:Y:S01]  /*87ea0*/  IADD3 RZ, P5, PT, R39, R74, RZ ;  /* 0x0000004a27ff7210 */ /* 0x000fe20007fbe0ff */
[----:B------:R-:W-:Y:S01]  /*87eb0*/  IMAD.X R39, RZ, RZ, RZ, P6 ;  /* 0x000000ffff277224 */ /* 0x000fe200030e06ff */
[----:B------:R-:W-:-:S02]  /*87ec0*/  ISETP.GE.U32.AND P6, PT, R85, R99, PT ;  /* 0x000000635500720c */ /* 0x000fc40003fc6070 */
        /* <DEDUP_REMOVED lines=17> */
.L_x_605:
[----:B------:R-:W-:Y:S05]  /*87fe0*/  BSYNC.RECONVERGENT B4 ;  /* 0x0000000000047941 */ /* 0x000fea0003800200 */
.L_x_604:
        /* <DEDUP_REMOVED lines=17> */
[----:B------:R-:W-:Y:S01]  /*88100*/  IMAD.WIDE.U32.X R72, R37, R9, R38, P5 ;  /* 0x0000000925487225 */ /* 0x000fe200028e0426 */
[----:B------:R-:W-:Y:S02]  /*88110*/  ISETP.GE.U32.AND P3, PT, R48, R65, PT ;  /* 0x000000413000720c */ /* 0x000fe40003f66070 */
[----:B------:R-:W-:Y:S01]  /*88120*/  IADD3 R91, P4, PT, R47, R88, RZ ;  /* 0x000000582f5b7210 */ /* 0x000fe20007f9e0ff */
[----:B------:R-:W-:Y:S01]  /*88130*/  IMAD.WIDE.U32 R38, R53, R53, R48 ;  /* 0x0000003535267225 */ /* 0x000fe200078e0030 */
[----:B------:R-:W-:-:S02]  /*88140*/  ISETP.GE.U32.AND P0, PT, R65, R84, PT ;  /* 0x000000544100720c */ /* 0x000fc40003f06070 */
[----:B------:R-:W-:Y:S01]  /*88150*/  ISETP.GE.U32.AND.EX P3, PT, R49, R69, PT, P3 ;  /* 0x000000453100720c */ /* 0x000fe20003f66130 */
[----:B------:R-:W-:Y:S01]  /*88160*/  IMAD.IADD R89, R46, 0x1, R39 ;  /* 0x000000012e597824 */ /* 0x000fe200078e0227 */
[----:B------:R-:W-:Y:S02]  /*88170*/  SEL R47, RZ, 0x1, !P1 ;  /* 0x00000001ff2f7807 */ /* 0x000fe40004800000 */
        /* <DEDUP_REMOVED lines=14> */
[----:B------:R-:W-:Y:S02]  /*88260*/  ISETP.GE.U32.AND.EX P3, PT, R89, R49, PT, P3 ;  /* 0x000000315900720c */ /* 0x000fe40003f66130 */
[----:B------:R-:W-:-:S02]  /*88270*/  SEL R48, RZ, 0x1, !P2 ;  /* 0x00000001ff307807 */ /* 0x000fc40005000000 */
[----:B------:R-:W-:Y:S02]  /*88280*/  IADD3 R40, P5, PT, R87, R78, RZ ;  /* 0x0000004e57287210 */ /* 0x000fe40007fbe0ff */
[----:B------:R-:W-:Y:S02]  /*88290*/  SEL R41, RZ, 0x1, P3 ;  /* 0x00000001ff297807 */ /* 0x000fe40001800000 */
[----:B------:R-:W-:Y:S01]  /*882a0*/  ISETP.LT.U32.AND P1, PT, R50, R44, PT ;  /* 0x0000002c3200720c */ /* 0x000fe20003f21070 */
[----:B------:R-:W-:Y:S01]  /*882b0*/  IMAD.X R39, R63, 0x1, R79, P5 ;  /* 0x000000013f277824 */ /* 0x000fe200028e064f */
[----:B------:R-:W-:Y:S02]  /*882c0*/  ISETP.GE.U32.AND.EX P4, PT, R74, R51, PT, P4 ;  /* 0x000000334a00720c */ /* 0x000fe40003f86140 */
[----:B------:R-:W-:Y:S02]  /*882d0*/  IADD3 R48, P3, PT, R47, R48, RZ ;  /* 0x000000302f307210 */ /* 0x000fe40007f7e0ff */
[----:B------:R-:W-:Y:S01]  /*882e0*/  ISETP.LT.U32.OR.EX P1, PT, R51, R45, !P4, P1 ;  /* 0x0000002d3300720c */ /* 0x000fe20006721510 */
[----:B------:R-:W-:Y:S01]  /*882f0*/  IMAD.WIDE.U32 R44, R37, R6, RZ ;  /* 0x00000006252c7225 */ /* 0x000fe200078e00ff */
[----:B------:R-:W-:-:S02]  /*88300*/  IADD3 R79, P4, PT, R40, R41, RZ ;  /* 0x00000029284f7210 */ /* 0x000fc40007f9e0ff */
[----:B------:R-:W-:Y:S01]  /*88310*/  ISETP.GE.U32.AND P6, PT, R48, R47, PT ;  /* 0x0000002f3000720c */ /* 0x000fe20003fc6070 */
[----:B------:R-:W-:Y:S01]  /*88320*/  IMAD.X R49, RZ, RZ, R73, P3 ;  /* 0x000000ffff317224 */ /* 0x000fe200018e0649 */
[----:B------:R-:W-:Y:S01]  /*88330*/  ISETP.LT.U32.AND P2, PT, R47, R65, PT ;  /* 0x000000412f00720c */ /* 0x000fe20003f41070 */
[----:B------:R-:W-:Y:S01]  /*88340*/  IMAD.X R86, RZ, RZ, R39, P4 ;  /* 0x000000ffff567224 */ /* 0x000fe200020e0627 */
[----:B------:R-:W-:Y:S01]  /*88350*/  ISETP.GE.U32.AND P4, PT, R79, R40, PT ;  /* 0x000000284f00720c */ /* 0x000fe20003f86070 */
[----:B------:R-:W-:Y:S01]  /*88360*/  IMAD.WIDE.U32 R50, R56, R4, RZ ;  /* 0x0000000438327225 */ /* 0x000fe200078e00ff */
[----:B------:R-:W-:Y:S02]  /*88370*/  ISETP.GE.U32.AND.EX P6, PT, R49, R73, PT, P6 ;  /* 0x000000493100720c */ /* 0x000fe40003fc6160 */
[----:B------:R-:W-:Y:S01]  /*88380*/  ISETP.LT.U32.AND P3, PT, R40, R87, PT ;  /* 0x000000572800720c */ /* 0x000fe20003f61070 */
[----:B------:R-:W-:Y:S01]  /*88390*/  IMAD.WIDE.U32 R40, R56, R6, RZ ;  /* 0x0000000638287225 */ /* 0x000fe200078e00ff */
[----:B------:R-:W-:-:S02]  /*883a0*/  ISETP.LT.U32.OR.EX P2, PT, R73, R74, !P6, P2 ;  /* 0x0000004a4900720c */ /* 0x000fc40007741520 */
[----:B------:R-:W-:Y:S01]  /*883b0*/  ISETP.GE.U32.AND.EX P4, PT, R86, R39, PT, P4 ;  /* 0x000000275600720c */ /* 0x000fe20003f86140 */
[----:B------:R-:W-:Y:S01]  /*883c0*/  IMAD.WIDE.U32 R46, P6, R56, R7, R44 ;  /* 0x00000007382e7225 */ /* 0x000fe200078c002c */
[----:B------:R-:W-:Y:S02]  /*883d0*/  IADD3 R69, P5, PT, R38, R66, RZ ;  /* 0x0000004226457210 */ /* 0x000fe40007fbe0ff */
[----:B------:R-:W-:Y:S01]  /*883e0*/  ISETP.LT.U32.OR.EX P3, PT, R39, R63, !P4, P3 ;  /* 0x0000003f2700720c */ /* 0x000fe20006761530 */
[----:B------:R-:W-:Y:S01]  /*883f0*/  IMAD.WIDE.U32 R72, R37, R4, RZ ;  /* 0x0000000425487225 */ /* 0x000fe200078e00ff */
[----:B------:R-:W-:Y:S02]  /*88400*/  IADD3 RZ, P4, PT, R41, R46, RZ ;  /* 0x0000002e29ff7210 */ /* 0x000fe40007f9e0ff */
[----:B------:R-:W-:Y:S01]  /*88410*/  SEL R65, RZ, 0x1, !P2 ;  /* 0x00000001ff417807 */ /* 0x000fe20005000000 */
[----:B------:R-:W-:Y:S02]  /*88420*/  IMAD R50, R88, R12, RZ ;  /* 0x0000000c58327224 */ /* 0x000fe400078e02ff */
[----:B------:R-:W-:-:S02]  /*88430*/  IMAD.X R78, R89, 0x1, R67, P5 ;  /* 0x00000001594e7824 */ /* 0x000fc400028e0643 */
        /* <DEDUP_REMOVED lines=18> */
[----:B------:R-:W-:Y:S01]  /*88560*/  IMAD.MOV.U32 R72, RZ, RZ, R45 ;  /* 0x000000ffff487224 */ /* 0x000fe200078e002d */
[----:B------:R-:W-:Y:S01]  /*88570*/  @!P0 SEL R63, RZ, 0x1, P5 ;  /* 0x00000001ff3f8807 */ /* 0x000fe20002800000 */
[----:B------:R-:W-:Y:S01]  /*88580*/  IMAD.WIDE.U32.X R46, R37, R7, R66, P4 ;  /* 0x00000007252e7225 */ /* 0x000fe200020e0442 */
[----:B------:R-:W-:-:S03]  /*88590*/  IADD3 R84, P5, PT, R69, R84, RZ ;  /* 0x0000005445547210 */ /* 0x000fc60007fbe0ff */
[----:B------:R-:W-:-:S04]  /*885a0*/  IMAD.WIDE.U32 R66, R40, R10, RZ ;  /* 0x0000000a28427225 */ /* 0x000fc800078e00ff */
[----:B------:R-:W-:-:S04]  /*885b0*/  IMAD.WIDE.U32 R74, P4, R40, R11, R74 ;  /* 0x0000000b284a7225 */ /* 0x000fc8000788004a */
[----:B------:R-:W-:-:S04]  /*885c0*/  IMAD.WIDE.U32.X R36, R37, R5, R72, P2 ;  /* 0x0000000525247225 */ /* 0x000fc800010e0448 */
[----:B------:R-:W-:Y:S01]  /*885d0*/  IMAD.X R72, RZ, RZ, R53, P6 ;  /* 0x000000ffff487224 */ /* 0x000fe200030e0635 */
[----:B------:R-:W-:Y:S01]  /*885e0*/  ISETP.GT.U32.AND P6, PT, R66, R51, PT ;  /* 0x000000334200720c */ /* 0x000fe20003fc4070 */
[----:B------:R-:W-:Y:S01]  /*885f0*/  IMAD.X R87, RZ, RZ, R78, P5 ;  /* 0x000000ffff577224 */ /* 0x000fe200028e064e */
[----:B------:R-:W-:Y:S01]  /*88600*/  IADD3 R66, P2, PT, R67, R74, RZ ;  /* 0x0000004a43427210 */ /* 0x000fe20007f5e0ff */
[----:B------:R-:W-:Y:S01]  /*88610*/  IMAD.X R67, RZ, RZ, RZ, P4 ;  /* 0x000000ffff437224 */ /* 0x000fe200020e06ff */
[----:B------:R-:W-:Y:S01]  /*88620*/  LOP3.LUT R51, RZ, R88, RZ, 0x33, !PT ;  /* 0x00000058ff337212 */ /* 0x000fe200078e33ff */
[----:B------:R-:W-:Y:S01]  /*88630*/  IMAD.IADD R85, R61, 0x1, R68 ;  /* 0x000000013d557824 */ /* 0x000fe200078e0244 */
[----:B------:R-:W-:Y:S02]  /*88640*/  IADD3 R73, P5, PT, R79, R60, RZ ;  /* 0x0000003c4f497210 */ /* 0x000fe40007fbe0ff */
[----:B------:R-:W-:Y:S01]  /*88650*/  ISETP.GT.U32.AND.EX P4, PT, R66, R51, PT, P6 ;  /* 0x000000334200720c */ /* 0x000fe20003f84160 */
[----:B------:R-:W-:Y:S01]  /*88660*/  IMAD.MOV.U32 R66, RZ, RZ, R75 ;  /* 0x000000ffff427224 */ /* 0x000fe200078e004b */
[----:B------:R-:W-:Y:S01]  /*88670*/  @!P0 IADD3 R62, P6, PT, R63, R62, RZ ;  /* 0x0000003e3f3e8210 */ /* 0x000fe20007fde0ff */
[----:B------:R-:W-:Y:S01]  /*88680*/  IMAD.X R75, R85, 0x1, R86, P5 ;  /* 0x00000001554b7824 */ /* 0x000fe200028e0656 */
[----:B------:R-:W-:Y:S01]  /*88690*/  SEL R63, RZ, 0x1, !P3 ;  /* 0x00000001ff3f7807 */ /* 0x000fe20005800000 */
[----:B------:R-:W-:Y:S01]  /*886a0*/  IMAD.WIDE.U32.X R66, R39, R11, R66, P2 ;  /* 0x0000000b27427225 */ /* 0x000fe200010e0442 */
[----:B------:R-:W-:-:S02]  /*886b0*/  ISETP.GE.U32.AND P3, PT, R93, R50, PT ;  /* 0x000000325d00720c */ /* 0x000fc40003f66070 */
[----:B------:R-:W-:Y:S01]  /*886c0*/  IADD3 R63, P5, PT, R62, R63, RZ ;  /* 0x0000003f3e3f7210 */ /* 0x000fe20007fbe0ff */
[----:B------:R-:W-:Y:S01]  /*886d0*/  @!P0 IMAD.X R55, RZ, RZ, R55, P6 ;  /* 0x000000ffff378224 */ /* 0x000fe200030e0637 */
[----:B------:R-:W-:Y:S02]  /*886e0*/  ISETP.GE.U32.AND P0, PT, R73, R79, PT ;  /* 0x0000004f4900720c */ /* 0x000fe40003f06070 */
[----:B------:R-:W-:Y:S01]  /*886f0*/  IADD3 R51, P6, PT, R93, R66, RZ ;  /* 0x000000425d337210 */ /* 0x000fe20007fde0ff */
[----:B------:R-:W-:Y:S01]  /*88700*/  IMAD.X R66, RZ, RZ, R55, P5 ;  /* 0x000000ffff427224 */ /* 0x000fe200028e0637 */
        /* <DEDUP_REMOVED lines=15> */
[----:B------:R-:W-:Y:S02]  /*88800*/  IADD3 R50, P6, PT, R51, R50, RZ ;  /* 0x0000003233327210 */ /* 0x000fe40007fde0ff */
[----:B------:R-:W-:Y:S01]  /*88810*/  ISETP.LT.U32.AND P3, PT, R62, R63, PT ;  /* 0x0000003f3e00720c */ /* 0x000fe20003f61070 */
[----:B------:R-:W-:Y:S01]  /*88820*/  IMAD.X R70, R49, 0x1, R71, P0 ;  /* 0x0000000131467824 */ /* 0x000fe200000e0647 */
[----:B------:R-:W-:Y:S01]  /*88830*/  ISETP.GE.U32.AND.EX P5, PT, R64, R81, PT, P5 ;  /* 0x000000514000720c */ /* 0x000fe20003fa6150 */
[----:B------:R-:W-:Y:S01]  /*88840*/  IMAD.WIDE.U32 R62, R40, R8, RZ ;  /* 0x00000008283e7225 */ /* 0x000fe200078e00ff */
[----:B------:R-:W-:Y:S02]  /*88850*/  ISETP.LT.U32.AND P0, PT, R51, R93, PT ;  /* 0x0000005d3300720c */ /* 0x000fe40003f01070 */
[----:B------:R-:W-:Y:S01]  /*88860*/  ISETP.GE.U32.AND P4, PT, R50, R51, PT ;  /* 0x000000333200720c */ /* 0x000fe20003f86070 */
[----:B------:R-:W-:Y:S01]  /*88870*/  IMAD.X R51, RZ, RZ, R67, P6 ;  /* 0x000000ffff337224 */ /* 0x000fe200030e0643 */
[----:B------:R-:W-:Y:S01]  /*88880*/  ISETP.LT.U32.OR.EX P3, PT, R81, R66, !P5, P3 ;  /* 0x000000425100720c */ /* 0x000fe20006f61530 */
[----:B------:R-:W-:Y:S01]  /*88890*/  IMAD.MOV.U32 R81, RZ, RZ, RZ ;  /* 0x000000ffff517224 */ /* 0x000fe200078e00ff */
[----:B------:R-:W-:-:S02]  /*888a0*/  ISETP.GE.U32.AND P5, PT, R69, R38, PT ;  /* 0x000000264500720c */ /* 0x000fc40003fa6070 */
[----:B------:R-:W-:Y:S02]  /*888b0*/  ISETP.GE.U32.AND P6, PT, R84, R69, PT ;  /* 0x000000455400720c */ /* 0x000fe40003fc6070 */
[----:B------:R-:W-:Y:S02]  /*888c0*/  ISETP.GE.U32.AND.EX P5, PT, R78, R89, PT, P5 ;  /* 0x000000594e00720c */ /* 0x000fe40003fa6150 */
[----:B------:R-:W-:Y:S02]  /*888d0*/  ISETP.GE.U32.AND.EX P6, PT, R87, R78, PT, P6 ;  /* 0x0000004e5700720c */ /* 0x000fe40003fc6160 */
        /* <DEDUP_REMOVED lines=20> */
.L_x_607:
[----:B------:R-:W-:Y:S05]  /*88a20*/  BSYNC.RECONVERGENT B4 ;  /* 0x0000000000047941 */ /* 0x000fea0003800200 */
.L_x_606:
        /* <DEDUP_REMOVED lines=50> */
[----:B------:R-:W-:Y:S01]  /*88d50*/  IADD3 R50, P6, PT, R47, R50, RZ ;  /* 0x000000322f327210 */ /* 0x000fe20007fde0ff */
        /* <DEDUP_REMOVED lines=9> */
[----:B------:R-:W-:Y:S02]  /*88df0*/  ISETP.GE.U32.AND P4, PT, R57, R56, PT ;  /* 0x000000383900720c */ /* 0x000fe40003f86070 */
[----:B------:R-:W-:Y:S01]  /*88e00*/  ISETP.GE.U32.AND.EX P5, PT, R51, R83, PT, P5 ;  /* 0x000000533300720c */ /* 0x000fe20003fa6150 */
[----:B------:R-:W-:Y:S01]  /*88e10*/  IMAD.X R55, R60, 0x1, R45, P6 ;  /* 0x000000013c377824 */ /* 0x000fe200030e062d */
[----:B------:R-:W-:Y:S01]  /*88e20*/  IADD3 R66, P6, PT, R53, R66, RZ ;  /* 0x0000004235427210 */ /* 0x000fe20007fde0ff */
[----:B------:R-:W-:Y:S01]  /*88e30*/  IMAD.WIDE.U32 R44, R40, R6, RZ ;  /* 0x00000006282c7225 */ /* 0x000fe200078e00ff */
[----:B------:R-:W-:Y:S02]  /*88e40*/  @!P2 ISETP.NE.AND.EX P1, PT, R64, RZ, PT, P1 ;  /* 0x000000ff4000a20c */ /* 0x000fe40003f25310 */
[----:B------:R-:W-:Y:S01]  /*88e50*/  ISETP.LT.U32.OR.EX P3, PT, R83, R64, !P5, P3 ;  /* 0x000000405300720c */ /* 0x000fe20006f61530 */
[----:B------:R-:W-:Y:S01]  /*88e60*/  IMAD.X R67, RZ, RZ, R55, P6 ;  /* 0x000000ffff437224 */ /* 0x000fe200030e0637 */
[----:B------:R-:W-:Y:S01]  /*88e70*/  ISETP.GE.U32.AND P5, PT, R66, R53, PT ;  /* 0x000000354200720c */ /* 0x000fe20003fa6070 */
[----:B------:R-:W-:Y:S01]  /*88e80*/  IMAD.WIDE.U32 R46, P6, R40, R7, R46 ;  /* 0x00000007282e7225 */ /* 0x000fe200078c002e */
[----:B------:R-:W-:-:S02]  /*88e90*/  ISETP.LT.U32.AND P0, PT, R56, R62, PT ;  /* 0x0000003e3800720c */ /* 0x000fc40003f01070 */
[----:B------:R-:W-:Y:S02]  /*88ea0*/  ISETP.GE.U32.AND.EX P4, PT, R60, R75, PT, P4 ;  /* 0x0000004b3c00720c */ /* 0x000fe40003f86140 */
[----:B------:R-:W-:Y:S02]  /*88eb0*/  @!P2 SEL R38, RZ, 0x1, P1 ;  /* 0x00000001ff26a807 */ /* 0x000fe40000800000 */
[----:B------:R-:W-:Y:S01]  /*88ec0*/  ISETP.LT.U32.AND P1, PT, R53, R57, PT ;  /* 0x000000393500720c */ /* 0x000fe20003f21070 */
[----:B------:R-:W-:Y:S01]  /*88ed0*/  IMAD.WIDE.U32 R56, R40, R6, R66 ;  /* 0x0000000628387225 */ /* 0x000fe200078e0042 */
[----:B------:R-:W-:Y:S02]  /*88ee0*/  ISETP.GE.U32.AND.EX P5, PT, R67, R55, PT, P5 ;  /* 0x000000374300720c */ /* 0x000fe40003fa6150 */
[----:B------:R-:W-:Y:S02]  /*88ef0*/  ISETP.LT.U32.OR.EX P0, PT, R75, R63, !P4, P0 ;  /* 0x0000003f4b00720c */ /* 0x000fe40006701500 */
[----:B------:R-:W-:-:S02]  /*88f00*/  SEL R63, RZ, 0x1, !P3 ;  /* 0x00000001ff3f7807 */ /* 0x000fc40005800000 */
[----:B------:R-:W-:Y:S01]  /*88f10*/  ISETP.LT.U32.OR.EX P5, PT, R55, R60, !P5, P1 ;  /* 0x0000003c3700720c */ /* 0x000fe20006fa1510 */
[----:B------:R-:W-:Y:S01]  /*88f20*/  IMAD.WIDE.U32 R54, R54, R54, R50 ;  /* 0x0000003636367225 */ /* 0x000fe200078e0032 */
[----:B------:R-:W-:Y:S02]  /*88f30*/  @!P2 IADD3 R79, P3, PT, R38, R79, RZ ;  /* 0x0000004f264fa210 */ /* 0x000fe40007f7e0ff */
[----:B------:R-:W-:Y:S01]  /*88f40*/  SEL R53, RZ, 0x1, !P5 ;  /* 0x00000001ff357807 */ /* 0x000fe20006800000 */
[----:B------:R-:W-:Y:S01]  /*88f50*/  IMAD R38, R73, R12, RZ ;  /* 0x0000000c49267224 */ /* 0x000fe200078e02ff */
[----:B------:R-:W-:Y:S01]  /*88f60*/  IADD3 RZ, P4, PT, R45, R46, RZ ;  /* 0x0000002e2dff7210 */ /* 0x000fe20007f9e0ff */
[----:B------:R-:W-:Y:S01]  /*88f70*/  @!P2 IMAD.X R81, RZ, RZ, R81, P3 ;  /* 0x000000ffff51a224 */ /* 0x000fe200018e0651 */
[----:B------:R-:W-:Y:S01]  /*88f80*/  IADD3 R60, P2, P5, R58, R79, R63 ;  /* 0x0000004f3a3c7210 */ /* 0x000fe20007d5e03f */
[----:B------:R-:W-:Y:S01]  /*88f90*/  IMAD.IADD R42, R42, 0x1, R55 ;  /* 0x000000012a2a7824 */ /* 0x000fe200078e0237 */
[----:B------:R-:W-:Y:S01]  /*88fa0*/  IADD3 R55, P3, PT, R53, R56, RZ ;  /* 0x0000003835377210 */ /* 0x000fe20007f7e0ff */
[----:B------:R-:W-:Y:S01]  /*88fb0*/  IMAD.WIDE.U32 R44, R71, R12, RZ ;  /* 0x0000000c472c7225 */ /* 0x000fe200078e00ff */
[----:B------:R-:W-:-:S02]  /*88fc0*/  IADD3.X R62, PT, PT, R59, R81, RZ, P2, P5 ;  /* 0x000000513b3e7210 */ /* 0x000fc400017ea4ff */
[----:B------:R-:W-:Y:S01]  /*88fd0*/  ISETP.GE.U32.AND P2, PT, R54, R50, PT ;  /* 0x000000323600720c */ /* 0x000fe20003f46070 */
[----:B------:R-:W-:Y:S01]  /*88fe0*/  IMAD R69, R71, R13, R38 ;  /* 0x0000000d47457224 */ /* 0x000fe200078e0226 */
[----:B------:R-:W-:Y:S01]  /*88ff0*/  ISETP.GE.U32.AND P5, PT, R55, R56, PT ;  /* 0x000000383700720c */ /* 0x000fe20003fa6070 */
[----:B------:R-:W-:Y:S01]  /*89000*/  IMAD.IADD R63, R46, 0x1, R57 ;  /* 0x000000012e3f7824 */ /* 0x000fe200078e0239 */
[----:B------:R-:W-:Y:S01]  /*89010*/  ISETP.LT.U32.AND P1, PT, R56, R66, PT ;  /* 0x000000423800720c */ /* 0x000fe20003f21070 */
        /* <DEDUP_REMOVED lines=23> */
[----:B------:R-:W-:-:S03]  /*89190*/  IMAD.WIDE.U32 R48, R40, R4, RZ ;  /* 0x0000000428307225 */ /* 0x000fc600078e00ff */
[----:B------:R-:W-:Y:S01]  /*891a0*/  ISETP.GT.U32.AND.EX P2, PT, R58, R53, PT, P2 ;  /* 0x000000353a00720c */ /* 0x000fe20003f44120 */
[----:B------:R-:W-:-:S03]  /*891b0*/  IMAD.WIDE.U32.X R58, R38, R11, R62, P6 ;  /* 0x0000000b263a7225 */ /* 0x000fc600030e043e */
[----:B------:R-:W-:Y:S01]  /*891c0*/  SEL R60, RZ, 0x1, !P2 ;  /* 0x00000001ff3c7807 */ /* 0x000fe20005000000 */
[----:B------:R-:W-:Y:S01]  /*891d0*/  IMAD.WIDE.U32 R56, P6, R40, R5, R56 ;  /* 0x0000000528387225 */ /* 0x000fe200078c0038 */
        /* <DEDUP_REMOVED lines=16> */
.L_x_609:
[----:B------:R-:W-:Y:S05]  /*892e0*/  BSYNC.RECONVERGENT B4 ;  /* 0x0000000000047941 */ /* 0x000fea0003800200 */
.L_x_608:
        /* <DEDUP_REMOVED lines=83> */
[----:B------:R-:W-:Y:S02]  /*89820*/  ISETP.LT.U32.AND P1, PT, R48, R56, PT ;  /* 0x000000383000720c */ /* 0x000fe40003f21070 */
[----:B------:R-:W-:Y:S01]  /*89830*/  SEL R48, RZ, 0x1, !P3 ;  /* 0x00000001ff307807 */ /* 0x000fe20005800000 */
[----:B------:R-:W-:Y:S01]  /*89840*/  @!P0 IMAD.X R42, RZ, RZ, R42, P5 ;  /* 0x000000ffff2a8224 */ /* 0x000fe200028e062a */
[----:B------:R-:W-:Y:S02]  /*89850*/  IADD3 R53, P3, PT, R65, R36, RZ ;  /* 0x0000002441357210 */ /* 0x000fe40007f7e0ff */
[----:B------:R-:W-:-:S02]  /*89860*/  ISETP.GE.U32.AND.EX P2, PT, R58, R55, PT, P2 ;  /* 0x000000373a00720c */ /* 0x000fc40003f46120 */
[----:B------:R-:W-:Y:S01]  /*89870*/  IADD3 R48, P4, PT, R53, R48, RZ ;  /* 0x0000003035307210 */ /* 0x000fe20007f9e0ff */
[----:B------:R-:W-:Y:S01]  /*89880*/  IMAD.X R54, R42, 0x1, R37, P3 ;  /* 0x000000012a367824 */ /* 0x000fe200018e0625 */
[----:B------:R-:W-:Y:S01]  /*89890*/  ISETP.LT.U32.OR.EX P1, PT, R55, R57, !P2, P1 ;  /* 0x000000393700720c */ /* 0x000fe20005721510 */
[----:B------:R-:W-:Y:S01]  /*898a0*/  IMAD.WIDE.U32 R36, R44, R4, RZ ;  /* 0x000000042c247225 */ /* 0x000fe200078e00ff */
[----:B------:R-:W-:Y:S02]  /*898b0*/  IADD3 R39, P2, PT, R48, R40, RZ ;  /* 0x0000002830277210 */ /* 0x000fe40007f5e0ff */
[----:B------:R-:W-:Y:S01]  /*898c0*/  SEL R40, RZ, 0x1, !P1 ;  /* 0x00000001ff287807 */ /* 0x000fe20004800000 */
[----:B------:R-:W-:Y:S01]  /*898d0*/  IMAD.X R49, RZ, RZ, R54, P4 ;  /* 0x000000ffff317224 */ /* 0x000fe200020e0636 */
[----:B------:R-:W-:Y:S02]  /*898e0*/  @!P0 ISETP.NE.U32.AND P4, PT, R65, RZ, PT ;  /* 0x000000ff4100820c */ /* 0x000fe40003f85070 */
[----:B------:R-:W-:Y:S01]  /*898f0*/  IADD3 R40, P3, PT, R39, R40, RZ ;  /* 0x0000002827287210 */ /* 0x000fe20007f7e0ff */
[----:B------:R-:W-:Y:S01]  /*89900*/  IMAD.X R43, R49, 0x1, R41, P2 ;  /* 0x00000001312b7824 */ /* 0x000fe200010e0629 */
        /* <DEDUP_REMOVED lines=74> */
.L_x_612:
[----:B------:R-:W-:Y:S05]  /*89db0*/  BSYNC.RELIABLE B5 ;  /* 0x0000000000057941 */ /* 0x000fea0003800100 */
.L_x_611:
        /* <DEDUP_REMOVED lines=21> */
.L_x_613:
[----:B------:R-:W-:Y:S05]  /*89f10*/  BSYNC.RECONVERGENT B4 ;  /* 0x0000000000047941 */ /* 0x000fea0003800200 */
.L_x_610:
        /* <DEDUP_REMOVED lines=124> */
.L_x_615:
[----:B------:R-:W-:Y:S05]  /*8a6e0*/  BSYNC.RECONVERGENT B4 ;  /* 0x0000000000047941 */ /* 0x000fea0003800200 */
.L_x_614:
        /* <DEDUP_REMOVED lines=130> */
.L_x_617:
[----:B------:R-:W-:Y:S05]  /*8af10*/  BSYNC.RECONVERGENT B4 ;  /* 0x0000000000047941 */ /* 0x000fea0003800200 */
.L_x_616:
        /* <DEDUP_REMOVED lines=38> */
[C---:B------:R-:W-:Y:S01]  /*8b180*/  IMAD.WIDE.U32 R66, R54.reuse, R54, RZ ;  /* 0x0000003636427225 */ /* 0x040fe200078e00ff */
        /* <DEDUP_REMOVED lines=103> */
[C---:B------:R-:W-:Y:S01]  /*8b800*/  IADD3 R63, P4, PT, R80.reuse, R69, RZ ;  /* 0x00000045503f7210 */ /* 0x040fe20007f9e0ff */
[----:B------:R-:W-:Y:S01]  /*8b810*/  IMAD.X R84, R55, 0x1, R73, P2 ;  /* 0x0000000137547824 */ /* 0x000fe200010e0649 */
[----:B------:R-:W-:Y:S02]  /*8b820*/  IADD3 R65, P6, PT, R77, R74, RZ ;  /* 0x0000004a4d417210 */ /* 0x000fe40007fde0ff */
[----:B------:R-:W-:Y:S01]  /*8b830*/  ISETP.GE.U32.AND P0, PT, R63, R80, PT ;  /* 0x000000503f00720c */ /* 0x000fe20003f06070 */
[----:B------:R-:W-:Y:S01]  /*8b840*/  IMAD.X R69, RZ, RZ, R82, P4 ;  /* 0x000000ffff457224 */ /* 0x000fe200020e0652 */
[----:B------:R-:W-:Y:S01]  /*8b850*/  IADD3 R72, P4, PT, R65, R76, RZ ;  /* 0x0000004c41487210 */ /* 0x000fe20007f9e0ff */
[----:B------:R-:W-:Y:S01]  /*8b860*/  IMAD.X R76, R61, 0x1, R75, P6 ;  /* 0x000000013d4c7824 */ /* 0x000fe200030e064b */
[----:B------:R-:W-:Y:S01]  /*8b870*/  ISETP.LT.U32.AND P2, PT, R80, R87, PT ;  /* 0x000000575000720c */ /* 0x000fe20003f41070 */
        /* <DEDUP_REMOVED lines=23> */
[----:B------:R-:W-:-:S03]  /*8b9f0*/  IADD3 R95, P4, PT, R65, R76, RZ ;  /* 0x0000004c415f7210 */ /* 0x000fc60007f9e0ff */
        /* <DEDUP_REMOVED lines=11> */
[C---:B------:R-:W-:Y:S01]  /*8bab0*/  IADD3 R88, P0, PT, R91.reuse, R68, RZ ;  /* 0x000000445b587210 */ /* 0x040fe20007f1e0ff */
[----:B------:R-:W-:Y:S01]  /*8bac0*/  IMAD.WIDE.U32 R74, P6, R36, R7, R80 ;  /* 0x00000007244a7225 */ /* 0x000fe200078c0050 */
[----:B------:R-:W-:Y:S02]  /*8bad0*/  SEL R80, RZ, 0x1, !P3 ;  /* 0x00000001ff507807 */ /* 0x000fe40005800000 */
[----:B------:R-:W-:Y:S01]  /*8bae0*/  SEL R68, RZ, 0x1, !P2 ;  /* 0x00000001ff447807 */ /* 0x000fe20005000000 */
[----:B------:R-:W-:Y:S01]  /*8baf0*/  IMAD.X R61, RZ, RZ, RZ, P5 ;  /* 0x000000ffff3d7224 */ /* 0x000fe200028e06ff */
[----:B------:R-:W-:Y:S01]  /*8bb00*/  ISETP.GE.U32.AND P5, PT, R88, R91, PT ;  /* 0x0000005b5800720c */ /* 0x000fe20003fa6070 */
[----:B------:R-:W-:Y:S01]  /*8bb10*/  IMAD.X R93, RZ, RZ, R84, P0 ;  /* 0x000000ffff5d7224 */ /* 0x000fe200000e0654 */
[----:B------:R-:W-:Y:S01]  /*8bb20*/  ISETP.GE.U32.AND P0, PT, R91, R60, PT ;  /* 0x0000003c5b00720c */ /* 0x000fe20003f06070 */
[----:B------:R-:W-:Y:S01]  /*8bb30*/  IMAD.X R83, RZ, RZ, RZ, P1 ;  /* 0x000000ffff537224 */ /* 0x000fe200008e06ff */
[----:B------:R-:W-:Y:S01]  /*8bb40*/  IADD3 RZ, P4, PT, R65, R74, RZ ;  /* 0x0000004a41ff7210 */ /* 0x000fe20007f9e0ff */
[----:B------:R-:W-:Y:S01]  /*8bb50*/  IMAD.WIDE.U32 R64, R79, R4, RZ ;  /* 0x000000044f407225 */ /* 0x000fe200078e00ff */
[----:B------:R-:W-:-:S02]  /*8bb60*/  ISETP.GE.U32.AND.EX P0, PT, R84, R55, PT, P0 ;  /* 0x000000375400720c */ /* 0x000fc40003f06100 */
        /* <DEDUP_REMOVED lines=35> */
.L_x_619:
[----:B------:R-:W-:Y:S05]  /*8bda0*/  BSYNC.RECONVERGENT B4 ;  /* 0x0000000000047941 */ /* 0x000fea0003800200 */
.L_x_618:
[----:B------:R-:W-:Y:S01]  /*8bdb0*/  IMAD R86, R92, R12, RZ ;  /* 0x0000000c5c567224 */ /* 0x000fe200078e02ff */
[----:B------:R-:W-:Y:S01]  /*8bdc0*/  ISETP.GE.U32.AND P0, PT, R95, R76, PT ;  /* 0x0000004c5f00720c */ /* 0x000fe20003f06070 */
[----:B------:R-:W-:Y:S01]  /*8bdd0*/  IMAD.WIDE.U32.X R82, R46, R49, R82, P4 ;  /* 0x000000312e527225 */ /* 0x000fe200020e0452 */
[----:B------:R-:W-:Y:S01]  /*8bde0*/  ISETP.LT.U32.AND P6, PT, R85, R95, PT ;  /* 0x0000005f5500720c */ /* 0x000fe20003fc1070 */
[----:B------:R-:W-:Y:S01]  /*8bdf0*/  BSSY.RECONVERGENT B4, `(.L_x_620) ;  /* 0x00000bd000047945 */ /* 0x000fe20003800200 */
[----:B------:R-:W-:Y:S01]  /*8be00*/  ISETP.GE.U32.AND.EX P1, PT, R81, R87, PT, P1 ;  /* 0x000000575100720c */ /* 0x000fe20003f26110 */
[----:B------:R-:W-:Y:S01]  /*8be10*/  IMAD.WIDE.U32 R84, R42, R10, RZ ;  /* 0x0000000a2a547225 */ /* 0x000fe200078e00ff */
[----:B------:R-:W-:Y:S02]  /*8be20*/  LOP3.LUT R37, RZ, R97, RZ, 0x33, !PT ;  /* 0x00000061ff257212 */ /* 0x000fe400078e33ff */
[----:B------:R-:W-:Y:S01]  /*8be30*/  ISETP.GE.U32.AND.EX P5, PT, R90, R89, PT, P0 ;  /* 0x000000595a00720c */ /* 0x000fe20003fa6100 */
[----:B------:R-:W-:Y:S01]  /*8be40*/  IMAD R39, R97, R13, R86 ;  /* 0x0000000d61277224 */ /* 0x000fe200078e0256 */
        /* <DEDUP_REMOVED lines=26> */
[----:B------:R-:W-:Y:S01]  /*8bff0*/  IADD3 R74, P6, PT, R67, R58, RZ ;  /* 0x0000003a434a7210 */ /* 0x000fe20007fde0ff */
[----:B------:R-:W-:Y:S01]  /*8c000*/  IMAD.X R79, RZ, RZ, R82, P4 ;  /* 0x000000ffff4f7224 */ /* 0x000fe200020e0652 */
[----:B------:R-:W-:-:S02]  /*8c010*/  ISETP.LT.U32.OR.EX P0, PT, R75, R81, !P5, P0 ;  /* 0x000000514b00720c */ /* 0x000fc40006f01500 */
[----:B------:R-:W-:Y:S02]  /*8c020*/  ISETP.GE.U32.AND P4, PT, R56, R45, PT ;  /* 0x0000002d3800720c */ /* 0x000fe40003f86070 */
[----:B------:R-:W-:Y:S01]  /*8c030*/  IADD3 R84, P5, PT, R85, R76, RZ ;  /* 0x0000004c55547210 */ /* 0x000fe20007fbe0ff */
[----:B------:R-:W-:Y:S01]  /*8c040*/  IMAD.X R76, R65, 0x1, R59, P6 ;  /* 0x00000001414c7824 */ /* 0x000fe200030e063b */
[----:B------:R-:W-:Y:S02]  /*8c050*/  SEL R75, RZ, 0x1, !P1 ;  /* 0x00000001ff4b7807 */ /* 0x000fe40004800000 */
[----:B------:R-:W-:Y:S01]  /*8c060*/  ISETP.GE.U32.AND P1, PT, R45, R78, PT ;  /* 0x0000004e2d00720c */ /* 0x000fe20003f26070 */
[----:B------:R-:W-:Y:S01]  /*8c070*/  IMAD.WIDE.U32.X R38, R37, R11, R38, P5 ;  /* 0x0000000b25267225 */ /* 0x000fe200028e0426 */
[----:B------:R-:W-:Y:S02]  /*8c080*/  ISETP.GE.U32.AND.EX P4, PT, R79, R82, PT, P4 ;  /* 0x000000524f00720c */ /* 0x000fe40003f86140 */
[----:B------:R-:W-:-:S02]  /*8c090*/  IADD3 R75, P5, PT, R74, R75, RZ ;  /* 0x0000004b4a4b7210 */ /* 0x000fc40007fbe0ff */
[----:B------:R-:W-:Y:S02]  /*8c0a0*/  ISETP.GE.U32.AND.EX P1, PT, R82, R71, P4, P1 ;  /* 0x000000475200720c */ /* 0x000fe40002726110 */
[----:B------:R-:W-:Y:S01]  /*8c0b0*/  LOP3.LUT R45, RZ, R92, RZ, 0x33, !PT ;  /* 0x0000005cff2d7212 */ /* 0x000fe200078e33ff */
[----:B------:R-:W-:Y:S01]  /*8c0c0*/  IMAD.X R71, RZ, RZ, R76, P5 ;  /* 0x000000ffff477224 */ /* 0x000fe200028e064c */
[----:B------:R-:W-:Y:S02]  /*8c0d0*/  IADD3 R57, P4, PT, R55, R38, RZ ;  /* 0x0000002637397210 */ /* 0x000fe40007f9e0ff */
[----:B------:R-:W-:Y:S02]  /*8c0e0*/  ISETP.GT.U32.AND.EX P2, PT, R84, R45, PT, P2 ;  /* 0x0000002d5400720c */ /* 0x000fe40003f44120 */
[----:B------:R-:W-:Y:S01]  /*8c0f0*/  IADD3 R59, P5, PT, R75, R72, RZ ;  /* 0x000000484b3b7210 */ /* 0x000fe20007fbe0ff */
[----:B------:R-:W-:Y:S01]  /*8c100*/  IMAD.X R77, R86, 0x1, R39, P4 ;  /* 0x00000001564d7824 */ /* 0x000fe200020e0627 */
[----:B------:R-:W-:-:S02]  /*8c110*/  IADD3 R45, P6, PT, R56, R44, RZ ;  /* 0x0000002c382d7210 */ /* 0x000fc40007fde0ff */
[----:B------:R-:W-:Y:S01]  /*8c120*/  ISETP.LT.U32.AND P4, PT, R57, R55, PT ;  /* 0x000000373900720c */ /* 0x000fe20003f81070 */
[----:B------:R-:W-:Y:S01]  /*8c130*/  IMAD.X R72, R71, 0x1, R73, P5 ;  /* 0x0000000147487824 */ /* 0x000fe200028e0649 */
[----:B------:R-:W-:Y:S01]  /*8c140*/  ISETP.GE.U32.AND P5, PT, R45, R56, PT ;  /* 0x000000382d00720c */ /* 0x000fe20003fa6070 */
[----:B------:R-:W-:Y:S01]  /*8c150*/  IMAD.X R55, R79, 0x1, R70, P6 ;  /* 0x000000014f377824 */ /* 0x000fe200030e0646 */
[----:B------:R-:W-:Y:S02]  /*8c160*/  @!P1 IADD3 R63, P3, PT, R63, 0x1, RZ ;  /* 0x000000013f3f9810 */ /* 0x000fe40007f7e0ff */
[----:B------:R-:W-:Y:S02]  /*8c170*/  SEL R58, RZ, 0x1, !P2 ;  /* 0x00000001ff3a7807 */ /* 0x000fe40005000000 */
[----:B------:R-:W-:Y:S01]  /*8c180*/  ISETP.GE.U32.AND.EX P2, PT, R55, R79, PT, P5 ;  /* 0x0000004f3700720c */ /* 0x000fe20003f46150 */
[----:B------:R-:W-:Y:S01]  /*8c190*/  @!P1 IMAD.X R69, RZ, RZ, R69, P3 ;  /* 0x000000ffff459224 */ /* 0x000fe200018e0645 */
[----:B------:R-:W-:Y:S01]  /*8c1a0*/  SEL R38, RZ, 0x1, !P0 ;  /* 0x00000001ff267807 */ /* 0x000fe20004000000 */
[----:B------:R-:W-:Y:S01]  /*8c1b0*/  IMAD.WIDE.U32 R78, R37, R8, RZ ;  /* 0x00000008254e7225 */ /* 0x000fe200078e00ff */
[----:B------:R-:W-:-:S02]  /*8c1c0*/  IADD3 R44, P3, PT, R63, R60, RZ ;  /* 0x0000003c3f2c7210 */ /* 0x000fc40007f7e0ff */
[----:B------:R-:W-:Y:S02]  /*8c1d0*/  SEL R73, RZ, 0x1, P2 ;  /* 0x00000001ff497807 */ /* 0x000fe40001000000 */
[----:B------:R-:W-:Y:S01]  /*8c1e0*/  IADD3 R38, P5, PT, R59, R38, RZ ;  /* 0x000000263b267210 */ /* 0x000fe20007fbe0ff */
[----:B------:R-:W-:Y:S01]  /*8c1f0*/  IMAD.X R62, R69, 0x1, R61, P3 ;  /* 0x00000001453e7824 */ /* 0x000fe200018e063d */
[----:B------:R-:W-:Y:S01]  /*8c200*/  IADD3 R58, P0, PT, R57, R58, RZ ;  /* 0x0000003a393a7210 */ /* 0x000fe20007f1e0ff */
[----:B------:R-:W-:Y:S01]  /*8c210*/  IMAD.WIDE.U32 R60, R46, R53, RZ ;  /* 0x000000352e3c7225 */ /* 0x000fe200078e00ff */
[----:B------:R-:W-:Y:S02]  /*8c220*/  IADD3 R56, P2, PT, R44, R73, RZ ;  /* 0x000000492c387210 */ /* 0x000fe40007f5e0ff */
[----:B------:R-:W-:Y:S01]  /*8c230*/  ISETP.LT.U32.AND P3, PT, R59, R75, PT ;  /* 0x0000004b3b00720c */ /* 0x000fe20003f61070 */
[----:B------:R-:W-:Y:S01]  /*8c240*/  IMAD.X R39, RZ, RZ, R72, P5 ;  /* 0x000000ffff277224 */ /* 0x000fe200028e0648 */
[----:B------:R-:W-:Y:S01]  /*8c250*/  ISETP.GE.U32.AND P5, PT, R38, R59, PT ;  /* 0x0000003b2600720c */ /* 0x000fe20003fa6070 */
[----:B------:R-:W-:Y:S01]  /*8c260*/  IMAD.X R59, RZ, RZ, R77, P0 ;  /* 0x000000ffff3b7224 */ /* 0x000fe200000e064d */
[----:B------:R-:W-:Y:S01]  /*8c270*/  ISETP.GE.U32.AND P6, PT, R58, R57, PT ;  /* 0x000000393a00720c */ /* 0x000fe20003fc6070 */
[----:B------:R-:W-:Y:S01]  /*8c280*/  IMAD.X R57, RZ, RZ, R62, P2 ;  /* 0x000000ffff397224 */ /* 0x000fe200010e063e */
[----:B------:R-:W-:Y:S01]  /*8c290*/  ISETP.GE.U32.AND P0, PT, R56, R44, PT ;  /* 0x0000002c3800720c */ /* 0x000fe20003f06070 */
[----:B------:R-:W-:Y:S01]  /*8c2a0*/  IMAD.WIDE.U32 R84, R42, R8, R58 ;  /* 0x000000082a547225 */ /* 0x000fe200078e003a */
[----:B------:R-:W-:-:S02]  /*8c2b0*/  ISETP.GE.U32.AND.EX P6, PT, R59, R77, PT, P6 ;  /* 0x0000004d3b00720c */ /* 0x000fc40003fc6160 */
[----:B------:R-:W-:Y:S02]  /*8c2c0*/  ISETP.LT.U32.AND P2, PT, R44, R63, PT ;  /* 0x0000003f2c00720c */ /* 0x000fe40003f41070 */
        /* <DEDUP_REMOVED lines=11> */
[----:B------:R-:W-:Y:S01]  /*8c380*/  IMAD.WIDE.U32 R78, R42, R8, RZ ;  /* 0x000000082a4e7225 */ /* 0x000fe200078e00ff */
[----:B------:R-:W-:-:S03]  /*8c390*/  IADD3 RZ, P5, PT, R73, R60, RZ ;  /* 0x0000003c49ff7210 */ /* 0x000fc60007fbe0ff */
[----:B------:R-:W-:Y:S01]  /*8c3a0*/  IMAD.WIDE.U32 R72, R36, R4, R38 ;  /* 0x0000000424487225 */ /* 0x000fe200078e0026 */
[----:B------:R-:W-:-:S03]  /*8c3b0*/  IADD3 RZ, P3, PT, R79, R80, RZ ;  /* 0x000000504fff7210 */ /* 0x000fc60007f7e0ff */
[----:B------:R-:W-:Y:S02]  /*8c3c0*/  IMAD.IADD R36, R80, 0x1, R85 ;  /* 0x0000000150247824 */ /* 0x000fe400078e0255 */
        /* <DEDUP_REMOVED lines=28> */
[----:B------:R-:W-:Y:S01]  /*8c590*/  SEL R61, RZ, 0x1, !P2 ;  /* 0x00000001ff3d7807 */ /* 0x000fe20005000000 */
[C---:B------:R-:W-:Y:S01]  /*8c5a0*/  IMAD.WIDE.U32 R58, P6, R42.reuse, R7, R58 ;  /* 0x000000072a3a7225 */ /* 0x040fe200078c003a */
[----:B------:R-:W-:Y:S02]  /*8c5b0*/  @!P1 IADD3 R68, P2, PT, R69, R68, RZ ;  /* 0x0000004445449210 */ /* 0x000fe40007f5e0ff */
[----:B------:R-:W-:Y:S01]  /*8c5c0*/  ISETP.GE.U32.AND.EX P5, PT, R73, R77, PT, P5 ;  /* 0x0000004d4900720c */ /* 0x000fe20003fa6150 */
[----:B------:R-:W-:Y:S01]  /*8c5d0*/  IMAD.WIDE.U32 R80, R42, R6, R72 ;  /* 0x000000062a507225 */ /* 0x000fe200078e0048 */
[----:B------:R-:W-:-:S02]  /*8c5e0*/  ISETP.GE.U32.AND.EX P4, PT, R38, R89, PT, P4 ;  /* 0x000000592600720c */ /* 0x000fc40003f86140 */
[----:B------:R-:W-:Y:S01]  /*8c5f0*/  ISETP.LT.U32.OR.EX P3, PT, R77, R38, !P5, P3 ;  /* 0x000000264d00720c */ /* 0x000fe20006f61530 */
[----:B------:R-:W-:Y:S01]  /*8c600*/  @!P1 IMAD.X R66, RZ, RZ, R66, P2 ;  /* 0x000000ffff429224 */ /* 0x000fe200010e0642 */
[----:B------:R-:W-:Y:S01]  /*8c610*/  ISETP.LT.U32.OR.EX P0, PT, R89, R39, !P4, P0 ;  /* 0x000000275900720c */ /* 0x000fe20006701500 */
[-C--:B------:R-:W-:Y:S01]  /*8c620*/  IMAD R36, R85, R12.reuse, RZ ;  /* 0x0000000c55247224 */ /* 0x080fe200078e02ff */
[----:B------:R-:W-:Y:S01]  /*8c630*/  SEL R77, RZ, 0x1, !P3 ;  /* 0x00000001ff4d7807 */ /* 0x000fe20005800000 */
[----:B------:R-:W-:Y:S01]  /*8c640*/  IMAD.WIDE.U32 R38, R87, R12, RZ ;  /* 0x0000000c57267225 */ /* 0x000fe200078e00ff */
[----:B------:R-:W-:Y:S02]  /*8c650*/  IADD3 R64, P1, P2, R78, R68, R61 ;  /* 0x000000444e407210 */ /* 0x000fe40007a3e03d */
[----:B------:R-:W-:Y:S01]  /*8c660*/  IADD3 RZ, P4, PT, R63, R58, RZ ;  /* 0x0000003a3fff7210 */ /* 0x000fe20007f9e0ff */
[----:B------:R-:W-:Y:S01]  /*8c670*/  IMAD.WIDE.U32 R62, R53, R53, R56 ;  /* 0x00000035353e7225 */ /* 0x000fe200078e0038 */
[----:B------:R-:W-:-:S02]  /*8c680*/  IADD3 R77, P3, PT, R77, R80, RZ ;  /* 0x000000504d4d7210 */ /* 0x000fc40007f7e0ff */
[----:B------:R-:W-:Y:S01]  /*8c690*/  IADD3.X R66, PT, PT, R79, R66, RZ, P1, P2 ;  /* 0x000000424f427210 */ /* 0x000fe20000fe44ff */
[----:B------:R-:W-:Y:S01]  /*8c6a0*/  IMAD R69, R87, R13, R36 ;  /* 0x0000000d57457224 */ /* 0x000fe200078e0224 */
[----:B------:R-:W-:Y:S01]  /*8c6b0*/  ISETP.GE.U32.AND P2, PT, R62, R56, PT ;  /* 0x000000383e00720c */ /* 0x000fe20003f46070 */
[----:B------:R-:W-:Y:S01]  /*8c6c0*/  IMAD.IADD R79, R58, 0x1, R81 ;  /* 0x000000013a4f7824 */ /* 0x000fe200078e0251 */
[----:B------:R-:W-:Y:S01]  /*8c6d0*/  ISETP.GE.U32.AND P1, PT, R77, R80, PT ;  /* 0x000000504d00720c */ /* 0x000fe20003f26070 */
[----:B------:R-:W-:Y:S01]  /*8c6e0*/  IMAD.IADD R36, R60, 0x1, R63 ;  /* 0x000000013c247824 */ /* 0x000fe200078e023f */
[----:B------:R-:W-:Y:S01]  /*8c6f0*/  ISETP.LT.U32.AND P5, PT, R80, R72, PT ;  /* 0x000000485000720c */ /* 0x000fe20003fa1070 */
        /* <DEDUP_REMOVED lines=44> */
.L_x_621:
[----:B------:R-:W-:Y:S05]  /*8c9c0*/  BSYNC.RECONVERGENT B4 ;  /* 0x0000000000047941 */ /* 0x000fea0003800200 */
.L_x_620:
        /* <DEDUP_REMOVED lines=172> */
.L_x_624:
[----:B------:R-:W-:Y:S05]  /*8d490*/  BSYNC.RELIABLE B5 ;  /* 0x0000000000057941 */ /* 0x000fea0003800100 */
.L_x_623:
        /* <DEDUP_REMOVED lines=21> */
.L_x_625:
[----:B------:R-:W-:Y:S05]  /*8d5f0*/  BSYNC.RECONVERGENT B4 ;  /* 0x0000000000047941 */ /* 0x000fea0003800200 */
.L_x_622:
        /* <DEDUP_REMOVED lines=62> */
.L_x_628:
[----:B------:R-:W-:Y:S05]  /*8d9e0*/  BSYNC.RELIABLE B5 ;  /* 0x0000000000057941 */ /* 0x000fea0003800100 */
.L_x_627:
        /* <DEDUP_REMOVED lines=21> */
.L_x_629:
[----:B------:R-:W-:Y:S05]  /*8db40*/  BSYNC.RECONVERGENT B4 ;  /* 0x0000000000047941 */ /* 0x000fea0003800200 */
.L_x_626:
        /* <DEDUP_REMOVED lines=220> */
.L_x_631:
[----:B------:R-:W-:Y:S05]  /*8e910*/  BSYNC.RECONVERGENT B4 ;  /* 0x0000000000047941 */ /* 0x000fea0003800200 */
.L_x_630:
        /* <DEDUP_REMOVED lines=158> */
.L_x_633:
[----:B------:R-:W-:Y:S05]  /*8f300*/  BSYNC.RECONVERGENT B4 ;  /* 0x0000000000047941 */ /* 0x000fea0003800200 */
.L_x_632:
        /* <DEDUP_REMOVED lines=163> */
.L_x_635:
[----:B------:R-:W-:Y:S05]  /*8fd40*/  BSYNC.RECONVERGENT B4 ;  /* 0x0000000000047941 */ /* 0x000fea0003800200 */
.L_x_634:
        /* <DEDUP_REMOVED lines=139> */
.L_x_637:
[----:B------:R-:W-:Y:S05]  /*90600*/  BSYNC.RECONVERGENT B4 ;  /* 0x0000000000047941 */ /* 0x000fea0003800200 */
.L_x_636:
        /* <DEDUP_REMOVED lines=172> */
.L_x_640:
[----:B------:R-:W-:Y:S05]  /*910d0*/  BSYNC.RELIABLE B5 ;  /* 0x0000000000057941 */ /* 0x000fea0003800100 */
.L_x_639:
        /* <DEDUP_REMOVED lines=21> */
.L_x_641:
[----:B------:R-:W-:Y:S05]  /*91230*/  BSYNC.RECONVERGENT B4 ;  /* 0x0000000000047941 */ /* 0x000fea0003800200 */
.L_x_638:
        /* <DEDUP_REMOVED lines=52> */
.L_x_643:
[----:B------:R-:W-:Y:S05]  /*91580*/  BSYNC.RECONVERGENT B4 ;  /* 0x0000000000047941 */ /* 0x000fea0003800200 */
.L_x_642:
        /* <DEDUP_REMOVED lines=52> */
.L_x_645:
[----:B------:R-:W-:Y:S05]  /*918d0*/  BSYNC.RECONVERGENT B4 ;  /* 0x0000000000047941 */ /* 0x000fea0003800200 */
.L_x_644:
[----:B------:R-:W-:Y:S01]  /*918e0*/  SHF.L.W.U32.HI R35, R33, 0x1, R34 ;  /* 0x0000000121237819 */ /* 0x000fe20000010e22 */
[----:B------:R-:W-:Y:S01]  /*918f0*/  BSSY.RECONVERGENT B4, `(.L_x_646) ;  /* 0x0000045000047945 */ /* 0x000fe20003800200 */
[----:B------:R-:W-:-:S03]  /*91900*/  SHF.L.W.U32.HI R34, R34, 0x1, R31 ;  /* 0x0000000122227819 */ /* 0x000fc60000010e1f */
[----:B------:R-:W-:Y:S01]  /*91910*/  BSSY.RELIABLE B5, `(.L_x_647) ;  /* 0x000002d000057945 */ /* 0x000fe20003800100 */
[----:B------:R-:W-:Y:S02]  /*91920*/  ISETP.GT.U32.AND P0, PT, R35, R4, PT ;  /* 0x000000042300720c */ /* 0x000fe40003f04070 */
[----:B------:R-:W-:Y:S02]  /*91930*/  SHF.L.W.U32.HI R48, R32, 0x1, R33 ;  /* 0x0000000120307819 */ /* 0x000fe40000010e21 */
[----:B------:R-:W-:Y:S02]  /*91940*/  ISETP.GT.U32.AND.EX P0, PT, R34, R5, PT, P0 ;  /* 0x000000052200720c */ /* 0x000fe40003f04100 */
[----:B------:R-:W-:Y:S01]  /*91950*/  SHF.L.W.U32.HI R49, R45, 0x1, R32 ;  /* 0x000000012d317819 */ /* 0x000fe20000010e20 */
[----:B------:R-:W-:Y:S01]  /*91960*/  IMAD.SHL.U32 R32, R47, 0x2, RZ ;  /* 0x000000022f207824 */ /* 0x000fe200078e00ff */
        /* <DEDUP_REMOVED lines=39> */
.L_x_648:
[----:B------:R-:W-:Y:S05]  /*91be0*/  BSYNC.RELIABLE B5 ;  /* 0x0000000000057941 */ /* 0x000fea0003800100 */
.L_x_647:
        /* <DEDUP_REMOVED lines=21> */
.L_x_649:
[----:B------:R-:W-:Y:S05]  /*91d40*/  BSYNC.RECONVERGENT B4 ;  /* 0x0000000000047941 */ /* 0x000fea0003800200 */
.L_x_646:
        /* <DEDUP_REMOVED lines=48> */
.L_x_652:
[----:B------:R-:W-:Y:S05]  /*92050*/  BSYNC.RELIABLE B5 ;  /* 0x0000000000057941 */ /* 0x000fea0003800100 */
.L_x_651:
        /* <DEDUP_REMOVED lines=21> */
.L_x_653:
[----:B------:R-:W-:Y:S05]  /*921b0*/  BSYNC.RECONVERGENT B4 ;  /* 0x0000000000047941 */ /* 0x000fea0003800200 */
.L_x_650:
        /* <DEDUP_REMOVED lines=68> */
.L_x_656:
[----:B------:R-:W-:Y:S05]  /*92600*/  BSYNC.RELIABLE B5 ;  /* 0x0000000000057941 */ /* 0x000fea0003800100 */
.L_x_655:
        /* <DEDUP_REMOVED lines=21> */
.L_x_657:
[----:B------:R-:W-:Y:S05]  /*92760*/  BSYNC.RECONVERGENT B4 ;  /* 0x0000000000047941 */ /* 0x000fea0003800200 */
.L_x_654:
        /* <DEDUP_REMOVED lines=124> */
.L_x_659:
[----:B------:R-:W-:Y:S05]  /*92f30*/  BSYNC.RECONVERGENT B4 ;  /* 0x0000000000047941 */ /* 0x000fea0003800200 */
.L_x_658:
        /* <DEDUP_REMOVED lines=130> */
.L_x_661:
[----:B------:R-:W-:Y:S05]  /*93760*/  BSYNC.RECONVERGENT B4 ;  /* 0x0000000000047941 */ /* 0x000fea0003800200 */
.L_x_660:
        /* <DEDUP_REMOVED lines=232> */
.L_x_663:
[----:B------:R-:W-:Y:S05]  /*945f0*/  BSYNC.RECONVERGENT B4 ;  /* 0x0000000000047941 */ /* 0x000fea0003800200 */
.L_x_662:
        /* <DEDUP_REMOVED lines=193> */
.L_x_665:
[----:B------:R-:W-:Y:S05]  /*95210*/  BSYNC.RECONVERGENT B4 ;  /* 0x0000000000047941 */ /* 0x000fea0003800200 */
.L_x_664:
        /* <DEDUP_REMOVED lines=169> */
.L_x_668:
[----:B------:R-:W-:Y:S05]  /*95cb0*/  BSYNC.RELIABLE B5 ;  /* 0x0000000000057941 */ /* 0x000fea0003800100 */
.L_x_667:
        /* <DEDUP_REMOVED lines=21> */
.L_x_669:
[----:B------:R-:W-:Y:S05]  /*95e10*/  BSYNC.RECONVERGENT B4 ;  /* 0x0000000000047941 */ /* 0x000fea0003800200 */
.L_x_666:
        /* <DEDUP_REMOVED lines=48> */
.L_x_672:
[----:B------:R-:W-:Y:S05]  /*96120*/  BSYNC.RELIABLE B5 ;  /* 0x0000000000057941 */ /* 0x000fea0003800100 */
.L_x_671:
        /* <DEDUP_REMOVED lines=21> */
.L_x_673:
[----:B------:R-:W-:Y:S05]  /*96280*/  BSYNC.RECONVERGENT B4 ;  /* 0x0000000000047941 */ /* 0x000fea0003800200 */
.L_x_670:
        /* <DEDUP_REMOVED lines=52> */
.L_x_675:
[----:B------:R-:W-:Y:S05]  /*965d0*/  BSYNC.RECONVERGENT B4 ;  /* 0x0000000000047941 */ /* 0x000fea0003800200 */
.L_x_674:
        /* <DEDUP_REMOVED lines=19> */
[----:B------:R-:W-:Y:S02]  /*96710*/  IADD3 R55, P0, PT, R54, -R55, RZ ;  /* 0x8000003736377210 */ /* 0x000fe40007f1e0ff */
[----:B------:R-:W-:-:S03]  /*96720*/  IADD3 R30, P3, PT, R30, R51, RZ ;  /* 0x000000331e1e7210 */ /* 0x000fc60007f7e0ff */
[----:B------:R-:W-:Y:S01]  /*96730*/  IMAD.X R54, R53, 0x1, ~R60, P0 ;  /* 0x0000000135367824 */ /* 0x000fe200000e0e3c */
[----:B------:R-:W-:Y:S01]  /*96740*/  SHF.L.W.U32.HI R53, R40, 0x1, R43 ;  /* 0x0000000128357819 */ /* 0x000fe20000010e2b */
[----:B------:R-:W-:Y:S01]  /*96750*/  IMAD.X R43, RZ, RZ, R50, P3 ;  /* 0x000000ffff2b7224 */ /* 0x000fe200018e0632 */
[CC--:B------:R-:W-:Y:S02]  /*96760*/  ISETP.GE.U32.AND P1, PT, R35.reuse, R30.reuse, PT ;  /* 0x0000001e2300720c */ /* 0x0c0fe40003f26070 */
[----:B------:R-:W-:Y:S02]  /*96770*/  IADD3 R35, P3, PT, R35, -R30, RZ ;  /* 0x8000001e23237210 */ /* 0x000fe40007f7e0ff */
[C---:B------:R-:W-:Y:S02]  /*96780*/  ISETP.GE.U32.AND.EX P1, PT, R34.reuse, R43, PT, P1 ;  /* 0x0000002b2200720c */ /* 0x040fe40003f26110 */
[----:B------:R-:W-:Y:S01]  /*96790*/  ISETP.GT.U32.AND P0, PT, R53, R4, PT ;  /* 0x000000043500720c */ /* 0x000fe20003f04070 */
[----:B------:R-:W-:Y:S01]  /*967a0*/  IMAD.X R42, R34, 0x1, ~R43, P3 ;  /* 0x00000001222a7824 */ /* 0x000fe200018e0e2b */
[----:B------:R-:W-:-:S02]  /*967b0*/  IADD3 R43, P2, PT, R32, -R45, RZ ;  /* 0x8000002d202b7210 */ /* 0x000fc40007f5e0ff */
[----:B------:R-:W-:Y:S02]  /*967c0*/  SHF.L.W.U32.HI R40, R39, 0x1, R38 ;  /* 0x0000000127287819 */ /* 0x000fe40000010e26 */
[----:B------:R-:W-:Y:S01]  /*967d0*/  ISETP.GT.U32.AND.EX P0, PT, R58, R5, PT, P0 ;  /* 0x000000053a00720c */ /* 0x000fe20003f04100 */
[----:B------:R-:W-:Y:S01]  /*967e0*/  IMAD.X R52, R29, 0x1, ~R44, P2 ;  /* 0x000000011d347824 */ /* 0x000fe200010e0e2c */
        /* <DEDUP_REMOVED lines=27> */
.L_x_677:
[----:B------:R-:W-:Y:S05]  /*969a0*/  BSYNC.RECONVERGENT B4 ;  /* 0x0000000000047941 */ /* 0x000fea0003800200 */
.L_x_676:
        /* <DEDUP_REMOVED lines=43> */
.L_x_680:
[----:B------:R-:W-:Y:S05]  /*96c60*/  BSYNC.RELIABLE B5 ;  /* 0x0000000000057941 */ /* 0x000fea0003800100 */
.L_x_679:
        /* <DEDUP_REMOVED lines=21> */
.L_x_681:
[----:B------:R-:W-:Y:S05]  /*96dc0*/  BSYNC.RECONVERGENT B4 ;  /* 0x0000000000047941 */ /* 0x000fea0003800200 */
.L_x_678:
        /* <DEDUP_REMOVED lines=48> */
.L_x_684:
[----:B------:R-:W-:Y:S05]  /*970d0*/  BSYNC.RELIABLE B5 ;  /* 0x0000000000057941 */ /* 0x000fea0003800100 */
.L_x_683:
        /* <DEDUP_REMOVED lines=21> */
.L_x_685:
[----:B------:R-:W-:Y:S05]  /*97230*/  BSYNC.RECONVERGENT B4 ;  /* 0x0000000000047941 */ /* 0x000fea0003800200 */
.L_x_682:
        /* <DEDUP_REMOVED lines=45> */
.L_x_688:
[----:B------:R-:W-:Y:S05]  /*97510*/  BSYNC.RELIABLE B5 ;  /* 0x0000000000057941 */ /* 0x000fea0003800100 */
.L_x_687:
        /* <DEDUP_REMOVED lines=21> */
.L_x_689:
[----:B------:R-:W-:Y:S05]  /*97670*/  BSYNC.RECONVERGENT B4 ;  /* 0x0000000000047941 */ /* 0x000fea0003800200 */
.L_x_686:
        /* <DEDUP_REMOVED lines=127> */
.L_x_691:
[----:B------:R-:W-:Y:S05]  /*97e70*/  BSYNC.RECONVERGENT B4 ;  /* 0x0000000000047941 */ /* 0x000fea0003800200 */
.L_x_690:
        /* <DEDUP_REMOVED lines=66> */
[----:B------:R-:W-:Y:S01]  /*982a0*/  IMAD.WIDE.U32.X R74, R20, R42, R58, P5 ;  /* 0x0000002a144a7225 */ /* 0x000fe200028e043a */
[----:B------:R-:W-:-:S03]  /*982b0*/  SEL R66, RZ, 0x1, !P4 ;  /* 0x00000001ff427807 */ /* 0x000fc60006000000 */
[----:B------:R-:W-:Y:S02]  /*982c0*/  IMAD R20, R52, R3, RZ ;  /* 0x0000000334147224 */ /* 0x000fe400078e02ff */
[----:B------:R-:W-:Y:S02]  /*982d0*/  IMAD.MOV.U32 R33, RZ, RZ, R89 ;  /* 0x000000ffff217224 */ /* 0x000fe400078e0059 */
[-C--:B------:R-:W-:Y:S02]  /*982e0*/  IMAD R57, R18, R43.reuse, R20 ;  /* 0x0000002b12397224 */ /* 0x080fe400078e0214 */
[----:B------:R-:W-:-:S04]  /*982f0*/  IMAD.WIDE.U32 R58, R3, R43, R32 ;  /* 0x0000002b033a7225 */ /* 0x000fc800078e0020 */
[----:B------:R-:W-:-:S04]  /*98300*/  IMAD.WIDE.U32 R70, R15, R35, R72 ;  /* 0x000000230f467225 */ /* 0x000fc800078e0048 */
[----:B------:R-:W-:Y:S02]  /*98310*/  IMAD.MOV.U32 R62, RZ, RZ, R79 ;  /* 0x000000ffff3e7224 */ /* 0x000fe400078e004f */
        /* <DEDUP_REMOVED lines=13> */
[----:B------:R-:W-:Y:S01]  /*983f0*/  SEL R76, RZ, 0x1, P1 ;  /* 0x00000001ff4c7807 */ /* 0x000fe20000800000 */
[----:B------:R-:W-:Y:S01]  /*98400*/  IMAD.X R83, RZ, RZ, R83, P2 ;  /* 0x000000ffff537224 */ /* 0x000fe200010e0653 */
[----:B------:R-:W-:Y:S01]  /*98410*/  IADD3 R61, P2, PT, R66, R74, RZ ;  /* 0x0000004a423d7210 */ /* 0x000fe20007f5e0ff */
[----:B------:R-:W-:Y:S01]  /*98420*/  IMAD.MOV.U32 R32, RZ, RZ, R79 ;  /* 0x000000ffff207224 */ /* 0x000fe200078e004f */
[----:B------:R-:W-:Y:S01]  /*98430*/  IADD3 R15, P5, PT, R60, R68, RZ ;  /* 0x000000443c0f7210 */ /* 0x000fe20007fbe0ff */
[----:B------:R-:W-:Y:S01]  /*98440*/  IMAD.WIDE.U32 R72, R18, R35, RZ ;  /* 0x0000002312487225 */ /* 0x000fe200078e00ff */
        /* <DEDUP_REMOVED lines=10> */
[----:B------:R-:W-:Y:S01]  /*984f0*/  IMAD.MOV.U32 R86, RZ, RZ, R70 ;  /* 0x000000ffff567224 */ /* 0x000fe200078e0046 */
[----:B------:R-:W-:-:S02]  /*98500*/  IADD3 R77, P4, PT, R77, R78, RZ ;  /* 0x0000004e4d4d7210 */ /* 0x000fc40007f9e0ff */
[----:B------:R-:W-:Y:S01]  /*98510*/  ISETP.GE.U32.AND.EX P6, PT, R69, R71, PT, P6 ;  /* 0x000000474500720c */ /* 0x000fe20003fc6160 */
[-C--:B------:R-:W-:Y:S01]  /*98520*/  IMAD.WIDE.U32 R70, R3, R31.reuse, RZ ;  /* 0x0000001f03467225 */ /* 0x080fe200078e00ff */
[----:B------:R-:W-:Y:S02]  /*98530*/  ISETP.LT.U32.AND P1, PT, R61, R66, PT ;  /* 0x000000423d00720c */ /* 0x000fe40003f21070 */
[----:B------:R-:W-:Y:S01]  /*98540*/  ISETP.GE.U32.AND.EX P5, PT, R65, R74, PT, P5 ;  /* 0x0000004a4100720c */ /* 0x000fe20003fa6150 */
[----:B------:R-:W-:Y:S01]  /*98550*/  IMAD.WIDE.U32 R60, R18, R31, RZ ;  /* 0x0000001f123c7225 */ /* 0x000fe200078e00ff */
[----:B------:R-:W-:Y:S02]  /*98560*/  LOP3.LUT R20, RZ, R81, RZ, 0x33, !PT ;  /* 0x00000051ff147212 */ /* 0x000fe400078e33ff */
[----:B------:R-:W-:Y:S01]  /*98570*/  ISETP.LT.U32.OR.EX P1, PT, R74, R83, !P5, P1 ;  /* 0x000000534a00720c */ /* 0x000fe20006f21510 */
[----:B------:R-:W-:Y:S01]  /*98580*/  IMAD.WIDE.U32.X R74, R39, R11, R32, P4 ;  /* 0x0000000b274a7225 */ /* 0x000fe200020e0420 */
[----:B------:R-:W-:-:S02]  /*98590*/  ISETP.GT.U32.AND.EX P0, PT, R77, R20, PT, P0 ;  /* 0x000000144d00720c */ /* 0x000fc40003f04100 */
[----:B------:R-:W-:Y:S01]  /*985a0*/  SEL R66, RZ, 0x1, !P1 ;  /* 0x00000001ff427807 */ /* 0x000fe20004800000 */
[----:B------:R-:W-:Y:S01]  /*985b0*/  IMAD.WIDE.U32.X R32, R18, R54, R62, P3 ;  /* 0x0000003612207225 */ /* 0x000fe200018e043e */
[----:B------:R-:W-:Y:S02]  /*985c0*/  IADD3 R15, P3, PT, R40, R74, RZ ;  /* 0x0000004a280f7210 */ /* 0x000fe40007f7e0ff */
[----:B------:R-:W-:Y:S01]  /*985d0*/  SEL R78, RZ, 0x1, !P0 ;  /* 0x00000001ff4e7807 */ /* 0x000fe20004000000 */
        /* <DEDUP_REMOVED lines=19> */
.L_x_693:
[----:B------:R-:W-:Y:S05]  /*98710*/  BSYNC.RECONVERGENT B4 ;  /* 0x0000000000047941 */ /* 0x000fea0003800200 */
.L_x_692:
        /* <DEDUP_REMOVED lines=64> */
[----:B------:R-:W-:-:S02]  /*98b20*/  IMAD.MOV.U32 R78, RZ, RZ, R63 ;  /* 0x000000ffff4e7224 */ /* 0x000fc400078e003f */
[----:B------:R-:W-:Y:S01]  /*98b30*/  IMAD R59, R42, R3, RZ ;  /* 0x000000032a3b7224 */ /* 0x000fe200078e02ff */
[----:B------:R-:W-:Y:S01]  /*98b40*/  ISETP.GE.U32.AND.EX P6, PT, R69, R82, PT, P5 ;  /* 0x000000524500720c */ /* 0x000fe20003fc6150 */
[----:B------:R-:W-:Y:S01]  /*98b50*/  @!P2 IMAD.X R65, RZ, RZ, R65, P0 ;  /* 0x000000ffff41a224 */ /* 0x000fe200000e0641 */
        /* <DEDUP_REMOVED lines=13> */
[C---:B------:R-:W-:Y:S01]  /*98c30*/  IMAD.WIDE.U32 R78, R16.reuse, R6, R68 ;  /* 0x00000006104e7225 */ /* 0x040fe200078e0044 */
[----:B------:R-:W-:Y:S02]  /*98c40*/  SEL R41, RZ, 0x1, !P1 ;  /* 0x00000001ff297807 */ /* 0x000fe40004800000 */
[----:B------:R-:W-:Y:S01]  /*98c50*/  @!P2 ISETP.NE.AND.EX P1, PT, R65, RZ, PT, P6 ;  /* 0x000000ff4100a20c */ /* 0x000fe20003f25360 */
[----:B------:R-:W-:Y:S01]  /*98c60*/  IMAD.WIDE.U32 R76, P5, R16, R7, R58 ;  /* 0x00000007104c7225 */ /* 0x000fe200078a003a */
[----:B------:R-:W-:Y:S02]  /*98c70*/  ISETP.GE.U32.AND.EX P4, PT, R73, R18, PT, P4 ;  /* 0x000000124900720c */ /* 0x000fe40003f86140 */
[----:B------:R-:W-:Y:S01]  /*98c80*/  IADD3 R89, P6, PT, R41, R78, RZ ;  /* 0x0000004e29597210 */ /* 0x000fe20007fde0ff */
[----:B------:R-:W-:Y:S01]  /*98c90*/  IMAD.WIDE.U32 R60, R14, R55, RZ ;  /* 0x000000370e3c7225 */ /* 0x000fe200078e00ff */
[----:B------:R-:W-:-:S02]  /*98ca0*/  ISETP.LT.U32.OR.EX P0, PT, R18, R65, !P4, P0 ;  /* 0x000000411200720c */ /* 0x000fc40006701500 */
[----:B------:R-:W-:Y:S01]  /*98cb0*/  @!P2 SEL R53, RZ, 0x1, P1 ;  /* 0x00000001ff35a807 */ /* 0x000fe20000800000 */
[----:B------:R-:W-:Y:S02]  /*98cc0*/  IMAD.IADD R41, R76, 0x1, R79 ;  /* 0x000000014c297824 */ /* 0x000fe400078e024f */
[----:B------:R-:W-:-:S04]  /*98cd0*/  IMAD.WIDE.U32 R58, R19, R55, RZ ;  /* 0x00000037133a7225 */ /* 0x000fc800078e00ff */
[----:B------:R-:W-:-:S04]  /*98ce0*/  IMAD.WIDE.U32 R60, P4, R19, R54, R60 ;  /* 0x00000036133c7225 */ /* 0x000fc8000788003c */
[----:B------:R-:W-:Y:S01]  /*98cf0*/  IMAD.WIDE.U32.X R70, R14, R52, R70, P3 ;  /* 0x000000340e467225 */ /* 0x000fe200018e0446 */
[----:B------:R-:W-:-:S03]  /*98d00*/  ISETP.GE.U32.AND P3, PT, R89, R78, PT ;  /* 0x0000004e5900720c */ /* 0x000fc60003f66070 */
[----:B------:R-:W-:Y:S01]  /*98d10*/  IMAD.X R82, RZ, RZ, R41, P6 ;  /* 0x000000ffff527224 */ /* 0x000fe200030e0629 */
[----:B------:R-:W-:Y:S01]  /*98d20*/  IADD3 RZ, P6, PT, R59, R60, RZ ;  /* 0x0000003c3bff7210 */ /* 0x000fe20007fde0ff */
[----:B------:R-:W-:-:S03]  /*98d30*/  IMAD.WIDE.U32 R74, R16, R6, RZ ;  /* 0x00000006104a7225 */ /* 0x000fc600078e00ff */
[----:B------:R-:W-:Y:S01]  /*98d40*/  ISETP.GE.U32.AND.EX P3, PT, R82, R41, PT, P3 ;  /* 0x000000295200720c */ /* 0x000fe20003f66130 */
[----:B------:R-:W-:Y:S01]  /*98d50*/  IMAD.X R79, RZ, RZ, RZ, P5 ;  /* 0x000000ffff4f7224 */ /* 0x000fe200028e06ff */
[----:B------:R-:W-:Y:S01]  /*98d60*/  ISETP.LT.U32.AND P5, PT, R78, R68, PT ;  /* 0x000000444e00720c */ /* 0x000fe20003fa1070 */
[----:B------:R-:W-:Y:S01]  /*98d70*/  IMAD.MOV.U32 R78, RZ, RZ, R77 ;  /* 0x000000ffff4e7224 */ /* 0x000fe200078e004d */
[----:B------:R-:W-:Y:S01]  /*98d80*/  IADD3 RZ, P1, PT, R75, R76, RZ ;  /* 0x0000004c4bff7210 */ /* 0x000fe20007f3e0ff */
[----:B------:R-:W-:Y:S01]  /*98d90*/  IMAD.WIDE.U32 R58, R3, R35, R72 ;  /* 0x00000023033a7225 */ /* 0x000fe200078e0048 */
[----:B------:R-:W-:Y:S02]  /*98da0*/  ISETP.LT.U32.OR.EX P3, PT, R41, R69, !P3, P5 ;  /* 0x000000452900720c */ /* 0x000fe40005f61550 */
[----:B------:R-:W-:Y:S01]  /*98db0*/  SEL R41, RZ, 0x1, !P0 ;  /* 0x00000001ff297807 */ /* 0x000fe20004000000 */
[----:B------:R-:W-:Y:S01]  /*98dc0*/  IMAD.WIDE.U32.X R74, R39, R7, R78, P1 ;  /* 0x00000007274a7225 */ /* 0x000fe200008e044e */
[----:B------:R-:W-:-:S02]  /*98dd0*/  @!P2 IADD3 R66, P1, PT, R53, R66, RZ ;  /* 0x000000423542a210 */ /* 0x000fc40007f3e0ff */
[----:B------:R-:W-:Y:S01]  /*98de0*/  ISETP.GE.U32.AND P0, PT, R58, R72, PT ;  /* 0x000000483a00720c */ /* 0x000fe20003f06070 */
[----:B------:R-:W-:Y:S01]  /*98df0*/  IMAD.IADD R3, R59, 0x1, R81 ;  /* 0x000000013b037824 */ /* 0x000fe200078e0251 */
[----:B------:R-:W-:Y:S01]  /*98e00*/  IADD3 R66, P5, PT, R66, R41, RZ ;  /* 0x0000002942427210 */ /* 0x000fe20007fbe0ff */
[----:B------:R-:W-:Y:S01]  /*98e10*/  IMAD R52, R52, R19, RZ ;  /* 0x0000001334347224 */ /* 0x000fe200078e02ff */
[----:B------:R-:W-:Y:S01]  /*98e20*/  SEL R60, RZ, 0x1, !P3 ;  /* 0x00000001ff3c7807 */ /* 0x000fe20005800000 */
[-C--:B------:R-:W-:Y:S01]  /*98e30*/  IMAD R18, R17, R12.reuse, RZ ;  /* 0x0000000c11127224 */ /* 0x080fe200078e02ff */
[----:B------:R-:W-:Y:S01]  /*98e40*/  ISETP.GE.U32.AND.EX P0, PT, R3, R73, PT, P0 ;  /* 0x000000490300720c */ /* 0x000fe20003f06100 */
[----:B------:R-:W-:Y:S01]  /*98e50*/  IMAD R57, R14, R43, R52 ;  /* 0x0000002b0e397224 */ /* 0x000fe200078e0234 */
[----:B------:R-:W-:Y:S01]  /*98e60*/  LOP3.LUT R17, RZ, R17, RZ, 0x33, !PT ;  /* 0x00000011ff117212 */ /* 0x000fe200078e33ff */
[----:B------:R-:W-:Y:S02]  /*98e70*/  @!P2 IMAD.X R20, RZ, RZ, R20, P1 ;  /* 0x000000ffff14a224 */ /* 0x000fe400008e0614 */
[----:B------:R-:W-:-:S04]  /*98e80*/  IMAD.WIDE.U32 R52, R85, R12, RZ ;  /* 0x0000000c55347225 */ /* 0x000fc800078e00ff */
[----:B------:R-:W-:Y:S01]  /*98e90*/  IMAD R41, R85, R13, R18 ;  /* 0x0000000d55297224 */ /* 0x000fe200078e0212 */
[----:B------:R-:W-:Y:S01]  /*98ea0*/  SEL R18, RZ, 0x1, P0 ;  /* 0x00000001ff127807 */ /* 0x000fe20000000000 */
[----:B------:R-:W-:Y:S01]  /*98eb0*/  IMAD.WIDE.U32 R68, R19, R43, R32 ;  /* 0x0000002b13447225 */ /* 0x000fe200078e0020 */
[----:B------:R-:W-:-:S03]  /*98ec0*/  IADD3 R43, P1, PT, R66, R62, RZ ;  /* 0x0000003e422b7210 */ /* 0x000fc60007f3e0ff */
[----:B------:R-:W-:Y:S01]  /*98ed0*/  IMAD.X R76, RZ, RZ, R20, P5 ;  /* 0x000000ffff4c7224 */ /* 0x000fe200028e0614 */
[----:B------:R-:W-:Y:S01]  /*98ee0*/  IADD3 R18, P0, PT, R43, R18, RZ ;  /* 0x000000122b127210 */ /* 0x000fe20007f1e0ff */
[----:B------:R-:W-:Y:S01]  /*98ef0*/  IMAD.IADD R41, R53, 0x1, R41 ;  /* 0x0000000135297824 */ /* 0x000fe200078e0229 */
[----:B------:R-:W-:Y:S01]  /*98f00*/  IADD3 R65, P5, PT, R40, R70, RZ ;  /* 0x0000004628417210 */ /* 0x000fe20007fbe0ff */
[----:B------:R-:W-:Y:S01]  /*98f10*/  IMAD.IADD R93, R69, 0x1, R57 ;  /* 0x00000001455d7824 */ /* 0x000fe200078e0239 */
[----:B------:R-:W-:Y:S01]  /*98f20*/  IADD3 R57, P2, PT, R68, R74, RZ ;  /* 0x0000004a44397210 */ /* 0x000fe20007f5e0ff */
[----:B------:R-:W-:Y:S01]  /*98f30*/  IMAD.X R69, R76, 0x1, R63, P1 ;  /* 0x000000014c457824 */ /* 0x000fe200008e063f */
[----:B------:R-:W-:Y:S01]  /*98f40*/  ISETP.LT.U32.AND P1, PT, R43, R66, PT ;  /* 0x000000422b00720c */ /* 0x000fe20003f21070 */
[----:B------:R-:W-:-:S04]  /*98f50*/  IMAD.WIDE.U32 R62, R41, R10, RZ ;  /* 0x0000000a293e7225 */ /* 0x000fc800078e00ff */
[----:B------:R-:W-:Y:S01]  /*98f60*/  IMAD.X R59, R93, 0x1, R75, P2 ;  /* 0x000000015d3b7824 */ /* 0x000fe200010e064b */
[----:B------:R-:W-:Y:S01]  /*98f70*/  ISETP.GE.U32.AND P2, PT, R18, R43, PT ;  /* 0x0000002b1200720c */ /* 0x000fe20003f46070 */
[----:B------:R-:W-:Y:S01]  /*98f80*/  IMAD.X R20, RZ, RZ, R69, P0 ;  /* 0x000000ffff147224 */ /* 0x000fe200000e0645 */
[----:B------:R-:W-:Y:S01]  /*98f90*/  LOP3.LUT R43, RZ, R85, RZ, 0x33, !PT ;  /* 0x00000055ff2b7212 */ /* 0x000fe200078e33ff */
[----:B------:R-:W-:-:S03]  /*98fa0*/  IMAD.WIDE.U32 R72, R52, R10, RZ ;  /* 0x0000000a34487225 */ /* 0x000fc600078e00ff */
[----:B------:R-:W-:Y:S01]  /*98fb0*/  ISETP.GE.U32.AND.EX P2, PT, R20, R69, PT, P2 ;  /* 0x000000451400720c */ /* 0x000fe20003f46120 */
[----:B------:R-:W-:-:S03]  /*98fc0*/  IMAD.WIDE.U32 R74, P0, R52, R11, R62 ;  /* 0x0000000b344a7225 */ /* 0x000fc6000780003e */
[----:B------:R-:W-:Y:S01]  /*98fd0*/  ISETP.LT.U32.OR.EX P1, PT, R69, R76, !P2, P1 ;  /* 0x0000004c4500720c */ /* 0x000fe20005721510 */
[----:B------:R-:W-:Y:S01]  /*98fe0*/  IMAD.X R66, R15, 0x1, R71, P5 ;  /* 0x000000010f427824 */ /* 0x000fe200028e0647 */
[----:B------:R-:W-:Y:S01]  /*98ff0*/  IADD3 R62, P5, PT, R57, R60, RZ ;  /* 0x0000003c393e7210 */ /* 0x000fe20007fbe0ff */
[----:B------:R-:W-:Y:S01]  /*99000*/  IMAD.WIDE.U32 R78, R14, R31, RZ ;  /* 0x0000001f0e4e7225 */ /* 0x000fe200078e00ff */
[----:B------:R-:W-:Y:S02]  /*99010*/  IADD3 R60, P3, PT, R73, R74, RZ ;  /* 0x0000004a493c7210 */ /* 0x000fe40007f7e0ff */
[----:B------:R-:W-:Y:S01]  /*99020*/  ISETP.GT.U32.AND P2, PT, R72, R43, PT ;  /* 0x0000002b4800720c */ /* 0x000fe20003f44070 */
        /* <DEDUP_REMOVED lines=57> */
[----:B------:R-:W-:Y:S01]  /*993c0*/  ISETP.GE.U32.AND.EX P4, PT, R92, R17, PT, P4 ;  /* 0x000000115c00720c */ /* 0x000fe20003f86140 */
[----:B------:R-:W-:Y:S01]  /*993d0*/  IMAD.MOV.U32 R76, RZ, RZ, R73 ;  /* 0x000000ffff4c7224 */ /* 0x000fe200078e0049 */
[----:B------:R-:W-:Y:S01]  /*993e0*/  IADD3 R72, P0, PT, R65, R72, RZ ;  /* 0x0000004841487210 */ /* 0x000fe20007f1e0ff */
[----:B------:R-:W-:Y:S01]  /*993f0*/  IMAD.IADD R89, R80, 0x1, R79 ;  /* 0x0000000150597824 */ /* 0x000fe200078e024f */
[----:B------:R-:W-:Y:S01]  /*99400*/  ISETP.LT.U32.OR.EX P4, PT, R17, R85, !P4, P6 ;  /* 0x000000551100720c */ /* 0x000fe20006781560 */
[----:B------:R-:W-:Y:S01]  /*99410*/  IMAD R32, R92, R12, RZ ;  /* 0x0000000c5c207224 */ /* 0x000fe200078e02ff */
[----:B------:R-:W-:Y:S01]  /*99420*/  IADD3 R57, P2, PT, R33, R78, RZ ;  /* 0x0000004e21397210 */ /* 0x000fe20007f5e0ff */
[----:B------:R-:W-:Y:S01]  /*99430*/  IMAD.X R73, RZ, RZ, R66, P0 ;  /* 0x000000ffff497224 */ /* 0x000fe200000e0642 */
[----:B------:R-:W-:Y:S01]  /*99440*/  SEL R80, RZ, 0x1, !P4 ;  /* 0x00000001ff507807 */ /* 0x000fe20006000000 */
[----:B------:R-:W-:Y:S01]  /*99450*/  IMAD.WIDE.U32 R16, R39, R12, RZ ;  /* 0x0000000c27107225 */ /* 0x000fe200078e00ff */
[----:B------:R-:W-:-:S02]  /*99460*/  ISETP.GE.U32.AND P0, PT, R65, R40, PT ;  /* 0x000000284100720c */ /* 0x000fc40003f06070 */
[----:B------:R-:W-:Y:S01]  /*99470*/  ISETP.GE.U32.AND P4, PT, R72, R65, PT ;  /* 0x000000414800720c */ /* 0x000fe20003f86070 */
[----:B------:R-:W-:Y:S01]  /*99480*/  IMAD.X R88, RZ, RZ, R89, P2 ;  /* 0x000000ffff587224 */ /* 0x000fe200010e0659 */
[----:B------:R-:W-:Y:S01]  /*99490*/  LOP3.LUT R33, RZ, R39, RZ, 0x33, !PT ;  /* 0x00000027ff217212 */ /* 0x000fe200078e33ff */
[----:B------:R-:W-:Y:S01]  /*994a0*/  IMAD R39, R39, R13, R32 ;  /* 0x0000000d27277224 */ /* 0x000fe200078e0220 */
[----:B------:R-:W-:Y:S01]  /*994b0*/  ISETP.GE.U32.AND.EX P0, PT, R66, R15, PT, P0 ;  /* 0x0000000f4200720c */ /* 0x000fe20003f06100 */
[----:B------:R-:W-:Y:S01]  /*994c0*/  IMAD.WIDE.U32 R82, R16, R10, RZ ;  /* 0x0000000a10527225 */ /* 0x000fe200078e00ff */
[----:B------:R-:W-:Y:S02]  /*994d0*/  ISETP.GE.U32.AND.EX P4, PT, R73, R66, PT, P4 ;  /* 0x000000424900720c */ /* 0x000fe40003f86140 */
[----:B------:R-:W-:Y:S01]  /*994e0*/  IADD3 R43, P6, PT, R57, R86, RZ ;  /* 0x00000056392b7210 */ /* 0x000fe20007fde0ff */
[----:B------:R-:W-:Y:S01]  /*994f0*/  IMAD.IADD R39, R17, 0x1, R39 ;  /* 0x0000000111277824 */ /* 0x000fe200078e0227 */
[----:B------:R-:W-:Y:S01]  /*99500*/  ISETP.GT.U32.AND P2, PT, R82, R33, PT ;  /* 0x000000215200720c */ /* 0x000fe20003f44070 */
[----:B------:R-:W-:Y:S01]  /*99510*/  IMAD.WIDE.U32.X R68, R14, R56, R74, P5 ;  /* 0x000000380e447225 */ /* 0x000fe200028e044a */
[----:B------:R-:W-:-:S03]  /*99520*/  SEL R75, RZ, 0x1, !P1 ;  /* 0x00000001ff4b7807 */ /* 0x000fc60004800000 */
[----:B------:R-:W-:Y:S01]  /*99530*/  IMAD.X R87, R88, 0x1, R87, P6 ;  /* 0x0000000158577824 */ /* 0x000fe200030e0657 */
[----:B------:R-:W-:Y:S01]  /*99540*/  IADD3 R80, P6, PT, R43, R80, RZ ;  /* 0x000000502b507210 */ /* 0x000fe20007fde0ff */
[----:B------:R-:W-:-:S04]  /*99550*/  IMAD.WIDE.U32 R84, R39, R10, RZ ;  /* 0x0000000a27547225 */ /* 0x000fc800078e00ff */
[-C--:B------:R-:W-:Y:S02]  /*99560*/  IMAD R54, R54, R19.reuse, RZ ;  /* 0x0000001336367224 */ /* 0x080fe400078e02ff */
[-C--:B------:R-:W-:Y:S02]  /*99570*/  IMAD R56, R56, R19.reuse, RZ ;  /* 0x0000001338387224 */ /* 0x080fe400078e02ff */
[----:B------:R-:W-:Y:S02]  /*99580*/  IMAD R59, R42, R19, RZ ;  /* 0x000000132a3b7224 */ /* 0x000fe400078e02ff */
[----:B------:R-:W-:Y:S01]  /*99590*/  IMAD.WIDE.U32.X R32, R14, R42, R76, P3 ;  /* 0x0000002a0e207225 */ /* 0x000fe200018e044c */
[----:B------:R-:W-:-:S03]  /*995a0*/  ISETP.GE.U32.AND P3, PT, R80, R43, PT ;  /* 0x0000002b5000720c */ /* 0x000fc60003f66070 */
        /* <DEDUP_REMOVED lines=23> */
.L_x_695:
[----:B------:R-:W-:Y:S05]  /*99720*/  BSYNC.RECONVERGENT B4 ;  /* 0x0000000000047941 */ /* 0x000fea0003800200 */
.L_x_694:
[----:B------:R-:W-:Y:S01]  /*99730*/  ISETP.LT.U32.AND P1, PT, R43, R57, PT ;  /* 0x000000392b00720c */ /* 0x000fe20003f21070 */
[----:B------:R-:W-:Y:S01]  /*99740*/  IMAD.WIDE.U32 R14, R41, R6, RZ ;  /* 0x00000006290e7225 */ /* 0x000fe200078e00ff */
[----:B------:R-:W-:Y:S01]  /*99750*/  ISETP.GE.U32.AND.EX P6, PT, R81, R87, PT, P3 ;  /* 0x000000575100720c */ /* 0x000fe20003fc6130 */
[----:B------:R-:W-:Y:S01]  /*99760*/  BSSY.RECONVERGENT B4, `(.L_x_696) ;  /* 0x00000bc000047945 */ /* 0x000fe20003800200 */
[----:B------:R-:W-:Y:S01]  /*99770*/  ISETP.GE.U32.AND P4, PT, R57, R78, PT ;  /* 0x0000004e3900720c */ /* 0x000fe20003f86070 */
[----:B------:R-:W-:Y:S01]  /*99780*/  IMAD.X R79, RZ, RZ, RZ, P5 ;  /* 0x000000ffff4f7224 */ /* 0x000fe200028e06ff */
[----:B------:R-:W-:Y:S01]  /*99790*/  ISETP.LT.U32.OR.EX P1, PT, R87, R88, !P6, P1 ;  /* 0x000000585700720c */ /* 0x000fe20007721510 */
[----:B------:R-:W-:Y:S01]  /*997a0*/  IMAD.WIDE.U32 R56, R52, R6, R80 ;  /* 0x0000000634387225 */ /* 0x000fe200078e0050 */
[----:B------:R-:W-:Y:S02]  /*997b0*/  ISETP.LT.U32.AND P0, PT, R78, R62, PT ;  /* 0x0000003e4e00720c */ /* 0x000fe40003f01070 */
[----:B------:R-:W-:Y:S01]  /*997c0*/  ISETP.GE.U32.AND.EX P5, PT, R88, R89, PT, P4 ;  /* 0x000000595800720c */ /* 0x000fe20003fa6140 */
[----:B------:R-:W-:Y:S01]  /*997d0*/  IMAD.WIDE.U32 R42, P4, R52, R7, R14 ;  /* 0x00000007342a7225 */ /* 0x000fe2000788000e */
[----:B------:R-:W-:-:S02]  /*997e0*/  SEL R53, RZ, 0x1, !P1 ;  /* 0x00000001ff357807 */ /* 0x000fc40004800000 */
[----:B------:R-:W-:Y:S01]  /*997f0*/  ISETP.LT.U32.OR.EX P0, PT, R89, R63, !P5, P0 ;  /* 0x0000003f5900720c */ /* 0x000fe20006f01500 */
[----:B------:R-:W-:Y:S01]  /*99800*/  IMAD.MOV.U32 R78, RZ, RZ, R85 ;  /* 0x000000ffff4e7224 */ /* 0x000fe200078e0055 */
[----:B------:R-:W-:Y:S01]  /*99810*/  IADD3 R85, P5, PT, R53, R56, RZ ;  /* 0x0000003835557210 */ /* 0x000fe20007fbe0ff */
[----:B------:R-:W-:Y:S01]  /*99820*/  IMAD.WIDE.U32 R76, R41, R4, RZ ;  /* 0x00000004294c7225 */ /* 0x000fe200078e00ff */
[----:B------:R-:W-:Y:S02]  /*99830*/  ISETP.LT.U32.AND P1, PT, R56, R80, PT ;  /* 0x000000503800720c */ /* 0x000fe40003f21070 */
[----:B------:R-:W-:Y:S01]  /*99840*/  IADD3 R83, P3, PT, R83, R84, RZ ;  /* 0x0000005453537210 */ /* 0x000fe20007f7e0ff */
[----:B------:R-:W-:Y:S01]  /*99850*/  IMAD.IADD R80, R42, 0x1, R57 ;  /* 0x000000012a507824 */ /* 0x000fe200078e0239 */
[----:B------:R-:W-:Y:S01]  /*99860*/  ISETP.GE.U32.AND P6, PT, R85, R56, PT ;  /* 0x000000385500720c */ /* 0x000fe20003fc6070 */
[----:B------:R-:W-:Y:S01]  /*99870*/  IMAD.WIDE.U32 R14, R52, R6, RZ ;  /* 0x00000006340e7225 */ /* 0x000fe200078e00ff */
[----:B------:R-:W-:-:S02]  /*99880*/  LOP3.LUT R14, RZ, R92, RZ, 0x33, !PT ;  /* 0x0000005cff0e7212 */ /* 0x000fc400078e33ff */
[----:B------:R-:W-:Y:S01]  /*99890*/  SEL R58, RZ, 0x1, !P0 ;  /* 0x00000001ff3a7807 */ /* 0x000fe20004000000 */
[----:B------:R-:W-:Y:S01]  /*998a0*/  IMAD.X R87, RZ, RZ, R80, P5 ;  /* 0x000000ffff577224 */ /* 0x000fe200028e0650 */
[----:B------:R-:W-:Y:S01]  /*998b0*/  ISETP.GT.U32.AND.EX P2, PT, R83, R14, PT, P2 ;  /* 0x0000000e5300720c */ /* 0x000fe20003f44120 */
[----:B------:R-:W-:Y:S01]  /*998c0*/  IMAD.WIDE.U32.X R78, R39, R11, R78, P3 ;  /* 0x0000000b274e7225 */ /* 0x000fe200018e044e */
[----:B------:R-:W-:-:S03]  /*998d0*/  IADD3 RZ, P3, PT, R15, R42, RZ ;  /* 0x0000002a0fff7210 */ /* 0x000fc60007f7e0ff */
[----:B------:R-:W-:-:S04]  /*998e0*/  IMAD.WIDE.U32 R56, P5, R52, R5, R76 ;  /* 0x0000000534387225 */ /* 0x000fc800078a004c */
[----:B------:R-:W-:Y:S01]  /*998f0*/  IMAD.X R77, RZ, RZ, RZ, P4 ;  /* 0x000000ffff4d7224 */ /* 0x000fe200020e06ff */
[----:B------:R-:W-:Y:S01]  /*99900*/  ISETP.GE.U32.AND.EX P4, PT, R87, R80, PT, P6 ;  /* 0x000000505700720c */ /* 0x000fe20003f86160 */
[----:B------:R-:W-:Y:S01]  /*99910*/  IMAD.WIDE.U32 R62, R52, R4, RZ ;  /* 0x00000004343e7225 */ /* 0x000fe200078e00ff */
[----:B------:R-:W-:Y:S02]  /*99920*/  IADD3 R53, P6, PT, R85, R78, RZ ;  /* 0x0000004e55357210 */ /* 0x000fe40007fde0ff */
[----:B------:R-:W-:Y:S01]  /*99930*/  SEL R62, RZ, 0x1, !P2 ;  /* 0x00000001ff3e7807 */ /* 0x000fe20005000000 */
[----:B------:R-:W-:Y:S01]  /*99940*/  IMAD.X R15, RZ, RZ, RZ, P5 ;  /* 0x000000ffff0f7224 */ /* 0x000fe200028e06ff */
[----:B------:R-:W-:Y:S01]  /*99950*/  ISETP.LT.U32.OR.EX P1, PT, R80, R81, !P4, P1 ;  /* 0x000000515000720c */ /* 0x000fe20006721510 */
[----:B------:R-:W-:Y:S01]  /*99960*/  IMAD.X R81, R87, 0x1, R79, P6 ;  /* 0x0000000157517824 */ /* 0x000fe200030e064f */
[----:B------:R-:W-:Y:S01]  /*99970*/  IADD3 R62, P5, PT, R53, R62, RZ ;  /* 0x0000003e353e7210 */ /* 0x000fe20007fbe0ff */
[----:B------:R-:W-:Y:S01]  /*99980*/  IMAD.MOV.U32 R76, RZ, RZ, R43 ;  /* 0x000000ffff4c7224 */ /* 0x000fe200078e002b */
[----:B------:R-:W-:Y:S01]  /*99990*/  IADD3 RZ, P4, PT, R63, R56, RZ ;  /* 0x000000383fff7210 */ /* 0x000fe20007f9e0ff */
[----:B------:R-:W-:Y:S01]  /*999a0*/  IMAD.WIDE.U32 R78, R39, R8, RZ ;  /* 0x00000008274e7225 */ /* 0x000fe200078e00ff */
[----:B------:R-:W-:-:S02]  /*999b0*/  ISETP.GE.U32.AND P6, PT, R62, R53, PT ;  /* 0x000000353e00720c */ /* 0x000fc40003fc6070 */
[----:B------:R-:W-:Y:S01]  /*999c0*/  ISETP.LT.U32.AND P2, PT, R53, R85, PT ;  /* 0x000000553500720c */ /* 0x000fe20003f41070 */
[----:B------:R-:W-:Y:S02]  /*999d0*/  IMAD.X R63, RZ, RZ, R81, P5 ;  /* 0x000000ffff3f7224 */ /* 0x000fe400028e0651 */
[----:B------:R-:W-:-:S03]  /*999e0*/  IMAD.WIDE.U32 R42, R19, R55, R72 ;  /* 0x00000037132a7225 */ /* 0x000fc600078e0048 */
[----:B------:R-:W-:Y:S01]  /*999f0*/  ISETP.GE.U32.AND.EX P6, PT, R63, R81, PT, P6 ;  /* 0x000000513f00720c */ /* 0x000fe20003fc6160 */
[----:B------:R-:W-:Y:S01]  /*99a00*/  IMAD.WIDE.U32.X R54, R41, R7, R76, P3 ;  /* 0x0000000729367225 */ /* 0x000fe200018e044c */
[C---:B------:R-:W-:Y:S02]  /*99a10*/  ISETP.GE.U32.AND P3, PT, R42.reuse, R72, PT ;  /* 0x000000482a00720c */ /* 0x040fe40003f66070 */
[----:B------:R-:W-:Y:S01]  /*99a20*/  ISETP.LT.U32.OR.EX P6, PT, R81, R87, !P6, P2 ;  /* 0x000000575100720c */ /* 0x000fe200077c1520 */
[----:B------:R-:W-:Y:S01]  /*99a30*/  IMAD.IADD R43, R43, 0x1, R91 ;  /* 0x000000012b2b7824 */ /* 0x000fe200078e025b */
[----:B------:R-:W-:Y:S01]  /*99a40*/  IADD3 R81, P2, PT, R42, R70, RZ ;  /* 0x000000462a517210 */ /* 0x000fe20007f5e0ff */
        /* <DEDUP_REMOVED lines=10> */
[----:B------:R-:W-:Y:S01]  /*99af0*/  IMAD.WIDE.U32 R72, R16, R8, R62 ;  /* 0x0000000810487225 */ /* 0x000fe200078e003e */
[----:B------:R-:W-:-:S02]  /*99b00*/  IADD3 R53, P3, PT, R76, R54, RZ ;  /* 0x000000364c357210 */ /* 0x000fc40007f7e0ff */
[----:B------:R-:W-:Y:S01]  /*99b10*/  SEL R60, RZ, 0x1, !P1 ;  /* 0x00000001ff3c7807 */ /* 0x000fe20004800000 */
[----:B------:R-:W-:Y:S01]  /*99b20*/  IMAD.X R61, R3, 0x1, R61, P0 ;  /* 0x00000001033d7824 */ /* 0x000fe200000e063d */
[----:B------:R-:W-:Y:S01]  /*99b30*/  IADD3 R70, P0, PT, R77, R70, RZ ;  /* 0x000000464d467210 */ /* 0x000fe20007f1e0ff */
[----:B------:R-:W-:Y:S02]  /*99b40*/  IMAD.MOV.U32 R40, RZ, RZ, R79 ;  /* 0x000000ffff287224 */ /* 0x000fe400078e004f */
        /* <DEDUP_REMOVED lines=10> */
[----:B------:R-:W-:Y:S01]  /*99bf0*/  IMAD.X R77, RZ, RZ, R78, P5 ;  /* 0x000000ffff4d7224 */ /* 0x000fe200028e064e */
[----:B------:R-:W-:Y:S01]  /*99c00*/  IADD3 R60, P5, PT, R53, R60, RZ ;  /* 0x0000003c353c7210 */ /* 0x000fe20007fbe0ff */
[----:B------:R-:W-:Y:S01]  /*99c10*/  IMAD.WIDE.U32 R54, R19, R31, R70 ;  /* 0x0000001f13367225 */ /* 0x000fe200078e0046 */
[----:B------:R-:W-:-:S02]  /*99c20*/  ISETP.GE.U32.AND.EX P1, PT, R71, R61, PT, P3 ;  /* 0x0000003d4700720c */ /* 0x000fc40003f26130 */
[----:B------:R-:W-:Y:S01]  /*99c30*/  ISETP.GE.U32.AND P3, PT, R73, R72, PT ;  /* 0x000000484900720c */ /* 0x000fe20003f66070 */
[----:B------:R-:W-:Y:S01]  /*99c40*/  IMAD.IADD R31, R55, 0x1, R93 ;  /* 0x00000001371f7824 */ /* 0x000fe200078e025d */
[----:B------:R-:W-:Y:S01]  /*99c50*/  ISETP.GE.U32.AND.EX P0, PT, R61, R3, P1, P0 ;  /* 0x000000033d00720c */ /* 0x000fe20000f06100 */
[----:B------:R-:W-:Y:S01]  /*99c60*/  IMAD.X R61, RZ, RZ, R57, P5 ;  /* 0x000000ffff3d7224 */ /* 0x000fe200028e0639 */
[----:B------:R-:W-:Y:S01]  /*99c70*/  ISETP.GE.U32.AND P5, PT, R60, R53, PT ;  /* 0x000000353c00720c */ /* 0x000fe20003fa6070 */
[----:B------:R-:W-:Y:S01]  /*99c80*/  IMAD.WIDE.U32.X R40, R39, R9, R40, P4 ;  /* 0x0000000927287225 */ /* 0x000fe200020e0428 */
[----:B------:R-:W-:Y:S02]  /*99c90*/  ISETP.LT.U32.AND P1, PT, R53, R76, PT ;  /* 0x0000004c3500720c */ /* 0x000fe40003f21070 */
        /* <DEDUP_REMOVED lines=15> */
[----:B------:R-:W-:Y:S02]  /*99d90*/  IADD3 R56, P5, PT, R53, R56, RZ ;  /* 0x0000003835387210 */ /* 0x000fe40007fbe0ff */
[----:B------:R-:W-:Y:S01]  /*99da0*/  SEL R68, RZ, 0x1, !P2 ;  /* 0x00000001ff447807 */ /* 0x000fe20005000000 */
[----:B------:R-:W-:Y:S01]  /*99db0*/  IMAD.X R58, RZ, RZ, R63, P3 ;  /* 0x000000ffff3a7224 */ /* 0x000fe200018e063f */
[----:B------:R-:W-:Y:S01]  /*99dc0*/  ISETP.GE.U32.AND P4, PT, R56, R53, PT ;  /* 0x000000353800720c */ /* 0x000fe20003f86070 */
[----:B------:R-:W-:Y:S01]  /*99dd0*/  IMAD.X R57, RZ, RZ, R69, P5 ;  /* 0x000000ffff397224 */ /* 0x000fe200028e0645 */
[----:B------:R-:W-:-:S02]  /*99de0*/  IADD3 R3, P5, PT, R71, R40, RZ ;  /* 0x0000002847037210 */ /* 0x000fc40007fbe0ff */
[----:B------:R-:W-:Y:S02]  /*99df0*/  @!P0 ISETP.NE.U32.AND P3, PT, R18, RZ, PT ;  /* 0x000000ff1200820c */ /* 0x000fe40003f65070 */
[----:B------:R-:W-:Y:S01]  /*99e00*/  ISETP.LT.U32.AND P2, PT, R53, R18, PT ;  /* 0x000000123500720c */ /* 0x000fe20003f41070 */
[----:B------:R-:W-:Y:S01]  /*99e10*/  IMAD.X R55, R58, 0x1, R41, P5 ;  /* 0x000000013a377824 */ /* 0x000fe200028e0629 */
[----:B------:R-:W-:Y:S01]  /*99e20*/  ISETP.GE.U32.AND.EX P4, PT, R57, R69, PT, P4 ;  /* 0x000000453900720c */ /* 0x000fe20003f86140 */
[----:B------:R-:W-:Y:S01]  /*99e30*/  IMAD.WIDE.U32 R40, R16, R6, RZ ;  /* 0x0000000610287225 */ /* 0x000fe200078e00ff */
[----:B------:R-:W-:Y:S02]  /*99e40*/  IADD3 R68, P5, PT, R3, R68, RZ ;  /* 0x0000004403447210 */ /* 0x000fe40007fbe0ff */
[----:B------:R-:W-:Y:S02]  /*99e50*/  @!P0 ISETP.NE.AND.EX P3, PT, R20, RZ, PT, P3 ;  /* 0x000000ff1400820c */ /* 0x000fe40003f65330 */
[----:B------:R-:W-:Y:S01]  /*99e60*/  ISETP.LT.U32.OR.EX P2, PT, R69, R20, !P4, P2 ;  /* 0x000000144500720c */ /* 0x000fe20006741520 */
[----:B------:R-:W-:Y:S01]  /*99e70*/  IMAD.X R69, RZ, RZ, R55, P5 ;  /* 0x000000ffff457224 */ /* 0x000fe200028e0637 */
[----:B------:R-:W-:-:S02]  /*99e80*/  @!P0 SEL R20, RZ, 0x1, P3 ;  /* 0x00000001ff148807 */ /* 0x000fc40001800000 */
[----:B------:R-:W-:Y:S02]  /*99e90*/  ISETP.GE.U32.AND P3, PT, R68, R3, PT ;  /* 0x000000034400720c */ /* 0x000fe40003f66070 */
[----:B------:R-:W-:Y:S02]  /*99ea0*/  ISETP.LT.U32.AND P1, PT, R52, R60, PT ;  /* 0x0000003c3400720c */ /* 0x000fe40003f21070 */
[----:B------:R-:W-:Y:S01]  /*99eb0*/  ISETP.GE.U32.AND P6, PT, R71, R52, PT ;  /* 0x000000344700720c */ /* 0x000fe20003fc6070 */
[----:B------:R-:W-:Y:S01]  /*99ec0*/  IMAD.WIDE.U32 R52, R39, R6, RZ ;  /* 0x0000000627347225 */ /* 0x000fe200078e00ff */
[----:B------:R-:W-:Y:S02]  /*99ed0*/  SEL R18, RZ, 0x1, !P2 ;  /* 0x00000001ff127807 */ /* 0x000fe40005000000 */
[----:B------:R-:W-:Y:S02]  /*99ee0*/  @!P0 IADD3 R75, P5, PT, R20, R75, RZ ;  /* 0x0000004b144b8210 */ /* 0x000fe40007fbe0ff */
[----:B------:R-:W-:Y:S01]  /*99ef0*/  ISETP.LT.U32.AND P2, PT, R3, R71, PT ;  /* 0x000000470300720c */ /* 0x000fe20003f41070 */
[----:B------:R-:W-:Y:S01]  /*99f00*/  IMAD.WIDE.U32 R52, P4, R16, R7, R52 ;  /* 0x0000000710347225 */ /* 0x000fe20007880034 */
[----:B------:R-:W-:-:S02]  /*99f10*/  ISETP.GE.U32.AND.EX P3, PT, R69, R55, PT, P3 ;  /* 0x000000374500720c */ /* 0x000fc40003f66130 */
[----:B------:R-:W-:Y:S01]  /*99f20*/  ISETP.GE.U32.AND.EX P6, PT, R58, R63, PT, P6 ;  /* 0x0000003f3a00720c */ /* 0x000fe20003fc6160 */
[----:B------:R-:W-:Y:S01]  /*99f30*/  @!P0 IMAD.X R65, RZ, RZ, R65, P5 ;  /* 0x000000ffff418224 */ /* 0x000fe200028e0641 */
[----:B------:R-:W-:Y:S01]  /*99f40*/  ISETP.LT.U32.OR.EX P2, PT, R55, R58, !P3, P2 ;  /* 0x0000003a3700720c */ /* 0x000fe20005f41520 */
[----:B------:R-:W-:Y:S01]  /*99f50*/  IMAD.X R55, RZ, RZ, RZ, P4 ;  /* 0x000000ffff377224 */ /* 0x000fe200020e06ff */
[----:B------:R-:W-:Y:S01]  /*99f60*/  IADD3 R75, P3, P5, R32, R75, R18 ;  /* 0x0000004b204b7210 */ /* 0x000fe20007d7e012 */
[----:B------:R-:W-:Y:S01]  /*99f70*/  IMAD R18, R77, R12, RZ ;  /* 0x0000000c4d127224 */ /* 0x000fe200078e02ff */
[----:B------:R-:W-:Y:S01]  /*99f80*/  ISETP.LT.U32.OR.EX P1, PT, R63, R61, !P6, P1 ;  /* 0x0000003d3f00720c */ /* 0x000fe20007721510 */
[----:B------:R-:W-:Y:S01]  /*99f90*/  IMAD.WIDE.U32 R60, R19, R35, R56 ;  /* 0x00000023133c7225 */ /* 0x000fe200078e0038 */
[----:B------:R-:W-:Y:S02]  /*99fa0*/  IADD3 RZ, P6, PT, R41, R52, RZ ;  /* 0x0000003429ff7210 */ /* 0x000fe40007fde0ff */
[----:B------:R-:W-:Y:S01]  /*99fb0*/  SEL R19, RZ, 0x1, !P2 ;  /* 0x00000001ff137807 */ /* 0x000fe20005000000 */
[C---:B------:R-:W-:Y:S01]  /*99fc0*/  IMAD R3, R73.reuse, R13, R18 ;  /* 0x0000000d49037224 */ /* 0x040fe200078e0212 */
[----:B------:R-:W-:Y:S01]  /*99fd0*/  ISETP.GE.U32.AND P2, PT, R60, R56, PT ;  /* 0x000000383c00720c */ /* 0x000fe20003f46070 */
[----:B------:R-:W-:Y:S01]  /*99fe0*/  IMAD.WIDE.U32 R40, R73, R12, RZ ;  /* 0x0000000c49287225 */ /* 0x000fe200078e00ff */
[----:B------:R-:W-:-:S02]  /*99ff0*/  IADD3.X R20, PT, PT, R33, R65, RZ, P3, P5 ;  /* 0x0000004121147210 */ /* 0x000fc40001fea4ff */
[----:B------:R-:W-:Y:S01]  /*9a000*/  LOP3.LUT R35, RZ, R77, RZ, 0x33, !PT ;  /* 0x0000004dff237212 */ /* 0x000fe200078e33ff */
[----:B------:R-:W-:Y:S02]  /*9a010*/  IMAD.IADD R18, R61, 0x1, R59 ;  /* 0x000000013d127824 */ /* 0x000fe400078e023b */
[----:B------:R-:W-:-:S03]  /*9a020*/  IMAD.WIDE.U32 R62, R16, R6, R68 ;  /* 0x00000006103e7225 */ /* 0x000fc600078e0044 */
[----:B------:R-:W-:Y:S01]  /*9a030*/  ISETP.GE.U32.AND.EX P2, PT, R18, R57, PT, P2 ;  /* 0x000000391200720c */ /* 0x000fe20003f46120 */
[----:B------:R-:W-:Y:S01]  /*9a040*/  IMAD.IADD R3, R41, 0x1, R3 ;  /* 0x0000000129037824 */ /* 0x000fe200078e0203 */
[----:B------:R-:W-:Y:S01]  /*9a050*/  IADD3 R65, P3, PT, R19, R62, RZ ;  /* 0x0000003e13417210 */ /* 0x000fe20007f7e0ff */
[----:B------:R-:W-:Y:S01]  /*9a060*/  IMAD.WIDE.U32 R32, R40, R10, RZ ;  /* 0x0000000a28207225 */ /* 0x000fe200078e00ff */
[----:B------:R-:W-:Y:S02]  /*9a070*/  ISETP.LT.U32.AND P0, PT, R62, R68, PT ;  /* 0x000000443e00720c */ /* 0x000fe40003f01070 */
[----:B------:R-:W-:Y:S01]  /*9a080*/  LOP3.LUT R19, RZ, R73, RZ, 0x33, !PT ;  /* 0x00000049ff137212 */ /* 0x000fe200078e33ff */
[----:B------:R-:W-:Y:S01]  /*9a090*/  IMAD.WIDE.U32 R58, R3, R10, RZ ;  /* 0x0000000a033a7225 */ /* 0x000fe200078e00ff */
[----:B------:R-:W-:Y:S02]  /*9a0a0*/  SEL R56, RZ, 0x1, P2 ;  /* 0x00000001ff387807 */ /* 0x000fe40001000000 */
[----:B------:R-:W-:Y:S01]  /*9a0b0*/  ISETP.GT.U32.AND P2, PT, R32, R19, PT ;  /* 0x000000132000720c */ /* 0x000fe20003f44070 */
[----:B------:R-:W-:Y:S01]  /*9a0c0*/  IMAD.IADD R68, R52, 0x1, R63 ;  /* 0x0000000134447824 */ /* 0x000fe200078e023f */
[----:B------:R-:W-:Y:S01]  /*9a0d0*/  IADD3 R19, P4, PT, R75, R56, RZ ;  /* 0x000000384b137210 */ /* 0x000fe20007f9e0ff */
[----:B------:R-:W-:Y:S01]  /*9a0e0*/  IMAD.MOV.U32 R63, RZ, RZ, R60 ;  /* 0x000000ffff3f7224 */ /* 0x000fe200078e003c */
[----:B------:R-:W-:Y:S01]  /*9a0f0*/  ISETP.GE.U32.AND P5, PT, R65, R62, PT ;  /* 0x0000003e4100720c */ /* 0x000fe20003fa6070 */
[----:B------:R-:W-:-:S02]  /*9a100*/  IMAD.X R61, RZ, RZ, R68, P3 ;  /* 0x000000ffff3d7224 */ /* 0x000fc400018e0644 */
[----:B------:R-:W-:-:S03]  /*9a110*/  IMAD.WIDE.U32 R58, P3, R40, R11, R58 ;  /* 0x0000000b283a7225 */ /* 0x000fc6000786003a */
[----:B------:R-:W-:Y:S01]  /*9a120*/  ISETP.GE.U32.AND.EX P5, PT, R61, R68, PT, P5 ;  /* 0x000000443d00720c */ /* 0x000fe20003fa6150 */
[----:B------:R-:W-:Y:S01]  /*9a130*/  IMAD.X R57, RZ, RZ, RZ, P3 ;  /* 0x000000ffff397224 */ /* 0x000fe200018e06ff */
[----:B------:R-:W-:Y:S01]  /*9a140*/  ISETP.GE.U32.AND P3, PT, R76, R81, PT ;  /* 0x000000514c00720c */ /* 0x000fe20003f66070 */
[----:B------:R-:W-:Y:S01]  /*9a150*/  IMAD.X R20, RZ, RZ, R20, P4 ;  /* 0x000000ffff147224 */ /* 0x000fe200020e0614 */
[----:B------:R-:W-:Y:S02]  /*9a160*/  ISETP.GE.U32.AND P4, PT, R81, R42, PT ;  /* 0x0000002a5100720c */ /* 0x000fe40003f86070 */
[----:B------:R-:W-:Y:S02]  /*9a170*/  ISETP.LT.U32.OR.EX P0, PT, R68, R69, !P5, P0 ;  /* 0x000000454400720c */ /* 0x000fe40006f01500 */
[----:B------:R-:W-:Y:S02]  /*9a180*/  ISETP.GE.U32.AND.EX P4, PT, R66, R43, PT, P4 ;  /* 0x0000002b4200720c */ /* 0x000fe40003f86140 */
[----:B------:R-:W-:Y:S01]  /*9a190*/  ISETP.GE.U32.AND.EX P3, PT, R79, R66, PT, P3 ;  /* 0x000000424f00720c */ /* 0x000fe20003f66130 */
[----:B------:R-:W-:Y:S01]  /*9a1a0*/  IMAD.MOV.U32 R66, RZ, RZ, R54 ;  /* 0x000000ffff427224 */ /* 0x000fe200078e0036 */
[----:B------:R-:W-:Y:S01]  /*9a1b0*/  IADD3 R56, P5, PT, R33, R58, RZ ;  /* 0x0000003a21387210 */ /* 0x000fe20007fbe0ff */
[----:B------:R-:W-:-:S03]  /*9a1c0*/  IMAD.WIDE.U32 R32, R39, R4, RZ ;  /* 0x0000000427207225 */ /* 0x000fc600078e00ff */
[----:B------:R-:W-:Y:S01]  /*9a1d0*/  ISETP.GT.U32.AND.EX P2, PT, R56, R35, PT, P2 ;  /* 0x000000233800720c */ /* 0x000fe20003f44120 */
[----:B------:R-:W-:-:S03]  /*9a1e0*/  IMAD.MOV.U32 R56, RZ, RZ, R59 ;  /* 0x000000ffff387224 */ /* 0x000fc600078e003b */
[----:B------:R-:W-:Y:S01]  /*9a1f0*/  SEL R58, RZ, 0x1, !P2 ;  /* 0x00000001ff3a7807 */ /* 0x000fe20005000000 */
[----:B------:R-:W-:-:S04]  /*9a200*/  IMAD.WIDE.U32.X R56, R3, R11, R56, P5 ;  /* 0x0000000b03387225 */ /* 0x000fc800028e0438 */
        /* <DEDUP_REMOVED lines=17> */
.L_x_697:
[----:B------:R-:W-:Y:S05]  /*9a320*/  BSYNC.RECONVERGENT B4 ;  /* 0x0000000000047941 */ /* 0x000fea0003800200 */
.L_x_696:
        /* <DEDUP_REMOVED lines=58> */
[----:B------:R-:W-:Y:S01]  /*9a6d0*/  ISETP.LT.U32.AND P1, PT, R17, R41, PT ;  /* 0x000000291100720c */ /* 0x000fe20003f21070 */
[----:B------:R-:W-:Y:S01]  /*9a6e0*/  IMAD.X R53, RZ, RZ, R35, P0 ;  /* 0x000000ffff357224 */ /* 0x000fe200000e0623 */
[----:B------:R-:W-:Y:S01]  /*9a6f0*/  ISETP.GE.U32.AND P0, PT, R59, R66, PT ;  /* 0x000000423b00720c */ /* 0x000fe20003f06070 */
[C---:B------:R-:W-:Y:S01]  /*9a700*/  IMAD.WIDE.U32 R42, R40.reuse, R6, RZ ;  /* 0x00000006282a7225 */ /* 0x040fe200078e00ff */
[----:B------:R-:W-:Y:S02]  /*9a710*/  ISETP.GE.U32.AND.EX P3, PT, R69, R60, PT, P3 ;  /* 0x0000003c4500720c */ /* 0x000fe40003f66130 */
[----:B------:R-:W-:Y:S01]  /*9a720*/  ISETP.GE.U32.AND.EX P2, PT, R53, R35, PT, P2 ;  /* 0x000000233500720c */ /* 0x000fe20003f46120 */
[----:B------:R-:W-:Y:S01]  /*9a730*/  IMAD.WIDE.U32 R54, P5, R40, R7, R54 ;  /* 0x0000000728367225 */ /* 0x000fe200078a0036 */
[----:B------:R-:W-:-:S02]  /*9a740*/  ISETP.GE.U32.AND.EX P0, PT, R60, R31, P3, P0 ;  /* 0x0000001f3c00720c */ /* 0x000fc40001f06100 */
[----:B------:R-:W-:Y:S01]  /*9a750*/  ISETP.LT.U32.OR.EX P1, PT, R35, R56, !P2, P1 ;  /* 0x000000382300720c */ /* 0x000fe20005721510 */
[----:B------:R-:W-:Y:S01]  /*9a760*/  IMAD.X R17, RZ, RZ, RZ, P5 ;  /* 0x000000ffff117224 */ /* 0x000fe200028e06ff */
[----:B------:R-:W-:Y:S01]  /*9a770*/  IADD3 RZ, P4, PT, R43, R54, RZ ;  /* 0x000000362bff7210 */ /* 0x000fe20007f9e0ff */
[----:B------:R-:W-:Y:S01]  /*9a780*/  IMAD.WIDE.U32 R42, R40, R6, R52 ;  /* 0x00000006282a7225 */ /* 0x000fe200078e0034 */
[----:B------:R-:W-:Y:S02]  /*9a790*/  ISETP.GE.U32.AND P3, PT, R41, R16, PT ;  /* 0x000000102900720c */ /* 0x000fe40003f66070 */
        /* <DEDUP_REMOVED lines=25> */
[C---:B------:R-:W-:Y:S01]  /*9a930*/  IADD3 R16, P3, PT, R31.reuse, R16, RZ ;  /* 0x000000101f107210 */ /* 0x040fe20007f7e0ff */
        /* <DEDUP_REMOVED lines=16> */
[-C--:B------:R-:W-:Y:S01]  /*9aa40*/  IADD3 R61, P6, PT, R31, R40.reuse, RZ ;  /* 0x000000281f3d7210 */ /* 0x080fe20007fde0ff */
[----:B------:R-:W-:Y:S01]  /*9aa50*/  IMAD.WIDE.U32.X R14, R3, R5, R14, P5 ;  /* 0x00000005030e7225 */ /* 0x000fe200028e040e */
[----:B------:R-:W-:Y:S02]  /*9aa60*/  ISETP.GE.U32.AND.EX P2, PT, R42, R43, PT, P2 ;  /* 0x0000002b2a00720c */ /* 0x000fe40003f46120 */
[----:B------:R-:W-:Y:S01]  /*9aa70*/  ISETP.GE.U32.AND P3, PT, R61, R40, PT ;  /* 0x000000283d00720c */ /* 0x000fe20003f66070 */
[----:B------:R-:W-:Y:S01]  /*9aa80*/  IMAD.X R32, RZ, RZ, R33, P6 ;  /* 0x000000ffff207224 */ /* 0x000fe200030e0621 */
[----:B------:R-:W-:Y:S02]  /*9aa90*/  ISETP.LT.U32.OR.EX P1, PT, R43, R18, !P2, P1 ;  /* 0x000000122b00720c */ /* 0x000fe40005721510 */
[----:B------:R-:W-:Y:S02]  /*9aaa0*/  @!P0 SEL R18, RZ, 0x1, P4 ;  /* 0x00000001ff128807 */ /* 0x000fe40002000000 */
        /* <DEDUP_REMOVED lines=46> */
.L_x_700:
[----:B------:R-:W-:Y:S05]  /*9ad90*/  BSYNC.RELIABLE B5 ;  /* 0x0000000000057941 */ /* 0x000fea0003800100 */
.L_x_699:
        /* <DEDUP_REMOVED lines=21> */
.L_x_701:
[----:B------:R-:W-:Y:S05]  /*9aef0*/  BSYNC.RECONVERGENT B4 ;  /* 0x0000000000047941 */ /* 0x000fea0003800200 */
.L_x_698:
[----:B------:R-:W-:Y:S01]  /*9af00*/  ISETP.GE.U32.AND P0, PT, R19, R64, PT ;  /* 0x000000401300720c */ /* 0x000fe20003f06070 */
[----:B------:R-:W-:Y:S01]  /*9af10*/  BSSY.RECONVERGENT B4, `(.L_x_702) ;  /* 0x0000033000047945 */ /* 0x000fe20003800200 */
[----:B------:R-:W-:Y:S02]  /*9af20*/  IADD3 R64, P1, PT, -R64, R19, RZ ;  /* 0x0000001340407210 */ /* 0x000fe40007f3e1ff */
        /* <DEDUP_REMOVED lines=49> */
.L_x_703:
[----:B------:R-:W-:Y:S05]  /*9b240*/  BSYNC.RECONVERGENT B4 ;  /* 0x0000000000047941 */ /* 0x000fea0003800200 */
.L_x_702:
        /* <DEDUP_REMOVED lines=67> */
[----:B------:R-:W-:-:S03]  /*9b680*/  IMAD.WIDE.U32 R34, R27, R64, R36 ;  /* 0x000000401b227225 */ /* 0x000fc600078e0024 */
[----:B------:R-:W-:Y:S01]  /*9b690*/  SEL R31, RZ, 0x1, !P0 ;  /* 0x00000001ff1f7807 */ /* 0x000fe20004000000 */
[----:B------:R-:W-:Y:S01]  /*9b6a0*/  IMAD R55, R27, R67, R16 ;  /* 0x000000431b377224 */ /* 0x000fe200078e0210 */
[----:B------:R-:W-:Y:S01]  /*9b6b0*/  ISETP.GE.U32.AND P2, PT, R34, R36, PT ;  /* 0x000000242200720c */ /* 0x000fe20003f46070 */
[----:B------:R-:W-:Y:S02]  /*9b6c0*/  IMAD.IADD R3, R15, 0x1, R3 ;  /* 0x000000010f037824 */ /* 0x000fe400078e0203 */
        /* <DEDUP_REMOVED lines=42> */
.L_x_705:
[----:B------:R-:W-:Y:S05]  /*9b970*/  BSYNC.RECONVERGENT B4 ;  /* 0x0000000000047941 */ /* 0x000fea0003800200 */
.L_x_704:
        /* <DEDUP_REMOVED lines=84> */
[----:B------:R-:W-:Y:S01]  /*9bec0*/  IMAD.MOV.U32 R39, RZ, RZ, R34 ;  /* 0x000000ffff277224 */ /* 0x000fe200078e0022 */
[----:B------:R-:W-:Y:S01]  /*9bed0*/  IADD3 R29, P0, PT, R32, R30, RZ ;  /* 0x0000001e201d7210 */ /* 0x000fe20007f1e0ff */
[----:B------:R-:W-:Y:S01]  /*9bee0*/  IMAD.X R30, RZ, RZ, R52, P5 ;  /* 0x000000ffff1e7224 */ /* 0x000fe200028e0634 */
        /* <DEDUP_REMOVED lines=31> */
.L_x_707:
[----:B------:R-:W-:Y:S05]  /*9c0e0*/  BSYNC.RECONVERGENT B4 ;  /* 0x0000000000047941 */ /* 0x000fea0003800200 */
.L_x_706:
        /* <DEDUP_REMOVED lines=64> */
[----:B------:R-:W-:Y:S01]  /*9c4f0*/  IMAD.MOV.U32 R40, RZ, RZ, R53 ;  /* 0x000000ffff287224 */ /* 0x000fe200078e0035 */
[----:B------:R-:W-:Y:S01]  /*9c500*/  ISETP.GE.U32.AND P1, PT, R30, R54, PT ;  /* 0x000000361e00720c */ /* 0x000fe20003f26070 */
[----:B------:R-:W-:Y:S01]  /*9c510*/  IMAD.IADD R19, R31, 0x1, R19 ;  /* 0x000000011f137824 */ /* 0x000fe200078e0213 */
[----:B------:R-:W-:Y:S01]  /*9c520*/  ISETP.LT.U32.OR.EX P2, PT, R33, R58, !P4, P3 ;  /* 0x0000003a2100720c */ /* 0x000fe20006741530 */
[----:B------:R-:W-:-:S03]  /*9c530*/  IMAD.WIDE.U32 R34, R27, R61, R38 ;  /* 0x0000003d1b227225 */ /* 0x000fc600078e0026 */
[----:B------:R-:W-:Y:S01]  /*9c540*/  ISETP.GE.U32.AND.EX P1, PT, R19, R55, PT, P1 ;  /* 0x000000371300720c */ /* 0x000fe20003f26110 */
[----:B------:R-:W-:Y:S01]  /*9c550*/  IMAD R59, R27, R65, R32 ;  /* 0x000000411b3b7224 */ /* 0x000fe200078e0220 */
[----:B------:R-:W-:Y:S01]  /*9c560*/  ISETP.GE.U32.AND P3, PT, R34, R38, PT ;  /* 0x000000262200720c */ /* 0x000fe20003f66070 */
[----:B------:R-:W-:Y:S01]  /*9c570*/  IMAD.WIDE.U32.X R40, R21, R66, R40, P6 ;  /* 0x0000004215287225 */ /* 0x000fe200030e0428 */
[----:B------:R-:W-:Y:S02]  /*9c580*/  @!P0 IADD3 R69, P6, PT, R20, R69, RZ ;  /* 0x0000004514458210 */ /* 0x000fe40007fde0ff */
[----:B------:R-:W-:Y:S01]  /*9c590*/  SEL R20, RZ, 0x1, !P2 ;  /* 0x00000001ff147807 */ /* 0x000fe20005000000 */
[----:B------:R-:W-:Y:S01]  /*9c5a0*/  IMAD.IADD R59, R35, 0x1, R59 ;  /* 0x00000001233b7824 */ /* 0x000fe200078e023b */
[----:B------:R-:W-:Y:S01]  /*9c5b0*/  IADD3 R29, P4, PT, R36, R40, RZ ;  /* 0x00000028241d7210 */ /* 0x000fe20007f9e0ff */
[----:B------:R-:W-:Y:S01]  /*9c5c0*/  IMAD.WIDE.U32.X R32, R28, R65, R42, P5 ;  /* 0x000000411c207225 */ /* 0x000fe200028e042a */
[----:B------:R-:W-:-:S02]  /*9c5d0*/  IADD3 R20, P5, PT, R69, R20, RZ ;  /* 0x0000001445147210 */ /* 0x000fc40007fbe0ff */
[----:B------:R-:W-:Y:S01]  /*9c5e0*/  ISETP.GE.U32.AND.EX P3, PT, R59, R39, PT, P3 ;  /* 0x000000273b00720c */ /* 0x000fe20003f66130 */
[----:B------:R-:W-:Y:S01]  /*9c5f0*/  @!P0 IMAD.X R56, RZ, RZ, R56, P6 ;  /* 0x000000ffff388224 */ /* 0x000fe200030e0638 */
[----:B------:R-:W-:Y:S01]  /*9c600*/  SEL R40, RZ, 0x1, P1 ;  /* 0x00000001ff287807 */ /* 0x000fe20000800000 */
[----:B------:R-:W-:Y:S01]  /*9c610*/  IMAD.X R35, R57, 0x1, R41, P4 ;  /* 0x0000000139237824 */ /* 0x000fe200020e0629 */
[----:B------:R-:W-:Y:S01]  /*9c620*/  IADD3 R37, P0, PT, R20, R32, RZ ;  /* 0x0000002014257210 */ /* 0x000fe20007f1e0ff */
[----:B------:R-:W-:Y:S01]  /*9c630*/  IMAD.X R39, RZ, RZ, R56, P5 ;  /* 0x000000ffff277224 */ /* 0x000fe200028e0638 */
[----:B------:R-:W-:Y:S01]  /*9c640*/  SEL R42, RZ, 0x1, P3 ;  /* 0x00000001ff2a7807 */ /* 0x000fe20001800000 */
[----:B------:R-:W-:Y:S01]  /*9c650*/  IMAD.MOV.U32 R58, RZ, RZ, R34 ;  /* 0x000000ffff3a7224 */ /* 0x000fe200078e0022 */
[----:B------:R-:W-:Y:S01]  /*9c660*/  IADD3 R40, P1, PT, R29, R40, RZ ;  /* 0x000000281d287210 */ /* 0x000fe20007f3e0ff */
[----:B------:R-:W-:Y:S01]  /*9c670*/  IMAD.X R32, R39, 0x1, R33, P0 ;  /* 0x0000000127207824 */ /* 0x000fe200000e0621 */
[----:B------:R-:W-:Y:S01]  /*9c680*/  IADD3 R42, P3, PT, R37, R42, RZ ;  /* 0x0000002a252a7210 */ /* 0x000fe20007f7e0ff */
[----:B------:R-:W-:Y:S01]  /*9c690*/  IMAD.MOV.U32 R38, RZ, RZ, RZ ;  /* 0x000000ffff267224 */ /* 0x000fe200078e00ff */
[----:B------:R-:W-:Y:S01]  /*9c6a0*/  ISETP.GE.U32.AND P2, PT, R29, R36, PT ;  /* 0x000000241d00720c */ /* 0x000fe20003f46070 */
[----:B------:R-:W-:Y:S01]  /*9c6b0*/  IMAD.X R41, RZ, RZ, R35, P1 ;  /* 0x000000ffff297224 */ /* 0x000fe200008e0623 */
[----:B------:R-:W-:Y:S01]  /*9c6c0*/  ISETP.GE.U32.AND P0, PT, R40, R29, PT ;  /* 0x0000001d2800720c */ /* 0x000fe20003f06070 */
[----:B------:R-:W-:Y:S01]  /*9c6d0*/  IMAD.X R43, RZ, RZ, R32, P3 ;  /* 0x000000ffff2b7224 */ /* 0x000fe200018e0620 */
[----:B------:R-:W-:-:S02]  /*9c6e0*/  ISETP.GE.U32.AND.EX P3, PT, R35, R57, PT, P2 ;  /* 0x000000392300720c */ /* 0x000fc40003f66120 */
[----:B------:R-:W-:Y:S02]  /*9c6f0*/  ISETP.GE.U32.AND.EX P0, PT, R41, R35, PT, P0 ;  /* 0x000000232900720c */ /* 0x000fe40003f06100 */
        /* <DEDUP_REMOVED lines=20> */
.L_x_709:
[----:B------:R-:W-:Y:S05]  /*9c840*/  BSYNC.RECONVERGENT B4 ;  /* 0x0000000000047941 */ /* 0x000fea0003800200 */
.L_x_708:
[----:B------:R-:W-:Y:S01]  /*9c850*/  IMAD.WIDE.U32 R34, R66, R23, RZ ;  /* 0x0000001742227225 */ /* 0x000fe200078e00ff */
[----:B------:R-:W-:Y:S03]  /*9c860*/  BSSY.RECONVERGENT B4, `(.L_x_710) ;  /* 0x000012d000047945 */ /* 0x000fe60003800200 */
[C---:B------:R-:W-:Y:S02]  /*9c870*/  IMAD R15, R24.reuse, R62, RZ ;  /* 0x0000003e180f7224 */ /* 0x040fe400078e02ff */
[----:B------:R-:W-:Y:S02]  /*9c880*/  IMAD R17, R21, R64, RZ ;  /* 0x0000004015117224 */ /* 0x000fe400078e02ff */
[----:B------:R-:W-:-:S04]  /*9c890*/  IMAD.WIDE.U32 R34, P0, R24, R62, R34 ;  /* 0x0000003e18227225 */ /* 0x000fc80007800022 */
[----:B------:R-:W-:-:S04]  /*9c8a0*/  IMAD.WIDE.U32 R20, R62, R23, RZ ;  /* 0x000000173e147225 */ /* 0x000fc800078e00ff */
[----:B------:R-:W-:Y:S01]  /*9c8b0*/  IMAD.WIDE.U32 R32, R23, R62, R40 ;  /* 0x0000003e17207225 */ /* 0x000fe200078e0028 */
[----:B------:R-:W-:-:S03]  /*9c8c0*/  IADD3 RZ, P1, PT, R21, R34, RZ ;  /* 0x0000002215ff7210 */ /* 0x000fc60007f3e0ff */
        /* <DEDUP_REMOVED lines=18> */
[----:B------:R-:W-:Y:S02]  /*9c9f0*/  IMAD.X R33, R59, 0x1, R23, P1 ;  /* 0x000000013b217824 */ /* 0x000fe400008e0617 */
[----:B------:R-:W-:Y:S01]  /*9ca00*/  IMAD.WIDE.U32 R34, R66, R26, RZ ;  /* 0x0000001a42227225 */ /* 0x000fe200078e00ff */
[----:B------:R-:W-:-:S03]  /*9ca10*/  ISETP.GE.U32.AND P6, PT, R40, R17, PT ;  /* 0x000000112800720c */ /* 0x000fc60003fc6070 */
        /* <DEDUP_REMOVED lines=23> */
[----:B------:R-:W-:Y:S01]  /*9cb90*/  IMAD.WIDE.U32.X R34, R31, R11, R58, P4 ;  /* 0x0000000b1f227225 */ /* 0x000fe200020e043a */
[----:B------:R-:W-:Y:S02]  /*9cba0*/  SEL R58, RZ, 0x1, !P1 ;  /* 0x00000001ff3a7807 */ /* 0x000fe40004800000 */
[----:B------:R-:W-:Y:S01]  /*9cbb0*/  @!P0 IADD3 R42, P4, PT, R42, 0x1, RZ ;  /* 0x000000012a2a8810 */ /* 0x000fe20007f9e0ff */
[----:B------:R-:W-:Y:S02]  /*9cbc0*/  IMAD.X R37, RZ, RZ, RZ, P3 ;  /* 0x000000ffff257224 */ /* 0x000fe400018e06ff */
[----:B------:R-:W-:Y:S01]  /*9cbd0*/  IMAD.IADD R15, R23, 0x1, R17 ;  /* 0x00000001170f7824 */ /* 0x000fe200078e0211 */
[----:B------:R-:W-:Y:S01]  /*9cbe0*/  IADD3 R17, P1, PT, R14, R34, RZ ;  /* 0x000000220e117210 */ /* 0x000fe20007f3e0ff */
[----:B------:R-:W-:-:S03]  /*9cbf0*/  IMAD.WIDE.U32.X R24, R25, R66, R36, P2 ;  /* 0x0000004219187225 */ /* 0x000fc600010e0424 */
[----:B------:R-:W-:Y:S01]  /*9cc00*/  ISETP.GE.U32.AND.EX P2, PT, R15, R41, PT, P5 ;  /* 0x000000290f00720c */ /* 0x000fe20003f46150 */
[----:B------:R-:W-:Y:S01]  /*9cc10*/  IMAD.WIDE.U32 R52, R62, R27, RZ ;  /* 0x0000001b3e347225 */ /* 0x000fe200078e00ff */
[----:B------:R-:W-:-:S03]  /*9cc20*/  IADD3 R58, P5, PT, R17, R58, RZ ;  /* 0x0000003a113a7210 */ /* 0x000fc60007fbe0ff */
[----:B------:R-:W-:Y:S01]  /*9cc30*/  IMAD.WIDE.U32 R36, R31, R8, RZ ;  /* 0x000000081f247225 */ /* 0x000fe200078e00ff */
[----:B------:R-:W-:-:S03]  /*9cc40*/  IADD3 RZ, P3, PT, R53, R54, RZ ;  /* 0x0000003635ff7210 */ /* 0x000fc60007f7e0ff */
[----:B------:R-:W-:Y:S01]  /*9cc50*/  @!P0 IMAD.X R43, RZ, RZ, R43, P4 ;  /* 0x000000ffff2b8224 */ /* 0x000fe200020e062b */
[----:B------:R-:W-:Y:S01]  /*9cc60*/  IADD3 R23, P4, PT, R42, R24, RZ ;  /* 0x000000182a177210 */ /* 0x000fe20007f9e0ff */
[----:B------:R-:W-:Y:S02]  /*9cc70*/  IMAD.X R21, R3, 0x1, R35, P1 ;  /* 0x0000000103157824 */ /* 0x000fe400008e0623 */
[----:B------:R-:W-:-:S04]  /*9cc80*/  IMAD.WIDE.U32 R34, R20, R8, RZ ;  /* 0x0000000814227225 */ /* 0x000fc800078e00ff */
[----:B------:R-:W-:Y:S02]  /*9cc90*/  IMAD.X R59, RZ, RZ, R21, P5 ;  /* 0x000000ffff3b7224 */ /* 0x000fe400028e0615 */
[----:B------:R-:W-:Y:S01]  /*9cca0*/  IMAD.WIDE.U32 R52, P5, R20, R9, R36 ;  /* 0x0000000914347225 */ /* 0x000fe200078a0024 */
[----:B------:R-:W-:Y:S02]  /*9ccb0*/  SEL R36, RZ, 0x1, P2 ;  /* 0x00000001ff247807 */ /* 0x000fe40001000000 */
[----:B------:R-:W-:Y:S01]  /*9ccc0*/  ISETP.LT.U32.AND P2, PT, R17, R14, PT ;  /* 0x0000000e1100720c */ /* 0x000fe20003f41070 */
[----:B------:R-:W-:Y:S01]  /*9ccd0*/  IMAD.X R26, R43, 0x1, R25, P4 ;  /* 0x000000012b1a7824 */ /* 0x000fe200020e0619 */
[----:B------:R-:W-:Y:S01]  /*9cce0*/  ISETP.GE.U32.AND P4, PT, R58, R17, PT ;  /* 0x000000113a00720c */ /* 0x000fe20003f86070 */
[----:B------:R-:W-:Y:S01]  /*9ccf0*/  IMAD.X R25, RZ, RZ, RZ, P6 ;  /* 0x000000ffff197224 */ /* 0x000fe200030e06ff */
[----:B------:R-:W-:Y:S01]  /*9cd00*/  IADD3 R36, P1, PT, R23, R36, RZ ;  /* 0x0000002417247210 */ /* 0x000fe20007f3e0ff */
[----:B------:R-:W-:Y:S01]  /*9cd10*/  IMAD.WIDE.U32 R40, R31, R6, RZ ;  /* 0x000000061f287225 */ /* 0x000fe200078e00ff */
[----:B------:R-:W-:-:S02]  /*9cd20*/  ISETP.GE.U32.AND.EX P4, PT, R59, R21, PT, P4 ;  /* 0x000000153b00720c */ /* 0x000fc40003f86140 */
[----:B------:R-:W-:Y:S01]  /*9cd30*/  IADD3 RZ, P6, PT, R35, R52, RZ ;  /* 0x0000003423ff7210 */ /* 0x000fe20007fde0ff */
[----:B------:R-:W-:Y:S01]  /*9cd40*/  IMAD.X R37, RZ, RZ, R26, P1 ;  /* 0x000000ffff257224 */ /* 0x000fe200008e061a */
[----:B------:R-:W-:Y:S01]  /*9cd50*/  ISETP.LT.U32.OR.EX P2, PT, R21, R3, !P4, P2 ;  /* 0x000000031500720c */ /* 0x000fe20006741520 */
[----:B------:R-:W-:Y:S01]  /*9cd60*/  IMAD.X R35, RZ, RZ, RZ, P5 ;  /* 0x000000ffff237224 */ /* 0x000fe200028e06ff */
[----:B------:R-:W-:Y:S01]  /*9cd70*/  ISETP.GE.U32.AND P4, PT, R36, R23, PT ;  /* 0x000000172400720c */ /* 0x000fe20003f86070 */
[----:B------:R-:W-:Y:S01]  /*9cd80*/  IMAD.MOV.U32 R34, RZ, RZ, R53 ;  /* 0x000000ffff227224 */ /* 0x000fe200078e0035 */
[----:B------:R-:W-:Y:S01]  /*9cd90*/  ISETP.LT.U32.AND P1, PT, R23, R42, PT ;  /* 0x0000002a1700720c */ /* 0x000fe20003f21070 */
[----:B------:R-:W-:Y:S01]  /*9cda0*/  IMAD.MOV.U32 R24, RZ, RZ, R55 ;  /* 0x000000ffff187224 */ /* 0x000fe200078e0037 */
[----:B------:R-:W-:Y:S01]  /*9cdb0*/  ISETP.GE.U32.AND.EX P4, PT, R37, R26, PT, P4 ;  /* 0x0000001a2500720c */ /* 0x000fe20003f86140 */
[----:B------:R-:W-:Y:S01]  /*9cdc0*/  IMAD.WIDE.U32 R56, R20, R6, RZ ;  /* 0x0000000614387225 */ /* 0x000fe200078e00ff */
[----:B------:R-:W-:-:S02]  /*9cdd0*/  SEL R21, RZ, 0x1, !P2 ;  /* 0x00000001ff157807 */ /* 0x000fc40005000000 */
[----:B------:R-:W-:Y:S01]  /*9cde0*/  ISETP.LT.U32.OR.EX P1, PT, R26, R43, !P4, P1 ;  /* 0x0000002b1a00720c */ /* 0x000fe20006721510 */
        /* <DEDUP_REMOVED lines=23> */
[----:B------:R-:W-:Y:S01]  /*9cf60*/  IADD3 RZ, P5, PT, R71, R34, RZ ;  /* 0x0000002247ff7210 */ /* 0x000fe20007fbe0ff */
[----:B------:R-:W-:Y:S01]  /*9cf70*/  IMAD.WIDE.U32.X R42, R28, R66, R24, P3 ;  /* 0x000000421c2a7225 */ /* 0x000fe200018e0418 */
[----:B------:R-:W-:Y:S02]  /*9cf80*/  SEL R54, RZ, 0x1, !P2 ;  /* 0x00000001ff367807 */ /* 0x000fe40005000000 */
[----:B------:R-:W-:Y:S01]  /*9cf90*/  IADD3 R35, P4, PT, R30, R52, RZ ;  /* 0x000000341e237210 */ /* 0x000fe20007f9e0ff */
[----:B------:R-:W-:Y:S01]  /*9cfa0*/  IMAD R24, R41, R12, RZ ;  /* 0x0000000c29187224 */ /* 0x000fe200078e02ff */
[----:B------:R-:W-:Y:S01]  /*9cfb0*/  IADD3 R54, P3, PT, R3, R54, RZ ;  /* 0x0000003603367210 */ /* 0x000fe20007f7e0ff */
[----:B------:R-:W-:Y:S01]  /*9cfc0*/  IMAD.WIDE.U32.X R56, R31, R5, R56, P5 ;  /* 0x000000051f387225 */ /* 0x000fe200028e0438 */
[----:B------:R-:W-:-:S02]  /*9cfd0*/  ISETP.LT.U32.AND P5, PT, R3, R16, PT ;  /* 0x000000100300720c */ /* 0x000fc40003fa1070 */
[----:B------:R-:W-:Y:S01]  /*9cfe0*/  ISETP.LT.U32.AND P2, PT, R35, R30, PT ;  /* 0x0000001e2300720c */ /* 0x000fe20003f41070 */
[C---:B------:R-:W-:Y:S01]  /*9cff0*/  IMAD.WIDE.U32 R16, R69.reuse, R12, RZ ;  /* 0x0000000c45107225 */ /* 0x040fe200078e00ff */
[----:B------:R-:W-:Y:S02]  /*9d000*/  @!P0 SEL R14, RZ, 0x1, P6 ;  /* 0x00000001ff0e8807 */ /* 0x000fe40003000000 */
[----:B------:R-:W-:Y:S01]  /*9d010*/  IADD3 R21, P6, PT, R32, R56, RZ ;  /* 0x0000003820157210 */ /* 0x000fe20007fde0ff */
[----:B------:R-:W-:Y:S02]  /*9d020*/  IMAD R25, R69, R13, R24 ;  /* 0x0000000d45197224 */ /* 0x000fe400078e0218 */
[----:B------:R-:W-:Y:S01]  /*9d030*/  IMAD.X R55, RZ, RZ, R23, P3 ;  /* 0x000000ffff377224 */ /* 0x000fe200018e0617 */
[----:B------:R-:W-:Y:S01]  /*9d040*/  ISETP.GE.U32.AND P3, PT, R21, R32, PT ;  /* 0x000000201500720c */ /* 0x000fe20003f66070 */
[----:B------:R-:W-:Y:S01]  /*9d050*/  IMAD.X R58, R19, 0x1, R53, P4 ;  /* 0x00000001133a7824 */ /* 0x000fe200020e0635 */
[----:B------:R-:W-:Y:S01]  /*9d060*/  ISETP.GE.U32.AND P4, PT, R54, R3, PT ;  /* 0x000000033600720c */ /* 0x000fe20003f86070 */
[----:B------:R-:W-:Y:S01]  /*9d070*/  IMAD.IADD R17, R17, 0x1, R25 ;  /* 0x0000000111117824 */ /* 0x000fe200078e0219 */
[----:B------:R-:W-:Y:S01]  /*9d080*/  SEL R3, RZ, 0x1, !P1 ;  /* 0x00000001ff037807 */ /* 0x000fe20004800000 */
        /* <DEDUP_REMOVED lines=9> */
[----:B------:R-:W-:Y:S01]  /*9d120*/  IADD3 R42, P0, P5, R42, R39, R3 ;  /* 0x000000272a2a7210 */ /* 0x000fe20007d1e003 */
[----:B------:R-:W-:Y:S01]  /*9d130*/  IMAD.X R57, RZ, RZ, RZ, P6 ;  /* 0x000000ffff397224 */ /* 0x000fe200030e06ff */
[----:B------:R-:W-:Y:S01]  /*9d140*/  LOP3.LUT R3, RZ, R69, RZ, 0x33, !PT ;  /* 0x00000045ff037212 */ /* 0x000fe200078e33ff */
[----:B------:R-:W-:Y:S01]  /*9d150*/  IMAD.WIDE.U32 R30, R20, R6, R54 ;  /* 0x00000006141e7225 */ /* 0x000fe200078e0036 */
[----:B------:R-:W-:Y:S02]  /*9d160*/  IADD3 R14, P4, PT, R33, R52, RZ ;  /* 0x00000034210e7210 */ /* 0x000fe40007f9e0ff */
[----:B------:R-:W-:Y:S01]  /*9d170*/  ISETP.GT.U32.AND P6, PT, R32, R3, PT ;  /* 0x000000032000720c */ /* 0x000fe20003fc4070 */
[----:B------:R-:W-:Y:S01]  /*9d180*/  IMAD.MOV.U32 R56, RZ, RZ, R53 ;  /* 0x000000ffff387224 */ /* 0x000fe200078e0035 */
[----:B------:R-:W-:Y:S01]  /*9d190*/  LOP3.LUT R3, RZ, R41, RZ, 0x33, !PT ;  /* 0x00000029ff037212 */ /* 0x000fe200078e33ff */
[----:B------:R-:W-:Y:S01]  /*9d1a0*/  IMAD.IADD R41, R40, 0x1, R31 ;  /* 0x0000000128297824 */ /* 0x000fe200078e021f */
[----:B------:R-:W-:Y:S01]  /*9d1b0*/  IADD3.X R43, PT, PT, R43, R38, RZ, P0, P5 ;  /* 0x000000262b2b7210 */ /* 0x000fe200007ea4ff */
[----:B------:R-:W-:Y:S01]  /*9d1c0*/  IMAD.WIDE.U32.X R32, R17, R11, R56, P4 ;  /* 0x0000000b11207225 */ /* 0x000fe200020e0438 */
[----:B------:R-:W-:-:S02]  /*9d1d0*/  IADD3 R39, P4, PT, R23, R30, RZ ;  /* 0x0000001e17277210 */ /* 0x000fc40007f9e0ff */
[----:B------:R-:W-:Y:S01]  /*9d1e0*/  ISETP.GT.U32.AND.EX P0, PT, R14, R3, PT, P6 ;  /* 0x000000030e00720c */ /* 0x000fe20003f04160 */
[----:B------:R-:W-:Y:S01]  /*9d1f0*/  IMAD R28, R28, R62, RZ ;  /* 0x0000003e1c1c7224 */ /* 0x000fe200078e02ff */
[C---:B------:R-:W-:Y:S01]  /*9d200*/  ISETP.GE.U32.AND P5, PT, R39.reuse, R30, PT ;  /* 0x0000001e2700720c */ /* 0x040fe20003fa6070 */
[----:B------:R-:W-:Y:S01]  /*9d210*/  IMAD.X R14, RZ, RZ, R41, P4 ;  /* 0x000000ffff0e7224 */ /* 0x000fe200020e0629 */
[----:B------:R-:W-:Y:S01]  /*9d220*/  IADD3 R23, P6, PT, R39, R32, RZ ;  /* 0x0000002027177210 */ /* 0x000fe20007fde0ff */
[C---:B------:R-:W-:Y:S01]  /*9d230*/  IMAD R59, R27.reuse, R66, R28 ;  /* 0x000000421b3b7224 */ /* 0x040fe200078e021c */
[----:B------:R-:W-:Y:S01]  /*9d240*/  SEL R40, RZ, 0x1, !P0 ;  /* 0x00000001ff287807 */ /* 0x000fe20004000000 */
[----:B------:R-:W-:Y:S01]  /*9d250*/  IMAD.WIDE.U32 R24, R27, R62, R36 ;  /* 0x0000003e1b187225 */ /* 0x000fe200078e0024 */
[----:B------:R-:W-:Y:S02]  /*9d260*/  ISETP.LT.U32.AND P4, PT, R30, R54, PT ;  /* 0x000000361e00720c */ /* 0x000fe40003f81070 */
[C---:B------:R-:W-:Y:S01]  /*9d270*/  ISETP.GE.U32.AND.EX P5, PT, R14.reuse, R41, PT, P5 ;  /* 0x000000290e00720c */ /* 0x040fe20003fa6150 */
[----:B------:R-:W-:Y:S01]  /*9d280*/  IMAD.X R27, R14, 0x1, R33, P6 ;  /* 0x000000010e1b7824 */ /* 0x000fe200030e0621 */
[----:B------:R-:W-:Y:S01]  /*9d290*/  IADD3 R40, P0, PT, R23, R40, RZ ;  /* 0x0000002817287210 */ /* 0x000fe20007f1e0ff */
[----:B------:R-:W-:Y:S01]  /*9d2a0*/  IMAD.WIDE.U32 R32, R17, R8, RZ ;  /* 0x0000000811207225 */ /* 0x000fe200078e00ff */
[----:B------:R-:W-:-:S02]  /*9d2b0*/  ISETP.LT.U32.OR.EX P4, PT, R41, R55, !P5, P4 ;  /* 0x000000372900720c */ /* 0x000fc40006f81540 */
[----:B------:R-:W-:Y:S01]  /*9d2c0*/  ISETP.GE.U32.AND P5, PT, R40, R23, PT ;  /* 0x000000172800720c */ /* 0x000fe20003fa6070 */
[----:B------:R-:W-:Y:S01]  /*9d2d0*/  IMAD.X R41, RZ, RZ, R27, P0 ;  /* 0x000000ffff297224 */ /* 0x000fe200000e061b */
[----:B------:R-:W-:Y:S01]  /*9d2e0*/  ISETP.GE.U32.AND.EX P0, PT, R26, R29, PT, P3 ;  /* 0x0000001d1a00720c */ /* 0x000fe20003f06130 */
[C---:B------:R-:W-:Y:S01]  /*9d2f0*/  IMAD.WIDE.U32 R30, R16.reuse, R8, RZ ;  /* 0x00000008101e7225 */ /* 0x040fe200078e00ff */
[----:B------:R-:W-:Y:S02]  /*9d300*/  SEL R30, RZ, 0x1, !P4 ;  /* 0x00000001ff1e7807 */ /* 0x000fe40006000000 */
[----:B------:R-:W-:Y:S01]  /*9d310*/  ISETP.LT.U32.AND P4, PT, R23, R39, PT ;  /* 0x000000271700720c */ /* 0x000fe20003f81070 */
[----:B------:R-:W-:Y:S01]  /*9d320*/  IMAD.WIDE.U32 R32, P6, R16, R9, R32 ;  /* 0x0000000910207225 */ /* 0x000fe200078c0020 */
[----:B------:R-:W-:Y:S02]  /*9d330*/  ISETP.GE.U32.AND.EX P5, PT, R41, R27, PT, P5 ;  /* 0x0000001b2900720c */ /* 0x000fe40003fa6150 */
[----:B------:R-:W-:Y:S01]  /*9d340*/  ISETP.GE.U32.AND P1, PT, R24, R36, PT ;  /* 0x000000241800720c */ /* 0x000fe20003f26070 */
[----:B------:R-:W-:Y:S01]  /*9d350*/  IMAD.IADD R3, R25, 0x1, R59 ;  /* 0x0000000119037824 */ /* 0x000fe200078e023b */
[----:B------:R-:W-:Y:S01]  /*9d360*/  ISETP.LT.U32.OR.EX P4, PT, R27, R14, !P5, P4 ;  /* 0x0000000e1b00720c */ /* 0x000fe20006f81540 */
[----:B------:R-:W-:Y:S01]  /*9d370*/  IMAD.WIDE.U32 R38, R16, R8, R40 ;  /* 0x0000000810267225 */ /* 0x000fe200078e0028 */
[----:B------:R-:W-:-:S02]  /*9d380*/  IADD3 R30, P5, PT, R35, R30, RZ ;  /* 0x0000001e231e7210 */ /* 0x000fc40007fbe0ff */
[----:B------:R-:W-:Y:S01]  /*9d390*/  IADD3 RZ, P3, PT, R31, R32, RZ ;  /* 0x000000201fff7210 */ /* 0x000fe20007f7e0ff */
[----:B------:R-:W-:Y:S01]  /*9d3a0*/  IMAD.IADD R23, R32, 0x1, R39 ;  /* 0x0000000120177824 */ /* 0x000fe200078e0227 */
[----:B------:R-:W-:Y:S01]  /*9d3b0*/  SEL R25, RZ, 0x1, !P4 ;  /* 0x00000001ff197807 */ /* 0x000fe20006000000 */
[----:B------:R-:W-:Y:S01]  /*9d3c0*/  IMAD.X R31, RZ, RZ, R58, P5 ;  /* 0x000000ffff1f7224 */ /* 0x000fe200028e063a */
[----:B------:R-:W-:Y:S01]  /*9d3d0*/  ISETP.GE.U32.AND P5, PT, R30, R35, PT ;  /* 0x000000231e00720c */ /* 0x000fe20003fa6070 */
[----:B------:R-:W-:Y:S01]  /*9d3e0*/  IMAD.MOV.U32 R36, RZ, RZ, R33 ;  /* 0x000000ffff247224 */ /* 0x000fe200078e0021 */
[----:B------:R-:W-:Y:S01]  /*9d3f0*/  ISETP.GE.U32.AND.EX P1, PT, R3, R37, PT, P1 ;  /* 0x000000250300720c */ /* 0x000fe20003f26110 */
[----:B------:R-:W-:Y:S01]  /*9d400*/  IMAD.X R37, RZ, RZ, RZ, P6 ;  /* 0x000000ffff257224 */ /* 0x000fe200030e06ff */
[----:B------:R-:W-:Y:S01]  /*9d410*/  ISETP.GE.U32.AND.EX P4, PT, R31, R58, PT, P5 ;  /* 0x0000003a1f00720c */ /* 0x000fe20003f86150 */
[----:B------:R-:W-:Y:S01]  /*9d420*/  IMAD.WIDE.U32 R28, R20, R4, R30 ;  /* 0x00000004141c7225 */ /* 0x000fe200078e001e */
[----:B------:R-:W-:-:S02]  /*9d430*/  IADD3 R39, P5, PT, R25, R38, RZ ;  /* 0x0000002619277210 */ /* 0x000fc40007fbe0ff */
        /* <DEDUP_REMOVED lines=23> */
[----:B------:R-:W-:Y:S01]  /*9d5b0*/  ISETP.LT.U32.OR.EX P4, PT, R35, R31, !P3, P4 ;  /* 0x0000001f2300720c */ /* 0x000fe20005f81540 */
[----:B------:R-:W-:Y:S01]  /*9d5c0*/  IMAD.WIDE.U32 R30, R20, R10, RZ ;  /* 0x0000000a141e7225 */ /* 0x000fe200078e00ff */
[----:B------:R-:W-:Y:S02]  /*9d5d0*/  ISETP.GE.U32.AND P3, PT, R34, R23, PT ;  /* 0x000000172200720c */ /* 0x000fe40003f66070 */
[----:B------:R-:W-:Y:S01]  /*9d5e0*/  ISETP.LT.U32.AND P2, PT, R23, R29, PT ;  /* 0x0000001d1700720c */ /* 0x000fe20003f41070 */
[----:B------:R-:W-:Y:S01]  /*9d5f0*/  IMAD.X R35, RZ, RZ, R25, P5 ;  /* 0x000000ffff237224 */ /* 0x000fe200028e0619 */
[----:B------:R-:W-:Y:S01]  /*9d600*/  LOP3.LUT R23, RZ, R39, RZ, 0x33, !PT ;  /* 0x00000027ff177212 */ /* 0x000fe200078e33ff */
[----:B------:R-:W-:Y:S01]  /*9d610*/  IMAD.WIDE.U32 R28, R17, R6, RZ ;  /* 0x00000006111c7225 */ /* 0x000fe200078e00ff */
        /* <DEDUP_REMOVED lines=14> */
[----:B------:R-:W-:Y:S01]  /*9d700*/  IADD3 R14, P4, PT, R42, R27, RZ ;  /* 0x0000001b2a0e7210 */ /* 0x000fe20007f9e0ff */
[----:B------:R-:W-:Y:S01]  /*9d710*/  IMAD.X R39, RZ, RZ, RZ, P3 ;  /* 0x000000ffff277224 */ /* 0x000fe200018e06ff */
[----:B------:R-:W-:Y:S01]  /*9d720*/  IADD3 R42, P3, PT, R21, R36, RZ ;  /* 0x00000024152a7210 */ /* 0x000fe20007f7e0ff */
[----:B------:R-:W-:Y:S01]  /*9d730*/  IMAD.WIDE.U32.X R28, R17, R7, R32, P6 ;  /* 0x00000007111c7225 */ /* 0x000fe200030e0420 */
[----:B------:R-:W-:-:S02]  /*9d740*/  SEL R23, RZ, 0x1, !P2 ;  /* 0x00000001ff177807 */ /* 0x000fc40005000000 */
[----:B------:R-:W-:Y:S01]  /*9d750*/  SEL R40, RZ, 0x1, !P1 ;  /* 0x00000001ff287807 */ /* 0x000fe20004800000 */
        /* <DEDUP_REMOVED lines=61> */
.L_x_711:
[----:B------:R-:W-:Y:S05]  /*9db30*/  BSYNC.RECONVERGENT B4 ;  /* 0x0000000000047941 */ /* 0x000fea0003800200 */
.L_x_710:
        /* <DEDUP_REMOVED lines=27> */
[----:B------:R-:W-:Y:S02]  /*9dcf0*/  ISETP.GE.U32.AND P5, PT, R34, R19, PT ;  /* 0x000000132200720c */ /* 0x000fe40003fa6070 */
[----:B------:R-:W-:Y:S01]  /*9dd00*/  ISETP.LT.U32.AND P2, PT, R19, R25, PT ;  /* 0x000000191300720c */ /* 0x000fe20003f41070 */
[----:B------:R-:W-:Y:S01]  /*9dd10*/  IMAD.X R35, RZ, RZ, R21, P1 ;  /* 0x000000ffff237224 */ /* 0x000fe200008e0615 */
[----:B------:R-:W-:Y:S01]  /*9dd20*/  ISETP.GE.U32.AND.EX P3, PT, R16, R31, PT, P3 ;  /* 0x0000001f1000720c */ /* 0x000fe20003f66130 */
[----:B------:R-:W-:Y:S01]  /*9dd30*/  IMAD.WIDE.U32 R28, R12, R10, RZ ;  /* 0x0000000a0c1c7225 */ /* 0x000fe200078e00ff */
[----:B------:R-:W-:-:S02]  /*9dd40*/  LOP3.LUT R19, RZ, R23, RZ, 0x33, !PT ;  /* 0x00000017ff137212 */ /* 0x000fc400078e33ff */
[----:B------:R-:W-:Y:S01]  /*9dd50*/  ISETP.GE.U32.AND.EX P5, PT, R35, R21, PT, P5 ;  /* 0x000000152300720c */ /* 0x000fe20003fa6150 */
[----:B------:R-:W-:Y:S01]  /*9dd60*/  IMAD.WIDE.U32 R36, P4, R12, R11, R26 ;  /* 0x0000000b0c247225 */ /* 0x000fe2000788001a */
[----:B------:R-:W-:Y:S02]  /*9dd70*/  ISETP.LT.U32.OR.EX P0, PT, R31, R33, !P3, P0 ;  /* 0x000000211f00720c */ /* 0x000fe40005f01500 */
[----:B------:R-:W-:Y:S01]  /*9dd80*/  ISETP.LT.U32.OR.EX P2, PT, R21, R16, !P5, P2 ;  /* 0x000000101500720c */ /* 0x000fe20006f41520 */
[-C--:B------:R-:W-:Y:S01]  /*9dd90*/  IMAD.WIDE.U32 R26, R20, R6.reuse, RZ ;  /* 0x00000006141a7225 */ /* 0x080fe200078e00ff */
[----:B------:R-:W-:Y:S02]  /*9dda0*/  ISETP.GT.U32.AND P1, PT, R28, R19, PT ;  /* 0x000000131c00720c */ /* 0x000fe40003f24070 */
[----:B------:R-:W-:Y:S01]  /*9ddb0*/  SEL R21, RZ, 0x1, !P2 ;  /* 0x00000001ff157807 */ /* 0x000fe20005000000 */
[----:B------:R-:W-:Y:S01]  /*9ddc0*/  IMAD.WIDE.U32 R30, R18, R6, R34 ;  /* 0x00000006121e7225 */ /* 0x000fe200078e0022 */
[----:B------:R-:W-:-:S02]  /*9ddd0*/  IADD3 R19, P5, PT, R29, R36, RZ ;  /* 0x000000241d137210 */ /* 0x000fc40007fbe0ff */
[----:B------:R-:W-:Y:S01]  /*9dde0*/  LOP3.LUT R16, RZ, R43, RZ, 0x33, !PT ;  /* 0x0000002bff107212 */ /* 0x000fe200078e33ff */
        /* <DEDUP_REMOVED lines=74> */
[----:B------:R-:W-:Y:S01]  /*9e290*/  IMAD.WIDE.U32 R32, P5, R12, R7, R32 ;  /* 0x000000070c207225 */ /* 0x000fe200078a0020 */
[----:B------:R-:W-:-:S03]  /*9e2a0*/  ISETP.GE.U32.AND.EX P3, PT, R41, R42, PT, P3 ;  /* 0x0000002a2900720c */ /* 0x000fc60003f66130 */
[----:B------:R-:W-:Y:S01]  /*9e2b0*/  IMAD.X R31, RZ, RZ, R25, P1 ;  /* 0x000000ffff1f7224 */ /* 0x000fe200008e0619 */
[----:B------:R-:W-:Y:S01]  /*9e2c0*/  ISETP.LT.U32.AND P1, PT, R23, R35, PT ;  /* 0x000000231700720c */ /* 0x000fe20003f21070 */
[-C--:B------:R-:W-:Y:S01]  /*9e2d0*/  IMAD.WIDE.U32 R18, R12, R6.reuse, RZ ;  /* 0x000000060c127225 */ /* 0x080fe200078e00ff */
[----:B------:R-:W-:Y:S02]  /*9e2e0*/  ISETP.GE.U32.AND.EX P0, PT, R42, R15, P3, P0 ;  /* 0x0000000f2a00720c */ /* 0x000fe40001f06100 */
[----:B------:R-:W-:Y:S01]  /*9e2f0*/  ISETP.GE.U32.AND.EX P2, PT, R31, R25, PT, P2 ;  /* 0x000000191f00720c */ /* 0x000fe20003f46120 */
[----:B------:R-:W-:Y:S01]  /*9e300*/  IMAD.WIDE.U32 R22, R12, R6, R30 ;  /* 0x000000060c167225 */ /* 0x000fe200078e001e */
[----:B------:R-:W-:Y:S02]  /*9e310*/  ISETP.GE.U32.AND P3, PT, R35, R26, PT ;  /* 0x0000001a2300720c */ /* 0x000fe40003f66070 */
[----:B------:R-:W-:Y:S01]  /*9e320*/  ISETP.LT.U32.OR.EX P1, PT, R25, R27, !P2, P1 ;  /* 0x0000001b1900720c */ /* 0x000fe20005721510 */
[----:B------:R-:W-:Y:S01]  /*9e330*/  IMAD.MOV.U32 R18, RZ, RZ, R33 ;  /* 0x000000ffff127224 */ /* 0x000fe200078e0021 */
[----:B------:R-:W-:Y:S01]  /*9e340*/  ISETP.LT.U32.AND P2, PT, R26, R28, PT ;  /* 0x0000001c1a00720c */ /* 0x000fe20003f41070 */
[----:B------:R-:W-:Y:S01]  /*9e350*/  IMAD.IADD R33, R32, 0x1, R23 ;  /* 0x0000000120217824 */ /* 0x000fe200078e0217 */
[----:B------:R-:W-:-:S02]  /*9e360*/  SEL R15, RZ, 0x1, !P1 ;  /* 0x00000001ff0f7807 */ /* 0x000fc40004800000 */
[----:B------:R-:W-:Y:S02]  /*9e370*/  ISETP.GE.U32.AND.EX P3, PT, R27, R36, PT, P3 ;  /* 0x000000241b00720c */ /* 0x000fe40003f66130 */
[----:B------:R-:W-:Y:S02]  /*9e380*/  IADD3 R35, P1, PT, R15, R22, RZ ;  /* 0x000000160f237210 */ /* 0x000fe40007f3e0ff */
[----:B------:R-:W-:Y:S01]  /*9e390*/  IADD3 RZ, P4, PT, R19, R32, RZ ;  /* 0x0000002013ff7210 */ /* 0x000fe20007f9e0ff */
[----:B------:R-:W-:Y:S01]  /*9e3a0*/  IMAD.X R19, RZ, RZ, RZ, P5 ;  /* 0x000000ffff137224 */ /* 0x000fe200028e06ff */
[----:B------:R-:W-:Y:S01]  /*9e3b0*/  ISETP.LT.U32.OR.EX P3, PT, R36, R29, !P3, P2 ;  /* 0x0000001d2400720c */ /* 0x000fe20005f61520 */
[----:B------:R-:W-:Y:S01]  /*9e3c0*/  IMAD.X R32, RZ, RZ, R33, P1 ;  /* 0x000000ffff207224 */ /* 0x000fe200008e0621 */
[----:B------:R-:W-:Y:S01]  /*9e3d0*/  @!P0 IADD3 R24, P5, PT, R24, 0x1, RZ ;  /* 0x0000000118188810 */ /* 0x000fe20007fbe0ff */
[----:B------:R-:W-:Y:S01]  /*9e3e0*/  IMAD.WIDE.U32.X R18, R13, R7, R18, P4 ;  /* 0x000000070d127225 */ /* 0x000fe200020e0412 */
[----:B------:R-:W-:-:S02]  /*9e3f0*/  ISETP.GE.U32.AND P2, PT, R35, R22, PT ;  /* 0x000000162300720c */ /* 0x000fc40003f46070 */
        /* <DEDUP_REMOVED lines=87> */
.L_x_714:
[----:B------:R-:W-:Y:S05]  /*9e970*/  BSYNC.RELIABLE B5 ;  /* 0x0000000000057941 */ /* 0x000fea0003800100 */
.L_x_713:
        /* <DEDUP_REMOVED lines=21> */
.L_x_715:
[----:B------:R-:W-:Y:S05]  /*9ead0*/  BSYNC.RECONVERGENT B4 ;  /* 0x0000000000047941 */ /* 0x000fea0003800200 */
.L_x_712:
        /* <DEDUP_REMOVED lines=32> */
.L_x_717:
[----:B------:R-:W-:Y:S05]  /*9ece0*/  BSYNC.RELIABLE B4 ;  /* 0x0000000000047941 */ /* 0x000fea0003800100 */
.L_x_716:
        /* <DEDUP_REMOVED lines=21> */
.L_x_589:
[----:B------:R-:W-:Y:S05]  /*9ee40*/  BSYNC.RECONVERGENT B3 ;  /* 0x0000000000037941 */ /* 0x000fea0003800200 */
.L_x_588:
[----:B------:R-:W-:Y:S01]  /*9ee50*/  LOP3.LUT R4, R41, R40, R37, 0xfe, !PT ;  /* 0x0000002829047212 */ /* 0x000fe200078efe25 */
[----:B------:R-:W-:Y:S01]  /*9ee60*/  IMAD.MOV.U32 R3, RZ, RZ, R43 ;  /* 0x000000ffff037224 */ /* 0x000fe200078e002b */
        /* <DEDUP_REMOVED lines=25> */
[----:B------:R-:W-:Y:S01]  /*9f000*/  IMAD.MOV.U32 R26, RZ, RZ, R44 ;  /* 0x000000ffff1a7224 */ /* 0x000fe200078e002c */
[----:B------:R-:W-:Y:S06]  /*9f010*/  @!P0 BRA `(.L_x_327) ;  /* 0x000001bc00ac8947 */ /* 0x000fec0003800000 */
[----:B------:R-:W-:Y:S02]  /*9f020*/  LOP3.LUT R3, R61, R63, R64, 0xfe, !PT ;  /* 0x0000003f3d037212 */ /* 0x000fe400078efe40 */
[----:B------:R-:W-:Y:S02]  /*9f030*/  CS2R R6, SRZ ;  /* 0x0000000000067805 */ /* 0x000fe4000001ff00 */
[----:B------:R-:W-:Y:S02]  /*9f040*/  LOP3.LUT R5, R65, R68, R67, 0xfe, !PT ;  /* 0x0000004441057212 */ /* 0x000fe400078efe43 */
[----:B------:R-:W-:Y:S02]  /*9f050*/  CS2R R8, SRZ ;  /* 0x0000000000087805 */ /* 0x000fe4000001ff00 */
[----:B------:R-:W-:Y:S01]  /*9f060*/  LOP3.LUT P0, RZ, R3, R62, RZ, 0xfc, !PT ;  /* 0x0000003e03ff7212 */ /* 0x000fe2000780fcff */
[----:B------:R-:W-:Y:S01]  /*9f070*/  IMAD.MOV.U32 R3, RZ, RZ, RZ ;  /* 0x000000ffff037224 */ /* 0x000fe200078e00ff */
[----:B------:R-:W-:-:S02]  /*9f080*/  CS2R R10, SRZ ;  /* 0x00000000000a7805 */ /* 0x000fc4000001ff00 */
[----:B------:R-:W-:Y:S02]  /*9f090*/  CS2R R12, SRZ ;  /* 0x00000000000c7805 */ /* 0x000fe4000001ff00 */
[----:B------:R-:W-:Y:S02]  /*9f0a0*/  LOP3.LUT P0, RZ, R5, R66, RZ, 0xfc, P0 ;  /* 0x0000004205ff7212 */ /* 0x000fe4000000fcff */
[----:B------:R-:W-:Y:S02]  /*9f0b0*/  CS2R R4, SRZ ;  /* 0x0000000000047805 */ /* 0x000fe4000001ff00 */
[----:B------:R-:W-:Y:S02]  /*9f0c0*/  CS2R R14, SRZ ;  /* 0x00000000000e7805 */ /* 0x000fe4000001ff00 */
[----:B------:R-:W-:Y:S02]  /*9f0d0*/  CS2R R16, SRZ ;  /* 0x0000000000107805 */ /* 0x000fe4000001ff00 */
[----:B------:R-:W-:-:S02]  /*9f0e0*/  CS2R R18, SRZ ;  /* 0x0000000000127805 */ /* 0x000fc4000001ff00 */
[----:B------:R-:W-:Y:S02]  /*9f0f0*/  CS2R R20, SRZ ;  /* 0x0000000000147805 */ /* 0x000fe4000001ff00 */
[----:B------:R-:W-:Y:S02]  /*9f100*/  CS2R R22, SRZ ;  /* 0x0000000000167805 */ /* 0x000fe4000001ff00 */
[----:B------:R-:W-:Y:S01]  /*9f110*/  CS2R R24, SRZ ;  /* 0x0000000000187805 */ /* 0x000fe2000001ff00 */
[----:B------:R-:W-:Y:S01]  /*9f120*/  IMAD.MOV.U32 R26, RZ, RZ, RZ ;  /* 0x000000ffff1a7224 */ /* 0x000fe200078e00ff */
[----:B------:R-:W-:Y:S06]  /*9f130*/  @!P0 BRA `(.L_x_327) ;  /* 0x000001bc00648947 */ /* 0x000fec0003800000 */
        /* <DEDUP_REMOVED lines=44> */
[----:B------:R-:W-:Y:S01]  /*9f400*/  IMAD.WIDE.U32 R18, P2, R50, R45, R8 ;  /* 0x0000002d32127225 */ /* 0x000fe20007840008 */
[----:B------:R-:W-:-:S03]  /*9f410*/  IADD3 R8, P6, PT, R25, R12, RZ ;  /* 0x0000000c19087210 */ /* 0x000fc60007fde0ff */
[----:B------:R-:W-:Y:S01]  /*9f420*/  IMAD.WIDE.U32 R4, R45, R51, RZ ;  /* 0x000000332d047225 */ /* 0x000fe200078e00ff */
        /* <DEDUP_REMOVED lines=76> */
.L_x_719:
[----:B------:R-:W-:Y:S05]  /*9f8f0*/  BSYNC.RECONVERGENT B3 ;  /* 0x0000000000037941 */ /* 0x000fea0003800200 */
.L_x_718:
        /* <DEDUP_REMOVED lines=76> */
[C---:B------:R-:W-:Y:S02]  /*9fdc0*/  IADD3 R16, P6, PT, R15.reuse, R16, RZ ;  /* 0x000000100f107210 */ /* 0x040fe40007fde0ff */
[----:B------:R-:W-:Y:S01]  /*9fdd0*/  ISETP.LT.U32.AND P1, PT, R28, R17, PT ;  /* 0x000000111c00720c */ /* 0x000fe20003f21070 */
[----:B------:R-:W-:Y:S01]  /*9fde0*/  IMAD.X R17, RZ, RZ, RZ, P2 ;  /* 0x000000ffff117224 */ /* 0x000fe200010e06ff */
[----:B------:R-:W-:Y:S01]  /*9fdf0*/  ISETP.GE.U32.AND.EX P0, PT, R32, R29, PT, P0 ;  /* 0x0000001d2000720c */ /* 0x000fe20003f06100 */
[----:B------:R-:W-:Y:S01]  /*9fe00*/  IMAD.X R28, RZ, RZ, R33, P6 ;  /* 0x000000ffff1c7224 */ /* 0x000fe200030e0621 */
[----:B------:R-:W-:-:S02]  /*9fe10*/  ISETP.GE.U32.AND P5, PT, R15, R35, PT ;  /* 0x000000230f00720c */ /* 0x000fc40003fa6070 */
[----:B------:R-:W-:Y:S02]  /*9fe20*/  ISETP.LT.U32.OR.EX P1, PT, R29, R19, !P0, P1 ;  /* 0x000000131d00720c */ /* 0x000fe40004721510 */
[----:B------:R-:W-:Y:S02]  /*9fe30*/  ISETP.GE.U32.AND P0, PT, R16, R15, PT ;  /* 0x0000000f1000720c */ /* 0x000fe40003f06070 */
[----:B------:R-:W-:Y:S02]  /*9fe40*/  ISETP.GE.U32.AND.EX P5, PT, R33, R54, PT, P5 ;  /* 0x000000362100720c */ /* 0x000fe40003fa6150 */
[----:B------:R-:W-:Y:S02]  /*9fe50*/  ISETP.GE.U32.AND.EX P0, PT, R28, R33, PT, P0 ;  /* 0x000000211c00720c */ /* 0x000fe40003f06100 */
[----:B------:R-:W-:Y:S02]  /*9fe60*/  IADD3 R57, P6, PT, R16, R24, RZ ;  /* 0x0000001810397210 */ /* 0x000fe40007fde0ff */
[----:B------:R-:W-:-:S02]  /*9fe70*/  SEL R35, RZ, 0x1, !P1 ;  /* 0x00000001ff237807 */ /* 0x000fc40004800000 */
[----:B------:R-:W-:Y:S01]  /*9fe80*/  ISETP.GE.U32.AND P2, PT, R57, R16, PT ;  /* 0x000000103900720c */ /* 0x000fe20003f46070 */
[----:B------:R-:W-:Y:S01]  /*9fe90*/  IMAD.X R69, R28, 0x1, R60, P6 ;  /* 0x000000011c457824 */ /* 0x000fe200030e063c */
[----:B------:R-:W-:Y:S01]  /*9fea0*/  IADD3 RZ, P6, PT, R26, R25, RZ ;  /* 0x000000191aff7210 */ /* 0x000fe20007fde0ff */
[----:B------:R-:W-:-:S03]  /*9feb0*/  IMAD.MOV.U32 R16, RZ, RZ, R27 ;  /* 0x000000ffff107224 */ /* 0x000fc600078e001b */
        /* <DEDUP_REMOVED lines=19> */
.L_x_721:
[----:B------:R-:W-:Y:S05]  /*9fff0*/  BSYNC.RECONVERGENT B3 ;  /* 0x0000000000037941 */ /* 0x000fea0003800200 */
.L_x_720:
        /* <DEDUP_REMOVED lines=33> */
[----:B------:R-:W-:Y:S01]  /*a0210*/  ISETP.LT.U32.AND P5, PT, R16, R55, PT ;  /* 0x000000371000720c */ /* 0x000fe20003fa1070 */
[----:B------:R-:W-:Y:S01]  /*a0220*/  IMAD.WIDE.U32 R16, R48, R51, RZ ;  /* 0x0000003330107225 */ /* 0x000fe200078e00ff */
[----:B------:R-:W-:Y:S02]  /*a0230*/  @!P0 ISETP.NE.AND.EX P2, PT, R32, RZ, PT, P2 ;  /* 0x000000ff2000820c */ /* 0x000fe40003f45320 */
[----:B------:R-:W-:-:S02]  /*a0240*/  ISETP.GE.U32.AND.EX P1, PT, R34, R19, PT, P1 ;  /* 0x000000132200720c */ /* 0x000fc40003f26110 */
[----:B------:R-:W-:Y:S02]  /*a0250*/  @!P0 SEL R4, RZ, 0x1, P2 ;  /* 0x00000001ff048807 */ /* 0x000fe40001000000 */
[----:B------:R-:W-:Y:S01]  /*a0260*/  ISETP.LT.U32.OR.EX P1, PT, R19, R32, !P1, P5 ;  /* 0x000000201300720c */ /* 0x000fe20004f21550 */
[----:B------:R-:W-:Y:S01]  /*a0270*/  IMAD.WIDE.U32 R30, P5, R50, R49, R16 ;  /* 0x00000031321e7225 */ /* 0x000fe200078a0010 */
[----:B------:R-:W-:-:S03]  /*a0280*/  IADD3 R17, P6, PT, R57, R10, RZ ;  /* 0x0000000a39117210 */ /* 0x000fc60007fde0ff */
[----:B------:R-:W-:Y:S01]  /*a0290*/  IMAD.MOV.U32 R32, RZ, RZ, R5 ;  /* 0x000000ffff207224 */ /* 0x000fe200078e0005 */
[----:B------:R-:W-:Y:S01]  /*a02a0*/  ISETP.GE.U32.AND P2, PT, R17, R57, PT ;  /* 0x000000391100720c */ /* 0x000fe20003f46070 */
[----:B------:R-:W-:Y:S01]  /*a02b0*/  IMAD.X R18, R69, 0x1, R18, P6 ;  /* 0x0000000145127824 */ /* 0x000fe200030e0612 */
[----:B------:R-:W-:Y:S01]  /*a02c0*/  IADD3 RZ, P6, PT, R25, R30, RZ ;  /* 0x0000001e19ff7210 */ /* 0x000fe20007fde0ff */
[----:B------:R-:W-:-:S03]  /*a02d0*/  IMAD.WIDE.U32 R24, R51, R49, RZ ;  /* 0x0000003133187225 */ /* 0x000fc600078e00ff */
[----:B------:R-:W-:Y:S01]  /*a02e0*/  ISETP.GE.U32.AND.EX P2, PT, R18, R69, PT, P2 ;  /* 0x000000451200720c */ /* 0x000fe20003f46120 */
[----:B------:R-:W-:Y:S02]  /*a02f0*/  IMAD.X R11, RZ, RZ, RZ, P5 ;  /* 0x000000ffff0b7224 */ /* 0x000fe400028e06ff */
[----:B------:R-:W-:Y:S02]  /*a0300*/  IMAD.MOV.U32 R10, RZ, RZ, R31 ;  /* 0x000000ffff0a7224 */ /* 0x000fe400078e001f */
[----:B------:R-:W-:-:S04]  /*a0310*/  IMAD.WIDE.U32 R26, P5, R51, R48, R26 ;  /* 0x00000030331a7225 */ /* 0x000fc800078a001a */
[----:B------:R-:W-:Y:S01]  /*a0320*/  IMAD.WIDE.U32.X R30, R50, R44, R32, P3 ;  /* 0x0000002c321e7225 */ /* 0x000fe200018e0420 */
[----:B------:R-:W-:Y:S02]  /*a0330*/  SEL R32, RZ, 0x1, !P1 ;  /* 0x00000001ff207807 */ /* 0x000fe40004800000 */
[----:B------:R-:W-:Y:S01]  /*a0340*/  IADD3 R19, P1, PT, R15, R24, RZ ;  /* 0x000000180f137210 */ /* 0x000fe20007f3e0ff */
[----:B------:R-:W-:Y:S01]  /*a0350*/  IMAD.IADD R55, R25, 0x1, R26 ;  /* 0x0000000119377824 */ /* 0x000fe200078e021a */
[----:B------:R-:W-:Y:S01]  /*a0360*/  @!P0 IADD3 R35, P3, PT, R4, R35, RZ ;  /* 0x0000002304238210 */ /* 0x000fe20007f7e0ff */
[----:B------:R-:W-:Y:S01]  /*a0370*/  IMAD.WIDE.U32.X R4, R50, R48, R10, P6 ;  /* 0x0000003032047225 */ /* 0x000fe200030e040a */
[----:B------:R-:W-:Y:S02]  /*a0380*/  ISETP.GE.U32.AND P6, PT, R19, R15, PT ;  /* 0x0000000f1300720c */ /* 0x000fe40003fc6070 */
[----:B------:R-:W-:Y:S01]  /*a0390*/  SEL R10, RZ, 0x1, P2 ;  /* 0x00000001ff0a7807 */ /* 0x000fe20001000000 */
[----:B------:R-:W-:Y:S01]  /*a03a0*/  IMAD.X R29, R55, 0x1, R34, P1 ;  /* 0x00000001371d7824 */ /* 0x000fe200008e0622 */
[----:B------:R-:W-:Y:S01]  /*a03b0*/  IADD3 R32, P1, PT, R35, R32, RZ ;  /* 0x0000002023207210 */ /* 0x000fe20007f3e0ff */
[----:B------:R-:W-:Y:S01]  /*a03c0*/  @!P0 IMAD.X R52, RZ, RZ, R52, P3 ;  /* 0x000000ffff348224 */ /* 0x000fe200018e0634 */
[----:B------:R-:W-:-:S02]  /*a03d0*/  IADD3 R11, P3, PT, R28, R30, RZ ;  /* 0x0000001e1c0b7210 */ /* 0x000fc40007f7e0ff */
[----:B------:R-:W-:Y:S01]  /*a03e0*/  ISETP.GE.U32.AND.EX P6, PT, R29, R34, PT, P6 ;  /* 0x000000221d00720c */ /* 0x000fe20003fc6160 */
[----:B------:R-:W-:Y:S01]  /*a03f0*/  IMAD.X R34, RZ, RZ, R52, P1 ;  /* 0x000000ffff227224 */ /* 0x000fe200008e0634 */
[----:B------:R-:W-:Y:S01]  /*a0400*/  IADD3 R33, P2, PT, R32, R4, RZ ;  /* 0x0000000420217210 */ /* 0x000fe20007f5e0ff */
[----:B------:R-:W-:Y:S01]  /*a0410*/  IMAD.X R31, R53, 0x1, R31, P3 ;  /* 0x00000001351f7824 */ /* 0x000fe200018e061f */
[C---:B------:R-:W-:Y:S02]  /*a0420*/  IADD3 R15, P1, PT, R11.reuse, R10, RZ ;  /* 0x0000000a0b0f7210 */ /* 0x040fe40007f3e0ff */
[----:B------:R-:W-:Y:S01]  /*a0430*/  ISETP.GE.U32.AND P0, PT, R11, R28, PT ;  /* 0x0000001c0b00720c */ /* 0x000fe20003f06070 */
[----:B------:R-:W-:Y:S01]  /*a0440*/  IMAD.X R35, R34, 0x1, R5, P2 ;  /* 0x0000000122237824 */ /* 0x000fe200010e0605 */
[----:B------:R-:W-:Y:S01]  /*a0450*/  SEL R28, RZ, 0x1, P6 ;  /* 0x00000001ff1c7807 */ /* 0x000fe20003000000 */
[----:B------:R-:W1:Y:S01]  /*a0460*/  LDC.64 R4, c[0x3][0x40] ;  /* 0x00c01000ff047b82 */ /* 0x000e620000000a00 */
[----:B------:R-:W-:Y:S01]  /*a0470*/  IMAD.X R10, RZ, RZ, R31, P1 ;  /* 0x000000ffff0a7224 */ /* 0x000fe200008e061f */
[----:B------:R-:W-:Y:S01]  /*a0480*/  ISETP.GE.U32.AND P3, PT, R15, R11, PT ;  /* 0x0000000b0f00720c */ /* 0x000fe20003f66070 */
[----:B------:R-:W-:Y:S01]  /*a0490*/  IMAD.X R11, RZ, RZ, RZ, P4 ;  /* 0x000000ffff0b7224 */ /* 0x000fe200020e06ff */
[----:B------:R-:W-:-:S02]  /*a04a0*/  IADD3 R28, P2, PT, R33, R28, RZ ;  /* 0x0000001c211c7210 */ /* 0x000fc40007f5e0ff */
[----:B------:R-:W-:Y:S02]  /*a04b0*/  IADD3 R16, P1, PT, R15, R20, RZ ;  /* 0x000000140f107210 */ /* 0x000fe40007f3e0ff */
[----:B------:R-:W-:Y:S01]  /*a04c0*/  ISETP.GE.U32.AND.EX P0, PT, R31, R53, PT, P0 ;  /* 0x000000351f00720c */ /* 0x000fe20003f06100 */
[----:B------:R-:W-:Y:S01]  /*a04d0*/  IMAD.X R30, RZ, RZ, R35, P2 ;  /* 0x000000ffff1e7224 */ /* 0x000fe200010e0623 */
[----:B------:R-:W-:Y:S02]  /*a04e0*/  ISETP.GE.U32.AND.EX P3, PT, R10, R31, PT, P3 ;  /* 0x0000001f0a00720c */ /* 0x000fe40003f66130 */
[----:B------:R-:W-:Y:S02]  /*a04f0*/  ISETP.GE.U32.AND P6, PT, R28, R33, PT ;  /* 0x000000211c00720c */ /* 0x000fe40003fc6070 */
[----:B------:R-:W-:Y:S01]  /*a0500*/  ISETP.GE.U32.AND P2, PT, R16, R15, PT ;  /* 0x0000000f1000720c */ /* 0x000fe20003f46070 */
[----:B------:R-:W-:Y:S01]  /*a0510*/  IMAD.X R15, R10, 0x1, R59, P1 ;  /* 0x000000010a0f7824 */ /* 0x000fe200008e063b */
[----:B------:R-:W-:Y:S01]  /*a0520*/  ISETP.LT.U32.AND P1, PT, R33, R32, PT ;  /* 0x000000202100720c */ /* 0x000fe20003f21070 */
[----:B------:R-:W-:Y:S01]  /*a0530*/  IMAD.MOV.U32 R59, RZ, RZ, RZ ;  /* 0x000000ffff3b7224 */ /* 0x000fe200078e00ff */
[----:B------:R-:W-:-:S02]  /*a0540*/  ISETP.GE.U32.AND.EX P6, PT, R30, R35, PT, P6 ;  /* 0x000000231e00720c */ /* 0x000fc40003fc6160 */
[----:B------:R-:W-:Y:S01]  /*a0550*/  ISETP.GE.U32.AND.EX P2, PT, R15, R10, PT, P2 ;  /* 0x0000000a0f00720c */ /* 0x000fe20003f46120 */
[----:B------:R-:W-:Y:S01]  /*a0560*/  IMAD.MOV.U32 R10, RZ, RZ, R23 ;  /* 0x000000ffff0a7224 */ /* 0x000fe200078e0017 */
        /* <DEDUP_REMOVED lines=20> */
.L_x_723:
[----:B------:R-:W-:Y:S05]  /*a06b0*/  BSYNC.RECONVERGENT B3 ;  /* 0x0000000000037941 */ /* 0x000fea0003800200 */
.L_x_722:
[----:B------:R-:W-:Y:S01]  /*a06c0*/  IADD3 R7, P0, PT, R19, R10, RZ ;  /* 0x0000000a13077210 */ /* 0x000fe20007f1e0ff */
[----:B------:R-:W2:Y:S01]  /*a06d0*/  LDC.64 R34, c[0x3][RZ] ;  /* 0x00c00000ff227b82 */ /* 0x000ea20000000a00 */
[----:B------:R-:W-:Y:S01]  /*a06e0*/  SEL R20, RZ, 0x1, P2 ;  /* 0x00000001ff147807 */ /* 0x000fe20001000000 */
[----:B------:R-:W-:Y:S02]  /*a06f0*/  BSSY.RECONVERGENT B3, `(.L_x_724) ;  /* 0x0000152000037945 */ /* 0x000fe40003800200 */
[----:B------:R-:W-:Y:S01]  /*a0700*/  IMAD.X R10, R29, 0x1, R11, P0 ;  /* 0x000000011d0a7824 */ /* 0x000fe200000e060b */
[----:B------:R-:W-:-:S04]  /*a0710*/  IADD3 R20, P1, PT, R7, R20, RZ ;  /* 0x0000001407147210 */ /* 0x000fc80007f3e0ff */
[C---:B------:R-:W-:Y:S01]  /*a0720*/  ISETP.GE.U32.AND P0, PT, R20.reuse, R7, PT ;  /* 0x000000071400720c */ /* 0x040fe20003f06070 */
[----:B------:R-:W-:Y:S01]  /*a0730*/  IMAD.X R32, RZ, RZ, R10, P1 ;  /* 0x000000ffff207224 */ /* 0x000fe200008e060a */
[----:B------:R-:W-:Y:S01]  /*a0740*/  ISETP.GE.U32.AND P1, PT, R7, R19, PT ;  /* 0x000000130700720c */ /* 0x000fe20003f26070 */
[----:B-1----:R-:W-:Y:S01]  /*a0750*/  IMAD R7, R3, R4, RZ ;  /* 0x0000000403077224 */ /* 0x002fe200078e02ff */
[----:B------:R-:W-:Y:S02]  /*a0760*/  IADD3 R9, P2, PT, R20, R24, RZ ;  /* 0x0000001814097210 */ /* 0x000fe40007f5e0ff */
[----:B------:R-:W-:Y:S01]  /*a0770*/  ISETP.GE.U32.AND.EX P0, PT, R32, R10, PT, P0 ;  /* 0x0000000a2000720c */ /* 0x000fe20003f06100 */
[----:B------:R-:W-:Y:S01]  /*a0780*/  IMAD R19, R6, R5, R7 ;  /* 0x0000000506137224 */ /* 0x000fe200078e0207 */
[----:B------:R-:W-:Y:S01]  /*a0790*/  LOP3.LUT R3, RZ, R3, RZ, 0x33, !PT ;  /* 0x00000003ff037212 */ /* 0x000fe200078e33ff */
[----:B------:R-:W-:Y:S01]  /*a07a0*/  IMAD.X R7, RZ, RZ, RZ, P5 ;  /* 0x000000ffff077224 */ /* 0x000fe200028e06ff */
[----:B------:R-:W-:Y:S01]  /*a07b0*/  ISETP.GE.U32.AND.EX P0, PT, R10, R29, P0, P1 ;  /* 0x0000001d0a00720c */ /* 0x000fe20000706110 */
[----:B------:R-:W-:Y:S01]  /*a07c0*/  IMAD.WIDE.U32 R10, R6, R4, RZ ;  /* 0x00000004060a7225 */ /* 0x000fe200078e00ff */
[----:B------:R-:W-:-:S02]  /*a07d0*/  IADD3 RZ, P1, PT, R26, R25, RZ ;  /* 0x000000191aff7210 */ /* 0x000fc40007f3e0ff */
[----:B------:R-:W-:Y:S01]  /*a07e0*/  LOP3.LUT R25, RZ, R6, RZ, 0x33, !PT ;  /* 0x00000006ff197212 */ /* 0x000fe200078e33ff */
[----:B------:R-:W-:Y:S02]  /*a07f0*/  IMAD.IADD R19, R11, 0x1, R19 ;  /* 0x000000010b137824 */ /* 0x000fe400078e0213 */
[----:B------:R-:W-:Y:S02]  /*a0800*/  IMAD.MOV.U32 R6, RZ, RZ, R27 ;  /* 0x000000ffff067224 */ /* 0x000fe400078e001b */
[----:B--2---:R-:W-:-:S04]  /*a0810*/  IMAD.WIDE.U32 R22, R19, R34, RZ ;  /* 0x0000002213167225 */ /* 0x004fc800078e00ff */
[----:B------:R-:W-:Y:S01]  /*a0820*/  IMAD.WIDE.U32.X R6, R50, R48, R6, P1 ;  /* 0x0000003032067225 */ /* 0x000fe200008e0406 */
[----:B------:R-:W-:Y:S02]  /*a0830*/  @!P0 IADD3 R28, P3, PT, R28, 0x1, RZ ;  /* 0x000000011c1c8810 */ /* 0x000fe40007f7e0ff */
[----:B------:R-:W-:Y:S01]  /*a0840*/  ISETP.GE.U32.AND P1, PT, R9, R20, PT ;  /* 0x000000140900720c */ /* 0x000fe20003f26070 */
[----:B------:R-:W-:Y:S01]  /*a0850*/  IMAD.X R11, R32, 0x1, R55, P2 ;  /* 0x00000001200b7824 */ /* 0x000fe200010e0637 */
[----:B------:R-:W-:Y:S01]  /*a0860*/  IADD3 R27, P2, PT, R28, R6, RZ ;  /* 0x000000061c1b7210 */ /* 0x000fe20007f5e0ff */
[----:B------:R-:W-:-:S03]  /*a0870*/  IMAD.WIDE.U32 R20, R10, R34, RZ ;  /* 0x000000220a147225 */ /* 0x000fc600078e00ff */
[----:B------:R-:W-:Y:S01]  /*a0880*/  ISETP.GE.U32.AND.EX P1, PT, R11, R32, PT, P1 ;  /* 0x000000200b00720c */ /* 0x000fe20003f26110 */
[----:B------:R-:W-:Y:S01]  /*a0890*/  @!P0 IMAD.X R30, RZ, RZ, R30, P3 ;  /* 0x000000ffff1e8224 */ /* 0x000fe200018e061e */
[----:B------:R-:W-:Y:S01]  /*a08a0*/  ISETP.GT.U32.AND P5, PT, R20, R25, PT ;  /* 0x000000191400720c */ /* 0x000fe20003fa4070 */
[----:B------:R-:W-:Y:S01]  /*a08b0*/  IMAD.WIDE.U32 R22, P3, R10, R35, R22 ;  /* 0x000000230a167225 */ /* 0x000fe20007860016 */
[----:B------:R-:W1:Y:S03]  /*a08c0*/  LDC.64 R32, c[0x3][0x8] ;  /* 0x00c00200ff207b82 */ /* 0x000e660000000a00 */
[----:B------:R-:W-:Y:S01]  /*a08d0*/  IMAD.X R29, R30, 0x1, R7, P2 ;  /* 0x000000011e1d7824 */ /* 0x000fe200010e0607 */
[----:B------:R-:W-:Y:S01]  /*a08e0*/  IADD3 R20, P2, PT, R21, R22, RZ ;  /* 0x0000001615147210 */ /* 0x000fe20007f5e0ff */
[----:B------:R-:W-:Y:S01]  /*a08f0*/  IMAD.X R7, RZ, RZ, RZ, P3 ;  /* 0x000000ffff077224 */ /* 0x000fe200018e06ff */
[----:B------:R-:W-:Y:S01]  /*a0900*/  SEL R22, RZ, 0x1, P1 ;  /* 0x00000001ff167807 */ /* 0x000fe20000800000 */
[----:B------:R-:W-:Y:S01]  /*a0910*/  IMAD.MOV.U32 R6, RZ, RZ, R23 ;  /* 0x000000ffff067224 */ /* 0x000fe200078e0017 */
[----:B------:R-:W-:Y:S01]  /*a0920*/  ISETP.GT.U32.AND.EX P5, PT, R20, R3, PT, P5 ;  /* 0x000000031400720c */ /* 0x000fe20003fa4150 */
[----:B------:R-:W-:Y:S01]  /*a0930*/  IMAD.WIDE.U32 R20, R50, R51, RZ ;  /* 0x0000003332147225 */ /* 0x000fe200078e00ff */
[----:B------:R-:W-:-:S02]  /*a0940*/  IADD3 R22, P4, PT, R27, R22, RZ ;  /* 0x000000161b167210 */ /* 0x000fc40007f9e0ff */
[----:B------:R-:W-:Y:S01]  /*a0950*/  SEL R52, RZ, 0x1, !P5 ;  /* 0x00000001ff347807 */ /* 0x000fe20006800000 */
[----:B------:R-:W-:Y:S01]  /*a0960*/  IMAD.WIDE.U32.X R6, R19, R35, R6, P2 ;  /* 0x0000002313067225 */ /* 0x000fe200010e0406 */
[----:B------:R-:W-:Y:S02]  /*a0970*/  @!P0 ISETP.NE.U32.AND P1, PT, R28, RZ, PT ;  /* 0x000000ff1c00820c */ /* 0x000fe40003f25070 */
[----:B------:R-:W-:Y:S01]  /*a0980*/  ISETP.GE.U32.AND P2, PT, R22, R27, PT ;  /* 0x0000001b1600720c */ /* 0x000fe20003f46070 */
[----:B------:R-:W-:Y:S01]  /*a0990*/  IMAD.X R23, RZ, RZ, R29, P4 ;  /* 0x000000ffff177224 */ /* 0x000fe200020e061d */
[----:B------:R-:W-:Y:S01]  /*a09a0*/  IADD3 R3, P6, PT, R8, R6, RZ ;  /* 0x0000000608037210 */ /* 0x000fe20007fde0ff */
[----:B------:R-:W-:Y:S01]  /*a09b0*/  IMAD.WIDE.U32 R20, P5, R51, R50, R20 ;  /* 0x0000003233147225 */ /* 0x000fe200078a0014 */
[----:B------:R-:W-:Y:S02]  /*a09c0*/  @!P0 ISETP.NE.AND.EX P1, PT, R30, RZ, PT, P1 ;  /* 0x000000ff1e00820c */ /* 0x000fe40003f25310 */
[----:B------:R-:W-:Y:S01]  /*a09d0*/  ISETP.LT.U32.AND P3, PT, R27, R28, PT ;  /* 0x0000001c1b00720c */ /* 0x000fe20003f61070 */
[----:B------:R-:W-:Y:S01]  /*a09e0*/  IMAD.X R25, R12, 0x1, R7, P6 ;  /* 0x000000010c197824 */ /* 0x000fe200030e0607 */
[----:B------:R-:W-:Y:S01]  /*a09f0*/  IADD3 R52, P6, PT, R3, R52, RZ ;  /* 0x0000003403347210 */ /* 0x000fe20007fde0ff */
[----:B------:R-:W-:Y:S01]  /*a0a00*/  IMAD.WIDE.U32 R6, R51, R51, RZ ;  /* 0x0000003333067225 */ /* 0x000fe200078e00ff */
[----:B------:R-:W-:-:S02]  /*a0a10*/  @!P0 SEL R6, RZ, 0x1, P1 ;  /* 0x00000001ff068807 */ /* 0x000fc40000800000 */
[----:B------:R-:W-:Y:S01]  /*a0a20*/  ISETP.GE.U32.AND P4, PT, R52, R3, PT ;  /* 0x000000033400720c */ /* 0x000fe20003f86070 */
[----:B------:R-:W-:Y:S01]  /*a0a30*/  IMAD.X R53, RZ, RZ, R25, P6 ;  /* 0x000000ffff357224 */ /* 0x000fe200030e0619 */
[----:B------:R-:W-:Y:S01]  /*a0a40*/  ISETP.LT.U32.AND P1, PT, R3, R8, PT ;  /* 0x000000080300720c */ /* 0x000fe20003f21070 */
[----:B-1----:R-:W-:Y:S01]  /*a0a50*/  IMAD.WIDE.U32 R26, R19, R32, RZ ;  /* 0x00000020131a7225 */ /* 0x002fe200078e00ff */
[----:B------:R-:W-:Y:S02]  /*a0a60*/  ISETP.GE.U32.AND.EX P2, PT, R23, R29, PT, P2 ;  /* 0x0000001d1700720c */ /* 0x000fe40003f46120 */
[----:B------:R-:W-:Y:S01]  /*a0a70*/  ISETP.GE.U32.AND.EX P4, PT, R53, R25, PT, P4 ;  /* 0x000000193500720c */ /* 0x000fe20003f86140 */
[----:B------:R-:W-:Y:S01]  /*a0a80*/  IMAD.MOV.U32 R24, RZ, RZ, R21 ;  /* 0x000000ffff187224 */ /* 0x000fe200078e0015 */
[----:B------:R-:W-:Y:S01]  /*a0a90*/  ISETP.LT.U32.OR.EX P2, PT, R29, R30, !P2, P3 ;  /* 0x0000001e1d00720c */ /* 0x000fe20005741530 */
[----:B------:R-:W-:Y:S01]  /*a0aa0*/  IMAD.WIDE.U32 R30, R10, R32, R52 ;  /* 0x000000200a1e7225 */ /* 0x000fe200078e0034 */
[----:B------:R-:W-:-:S02]  /*a0ab0*/  ISETP.LT.U32.OR.EX P4, PT, R25, R12, !P4, P1 ;  /* 0x0000000c1900720c */ /* 0x000fc40006781510 */
[----:B------:R-:W-:Y:S01]  /*a0ac0*/  IADD3 RZ, P6, PT, R7, R20, RZ ;  /* 0x0000001407ff7210 */ /* 0x000fe20007fde0ff */
[----:B------:R-:W-:Y:S01]  /*a0ad0*/  IMAD.WIDE.U32 R28, P1, R10, R33, R26 ;  /* 0x000000210a1c7225 */ /* 0x000fe2000782001a */
[----:B------:R-:W-:Y:S02]  /*a0ae0*/  SEL R3, RZ, 0x1, !P4 ;  /* 0x00000001ff037807 */ /* 0x000fe40006000000 */
[----:B------:R-:W-:Y:S01]  /*a0af0*/  @!P0 IADD3 R57, P3, PT, R6, R57, RZ ;  /* 0x0000003906398210 */ /* 0x000fe20007f7e0ff */
[----:B------:R-:W-:Y:S01]  /*a0b00*/  IMAD.X R25, RZ, RZ, RZ, P5 ;  /* 0x000000ffff197224 */ /* 0x000fe200028e06ff */
[----:B------:R-:W-:Y:S01]  /*a0b10*/  IADD3 R71, P4, PT, R3, R30, RZ ;  /* 0x0000001e03477210 */ /* 0x000fe20007f9e0ff */
[----:B------:R-:W-:-:S04]  /*a0b20*/  IMAD.WIDE.U32 R26, R10, R32, RZ ;  /* 0x000000200a1a7225 */ /* 0x000fc800078e00ff */
[----:B------:R-:W-:Y:S01]  /*a0b30*/  IMAD.IADD R55, R28, 0x1, R31 ;  /* 0x000000011c377824 */ /* 0x000fe200078e021f */
[----:B------:R-:W-:Y:S01]  /*a0b40*/  IADD3 RZ, P5, PT, R27, R28, RZ ;  /* 0x0000001c1bff7210 */ /* 0x000fe20007fbe0ff */
[----:B------:R-:W-:Y:S01]  /*a0b50*/  IMAD.WIDE.U32.X R24, R50, R50, R24, P6 ;  /* 0x0000003232187225 */ /* 0x000fe200030e0418 */
[----:B------:R-:W-:-:S03]  /*a0b60*/  ISETP.GE.U32.AND P6, PT, R71, R30, PT ;  /* 0x0000001e4700720c */ /* 0x000fc60003fc6070 */
[----:B------:R-:W-:Y:S01]  /*a0b70*/  IMAD.X R12, RZ, RZ, R55, P4 ;  /* 0x000000ffff0c7224 */ /* 0x000fe200020e0637 */
[----:B------:R-:W-:Y:S01]  /*a0b80*/  ISETP.LT.U32.AND P4, PT, R30, R52, PT ;  /* 0x000000341e00720c */ /* 0x000fe20003f81070 */
[----:B------:R-:W-:Y:S01]  /*a0b90*/  IMAD.X R27, RZ, RZ, RZ, P1 ;  /* 0x000000ffff1b7224 */ /* 0x000fe200008e06ff */
[----:B------:R-:W1:Y:S01]  /*a0ba0*/  LDC.64 R30, c[0x3][0x10] ;  /* 0x00c00400ff1e7b82 */ /* 0x000e620000000a00 */
[----:B------:R-:W-:Y:S01]  /*a0bb0*/  IMAD.MOV.U32 R26, RZ, RZ, R29 ;  /* 0x000000ffff1a7224 */ /* 0x000fe200078e001d */
[----:B------:R-:W-:Y:S01]  /*a0bc0*/  ISETP.GE.U32.AND.EX P6, PT, R12, R55, PT, P6 ;  /* 0x000000370c00720c */ /* 0x000fe20003fc6160 */
[----:B------:R-:W-:-:S03]  /*a0bd0*/  IMAD.WIDE.U32 R6, R51, R51, R22 ;  /* 0x0000003333067225 */ /* 0x000fc600078e0016 */
[----:B------:R-:W-:Y:S01]  /*a0be0*/  ISETP.LT.U32.OR.EX P4, PT, R55, R53, !P6, P4 ;  /* 0x000000353700720c */ /* 0x000fe20007781540 */
[----:B------:R-:W-:Y:S01]  /*a0bf0*/  IMAD R8, R12, R4, RZ ;  /* 0x000000040c087224 */ /* 0x000fe200078e02ff */
[----:B------:R-:W-:Y:S01]  /*a0c00*/  ISETP.GE.U32.AND P1, PT, R6, R22, PT ;  /* 0x000000160600720c */ /* 0x000fe20003f26070 */
[----:B------:R-:W-:Y:S01]  /*a0c10*/  IMAD.WIDE.U32.X R26, R19, R33, R26, P5 ;  /* 0x00000021131a7225 */ /* 0x000fe200028e041a */
[----:B------:R-:W-:-:S03]  /*a0c20*/  LOP3.LUT R12, RZ, R12, RZ, 0x33, !PT ;  /* 0x0000000cff0c7212 */ /* 0x000fc600078e33ff */
[----:B------:R-:W-:Y:S01]  /*a0c30*/  IMAD.IADD R3, R20, 0x1, R7 ;  /* 0x0000000114037824 */ /* 0x000fe200078e0207 */
[----:B------:R-:W-:Y:S01]  /*a0c40*/  SEL R7, RZ, 0x1, !P2 ;  /* 0x00000001ff077807 */ /* 0x000fe20005000000 */
[----:B------:R-:W-:-:S03]  /*a0c50*/  IMAD.WIDE.U32 R20, R71, R4, RZ ;  /* 0x0000000447147225 */ /* 0x000fc600078e00ff */
[----:B------:R-:W-:Y:S01]  /*a0c60*/  IADD3 R54, P2, P5, R24, R57, R7 ;  /* 0x0000003918367210 */ /* 0x000fe20007d5e007 */
[----:B------:R-:W-:Y:S01]  /*a0c70*/  IMAD R69, R71, R5, R8 ;  /* 0x0000000547457224 */ /* 0x000fe200078e0208 */
[----:B------:R-:W-:Y:S01]  /*a0c80*/  ISETP.GE.U32.AND.EX P1, PT, R3, R23, PT, P1 ;  /* 0x000000170300720c */ /* 0x000fe20003f26110 */
[----:B------:R-:W-:Y:S01]  /*a0c90*/  @!P0 IMAD.X R59, RZ, RZ, R59, P3 ;  /* 0x000000ffff3b8224 */ /* 0x000fe200018e063b */
[----:B------:R-:W-:Y:S01]  /*a0ca0*/  IADD3 R53, P0, PT, R14, R26, RZ ;  /* 0x0000001a0e357210 */ /* 0x000fe20007f1e0ff */
[----:B------:R-:W-:Y:S01]  /*a0cb0*/  IMAD.IADD R8, R21, 0x1, R69 ;  /* 0x0000000115087824 */ /* 0x000fe200078e0245 */
[----:B------:R-:W-:Y:S02]  /*a0cc0*/  SEL R26, RZ, 0x1, !P4 ;  /* 0x00000001ff1a7807 */ /* 0x000fe40006000000 */
[----:B------:R-:W-:Y:S01]  /*a0cd0*/  IADD3.X R7, PT, PT, R25, R59, RZ, P2, P5 ;  /* 0x0000003b19077210 */ /* 0x000fe200017ea4ff */
[----:B------:R-:W-:Y:S01]  /*a0ce0*/  IMAD.X R22, R13, 0x1, R27, P0 ;  /* 0x000000010d167824 */ /* 0x000fe200000e061b */
[----:B------:R-:W-:Y:S01]  /*a0cf0*/  IADD3 R26, P0, PT, R53, R26, RZ ;  /* 0x0000001a351a7210 */ /* 0x000fe20007f1e0ff */
[----:B------:R-:W-:Y:S01]  /*a0d00*/  IMAD.WIDE.U32 R28, R8, R34, RZ ;  /* 0x00000022081c7225 */ /* 0x000fe200078e00ff */
[----:B------:R-:W-:-:S02]  /*a0d10*/  LOP3.LUT R21, RZ, R71, RZ, 0x33, !PT ;  /* 0x00000047ff157212 */ /* 0x000fc400078e33ff */
[----:B------:R-:W-:Y:S01]  /*a0d20*/  ISETP.GE.U32.AND P5, PT, R26, R53, PT ;  /* 0x000000351a00720c */ /* 0x000fe20003fa6070 */
[----:B------:R-:W-:Y:S01]  /*a0d30*/  IMAD.X R27, RZ, RZ, R22, P0 ;  /* 0x000000ffff1b7224 */ /* 0x000fe200000e0616 */
[----:B------:R-:W-:Y:S01]  /*a0d40*/  ISETP.LT.U32.AND P2, PT, R53, R14, PT ;  /* 0x0000000e3500720c */ /* 0x000fe20003f41070 */
[----:B------:R-:W-:-:S03]  /*a0d50*/  IMAD.WIDE.U32 R24, R20, R34, RZ ;  /* 0x0000002214187225 */ /* 0x000fc600078e00ff */
[----:B------:R-:W-:Y:S01]  /*a0d60*/  ISETP.GE.U32.AND.EX P5, PT, R27, R22, PT, P5 ;  /* 0x000000161b00720c */ /* 0x000fe20003fa6150 */
[----:B------:R-:W-:Y:S01]  /*a0d70*/  IMAD.WIDE.U32 R28, P4, R20, R35, R28 ;  /* 0x00000023141c7225 */ /* 0x000fe2000788001c */
[----:B------:R-:W-:Y:S02]  /*a0d80*/  ISETP.GT.U32.AND P0, PT, R24, R21, PT ;  /* 0x000000151800720c */ /* 0x000fe40003f04070 */
[----:B------:R-:W-:Y:S01]  /*a0d90*/  ISETP.LT.U32.OR.EX P2, PT, R22, R13, !P5, P2 ;  /* 0x0000000d1600720c */ /* 0x000fe20006f41520 */
[----:B------:R-:W-:Y:S01]  /*a0da0*/  IMAD.X R53, RZ, RZ, RZ, P4 ;  /* 0x000000ffff357224 */ /* 0x000fe200020e06ff */
[----:B------:R-:W-:Y:S01]  /*a0db0*/  IADD3 R21, P3, PT, R25, R28, RZ ;  /* 0x0000001c19157210 */ /* 0x000fe20007f7e0ff */
[----:B-1----:R-:W-:-:S03]  /*a0dc0*/  IMAD.WIDE.U32 R24, R19, R30, RZ ;  /* 0x0000001e13187225 */ /* 0x002fc600078e00ff */
[----:B------:R-:W-:Y:S01]  /*a0dd0*/  ISETP.GT.U32.AND.EX P0, PT, R21, R12, PT, P0 ;  /* 0x0000000c1500720c */ /* 0x000fe20003f04100 */
[C---:B------:R-:W-:Y:S01]  /*a0de0*/  IMAD.WIDE.U32 R22, R10.reuse, R30, R26 ;  /* 0x0000001e0a167225 */ /* 0x040fe200078e001a */
[----:B------:R-:W-:Y:S02]  /*a0df0*/  SEL R21, RZ, 0x1, !P2 ;  /* 0x00000001ff157807 */ /* 0x000fe40005000000 */
[----:B------:R-:W-:Y:S01]  /*a0e00*/  SEL R56, RZ, 0x1, !P0 ;  /* 0x00000001ff387807 */ /* 0x000fe20004000000 */
[----:B------:R-:W-:Y:S02]  /*a0e10*/  IMAD.MOV.U32 R52, RZ, RZ, R29 ;  /* 0x000000ffff347224 */ /* 0x000fe400078e001d */
[----:B------:R-:W-:-:S04]  /*a0e20*/  IMAD.WIDE.U32 R24, P4, R10, R31, R24 ;  /* 0x0000001f0a187225 */ /* 0x000fc80007880018 */
[----:B------:R-:W-:Y:S01]  /*a0e30*/  IMAD.WIDE.U32.X R28, R8, R35, R52, P3 ;  /* 0x00000023081c7225 */ /* 0x000fe200018e0434 */
[----:B------:R-:W-:-:S03]  /*a0e40*/  IADD3 R53, P2, PT, R21, R22, RZ ;  /* 0x0000001615357210 */ /* 0x000fc60007f5e0ff */
[----:B------:R-:W-:Y:S01]  /*a0e50*/  IMAD.IADD R55, R24, 0x1, R23 ;  /* 0x0000000118377824 */ /* 0x000fe200078e0217 */
[----:B------:R-:W-:Y:S01]  /*a0e60*/  SEL R23, RZ, 0x1, P1 ;  /* 0x00000001ff177807 */ /* 0x000fe20000800000 */
[----:B------:R-:W-:Y:S01]  /*a0e70*/  IMAD.WIDE.U32 R12, R10, R30, RZ ;  /* 0x0000001e0a0c7225 */ /* 0x000fe200078e00ff */
[----:B------:R-:W-:Y:S02]  /*a0e80*/  IADD3 R21, P0, PT, R53, R28, RZ ;  /* 0x0000001c35157210 */ /* 0x000fe40007f1e0ff */
[----:B------:R-:W-:Y:S01]  /*a0e90*/  IADD3 R14, P3, PT, R54, R23, RZ ;  /* 0x00000017360e7210 */ /* 0x000fe20007f7e0ff */
[----:B------:R-:W-:Y:S01]  /*a0ea0*/  IMAD.X R58, RZ, RZ, R55, P2 ;  /* 0x000000ffff3a7224 */ /* 0x000fe200010e0637 */
[----:B------:R-:W-:Y:S01]  /*a0eb0*/  IADD3 R56, P1, PT, R21, R56, RZ ;  /* 0x0000003815387210 */ /* 0x000fe20007f3e0ff */
[----:B------:R-:W-:Y:S01]  /*a0ec0*/  IMAD.MOV.U32 R12, RZ, RZ, R25 ;  /* 0x000000ffff0c7224 */ /* 0x000fe200078e0019 */
[----:B------:R-:W-:Y:S01]  /*a0ed0*/  IADD3 RZ, P5, PT, R13, R24, RZ ;  /* 0x000000180dff7210 */ /* 0x000fe20007fbe0ff */
[----:B------:R-:W-:Y:S01]  /*a0ee0*/  IMAD.X R23, R58, 0x1, R29, P0 ;  /* 0x000000013a177824 */ /* 0x000fe200000e061d */
[----:B------:R-:W-:Y:S01]  /*a0ef0*/  ISETP.LT.U32.AND P2, PT, R21, R53, PT ;  /* 0x000000351500720c */ /* 0x000fe20003f41070 */
[----:B------:R-:W-:Y:S01]  /*a0f00*/  IMAD.X R13, RZ, RZ, RZ, P4 ;  /* 0x000000ffff0d7224 */ /* 0x000fe200020e06ff */
[----:B------:R-:W1:Y:S01]  /*a0f10*/  LDC.64 R28, c[0x3][0x18] ;  /* 0x00c00600ff1c7b82 */ /* 0x000e620000000a00 */
[----:B------:R-:W-:Y:S01]  /*a0f20*/  IMAD.X R57, RZ, RZ, R23, P1 ;  /* 0x000000ffff397224 */ /* 0x000fe200008e0617 */
[----:B------:R-:W-:Y:S01]  /*a0f30*/  ISETP.GE.U32.AND P4, PT, R56, R21, PT ;  /* 0x000000153800720c */ /* 0x000fe20003f86070 */
[----:B------:R-:W-:Y:S01]  /*a0f40*/  IMAD.WIDE.U32.X R12, R19, R31, R12, P5 ;  /* 0x0000001f130c7225 */ /* 0x000fe200028e040c */
[----:B------:R-:W-:-:S02]  /*a0f50*/  ISETP.GE.U32.AND P1, PT, R53, R22, PT ;  /* 0x000000163500720c */ /* 0x000fc40003f26070 */
[----:B------:R-:W-:Y:S01]  /*a0f60*/  ISETP.GE.U32.AND.EX P4, PT, R57, R23, PT, P4 ;  /* 0x000000173900720c */ /* 0x000fe20003f86140 */
[----:B------:R-:W-:Y:S01]  /*a0f70*/  IMAD.WIDE.U32 R52, R8, R32, RZ ;  /* 0x0000002008347225 */ /* 0x000fe200078e00ff */
[----:B------:R-:W-:Y:S02]  /*a0f80*/  ISETP.LT.U32.AND P0, PT, R22, R26, PT ;  /* 0x0000001a1600720c */ /* 0x000fe40003f01070 */
[----:B------:R-:W-:Y:S01]  /*a0f90*/  ISETP.LT.U32.OR.EX P2, PT, R23, R58, !P4, P2 ;  /* 0x0000003a1700720c */ /* 0x000fe20006741520 */
[----:B------:R-:W-:Y:S01]  /*a0fa0*/  IMAD.WIDE.U32 R22, R20, R32, RZ ;  /* 0x0000002014167225 */ /* 0x000fe200078e00ff */
[----:B------:R-:W-:Y:S02]  /*a0fb0*/  ISETP.GE.U32.AND.EX P1, PT, R58, R55, PT, P1 ;  /* 0x000000373a00720c */ /* 0x000fe40003f26110 */
[----:B------:R-:W-:Y:S01]  /*a0fc0*/  SEL R21, RZ, 0x1, !P2 ;  /* 0x00000001ff157807 */ /* 0x000fe20005000000 */
[----:B------:R-:W-:Y:S01]  /*a0fd0*/  IMAD.WIDE.U32 R24, P4, R20, R33, R52 ;  /* 0x0000002114187225 */ /* 0x000fe20007880034 */
[----:B------:R-:W-:-:S02]  /*a0fe0*/  ISETP.LT.U32.OR.EX P1, PT, R55, R27, !P1, P0 ;  /* 0x0000001b3700720c */ /* 0x000fc40004f21500 */
[----:B------:R-:W-:Y:S01]  /*a0ff0*/  IADD3 R22, P0, PT, R17, R12, RZ ;  /* 0x0000000c11167210 */ /* 0x000fe20007f1e0ff */
[----:B------:R-:W-:Y:S01]  /*a1000*/  IMAD.WIDE.U32 R52, R20, R32, R56 ;  /* 0x0000002014347225 */ /* 0x000fe200078e0038 */
[----:B------:R-:W-:Y:S02]  /*a1010*/  IADD3 RZ, P5, PT, R23, R24, RZ ;  /* 0x0000001817ff7210 */ /* 0x000fe40007fbe0ff */
[----:B------:R-:W-:Y:S01]  /*a1020*/  SEL R23, RZ, 0x1, !P1 ;  /* 0x00000001ff177807 */ /* 0x000fe20004800000 */
[----:B------:R-:W-:Y:S01]  /*a1030*/  IMAD.X R27, R18, 0x1, R13, P0 ;  /* 0x00000001121b7824 */ /* 0x000fe200000e060d */
[----:B------:R-:W-:Y:S01]  /*a1040*/  IADD3 R59, P6, PT, R21, R52, RZ ;  /* 0x00000034153b7210 */ /* 0x000fe20007fde0ff */
[----:B------:R-:W-:Y:S01]  /*a1050*/  IMAD.IADD R21, R24, 0x1, R53 ;  /* 0x0000000118157824 */ /* 0x000fe200078e0235 */
[----:B------:R-:W-:Y:S01]  /*a1060*/  ISETP.LT.U32.AND P2, PT, R52, R56, PT ;  /* 0x000000383400720c */ /* 0x000fe20003f41070 */
[----:B-1----:R-:W-:Y:S01]  /*a1070*/  IMAD.WIDE.U32 R12, R19, R28, RZ ;  /* 0x0000001c130c7225 */ /* 0x002fe200078e00ff */
[----:B------:R-:W-:-:S02]  /*a1080*/  ISETP.GE.U32.AND P1, PT, R59, R52, PT ;  /* 0x000000343b00720c */ /* 0x000fc40003f26070 */
[----:B------:R-:W-:Y:S01]  /*a1090*/  IADD3 R52, P0, PT, R22, R23, RZ ;  /* 0x0000001716347210 */ /* 0x000fe20007f1e0ff */
[----:B------:R-:W-:Y:S02]  /*a10a0*/  IMAD.X R55, RZ, RZ, RZ, P4 ;  /* 0x000000ffff377224 */ /* 0x000fe400020e06ff */
        /* <DEDUP_REMOVED lines=10> */
[----:B------:R-:W-:Y:S01]  /*a1150*/  IMAD.MOV.U32 R54, RZ, RZ, R25 ;  /* 0x000000ffff367224 */ /* 0x000fe200078e0019 */
[----:B------:R-:W-:Y:S01]  /*a1160*/  IADD3 RZ, P2, PT, R13, R22, RZ ;  /* 0x000000160dff7210 */ /* 0x000fe20007f5e0ff */
[----:B------:R-:W-:Y:S01]  /*a1170*/  IMAD.X R25, RZ, RZ, RZ, P6 ;  /* 0x000000ffff197224 */ /* 0x000fe200030e06ff */
[----:B------:R-:W-:Y:S01]  /*a1180*/  SEL R17, RZ, 0x1, !P0 ;  /* 0x00000001ff117807 */ /* 0x000fe20004000000 */
[----:B------:R-:W-:Y:S02]  /*a1190*/  IMAD.MOV.U32 R24, RZ, RZ, R23 ;  /* 0x000000ffff187224 */ /* 0x000fe400078e0017 */
[----:B------:R-:W-:-:S04]  /*a11a0*/  IMAD.WIDE.U32 R26, R10, R28, R52 ;  /* 0x0000001c0a1a7225 */ /* 0x000fc800078e0034 */
[----:B------:R-:W-:Y:S01]  /*a11b0*/  IMAD.WIDE.U32.X R18, R19, R29, R24, P2 ;  /* 0x0000001d13127225 */ /* 0x000fe200010e0418 */
[----:B------:R-:W-:-:S03]  /*a11c0*/  IADD3 R23, P0, PT, R17, R26, RZ ;  /* 0x0000001a11177210 */ /* 0x000fc60007f1e0ff */
[----:B------:R-:W-:Y:S01]  /*a11d0*/  IMAD.WIDE.U32.X R24, R8, R33, R54, P5 ;  /* 0x0000002108187225 */ /* 0x000fe200028e0436 */
[----:B------:R-:W-:Y:S02]  /*a11e0*/  SEL R54, RZ, 0x1, !P1 ;  /* 0x00000001ff367807 */ /* 0x000fe40004800000 */
[C---:B------:R-:W-:Y:S01]  /*a11f0*/  ISETP.GE.U32.AND P5, PT, R23.reuse, R26, PT ;  /* 0x0000001a1700720c */ /* 0x040fe20003fa6070 */
        /* <DEDUP_REMOVED lines=28> */
[----:B------:R-:W-:-:S03]  /*a13c0*/  IMAD.WIDE.U32 R24, P2, R20, R31, R24 ;  /* 0x0000001f14187225 */ /* 0x000fc60007840018 */
[----:B------:R-:W-:Y:S01]  /*a13d0*/  SEL R58, RZ, 0x1, !P1 ;  /* 0x00000001ff3a7807 */ /* 0x000fe20004800000 */
        /* <DEDUP_REMOVED lines=17> */
[----:B------:R-:W-:Y:S01]  /*a14f0*/  IADD3 R58, P5, PT, R17, R58, RZ ;  /* 0x0000003a113a7210 */ /* 0x000fe20007fbe0ff */
[----:B------:R-:W-:Y:S01]  /*a1500*/  IMAD.X R53, R56, 0x1, R53, P1 ;  /* 0x0000000138357824 */ /* 0x000fe200008e0635 */
[----:B------:R-:W-:Y:S01]  /*a1510*/  SEL R26, RZ, 0x1, !P0 ;  /* 0x00000001ff1a7807 */ /* 0x000fe20004000000 */
[----:B------:R-:W-:Y:S01]  /*a1520*/  IMAD.X R60, R15, 0x1, R19, P6 ;  /* 0x000000010f3c7824 */ /* 0x000fe200030e0613 */
[----:B------:R-:W-:Y:S01]  /*a1530*/  ISETP.LT.U32.AND P1, PT, R17, R57, PT ;  /* 0x000000391100720c */ /* 0x000fe20003f21070 */
[----:B------:R-:W-:Y:S01]  /*a1540*/  IMAD.WIDE.U32.X R18, R8, R31, R22, P4 ;  /* 0x0000001f08127225 */ /* 0x000fe200020e0416 */
[----:B------:R-:W-:-:S02]  /*a1550*/  IADD3 R70, P4, PT, R75, R26, RZ ;  /* 0x0000001a4b467210 */ /* 0x000fc40007f9e0ff */
[----:B------:R-:W-:Y:S01]  /*a1560*/  ISETP.GE.U32.AND P0, PT, R58, R17, PT ;  /* 0x000000113a00720c */ /* 0x000fe20003f06070 */
[----:B------:R-:W-:Y:S02]  /*a1570*/  IMAD.X R59, RZ, RZ, R53, P5 ;  /* 0x000000ffff3b7224 */ /* 0x000fe400028e0635 */
[----:B------:R-:W-:Y:S01]  /*a1580*/  IMAD.WIDE.U32 R26, P5, R12, R33, R24 ;  /* 0x000000210c1a7225 */ /* 0x000fe200078a0018 */
[----:B------:R-:W-:Y:S02]  /*a1590*/  SEL R24, RZ, 0x1, !P2 ;  /* 0x00000001ff187807 */ /* 0x000fe40005000000 */
[----:B------:R-:W-:Y:S01]  /*a15a0*/  IADD3 R17, P2, PT, R70, R18, RZ ;  /* 0x0000001246117210 */ /* 0x000fe20007f5e0ff */
[----:B------:R-:W-:Y:S01]  /*a15b0*/  IMAD.X R77, RZ, RZ, R60, P4 ;  /* 0x000000ffff4d7224 */ /* 0x000fe200020e063c */
        /* <DEDUP_REMOVED lines=11> */
[----:B------:R-:W-:-:S03]  /*a1670*/  IMAD.WIDE.U32 R18, R8, R28, RZ ;  /* 0x0000001c08127225 */ /* 0x000fc600078e00ff */
[----:B------:R-:W-:Y:S01]  /*a1680*/  ISETP.GE.U32.AND.EX P1, PT, R25, R21, PT, P2 ;  /* 0x000000151900720c */ /* 0x000fe20003f26120 */
[----:B------:R-:W-:Y:S01]  /*a1690*/  IMAD.IADD R17, R26, 0x1, R57 ;  /* 0x000000011a117824 */ /* 0x000fe200078e0239 */
[-C--:B------:R-:W-:Y:S01]  /*a16a0*/  IADD3 R69, P2, PT, R69, R56.reuse, RZ ;  /* 0x0000003845457210 */ /* 0x080fe20007f5e0ff */
[----:B------:R-:W-:Y:S01]  /*a16b0*/  IMAD.X R55, RZ, RZ, RZ, P5 ;  /* 0x000000ffff377224 */ /* 0x000fe200028e06ff */
[----:B------:R-:W-:Y:S01]  /*a16c0*/  ISETP.LT.U32.OR.EX P1, PT, R21, R77, !P1, P0 ;  /* 0x0000004d1500720c */ /* 0x000fe20004f21500 */
[----:B------:R-:W-:Y:S01]  /*a16d0*/  IMAD.MOV.U32 R54, RZ, RZ, R27 ;  /* 0x000000ffff367224 */ /* 0x000fe200078e001b */
[----:B------:R-:W-:Y:S01]  /*a16e0*/  ISETP.GE.U32.AND P6, PT, R69, R56, PT ;  /* 0x000000384500720c */ /* 0x000fe20003fc6070 */
[----:B------:R-:W-:Y:S01]  /*a16f0*/  IMAD.X R71, RZ, RZ, R17, P2 ;  /* 0x000000ffff477224 */ /* 0x000fe200010e0611 */
[----:B------:R-:W-:Y:S01]  /*a1700*/  ISETP.LT.U32.AND P0, PT, R56, R58, PT ;  /* 0x0000003a3800720c */ /* 0x000fe20003f01070 */
[----:B------:R-:W-:Y:S01]  /*a1710*/  IMAD.WIDE.U32 R22, P5, R20, R29, R18 ;  /* 0x0000001d14167225 */ /* 0x000fe200078a0012 */
[----:B------:R-:W-:-:S02]  /*a1720*/  SEL R19, RZ, 0x1, !P1 ;  /* 0x00000001ff137807 */ /* 0x000fc40004800000 */
[----:B------:R-:W-:Y:S01]  /*a1730*/  ISETP.GE.U32.AND.EX P1, PT, R71, R17, PT, P6 ;  /* 0x000000114700720c */ /* 0x000fe20003f26160 */
[----:B------:R-:W-:-:S03]  /*a1740*/  IMAD.WIDE.U32 R52, R20, R28, R24 ;  /* 0x0000001c14347225 */ /* 0x000fc600078e0018 */
[----:B------:R-:W-:Y:S01]  /*a1750*/  ISETP.LT.U32.OR.EX P0, PT, R17, R59, !P1, P0 ;  /* 0x0000003b1100720c */ /* 0x000fe20004f01500 */
[----:B------:R-:W-:Y:S01]  /*a1760*/  IMAD.WIDE.U32.X R26, R10, R33, R54, P4 ;  /* 0x000000210a1a7225 */ /* 0x000fe200020e0436 */
[----:B------:R-:W-:-:S03]  /*a1770*/  IADD3 R79, P2, PT, R19, R52, RZ ;  /* 0x00000034134f7210 */ /* 0x000fc60007f5e0ff */
        /* <DEDUP_REMOVED lines=21> */
[----:B------:R-:W-:-:S03]  /*a18d0*/  IMAD.WIDE.U32 R26, R12, R30, R54 ;  /* 0x0000001e0c1a7225 */ /* 0x000fc600078e0036 */
[----:B------:R-:W-:Y:S01]  /*a18e0*/  ISETP.LT.U32.OR.EX P4, PT, R53, R58, !P6, P4 ;  /* 0x0000003a3500720c */ /* 0x000fe20007781540 */
[----:B------:R-:W-:Y:S01]  /*a18f0*/  IMAD.IADD R59, R20, 0x1, R27 ;  /* 0x00000001143b7824 */ /* 0x000fe200078e021b */
[----:B------:R-:W-:Y:S01]  /*a1900*/  ISETP.GE.U32.AND.EX P6, PT, R58, R73, PT, P1 ;  /* 0x000000493a00720c */ /* 0x000fe20003fc6110 */
[-C--:B------:R-:W-:Y:S01]  /*a1910*/  IMAD R8, R71, R4.reuse, RZ ;  /* 0x0000000447087224 */ /* 0x080fe200078e02ff */
[----:B------:R-:W-:Y:S01]  /*a1920*/  SEL R57, RZ, 0x1, !P4 ;  /* 0x00000001ff397807 */ /* 0x000fe20006000000 */
[----:B------:R-:W-:Y:S01]  /*a1930*/  IMAD.WIDE.U32 R18, R69, R4, RZ ;  /* 0x0000000445127225 */ /* 0x000fe200078e00ff */
[----:B------:R-:W-:Y:S02]  /*a1940*/  ISETP.LT.U32.OR.EX P0, PT, R73, R25, !P6, P0 ;  /* 0x000000194900720c */ /* 0x000fe40007701500 */
[----:B------:R-:W-:Y:S01]  /*a1950*/  IADD3 R57, P1, PT, R57, R26, RZ ;  /* 0x0000001a39397210 */ /* 0x000fe20007f3e0ff */
[----:B------:R-:W-:Y:S01]  /*a1960*/  IMAD R17, R69, R5, R8 ;  /* 0x0000000545117224 */ /* 0x000fe200078e0208 */
[----:B------:R-:W-:Y:S01]  /*a1970*/  ISETP.GE.U32.AND P4, PT, R75, R16, PT ;  /* 0x000000104b00720c */ /* 0x000fe20003f86070 */
[----:B------:R-:W-:Y:S01]  /*a1980*/  IMAD.X R7, RZ, RZ, R7, P3 ;  /* 0x000000ffff077224 */ /* 0x000fe200018e0607 */
[----:B------:R-:W-:Y:S01]  /*a1990*/  ISETP.GE.U32.AND P6, PT, R57, R26, PT ;  /* 0x0000001a3900720c */ /* 0x000fe20003fc6070 */
[----:B------:R-:W-:Y:S01]  /*a19a0*/  IMAD.X R56, RZ, RZ, R59, P1 ;  /* 0x000000ffff387224 */ /* 0x000fe200008e063b */
[----:B------:R-:W-:Y:S01]  /*a19b0*/  ISETP.LT.U32.AND P1, PT, R26, R54, PT ;  /* 0x000000361a00720c */ /* 0x000fe20003f21070 */
[----:B------:R-:W-:Y:S01]  /*a19c0*/  IMAD.IADD R8, R19, 0x1, R17 ;  /* 0x0000000113087824 */ /* 0x000fe200078e0211 */
[----:B------:R-:W-:Y:S01]  /*a19d0*/  ISETP.GE.U32.AND.EX P4, PT, R60, R15, PT, P4 ;  /* 0x0000000f3c00720c */ /* 0x000fe20003f86140 */
[----:B------:R-:W-:Y:S01]  /*a19e0*/  IMAD.WIDE.U32 R24, R18, R34, RZ ;  /* 0x0000002212187225 */ /* 0x000fe200078e00ff */
[----:B------:R-:W-:-:S02]  /*a19f0*/  ISETP.GE.U32.AND.EX P3, PT, R56, R59, PT, P6 ;  /* 0x0000003b3800720c */ /* 0x000fc40003f66160 */
[----:B------:R-:W-:Y:S01]  /*a1a00*/  LOP3.LUT R53, RZ, R69, RZ, 0x33, !PT ;  /* 0x00000045ff357212 */ /* 0x000fe200078e33ff */
[----:B------:R-:W-:Y:S01]  /*a1a10*/  IMAD.WIDE.U32 R16, R8, R34, RZ ;  /* 0x0000002208107225 */ /* 0x000fe200078e00ff */
[----:B------:R-:W-:Y:S02]  /*a1a20*/  ISETP.LT.U32.OR.EX P1, PT, R59, R55, !P3, P1 ;  /* 0x000000373b00720c */ /* 0x000fe40005f21510 */
[----:B------:R-:W-:Y:S01]  /*a1a30*/  ISETP.GE.U32.AND P3, PT, R70, R75, PT ;  /* 0x0000004b4600720c */ /* 0x000fe20003f66070 */
[----:B------:R-:W-:Y:S02]  /*a1a40*/  IMAD.MOV.U32 R59, RZ, RZ, R6 ;  /* 0x000000ffff3b7224 */ /* 0x000fe400078e0006 */
[----:B------:R-:W-:Y:S01]  /*a1a50*/  IMAD.WIDE.U32 R26, P6, R18, R35, R16 ;  /* 0x00000023121a7225 */ /* 0x000fe200078c0010 */
[----:B------:R-:W-:Y:S02]  /*a1a60*/  ISETP.GE.U32.AND.EX P3, PT, R77, R60, PT, P3 ;  /* 0x0000003c4d00720c */ /* 0x000fe40003f66130 */
[----:B------:R-:W-:Y:S01]  /*a1a70*/  LOP3.LUT R16, RZ, R71, RZ, 0x33, !PT ;  /* 0x00000047ff107212 */ /* 0x000fe200078e33ff */
[----:B------:R-:W-:Y:S01]  /*a1a80*/  IMAD.X R17, RZ, RZ, RZ, P2 ;  /* 0x000000ffff117224 */ /* 0x000fe200010e06ff */
[----:B------:R-:W-:Y:S01]  /*a1a90*/  ISETP.GT.U32.AND P2, PT, R24, R53, PT ;  /* 0x000000351800720c */ /* 0x000fe20003f44070 */
        /* <DEDUP_REMOVED lines=8> */
[----:B------:R-:W-:Y:S01]  /*a1b20*/  IMAD.WIDE.U32 R24, R12, R28, RZ ;  /* 0x0000001c0c187225 */ /* 0x000fe200078e00ff */
[----:B------:R-:W-:Y:S08]  /*a1b30*/  @P3 BRA P4, `(.L_x_725) ;  /* 0x0000000000343947 */ /* 0x000ff00002000000 */
        /* <DEDUP_REMOVED lines=13> */
.L_x_725:
[----:B------:R-:W-:Y:S05]  /*a1c10*/  BSYNC.RECONVERGENT B3 ;  /* 0x0000000000037941 */ /* 0x000fea0003800200 */
.L_x_724:
        /* <DEDUP_REMOVED lines=67> */
[----:B------:R-:W-:Y:S01]  /*a2050*/  IMAD.MOV.U32 R10, RZ, RZ, R25 ;  /* 0x000000ffff0a7224 */ /* 0x000fe200078e0019 */
[----:B------:R-:W-:Y:S01]  /*a2060*/  IADD3 RZ, P4, PT, R23, R24, RZ ;  /* 0x0000001817ff7210 */ /* 0x000fe20007f9e0ff */
[----:B------:R-:W-:Y:S01]  /*a2070*/  IMAD.WIDE.U32 R22, R18, R30, R26 ;  /* 0x0000001e12167225 */ /* 0x000fe200078e001a */
[----:B------:R-:W-:-:S02]  /*a2080*/  ISETP.LT.U32.OR.EX P1, PT, R17, R6, !P2, P1 ;  /* 0x000000061100720c */ /* 0x000fc40005721510 */
[----:B------:R-:W-:Y:S01]  /*a2090*/  ISETP.LT.U32.AND P2, PT, R16, R20, PT ;  /* 0x000000141000720c */ /* 0x000fe20003f41070 */
[----:B------:R-:W-:Y:S01]  /*a20a0*/  IMAD.IADD R25, R24, 0x1, R23 ;  /* 0x0000000118197824 */ /* 0x000fe200078e0217 */
[----:B------:R-:W-:Y:S01]  /*a20b0*/  SEL R9, RZ, 0x1, !P1 ;  /* 0x00000001ff097807 */ /* 0x000fe20004800000 */
[----:B------:R-:W-:Y:S01]  /*a20c0*/  IMAD.X R11, RZ, RZ, RZ, P5 ;  /* 0x000000ffff0b7224 */ /* 0x000fe200028e06ff */
[----:B------:R-:W-:Y:S02]  /*a20d0*/  ISETP.GE.U32.AND.EX P3, PT, R6, R53, PT, P3 ;  /* 0x000000350600720c */ /* 0x000fe40003f66130 */
[-C--:B------:R-:W-:Y:S01]  /*a20e0*/  IADD3 R55, P1, PT, R9, R22.reuse, RZ ;  /* 0x0000001609377210 */ /* 0x080fe20007f3e0ff */
[----:B------:R-:W-:Y:S01]  /*a20f0*/  IMAD.WIDE.U32.X R10, R8, R31, R10, P4 ;  /* 0x0000001f080a7225 */ /* 0x000fe200020e040a */
[----:B------:R-:W-:Y:S02]  /*a2100*/  ISETP.LT.U32.OR.EX P3, PT, R53, R21, !P3, P2 ;  /* 0x000000153500720c */ /* 0x000fe40005f61520 */
[----:B------:R-:W-:Y:S01]  /*a2110*/  @!P0 IADD3 R59, P5, PT, R59, 0x1, RZ ;  /* 0x000000013b3b8810 */ /* 0x000fe20007fbe0ff */
[----:B------:R-:W-:Y:S01]  /*a2120*/  IMAD.X R24, RZ, RZ, R25, P1 ;  /* 0x000000ffff187224 */ /* 0x000fe200008e0619 */
        /* <DEDUP_REMOVED lines=14> */
[C---:B------:R-:W-:Y:S01]  /*a2210*/  IADD3 R16, P3, PT, R9.reuse, R16, RZ ;  /* 0x0000001009107210 */ /* 0x040fe20007f7e0ff */
        /* <DEDUP_REMOVED lines=76> */
.L_x_728:
[----:B------:R-:W-:Y:S05]  /*a26e0*/  BSYNC.RELIABLE B4 ;  /* 0x0000000000047941 */ /* 0x000fea0003800100 */
.L_x_727:
        /* <DEDUP_REMOVED lines=21> */
.L_x_729:
[----:B------:R-:W-:Y:S05]  /*a2840*/  BSYNC.RECONVERGENT B3 ;  /* 0x0000000000037941 */ /* 0x000fea0003800200 */
.L_x_726:
        /* <DEDUP_REMOVED lines=220> */
.L_x_731:
[----:B------:R-:W-:Y:S05]  /*a3610*/  BSYNC.RECONVERGENT B3 ;  /* 0x0000000000037941 */ /* 0x000fea0003800200 */
.L_x_730:
        /* <DEDUP_REMOVED lines=13> */
[----:B------:R-:W-:Y:S01]  /*a36f0*/  IMAD.WIDE.U32 R104, R100, R28, RZ ;  /* 0x0000001c64687225 */ /* 0x000fe200078e00ff */
[----:B------:R-:W-:-:S02]  /*a3700*/  ISETP.LT.U32.OR.EX P1, PT, R15, R91, !P2, P1 ;  /* 0x0000005b0f00720c */ /* 0x000fc40005721510 */
[----:B------:R-:W-:Y:S01]  /*a3710*/  ISETP.GE.U32.AND.EX P0, PT, R63, R89, PT, P0 ;  /* 0x000000593f00720c */ /* 0x000fe20003f06100 */
[----:B------:R-:W-:Y:S01]  /*a3720*/  IMAD.WIDE.U32.X R76, R100, R33, R98, P4 ;  /* 0x00000021644c7225 */ /* 0x000fe200020e0462 */
[----:B------:R-:W-:-:S03]  /*a3730*/  SEL R88, RZ, 0x1, !P1 ;  /* 0x00000001ff587807 */ /* 0x000fc60004800000 */
[C---:B------:R-:W-:Y:S01]  /*a3740*/  IMAD.WIDE.U32 R74, P2, R52.reuse, R29, R104 ;  /* 0x0000001d344a7225 */ /* 0x040fe20007840068 */
[----:B------:R-:W-:Y:S02]  /*a3750*/  IADD3 R15, P4, PT, R107, R76, RZ ;  /* 0x0000004c6b0f7210 */ /* 0x000fe40007f9e0ff */
[----:B------:R-:W-:Y:S01]  /*a3760*/  IADD3 R76, P1, PT, R101, R72, RZ ;  /* 0x00000048654c7210 */ /* 0x000fe20007f3e0ff */
        /* <DEDUP_REMOVED lines=44> */
[----:B------:R-:W-:Y:S01]  /*a3a30*/  IMAD.X R98, R101, 0x1, R19, P5 ;  /* 0x0000000165627824 */ /* 0x000fe200028e0613 */
        /* <DEDUP_REMOVED lines=22> */
[----:B------:R-:W-:Y:S01]  /*a3ba0*/  ISETP.GT.U32.AND.EX P5, PT, R91, R22, PT, P5 ;  /* 0x000000165b00720c */ /* 0x000fe20003fa4150 */
[----:B------:R-:W-:Y:S01]  /*a3bb0*/  IMAD.X R91, R106, 0x1, R19, P6 ;  /* 0x000000016a5b7824 */ /* 0x000fe200030e0613 */
[----:B------:R-:W-:Y:S02]  /*a3bc0*/  ISETP.LT.U32.AND P4, PT, R88, R97, PT ;  /* 0x000000615800720c */ /* 0x000fe40003f81070 */
[----:B------:R-:W-:-:S02]  /*a3bd0*/  ISETP.GE.U32.AND.EX P3, PT, R23, R100, PT, P3 ;  /* 0x000000641700720c */ /* 0x000fc40003f66130 */
[----:B------:R-:W-:Y:S02]  /*a3be0*/  SEL R19, RZ, 0x1, P2 ;  /* 0x00000001ff137807 */ /* 0x000fe40001000000 */
        /* <DEDUP_REMOVED lines=8> */
[----:B------:R-:W-:Y:S01]  /*a3c70*/  ISETP.GE.U32.AND.EX P2, PT, R88, R23, PT, P2 ;  /* 0x000000175800720c */ /* 0x000fe20003f46120 */
[----:B------:R-:W-:Y:S01]  /*a3c80*/  IMAD.WIDE.U32 R22, R15, R32, RZ ;  /* 0x000000200f167225 */ /* 0x000fe200078e00ff */
[----:B------:R-:W-:Y:S02]  /*a3c90*/  IADD3 R19, P1, PT, R96, R19, RZ ;  /* 0x0000001360137210 */ /* 0x000fe40007f3e0ff */
[----:B------:R-:W-:Y:S01]  /*a3ca0*/  IADD3 R87, P3, PT, R103, R16, RZ ;  /* 0x0000001067577210 */ /* 0x000fe20007f7e0ff */
[----:B------:R-:W-:Y:S01]  /*a3cb0*/  IMAD.X R96, RZ, RZ, R98, P6 ;  /* 0x000000ffff607224 */ /* 0x000fe200030e0662 */
[----:B------:R-:W-:Y:S01]  /*a3cc0*/  SEL R89, RZ, 0x1, P2 ;  /* 0x00000001ff597807 */ /* 0x000fe20001000000 */
[----:B------:R-:W-:Y:S01]  /*a3cd0*/  IMAD.X R97, RZ, RZ, R94, P1 ;  /* 0x000000ffff617224 */ /* 0x000fe200008e065e */
[----:B------:R-:W-:Y:S01]  /*a3ce0*/  IADD3 R16, P6, PT, R19, R54, RZ ;  /* 0x0000003613107210 */ /* 0x000fe20007fde0ff */
[----:B------:R-:W-:Y:S01]  /*a3cf0*/  IMAD.X R13, R96, 0x1, R13, P3 ;  /* 0x00000001600d7824 */ /* 0x000fe200018e060d */
        /* <DEDUP_REMOVED lines=21> */
[----:B------:R-:W-:Y:S01]  /*a3e50*/  ISETP.LT.U32.AND P5, PT, R17, R105, PT ;  /* 0x000000691100720c */ /* 0x000fe20003fa1070 */
[C---:B------:R-:W-:Y:S01]  /*a3e60*/  IMAD.WIDE.U32 R16, R64.reuse, R32, RZ ;  /* 0x0000002040107225 */ /* 0x040fe200078e00ff */
[----:B------:R-:W-:Y:S02]  /*a3e70*/  ISETP.GE.U32.AND.EX P1, PT, R19, R91, PT, P1 ;  /* 0x0000005b1300720c */ /* 0x000fe40003f26110 */
[----:B------:R-:W-:Y:S01]  /*a3e80*/  SEL R22, RZ, 0x1, !P0 ;  /* 0x00000001ff167807 */ /* 0x000fe20004000000 */
[----:B------:R-:W-:Y:S01]  /*a3e90*/  IMAD.MOV.U32 R16, RZ, RZ, R77 ;  /* 0x000000ffff107224 */ /* 0x000fe200078e004d */
[----:B------:R-:W-:Y:S01]  /*a3ea0*/  ISETP.LT.U32.OR.EX P1, PT, R91, R106, !P1, P5 ;  /* 0x0000006a5b00720c */ /* 0x000fe20004f21550 */
[----:B------:R-:W-:Y:S01]  /*a3eb0*/  IMAD.WIDE.U32 R90, R64, R32, R18 ;  /* 0x00000020405a7225 */ /* 0x000fe200078e0012 */
[----:B------:R-:W-:Y:S02]  /*a3ec0*/  IADD3 RZ, P5, PT, R17, R76, RZ ;  /* 0x0000004c11ff7210 */ /* 0x000fe40007fbe0ff */
        /* <DEDUP_REMOVED lines=19> */
.L_x_733:
[----:B------:R-:W-:Y:S05]  /*a4000*/  BSYNC.RECONVERGENT B3 ;  /* 0x0000000000037941 */ /* 0x000fea0003800200 */
.L_x_732:
        /* <DEDUP_REMOVED lines=22> */
[----:B------:R-:W-:Y:S02]  /*a4170*/  ISETP.GE.U32.AND.EX P3, PT, R27, R71, PT, P3 ;  /* 0x000000471b00720c */ /* 0x000fe40003f66130 */
[----:B------:R-:W-:Y:S02]  /*a4180*/  SEL R25, RZ, 0x1, !P1 ;  /* 0x00000001ff197807 */ /* 0x000fe40004800000 */
[----:B------:R-:W-:Y:S02]  /*a4190*/  ISETP.GE.U32.AND.EX P0, PT, R71, R88, P3, P0 ;  /* 0x000000584700720c */ /* 0x000fe40001f06100 */
[----:B------:R-:W-:Y:S02]  /*a41a0*/  ISETP.LT.U32.AND P2, PT, R90, R18, PT ;  /* 0x000000125a00720c */ /* 0x000fe40003f41070 */
[----:B------:R-:W-:Y:S01]  /*a41b0*/  ISETP.GE.U32.AND P1, PT, R91, R90, PT ;  /* 0x0000005a5b00720c */ /* 0x000fe20003f26070 */
[----:B------:R-:W-:Y:S01]  /*a41c0*/  IMAD.X R90, RZ, RZ, R77, P4 ;  /* 0x000000ffff5a7224 */ /* 0x000fe200020e064d */
[----:B------:R-:W-:-:S04]  /*a41d0*/  IADD3 R57, P3, PT, R25, R52, RZ ;  /* 0x0000003419397210 */ /* 0x000fc80007f7e0ff */
[----:B------:R-:W-:Y:S01]  /*a41e0*/  ISETP.GE.U32.AND.EX P1, PT, R90, R77, PT, P1 ;  /* 0x0000004d5a00720c */ /* 0x000fe20003f26110 */
[----:B------:R-:W-:Y:S01]  /*a41f0*/  IMAD.X R76, RZ, RZ, R53, P3 ;  /* 0x000000ffff4c7224 */ /* 0x000fe200018e0635 */
[----:B------:R-:W-:Y:S02]  /*a4200*/  IADD3 R25, P3, PT, R57, R74, RZ ;  /* 0x0000004a39197210 */ /* 0x000fe40007f7e0ff */
[----:B------:R-:W-:Y:S01]  /*a4210*/  ISETP.LT.U32.OR.EX P2, PT, R77, R19, !P1, P2 ;  /* 0x000000134d00720c */ /* 0x000fe20004f41520 */
[----:B------:R-:W-:Y:S01]  /*a4220*/  IMAD.IADD R77, R24, 0x1, R17 ;  /* 0x00000001184d7824 */ /* 0x000fe200078e0211 */
[----:B------:R-:W-:Y:S01]  /*a4230*/  @!P0 IADD3 R89, P5, PT, R89, 0x1, RZ ;  /* 0x0000000159598810 */ /* 0x000fe20007fbe0ff */
[----:B------:R-:W-:Y:S01]  /*a4240*/  IMAD.X R75, R76, 0x1, R75, P3 ;  /* 0x000000014c4b7824 */ /* 0x000fe200018e064b */
[----:B------:R-:W-:Y:S02]  /*a4250*/  ISETP.GE.U32.AND P3, PT, R16, R26, PT ;  /* 0x0000001a1000720c */ /* 0x000fe40003f66070 */
[----:B------:R-:W-:Y:S01]  /*a4260*/  SEL R26, RZ, 0x1, !P2 ;  /* 0x00000001ff1a7807 */ /* 0x000fe20005000000 */
[----:B------:R-:W-:Y:S01]  /*a4270*/  @!P0 IMAD.X R63, RZ, RZ, R63, P5 ;  /* 0x000000ffff3f8224 */ /* 0x000fe200028e063f */
[----:B------:R-:W-:-:S02]  /*a4280*/  ISETP.GE.U32.AND.EX P3, PT, R77, R27, PT, P3 ;  /* 0x0000001b4d00720c */ /* 0x000fc40003f66130 */
[----:B------:R-:W-:Y:S02]  /*a4290*/  ISETP.GE.U32.AND P4, PT, R57, R52, PT ;  /* 0x000000343900720c */ /* 0x000fe40003f86070 */
[C---:B------:R-:W-:Y:S02]  /*a42a0*/  ISETP.LT.U32.AND P2, PT, R25.reuse, R57, PT ;  /* 0x000000391900720c */ /* 0x040fe40003f41070 */
[----:B------:R-:W-:Y:S02]  /*a42b0*/  SEL R57, RZ, 0x1, P3 ;  /* 0x00000001ff397807 */ /* 0x000fe40001800000 */
[----:B------:R-:W-:Y:S02]  /*a42c0*/  IADD3 R26, P3, PT, R25, R26, RZ ;  /* 0x0000001a191a7210 */ /* 0x000fe40007f7e0ff */
[----:B------:R-:W-:Y:S02]  /*a42d0*/  ISETP.LT.U32.AND P1, PT, R52, R22, PT ;  /* 0x000000163400720c */ /* 0x000fe40003f21070 */
[----:B------:R-:W-:Y:S01]  /*a42e0*/  ISETP.GE.U32.AND.EX P4, PT, R76, R53, PT, P4 ;  /* 0x000000354c00720c */ /* 0x000fe20003f86140 */
[----:B------:R-:W-:Y:S01]  /*a42f0*/  IMAD.X R27, RZ, RZ, R75, P3 ;  /* 0x000000ffff1b7224 */ /* 0x000fe200018e064b */
[----:B------:R-:W-:-:S02]  /*a4300*/  IADD3 R18, P5, PT, R89, R80, RZ ;  /* 0x0000005059127210 */ /* 0x000fc40007fbe0ff */
[----:B------:R-:W-:Y:S01]  /*a4310*/  ISETP.LT.U32.OR.EX P1, PT, R53, R23, !P4, P1 ;  /* 0x000000173500720c */ /* 0x000fe20006721510 */
[----:B------:R-:W-:Y:S01]  /*a4320*/  IMAD.WIDE.U32 R22, R15, R30, RZ ;  /* 0x0000001e0f167225 */ /* 0x000fe200078e00ff */
[----:B------:R-:W-:Y:S02]  /*a4330*/  IADD3 R57, P4, PT, R18, R57, RZ ;  /* 0x0000003912397210 */ /* 0x000fe40007f9e0ff */
[----:B------:R-:W-:Y:S01]  /*a4340*/  ISETP.GE.U32.AND P6, PT, R26, R25, PT ;  /* 0x000000191a00720c */ /* 0x000fe20003fc6070 */
[----:B------:R-:W-:Y:S01]  /*a4350*/  IMAD.X R80, R63, 0x1, R81, P5 ;  /* 0x000000013f507824 */ /* 0x000fe200028e0651 */
[----:B------:R-:W-:Y:S01]  /*a4360*/  IADD3 R71, P5, PT, R16, R58, RZ ;  /* 0x0000003a10477210 */ /* 0x000fe20007fbe0ff */
[----:B------:R-:W-:Y:S01]  /*a4370*/  IMAD.WIDE.U32 R52, R64, R28, RZ ;  /* 0x0000001c40347225 */ /* 0x000fe200078e00ff */
[----:B------:R-:W-:Y:S02]  /*a4380*/  ISETP.GE.U32.AND.EX P6, PT, R27, R75, PT, P6 ;  /* 0x0000004b1b00720c */ /* 0x000fe40003fc6160 */
[----:B------:R-:W-:Y:S01]  /*a4390*/  ISETP.LT.U32.AND P3, PT, R18, R89, PT ;  /* 0x000000591200720c */ /* 0x000fe20003f61070 */
[----:B------:R-:W-:Y:S01]  /*a43a0*/  IMAD.X R86, RZ, RZ, R80, P4 ;  /* 0x000000ffff567224 */ /* 0x000fe200020e0650 */
[----:B------:R-:W-:Y:S01]  /*a43b0*/  ISETP.GE.U32.AND P4, PT, R57, R18, PT ;  /* 0x000000123900720c */ /* 0x000fe20003f86070 */
[----:B------:R-:W-:Y:S01]  /*a43c0*/  IMAD.WIDE.U32 R18, R64, R30, RZ ;  /* 0x0000001e40127225 */ /* 0x000fe200078e00ff */
[----:B------:R-:W-:-:S02]  /*a43d0*/  ISETP.LT.U32.OR.EX P2, PT, R75, R76, !P6, P2 ;  /* 0x0000004c4b00720c */ /* 0x000fc40007741520 */
[----:B------:R-:W-:Y:S01]  /*a43e0*/  ISETP.GE.U32.AND.EX P4, PT, R86, R80, PT, P4 ;  /* 0x000000505600720c */ /* 0x000fe20003f86140 */
[----:B------:R-:W-:Y:S01]  /*a43f0*/  IMAD.WIDE.U32 R74, R15, R28, RZ ;  /* 0x0000001c0f4a7225 */ /* 0x000fe200078e00ff */
[----:B------:R-:W-:Y:S02]  /*a4400*/  SEL R17, RZ, 0x1, !P2 ;  /* 0x00000001ff117807 */ /* 0x000fe40005000000 */
[----:B------:R-:W-:Y:S01]  /*a4410*/  ISETP.LT.U32.OR.EX P3, PT, R80, R63, !P4, P3 ;  /* 0x0000003f5000720c */ /* 0x000fe20006761530 */
[----:B------:R-:W-:-:S04]  /*a4420*/  IMAD.WIDE.U32 R24, P6, R64, R31, R22 ;  /* 0x0000001f40187225 */ /* 0x000fc800078c0016 */
[----:B------:R-:W-:Y:S01]  /*a4430*/  IMAD R52, R90, R4, RZ ;  /* 0x000000045a347224 */ /* 0x000fe200078e02ff */
[----:B------:R-:W-:Y:S01]  /*a4440*/  IADD3 RZ, P4, PT, R19, R24, RZ ;  /* 0x0000001813ff7210 */ /* 0x000fe20007f9e0ff */
[----:B------:R-:W-:Y:S02]  /*a4450*/  IMAD.X R76, R77, 0x1, R59, P5 ;  /* 0x000000014d4c7824 */ /* 0x000fe400028e063b */
[----:B------:R-:W-:Y:S01]  /*a4460*/  IMAD.X R59, RZ, RZ, RZ, P6 ;  /* 0x000000ffff3b7224 */ /* 0x000fe200030e06ff */
[----:B------:R-:W-:Y:S01]  /*a4470*/  ISETP.GE.U32.AND P6, PT, R14, R87, PT ;  /* 0x000000570e00720c */ /* 0x000fe20003fc6070 */
[----:B------:R-:W-:-:S03]  /*a4480*/  IMAD.WIDE.U32 R22, P5, R64, R29, R74 ;  /* 0x0000001d40167225 */ /* 0x000fc600078a004a */
[----:B------:R-:W-:Y:S01]  /*a4490*/  ISETP.GE.U32.AND.EX P6, PT, R60, R13, PT, P6 ;  /* 0x0000000d3c00720c */ /* 0x000fe20003fc6160 */
[----:B------:R-:W-:Y:S01]  /*a44a0*/  IMAD.WIDE.U32 R18, R91, R4, RZ ;  /* 0x000000045b127225 */ /* 0x000fe200078e00ff */
[----:B------:R-:W-:Y:S02]  /*a44b0*/  IADD3 RZ, P2, PT, R53, R22, RZ ;  /* 0x0000001635ff7210 */ /* 0x000fe40007f5e0ff */
[----:B------:R-:W-:Y:S01]  /*a44c0*/  SEL R80, RZ, 0x1, P6 ;  /* 0x00000001ff507807 */ /* 0x000fe20003000000 */
[----:B------:R-:W-:Y:S02]  /*a44d0*/  IMAD R75, R91, R5, R52 ;  /* 0x000000055b4b7224 */ /* 0x000fe400078e0234 */
[----:B------:R-:W-:-:S04]  /*a44e0*/  IMAD.WIDE.U32 R52, R64, R30, R26 ;  /* 0x0000001e40347225 */ /* 0x000fc800078e001a */
[----:B------:R-:W-:Y:S01]  /*a44f0*/  IMAD.IADD R13, R19, 0x1, R75 ;  /* 0x00000001130d7824 */ /* 0x000fe200078e024b */
[----:B------:R-:W-:Y:S01]  /*a4500*/  IADD3 R93, P6, PT, R17, R52, RZ ;  /* 0x00000034115d7210 */ /* 0x000fe20007fde0ff */
[----:B------:R-:W-:Y:S01]  /*a4510*/  IMAD.MOV.U32 R58, RZ, RZ, R25 ;  /* 0x000000ffff3a7224 */ /* 0x000fe200078e0019 */
[----:B------:R-:W-:Y:S01]  /*a4520*/  LOP3.LUT R17, RZ, R91, RZ, 0x33, !PT ;  /* 0x0000005bff117212 */ /* 0x000fe200078e33ff */
[----:B------:R-:W-:-:S04]  /*a4530*/  IMAD.WIDE.U32 R74, R13, R34, RZ ;  /* 0x000000220d4a7225 */ /* 0x000fc800078e00ff */
        /* <DEDUP_REMOVED lines=29> */
[----:B------:R-:W-:Y:S02]  /*a4710*/  IADD3 R58, P5, PT, R55, R26, RZ ;  /* 0x0000001a373a7210 */ /* 0x000fe40007fbe0ff */
[----:B------:R-:W-:Y:S01]  /*a4720*/  ISETP.GE.U32.AND P3, PT, R93, R52, PT ;  /* 0x000000345d00720c */ /* 0x000fe20003f66070 */
[C---:B------:R-:W-:Y:S01]  /*a4730*/  IMAD.X R59, R88.reuse, 0x1, R59, P6 ;  /* 0x00000001583b7824 */ /* 0x040fe200030e063b */
        /* <DEDUP_REMOVED lines=20> */
[----:B------:R-:W-:-:S02]  /*a4880*/  ISETP.GE.U32.AND P6, PT, R80, R71, PT ;  /* 0x000000475000720c */ /* 0x000fc40003fc6070 */
[----:B------:R-:W-:Y:S01]  /*a4890*/  ISETP.GE.U32.AND.EX P5, PT, R76, R77, PT, P5 ;  /* 0x0000004d4c00720c */ /* 0x000fe20003fa6150 */
[----:B------:R-:W-:Y:S01]  /*a48a0*/  IMAD.MOV.U32 R77, RZ, RZ, RZ ;  /* 0x000000ffff4d7224 */ /* 0x000fe200078e00ff */
[----:B------:R-:W-:Y:S02]  /*a48b0*/  ISETP.GE.U32.AND.EX P6, PT, R89, R76, PT, P6 ;  /* 0x0000004c5900720c */ /* 0x000fe40003fc6160 */
[----:B------:R-:W-:Y:S02]  /*a48c0*/  IADD3 R26, P0, PT, R57, R72, RZ ;  /* 0x00000048391a7210 */ /* 0x000fe40007f1e0ff */
[----:B------:R-:W-:Y:S02]  /*a48d0*/  ISETP.GE.U32.AND P4, PT, R52, R17, PT ;  /* 0x000000113400720c */ /* 0x000fe40003f86070 */
[----:B------:R-:W-:Y:S01]  /*a48e0*/  SEL R75, RZ, 0x1, !P3 ;  /* 0x00000001ff4b7807 */ /* 0x000fe20005800000 */
[----:B------:R-:W-:Y:S01]  /*a48f0*/  IMAD.X R72, R27, 0x1, R73, P0 ;  /* 0x000000011b487824 */ /* 0x000fe200000e0649 */
[----:B------:R-:W-:Y:S01]  /*a4900*/  ISETP.LT.U32.AND P0, PT, R17, R93, PT ;  /* 0x0000005d1100720c */ /* 0x000fe20003f01070 */
[----:B------:R-:W-:Y:S01]  /*a4910*/  IMAD.WIDE.U32 R16, R18, R32, RZ ;  /* 0x0000002012107225 */ /* 0x000fe200078e00ff */
[----:B------:R-:W-:-:S04]  /*a4920*/  ISETP.GE.U32.AND.EX P4, PT, R53, R59, PT, P4 ;  /* 0x0000003b3500720c */ /* 0x000fc80003f86140 */
        /* <DEDUP_REMOVED lines=17> */
.L_x_735:
[----:B------:R-:W-:Y:S05]  /*a4a40*/  BSYNC.RECONVERGENT B3 ;  /* 0x0000000000037941 */ /* 0x000fea0003800200 */
.L_x_734:
        /* <DEDUP_REMOVED lines=41> */
[----:B------:R-:W-:Y:S01]  /*a4ce0*/  ISETP.LT.U32.OR.EX P0, PT, R25, R83, !P5, P0 ;  /* 0x000000531900720c */ /* 0x000fe20006f01500 */
[----:B------:R-:W-:Y:S01]  /*a4cf0*/  IMAD.WIDE.U32.X R24, R13, R33, R58, P3 ;  /* 0x000000210d187225 */ /* 0x000fe200018e043a */
        /* <DEDUP_REMOVED lines=11> */
[----:B------:R-:W-:Y:S01]  /*a4db0*/  @!P2 ISETP.NE.U32.AND P1, PT, R60, RZ, PT ;  /* 0x000000ff3c00a20c */ /* 0x000fe20003f25070 */
[----:B------:R-:W-:Y:S01]  /*a4dc0*/  IMAD.X R53, RZ, RZ, R85, P6 ;  /* 0x000000ffff357224 */ /* 0x000fe200030e0655 */
[----:B------:R-:W-:Y:S02]  /*a4dd0*/  IADD3 R21, P6, PT, R81, R24, RZ ;  /* 0x0000001851157210 */ /* 0x000fe40007fde0ff */
[----:B------:R-:W-:Y:S01]  /*a4de0*/  ISETP.GE.U32.AND P5, PT, R52, R55, PT ;  /* 0x000000373400720c */ /* 0x000fe20003fa6070 */
[----:B------:R-:W-:Y:S01]  /*a4df0*/  IMAD.WIDE.U32 R54, R18, R30, RZ ;  /* 0x0000001e12367225 */ /* 0x000fe200078e00ff */
[----:B------:R-:W-:-:S02]  /*a4e00*/  SEL R60, RZ, 0x1, !P4 ;  /* 0x00000001ff3c7807 */ /* 0x000fc40006000000 */
        /* <DEDUP_REMOVED lines=10> */
[----:B------:R-:W-:Y:S01]  /*a4eb0*/  ISETP.GE.U32.AND P4, PT, R81, R64, PT ;  /* 0x000000405100720c */ /* 0x000fe20003f86070 */
[----:B------:R-:W-:Y:S01]  /*a4ec0*/  IMAD.WIDE.U32 R58, R18, R30, R60 ;  /* 0x0000001e123a7225 */ /* 0x000fe200078e003c */
[----:B------:R-:W-:Y:S02]  /*a4ed0*/  @!P2 SEL R16, RZ, 0x1, P1 ;  /* 0x00000001ff10a807 */ /* 0x000fe40000800000 */
[----:B------:R-:W-:Y:S02]  /*a4ee0*/  ISETP.LT.U32.AND P1, PT, R21, R81, PT ;  /* 0x000000511500720c */ /* 0x000fe40003f21070 */
[----:B------:R-:W-:Y:S02]  /*a4ef0*/  ISETP.GE.U32.AND.EX P5, PT, R61, R63, PT, P5 ;  /* 0x0000003f3d00720c */ /* 0x000fe40003fa6150 */
[----:B------:R-:W-:Y:S02]  /*a4f00*/  ISETP.GE.U32.AND.EX P4, PT, R22, R65, PT, P4 ;  /* 0x000000411600720c */ /* 0x000fe40003f86140 */
[----:B------:R-:W-:-:S02]  /*a4f10*/  SEL R21, RZ, 0x1, !P3 ;  /* 0x00000001ff157807 */ /* 0x000fc40005800000 */
[----:B------:R-:W-:Y:S01]  /*a4f20*/  ISETP.LT.U32.OR.EX P5, PT, R63, R22, !P5, P1 ;  /* 0x000000163f00720c */ /* 0x000fe20006fa1510 */
[----:B------:R-:W-:Y:S01]  /*a4f30*/  IMAD R22, R73, R4, RZ ;  /* 0x0000000449167224 */ /* 0x000fe200078e02ff */
[----:B------:R-:W-:Y:S01]  /*a4f40*/  @!P2 IADD3 R75, P3, PT, R16, R75, RZ ;  /* 0x0000004b104ba210 */ /* 0x000fe20007f7e0ff */
[----:B------:R-:W-:Y:S01]  /*a4f50*/  IMAD.WIDE.U32 R62, R62, R62, R52 ;  /* 0x0000003e3e3e7225 */ /* 0x000fe200078e0034 */
[----:B------:R-:W-:Y:S02]  /*a4f60*/  ISETP.LT.U32.OR.EX P0, PT, R65, R17, !P4, P0 ;  /* 0x000000114100720c */ /* 0x000fe40006701500 */
[----:B------:R-:W-:Y:S01]  /*a4f70*/  IADD3 RZ, P4, PT, R55, R24, RZ ;  /* 0x0000001837ff7210 */ /* 0x000fe20007f9e0ff */
[C---:B------:R-:W-:Y:S01]  /*a4f80*/  IMAD R55, R71.reuse, R5, R22 ;  /* 0x0000000547377224 */ /* 0x040fe200078e0216 */
[----:B------:R-:W-:Y:S01]  /*a4f90*/  SEL R65, RZ, 0x1, !P5 ;  /* 0x00000001ff417807 */ /* 0x000fe20006800000 */
        /* <DEDUP_REMOVED lines=9> */
[----:B------:R-:W-:Y:S01]  /*a5030*/  IMAD.X R64, RZ, RZ, R67, P3 ;  /* 0x000000ffff407224 */ /* 0x000fe200018e0643 */
[----:B------:R-:W-:Y:S01]  /*a5040*/  ISETP.LT.U32.AND P1, PT, R58, R60, PT ;  /* 0x0000003c3a00720c */ /* 0x000fe20003f21070 */
[----:B------:R-:W-:Y:S01]  /*a5050*/  IMAD.IADD R21, R17, 0x1, R55 ;  /* 0x0000000111157824 */ /* 0x000fe200078e0237 */
[----:B------:R-:W-:Y:S01]  /*a5060*/  ISETP.GE.U32.AND.EX P2, PT, R20, R53, PT, P2 ;  /* 0x000000351400720c */ /* 0x000fe20003f46120 */
[----:B------:R-:W-:Y:S01]  /*a5070*/  IMAD.WIDE.U32 R52, R16, R34, RZ ;  /* 0x0000002210347225 */ /* 0x000fe200078e00ff */
[----:B------:R-:W-:-:S02]  /*a5080*/  LOP3.LUT R63, RZ, R71, RZ, 0x33, !PT ;  /* 0x00000047ff3f7212 */ /* 0x000fc400078e33ff */
[----:B------:R-:W-:Y:S01]  /*a5090*/  ISETP.GE.U32.AND.EX P5, PT, R64, R67, PT, P5 ;  /* 0x000000434000720c */ /* 0x000fe20003fa6150 */
[----:B------:R-:W-:Y:S01]  /*a50a0*/  IMAD.WIDE.U32 R54, R21, R34, RZ ;  /* 0x0000002215367225 */ /* 0x000fe200078e00ff */
[----:B------:R-:W-:Y:S02]  /*a50b0*/  SEL R71, RZ, 0x1, P2 ;  /* 0x00000001ff477807 */ /* 0x000fe40001000000 */
[----:B------:R-:W-:Y:S02]  /*a50c0*/  ISETP.LT.U32.OR.EX P1, PT, R67, R61, !P5, P1 ;  /* 0x0000003d4300720c */ /* 0x000fe40006f21510 */
[----:B------:R-:W-:Y:S01]  /*a50d0*/  IADD3 R22, P5, PT, R22, R71, RZ ;  /* 0x0000004716167210 */ /* 0x000fe20007fbe0ff */
[----:B------:R-:W-:Y:S01]  /*a50e0*/  IMAD.WIDE.U32 R58, P3, R16, R35, R54 ;  /* 0x00000023103a7225 */ /* 0x000fe20007860036 */
[----:B------:R-:W-:-:S03]  /*a50f0*/  ISETP.GT.U32.AND P2, PT, R52, R63, PT ;  /* 0x0000003f3400720c */ /* 0x000fc60003f44070 */
        /* <DEDUP_REMOVED lines=9> */
[----:B------:R-:W-:Y:S02]  /*a5190*/  IADD3 R56, P6, PT, R53, R58, RZ ;  /* 0x0000003a35387210 */ /* 0x000fe40007fde0ff */
        /* <DEDUP_REMOVED lines=22> */
.L_x_737:
[----:B------:R-:W-:Y:S05]  /*a5300*/  BSYNC.RECONVERGENT B3 ;  /* 0x0000000000037941 */ /* 0x000fea0003800200 */
.L_x_736:
        /* <DEDUP_REMOVED lines=172> */
.L_x_740:
[----:B------:R-:W-:Y:S05]  /*a5dd0*/  BSYNC.RELIABLE B4 ;  /* 0x0000000000047941 */ /* 0x000fea0003800100 */
.L_x_739:
        /* <DEDUP_REMOVED lines=21> */
.L_x_741:
[----:B------:R-:W-:Y:S05]  /*a5f30*/  BSYNC.RECONVERGENT B3 ;  /* 0x0000000000037941 */ /* 0x000fea0003800200 */
.L_x_738:
        /* <DEDUP_REMOVED lines=51> */
[----:B------:R-:W-:-:S04]  /*a6270*/  IMAD.WIDE.U32 R68, P2, R24, R26, R22 ;  /* 0x0000001a18447225 */ /* 0x000fc80007840016 */
        /* <DEDUP_REMOVED lines=24> */
[----:B------:R-:W-:-:S02]  /*a6400*/  SEL R69, RZ, 0x1, !P1 ;  /* 0x00000001ff457807 */ /* 0x000fc40004800000 */
[----:B------:R-:W-:Y:S01]  /*a6410*/  IADD3 R67, P1, PT, R72, R70, RZ ;  /* 0x0000004648437210 */ /* 0x000fe20007f3e0ff */
[----:B------:R-:W-:Y:S01]  /*a6420*/  IMAD.WIDE.U32 R64, R27, R53, RZ ;  /* 0x000000351b407225 */ /* 0x000fe200078e00ff */
[----:B------:R-:W-:Y:S02]  /*a6430*/  SEL R70, RZ, 0x1, P0 ;  /* 0x00000001ff467807 */ /* 0x000fe40000000000 */
[----:B------:R-:W-:Y:S01]  /*a6440*/  SEL R78, RZ, 0x1, P2 ;  /* 0x00000001ff4e7807 */ /* 0x000fe20001000000 */
[----:B------:R-:W-:Y:S01]  /*a6450*/  IMAD.X R75, R74, 0x1, R71, P1 ;  /* 0x000000014a4b7824 */ /* 0x000fe200008e0647 */
[----:B------:R-:W-:Y:S01]  /*a6460*/  IADD3 R69, P0, PT, R69, R18, RZ ;  /* 0x0000001245457210 */ /* 0x000fe20007f1e0ff */
[----:B------:R-:W-:Y:S01]  /*a6470*/  IMAD.WIDE.U32 R64, P6, R53, R27, R64 ;  /* 0x0000001b35407225 */ /* 0x000fe200078c0040 */
[----:B------:R-:W-:Y:S02]  /*a6480*/  IADD3 R70, P5, PT, R67, R70, RZ ;  /* 0x0000004643467210 */ /* 0x000fe40007fbe0ff */
        /* <DEDUP_REMOVED lines=13> */
[----:B------:R-:W-:Y:S02]  /*a6560*/  ISETP.GE.U32.AND.EX P0, PT, R71, R75, PT, P0 ;  /* 0x0000004b4700720c */ /* 0x000fe40003f06100 */
[----:B------:R-:W-:Y:S01]  /*a6570*/  ISETP.LT.U32.OR.EX P1, PT, R68, R19, !P5, P1 ;  /* 0x000000134400720c */ /* 0x000fe20006f21510 */
[----:B------:R-:W-:Y:S01]  /*a6580*/  IMAD.WIDE.U32 R18, R53, R53, RZ ;  /* 0x0000003535127225 */ /* 0x000fe200078e00ff */
[----:B------:R-:W-:Y:S02]  /*a6590*/  ISETP.GE.U32.AND P5, PT, R66, R70, PT ;  /* 0x000000464200720c */ /* 0x000fe40003fa6070 */
[----:B------:R-:W-:Y:S01]  /*a65a0*/  SEL R80, RZ, 0x1, !P1 ;  /* 0x00000001ff507807 */ /* 0x000fe20004800000 */
[----:B------:R-:W-:Y:S01]  /*a65b0*/  IMAD.MOV.U32 R68, RZ, RZ, R65 ;  /* 0x000000ffff447224 */ /* 0x000fe200078e0041 */
        /* <DEDUP_REMOVED lines=20> */
.L_x_743:
[----:B------:R-:W-:Y:S05]  /*a6700*/  BSYNC.RECONVERGENT B3 ;  /* 0x0000000000037941 */ /* 0x000fea0003800200 */
.L_x_742:
        /* <DEDUP_REMOVED lines=88> */
[----:B------:R-:W-:Y:S02]  /*a6c90*/  IADD3 R13, P6, PT, R62, R60, RZ ;  /* 0x0000003c3e0d7210 */ /* 0x000fe40007fde0ff */
[----:B------:R-:W-:Y:S02]  /*a6ca0*/  ISETP.GE.U32.AND P2, PT, R67, R70, PT ;  /* 0x000000464300720c */ /* 0x000fe40003f46070 */
[----:B------:R-:W-:Y:S01]  /*a6cb0*/  SEL R60, RZ, 0x1, !P3 ;  /* 0x00000001ff3c7807 */ /* 0x000fe20005800000 */
[----:B------:R-:W-:Y:S01]  /*a6cc0*/  IMAD.X R57, R59, 0x1, R61, P6 ;  /* 0x000000013b397824 */ /* 0x000fe200030e063d */
[----:B------:R-:W-:Y:S02]  /*a6cd0*/  SEL R61, RZ, 0x1, P0 ;  /* 0x00000001ff3d7807 */ /* 0x000fe40000000000 */
[----:B------:R-:W-:Y:S01]  /*a6ce0*/  ISETP.LT.U32.AND P3, PT, R70, R81, PT ;  /* 0x000000514600720c */ /* 0x000fe20003f61070 */
[----:B------:R-:W-:Y:S01]  /*a6cf0*/  IMAD.X R81, RZ, RZ, RZ, P5 ;  /* 0x000000ffff517224 */ /* 0x000fe200028e06ff */
[----:B------:R-:W-:-:S02]  /*a6d00*/  ISETP.GE.U32.AND.EX P2, PT, R66, R71, PT, P2 ;  /* 0x000000474200720c */ /* 0x000fc40003f46120 */
        /* <DEDUP_REMOVED lines=12> */
[----:B------:R-:W-:-:S04]  /*a6dd0*/  ISETP.GE.U32.AND P6, PT, R60, R13, PT ;  /* 0x0000000d3c00720c */ /* 0x000fc80003fc6070 */
        /* <DEDUP_REMOVED lines=22> */
.L_x_745:
[----:B------:R-:W-:Y:S05]  /*a6f40*/  BSYNC.RECONVERGENT B3 ;  /* 0x0000000000037941 */ /* 0x000fea0003800200 */
.L_x_744:
[----:B------:R-:W-:Y:S01]  /*a6f50*/  IMAD.WIDE.U32 R74, R20, R32, RZ ;  /* 0x00000020144a7225 */ /* 0x000fe200078e00ff */
[----:B------:R-:W-:Y:S01]  /*a6f60*/  IADD3 R74, P0, PT, R13, R76, RZ ;  /* 0x0000004c0d4a7210 */ /* 0x000fe20007f1e0ff */
[----:B------:R-:W-:Y:S01]  /*a6f70*/  BSSY.RECONVERGENT B3, `(.L_x_746) ;  /* 0x00000e6000037945 */ /* 0x000fe20003800200 */
[----:B------:R-:W-:Y:S01]  /*a6f80*/  IADD3 R13, P3, PT, R89, R64, RZ ;  /* 0x00000040590d7210 */ /* 0x000fe20007f7e0ff */
[----:B------:R-:W-:Y:S01]  /*a6f90*/  IMAD.IADD R57, R78, 0x1, R77 ;  /* 0x000000014e397824 */ /* 0x000fe200078e024d */
[----:B------:R-:W-:Y:S01]  /*a6fa0*/  ISETP.GE.U32.AND P2, PT, R74, R76, PT ;  /* 0x0000004c4a00720c */ /* 0x000fe20003f46070 */
[----:B------:R-:W-:Y:S01]  /*a6fb0*/  IMAD.MOV.U32 R64, RZ, RZ, R79 ;  /* 0x000000ffff407224 */ /* 0x000fe200078e004f */
[----:B------:R-:W-:Y:S01]  /*a6fc0*/  IADD3 RZ, P5, PT, R68, R65, RZ ;  /* 0x0000004144ff7210 */ /* 0x000fe20007fbe0ff */
[----:B------:R-:W-:Y:S01]  /*a6fd0*/  IMAD.X R77, RZ, RZ, R57, P0 ;  /* 0x000000ffff4d7224 */ /* 0x000fe200000e0639 */
[----:B------:R-:W-:Y:S01]  /*a6fe0*/  ISETP.LT.U32.AND P0, PT, R76, R60, PT ;  /* 0x0000003c4c00720c */ /* 0x000fe20003f01070 */
[----:B------:R-:W-:-:S02]  /*a6ff0*/  IMAD.MOV.U32 R68, RZ, RZ, R69 ;  /* 0x000000ffff447224 */ /* 0x000fc400078e0045 */
[----:B------:R-:W-:Y:S01]  /*a7000*/  IMAD.MOV.U32 R69, RZ, RZ, R81 ;  /* 0x000000ffff457224 */ /* 0x000fe200078e0051 */
[----:B------:R-:W-:Y:S01]  /*a7010*/  ISETP.GE.U32.AND.EX P2, PT, R77, R57, PT, P2 ;  /* 0x000000394d00720c */ /* 0x000fe20003f46120 */
[----:B------:R-:W-:Y:S01]  /*a7020*/  IMAD.X R65, RZ, RZ, RZ, P6 ;  /* 0x000000ffff417224 */ /* 0x000fe200030e06ff */
[----:B------:R-:W-:Y:S01]  /*a7030*/  IADD3 RZ, P6, PT, R75, R78, RZ ;  /* 0x0000004e4bff7210 */ /* 0x000fe20007fde0ff */
[----:B------:R-:W-:Y:S01]  /*a7040*/  IMAD.X R21, R62, 0x1, R72, P3 ;  /* 0x000000013e157824 */ /* 0x000fe200018e0648 */
[----:B------:R-:W-:Y:S01]  /*a7050*/  ISETP.GE.U32.AND P3, PT, R13, R89, PT ;  /* 0x000000590d00720c */ /* 0x000fe20003f66070 */
[----:B------:R-:W-:Y:S01]  /*a7060*/  IMAD.WIDE.U32 R80, R63, R30, RZ ;  /* 0x0000001e3f507225 */ /* 0x000fe200078e00ff */
[----:B------:R-:W-:Y:S02]  /*a7070*/  ISETP.LT.U32.OR.EX P0, PT, R57, R61, !P2, P0 ;  /* 0x0000003d3900720c */ /* 0x000fe40005701500 */
[----:B------:R-:W-:Y:S01]  /*a7080*/  ISETP.GE.U32.AND.EX P3, PT, R21, R62, PT, P3 ;  /* 0x0000003e1500720c */ /* 0x000fe20003f66130 */
[----:B------:R-:W-:Y:S01]  /*a7090*/  IMAD.WIDE.U32.X R60, R56, R27, R68, P5 ;  /* 0x0000001b383c7225 */ /* 0x000fe200028e0444 */
[----:B------:R-:W-:-:S02]  /*a70a0*/  SEL R62, RZ, 0x1, !P0 ;  /* 0x00000001ff3e7807 */ /* 0x000fc40004000000 */
[----:B------:R-:W-:Y:S01]  /*a70b0*/  SEL R78, RZ, 0x1, P3 ;  /* 0x00000001ff4e7807 */ /* 0x000fe20001800000 */
[----:B------:R-:W-:Y:S01]  /*a70c0*/  IMAD.WIDE.U32.X R64, R63, R33, R64, P6 ;  /* 0x000000213f407225 */ /* 0x000fe200030e0440 */
[----:B------:R-:W-:Y:S02]  /*a70d0*/  IADD3 R69, P0, PT, R73, R60, RZ ;  /* 0x0000003c49457210 */ /* 0x000fe40007f1e0ff */
[----:B------:R-:W-:-:S03]  /*a70e0*/  IADD3 R57, P2, PT, R85, R64, RZ ;  /* 0x0000004055397210 */ /* 0x000fc60007f5e0ff */
[----:B------:R-:W-:Y:S01]  /*a70f0*/  IMAD.X R83, R82, 0x1, R61, P0 ;  /* 0x0000000152537824 */ /* 0x000fe200000e063d */
        /* <DEDUP_REMOVED lines=17> */
[----:B------:R-:W-:-:S03]  /*a7210*/  IADD3 RZ, P6, PT, R69, R72, RZ ;  /* 0x0000004845ff7210 */ /* 0x000fc60007fde0ff */
[----:B------:R-:W-:Y:S01]  /*a7220*/  IMAD.IADD R57, R72, 0x1, R65 ;  /* 0x0000000148397824 */ /* 0x000fe200078e0241 */
[----:B------:R-:W-:Y:S01]  /*a7230*/  SEL R65, RZ, 0x1, !P2 ;  /* 0x00000001ff417807 */ /* 0x000fe20005000000 */
[----:B------:R-:W-:-:S04]  /*a7240*/  IMAD.WIDE.U32 R82, R20, R30, R60 ;  /* 0x0000001e14527225 */ /* 0x000fc800078e003c */
        /* <DEDUP_REMOVED lines=53> */
[----:B------:R-:W-:Y:S02]  /*a75a0*/  IMAD.MOV.U32 R78, RZ, RZ, R69 ;  /* 0x000000ffff4e7224 */ /* 0x000fe400078e0045 */
[----:B------:R-:W-:-:S04]  /*a75b0*/  IMAD.WIDE.U32 R68, R24, R58, RZ ;  /* 0x0000003a18447225 */ /* 0x000fc800078e00ff */
[----:B------:R-:W-:-:S04]  /*a75c0*/  IMAD.WIDE.U32 R66, P4, R20, R29, R14 ;  /* 0x0000001d14427225 */ /* 0x000fc8000788000e */
[----:B------:R-:W-:-:S04]  /*a75d0*/  IMAD.WIDE.U32 R22, R55, R58, RZ ;  /* 0x0000003a37167225 */ /* 0x000fc800078e00ff */
[----:B------:R-:W-:Y:S01]  /*a75e0*/  IMAD R54, R77, R4, RZ ;  /* 0x000000044d367224 */ /* 0x000fe200078e02ff */
[----:B------:R-:W-:Y:S01]  /*a75f0*/  LOP3.LUT R77, RZ, R77, RZ, 0x33, !PT ;  /* 0x0000004dff4d7212 */ /* 0x000fe200078e33ff */
[----:B------:R-:W-:-:S04]  /*a7600*/  IMAD.WIDE.U32.X R78, R24, R56, R78, P5 ;  /* 0x00000038184e7225 */ /* 0x000fc800028e044e */
[----:B------:R-:W-:-:S04]  /*a7610*/  IMAD.WIDE.U32 R68, P5, R55, R56, R68 ;  /* 0x0000003837447225 */ /* 0x000fc800078a0044 */
[----:B------:R-:W-:-:S04]  /*a7620*/  IMAD.WIDE.U32 R80, R20, R28, RZ ;  /* 0x0000001c14507225 */ /* 0x000fc800078e00ff */
[----:B------:R-:W-:Y:S01]  /*a7630*/  IMAD.X R83, RZ, RZ, RZ, P4 ;  /* 0x000000ffff537224 */ /* 0x000fe200020e06ff */
[----:B------:R-:W-:Y:S01]  /*a7640*/  IADD3 R80, P4, PT, R85, R22, RZ ;  /* 0x0000001655507210 */ /* 0x000fe20007f9e0ff */
[----:B------:R-:W-:-:S04]  /*a7650*/  IMAD.WIDE.U32 R14, R74, R4, RZ ;  /* 0x000000044a0e7225 */ /* 0x000fc800078e00ff */
[----:B------:R-:W-:Y:S01]  /*a7660*/  IMAD R75, R74, R5, R54 ;  /* 0x000000054a4b7224 */ /* 0x000fe200078e0236 */
[----:B------:R-:W-:Y:S01]  /*a7670*/  @!P0 SEL R54, RZ, 0x1, P6 ;  /* 0x00000001ff368807 */ /* 0x000fe20003000000 */
[----:B------:R-:W-:Y:S01]  /*a7680*/  IMAD.IADD R70, R23, 0x1, R68 ;  /* 0x0000000117467824 */ /* 0x000fe200078e0244 */
[----:B------:R-:W-:Y:S01]  /*a7690*/  IADD3 RZ, P6, PT, R81, R66, RZ ;  /* 0x0000004251ff7210 */ /* 0x000fe20007fde0ff */
[----:B------:R-:W-:Y:S02]  /*a76a0*/  IMAD.IADD R81, R15, 0x1, R75 ;  /* 0x000000010f517824 */ /* 0x000fe400078e024b */
[----:B------:R-:W-:Y:S01]  /*a76b0*/  IMAD.X R75, R70, 0x1, R87, P4 ;  /* 0x00000001464b7824 */ /* 0x000fe200020e0657 */
[----:B------:R-:W-:Y:S01]  /*a76c0*/  ISETP.GE.U32.AND P4, PT, R80, R85, PT ;  /* 0x000000555000720c */ /* 0x000fe20003f86070 */
[----:B------:R-:W-:Y:S01]  /*a76d0*/  IMAD.MOV.U32 R82, RZ, RZ, R67 ;  /* 0x000000ffff527224 */ /* 0x000fe200078e0043 */
[----:B------:R-:W-:Y:S01]  /*a76e0*/  LOP3.LUT R67, RZ, R74, RZ, 0x33, !PT ;  /* 0x0000004aff437212 */ /* 0x000fe200078e33ff */
[----:B------:R-:W-:Y:S01]  /*a76f0*/  IMAD.WIDE.U32 R84, R81, R34, RZ ;  /* 0x0000002251547225 */ /* 0x000fe200078e00ff */
[----:B------:R-:W-:-:S03]  /*a7700*/  ISETP.GE.U32.AND.EX P2, PT, R75, R87, PT, P4 ;  /* 0x000000574b00720c */ /* 0x000fc60003f46140 */
[----:B------:R-:W-:Y:S01]  /*a7710*/  IMAD.WIDE.U32.X R62, R63, R29, R82, P6 ;  /* 0x0000001d3f3e7225 */ /* 0x000fe200030e0452 */
[----:B------:R-:W-:Y:S02]  /*a7720*/  @!P0 IADD3 R71, P6, PT, R54, R71, RZ ;  /* 0x0000004736478210 */ /* 0x000fe40007fde0ff */
[----:B------:R-:W-:Y:S01]  /*a7730*/  SEL R54, RZ, 0x1, P2 ;  /* 0x00000001ff367807 */ /* 0x000fe20001000000 */
[----:B------:R-:W-:-:S04]  /*a7740*/  IMAD.WIDE.U32 R82, R14, R34, RZ ;  /* 0x000000220e527225 */ /* 0x000fc800078e00ff */
[----:B------:R-:W-:-:S04]  /*a7750*/  IMAD.WIDE.U32 R84, P4, R14, R35, R84 ;  /* 0x000000230e547225 */ /* 0x000fc80007880054 */
[----:B------:R-:W-:Y:S01]  /*a7760*/  @!P0 IMAD.X R59, RZ, RZ, R59, P6 ;  /* 0x000000ffff3b8224 */ /* 0x000fe200030e063b */
[----:B------:R-:W-:Y:S02]  /*a7770*/  ISETP.GT.U32.AND P0, PT, R82, R67, PT ;  /* 0x000000435200720c */ /* 0x000fe40003f04070 */
[----:B------:R-:W-:Y:S02]  /*a7780*/  IADD3 R87, P6, PT, R71, R86, RZ ;  /* 0x0000005647577210 */ /* 0x000fe40007fde0ff */
[----:B------:R-:W-:Y:S01]  /*a7790*/  IADD3 R82, P2, PT, R83, R84, RZ ;  /* 0x0000005453527210 */ /* 0x000fe20007f5e0ff */
[----:B------:R-:W-:Y:S01]  /*a77a0*/  IMAD.X R83, RZ, RZ, RZ, P4 ;  /* 0x000000ffff537224 */ /* 0x000fe200020e06ff */
[----:B------:R-:W-:Y:S01]  /*a77b0*/  IADD3 R71, P4, PT, R87, R78, RZ ;  /* 0x0000004e57477210 */ /* 0x000fe20007f9e0ff */
[----:B------:R-:W-:Y:S01]  /*a77c0*/  IMAD.X R89, RZ, RZ, R59, P6 ;  /* 0x000000ffff597224 */ /* 0x000fe200030e063b */
[----:B------:R-:W-:Y:S01]  /*a77d0*/  ISETP.GT.U32.AND.EX P0, PT, R82, R77, PT, P0 ;  /* 0x0000004d5200720c */ /* 0x000fe20003f04100 */
[----:B------:R-:W-:-:S02]  /*a77e0*/  IMAD.MOV.U32 R82, RZ, RZ, R85 ;  /* 0x000000ffff527224 */ /* 0x000fc400078e0055 */
        /* <DEDUP_REMOVED lines=19> */
[CC--:B------:R-:W-:Y:S01]  /*a7920*/  IMAD.WIDE.U32 R76, R14.reuse, R32.reuse, RZ ;  /* 0x000000200e4c7225 */ /* 0x0c0fe200078e00ff */
        /* <DEDUP_REMOVED lines=16> */
[----:B------:R-:W-:Y:S01]  /*a7a30*/  SEL R72, RZ, 0x1, P0 ;  /* 0x00000001ff487807 */ /* 0x000fe20000000000 */
[----:B------:R-:W-:Y:S01]  /*a7a40*/  IMAD.IADD R89, R66, 0x1, R79 ;  /* 0x0000000142597824 */ /* 0x000fe200078e024f */
[----:B------:R-:W-:Y:S01]  /*a7a50*/  ISETP.GE.U32.AND P0, PT, R97, R84, PT ;  /* 0x000000546100720c */ /* 0x000fe20003f06070 */
[----:B------:R-:W-:Y:S01]  /*a7a60*/  IMAD.X R92, RZ, RZ, R65, P6 ;  /* 0x000000ffff5c7224 */ /* 0x000fe200030e0641 */
[----:B------:R-:W-:Y:S01]  /*a7a70*/  SEL R74, RZ, 0x1, !P2 ;  /* 0x00000001ff4a7807 */ /* 0x000fe20005000000 */
        /* <DEDUP_REMOVED lines=53> */
.L_x_747:
[----:B------:R-:W-:Y:S05]  /*a7dd0*/  BSYNC.RECONVERGENT B3 ;  /* 0x0000000000037941 */ /* 0x000fea0003800200 */
.L_x_746:
        /* <DEDUP_REMOVED lines=55> */
[----:B------:R-:W-:Y:S01]  /*a8150*/  SEL R62, RZ, 0x1, !P2 ;  /* 0x00000001ff3e7807 */ /* 0x000fe20005000000 */
[----:B------:R-:W-:Y:S01]  /*a8160*/  IMAD.X R72, R75, 0x1, R73, P5 ;  /* 0x000000014b487824 */ /* 0x000fe200028e0649 */
[----:B------:R-:W-:Y:S01]  /*a8170*/  ISETP.GE.U32.AND P5, PT, R23, R52, PT ;  /* 0x000000341700720c */ /* 0x000fe20003fa6070 */
[----:B------:R-:W-:Y:S01]  /*a8180*/  IMAD.X R17, R61, 0x1, R70, P6 ;  /* 0x000000013d117824 */ /* 0x000fe200030e0646 */
[----:B------:R-:W-:Y:S02]  /*a8190*/  @!P1 IADD3 R54, P3, PT, R54, 0x1, RZ ;  /* 0x0000000136369810 */ /* 0x000fe40007f7e0ff */
[----:B------:R-:W-:Y:S02]  /*a81a0*/  SEL R69, RZ, 0x1, !P0 ;  /* 0x00000001ff457807 */ /* 0x000fe40004000000 */
[----:B------:R-:W-:Y:S01]  /*a81b0*/  ISETP.GE.U32.AND.EX P2, PT, R17, R61, PT, P5 ;  /* 0x0000003d1100720c */ /* 0x000fe20003f46150 */
[----:B------:R-:W-:Y:S01]  /*a81c0*/  @!P1 IMAD.X R59, RZ, RZ, R59, P3 ;  /* 0x000000ffff3b9224 */ /* 0x000fe200018e063b */
[----:B------:R-:W-:-:S02]  /*a81d0*/  IADD3 R62, P0, PT, R15, R62, RZ ;  /* 0x0000003e0f3e7210 */ /* 0x000fc40007f1e0ff */
[----:B------:R-:W-:Y:S02]  /*a81e0*/  IADD3 R73, P3, PT, R54, R64, RZ ;  /* 0x0000004036497210 */ /* 0x000fe40007f7e0ff */
[----:B------:R-:W-:Y:S01]  /*a81f0*/  SEL R60, RZ, 0x1, P2 ;  /* 0x00000001ff3c7807 */ /* 0x000fe20001000000 */
[----:B------:R-:W-:Y:S01]  /*a8200*/  IMAD.X R63, RZ, RZ, R79, P0 ;  /* 0x000000ffff3f7224 */ /* 0x000fe200000e064f */
[----:B------:R-:W-:Y:S01]  /*a8210*/  ISETP.LT.U32.AND P4, PT, R15, R81, PT ;  /* 0x000000510f00720c */ /* 0x000fe20003f81070 */
[----:B------:R-:W-:Y:S01]  /*a8220*/  IMAD.WIDE.U32 R80, R13, R32, RZ ;  /* 0x000000200d507225 */ /* 0x000fe200078e00ff */
[----:B------:R-:W-:Y:S02]  /*a8230*/  IADD3 R68, P5, PT, R16, R69, RZ ;  /* 0x0000004510447210 */ /* 0x000fe40007fbe0ff */
[----:B------:R-:W-:Y:S01]  /*a8240*/  ISETP.GE.U32.AND P6, PT, R62, R15, PT ;  /* 0x0000000f3e00720c */ /* 0x000fe20003fc6070 */
[----:B------:R-:W-:Y:S01]  /*a8250*/  IMAD.X R15, R59, 0x1, R65, P3 ;  /* 0x000000013b0f7824 */ /* 0x000fe200018e0641 */
[----:B------:R-:W-:Y:S01]  /*a8260*/  IADD3 R60, P2, PT, R73, R60, RZ ;  /* 0x0000003c493c7210 */ /* 0x000fe20007f5e0ff */
[----:B------:R-:W-:Y:S01]  /*a8270*/  IMAD.X R69, RZ, RZ, R72, P5 ;  /* 0x000000ffff457224 */ /* 0x000fe200028e0648 */
[----:B------:R-:W-:Y:S01]  /*a8280*/  ISETP.GE.U32.AND P5, PT, R68, R16, PT ;  /* 0x000000104400720c */ /* 0x000fe20003fa6070 */
[----:B------:R-:W-:Y:S01]  /*a8290*/  IMAD.WIDE.U32 R64, R24, R55, RZ ;  /* 0x0000003718407225 */ /* 0x000fe200078e00ff */
[----:B------:R-:W-:-:S02]  /*a82a0*/  ISETP.GE.U32.AND P0, PT, R60, R73, PT ;  /* 0x000000493c00720c */ /* 0x000fc40003f06070 */
[----:B------:R-:W-:Y:S01]  /*a82b0*/  ISETP.GE.U32.AND.EX P6, PT, R63, R79, PT, P6 ;  /* 0x0000004f3f00720c */ /* 0x000fe20003fc6160 */
[----:B------:R-:W-:Y:S01]  /*a82c0*/  IMAD.X R61, RZ, RZ, R15, P2 ;  /* 0x000000ffff3d7224 */ /* 0x000fe200010e060f */
[----:B------:R-:W-:Y:S01]  /*a82d0*/  ISETP.LT.U32.AND P3, PT, R16, R77, PT ;  /* 0x0000004d1000720c */ /* 0x000fe20003f61070 */
[C---:B------:R-:W-:Y:S01]  /*a82e0*/  IMAD.WIDE.U32 R84, R20.reuse, R32, R62 ;  /* 0x0000002014547225 */ /* 0x040fe200078e003e */
[----:B------:R-:W-:Y:S02]  /*a82f0*/  ISETP.LT.U32.AND P2, PT, R73, R54, PT ;  /* 0x000000364900720c */ /* 0x000fe40003f41070 */
[----:B------:R-:W-:Y:S02]  /*a8300*/  ISETP.GE.U32.AND.EX P5, PT, R69, R72, PT, P5 ;  /* 0x000000484500720c */ /* 0x000fe40003fa6150 */
[----:B------:R-:W-:Y:S02]  /*a8310*/  ISETP.GE.U32.AND.EX P0, PT, R61, R15, PT, P0 ;  /* 0x0000000f3d00720c */ /* 0x000fe40003f06100 */
[----:B------:R-:W-:Y:S01]  /*a8320*/  ISETP.LT.U32.OR.EX P4, PT, R79, R86, !P6, P4 ;  /* 0x000000564f00720c */ /* 0x000fe20007781540 */
[----:B------:R-:W-:Y:S01]  /*a8330*/  IMAD.WIDE.U32 R80, P6, R20, R33, R80 ;  /* 0x0000002114507225 */ /* 0x000fe200078c0050 */
[----:B------:R-:W-:-:S02]  /*a8340*/  ISETP.LT.U32.OR.EX P3, PT, R72, R75, !P5, P3 ;  /* 0x0000004b4800720c */ /* 0x000fc40006f61530 */
[----:B------:R-:W-:Y:S01]  /*a8350*/  ISETP.LT.U32.OR.EX P2, PT, R15, R59, !P0, P2 ;  /* 0x0000003b0f00720c */ /* 0x000fe20004741520 */
[C---:B------:R-:W-:Y:S01]  /*a8360*/  IMAD.WIDE.U32 R72, R55.reuse, R55, RZ ;  /* 0x0000003737487225 */ /* 0x040fe200078e00ff */
[----:B------:R-:W-:Y:S02]  /*a8370*/  SEL R87, RZ, 0x1, !P4 ;  /* 0x00000001ff577807 */ /* 0x000fe40006000000 */
        /* <DEDUP_REMOVED lines=50> */
[----:B------:R-:W-:Y:S01]  /*a86a0*/  IMAD R65, R87, R5, R16 ;  /* 0x0000000557417224 */ /* 0x000fe200078e0210 */
[----:B------:R-:W-:Y:S01]  /*a86b0*/  IADD3 R79, P3, PT, R79, R82, RZ ;  /* 0x000000524f4f7210 */ /* 0x000fe20007f7e0ff */
[----:B------:R-:W-:Y:S01]  /*a86c0*/  IMAD.IADD R16, R64, 0x1, R69 ;  /* 0x0000000140107824 */ /* 0x000fe200078e0245 */
[----:B------:R-:W-:Y:S01]  /*a86d0*/  IADD3.X R54, PT, PT, R81, R71, RZ, P1, P2 ;  /* 0x0000004751367210 */ /* 0x000fe20000fe44ff */
[----:B------:R-:W-:Y:S01]  /*a86e0*/  IMAD.IADD R69, R62, 0x1, R83 ;  /* 0x000000013e457824 */ /* 0x000fe200078e0253 */
[----:B------:R-:W-:Y:S01]  /*a86f0*/  ISETP.GE.U32.AND P2, PT, R68, R60, PT ;  /* 0x0000003c4400720c */ /* 0x000fe20003f46070 */
[----:B------:R-:W-:Y:S01]  /*a8700*/  IMAD.WIDE.U32 R14, R87, R4, RZ ;  /* 0x00000004570e7225 */ /* 0x000fe200078e00ff */
[----:B------:R-:W-:-:S02]  /*a8710*/  ISETP.LT.U32.AND P5, PT, R82, R72, PT ;  /* 0x000000485200720c */ /* 0x000fc40003fa1070 */
        /* <DEDUP_REMOVED lines=9> */
[----:B------:R-:W-:-:S02]  /*a87b0*/  ISETP.LT.U32.OR.EX P1, PT, R69, R73, !P1, P5 ;  /* 0x000000494500720c */ /* 0x000fc40004f21550 */
[----:B------:R-:W-:Y:S01]  /*a87c0*/  IADD3 R52, P5, PT, R52, R71, RZ ;  /* 0x0000004734347210 */ /* 0x000fe20007fbe0ff */
[----:B------:R-:W-:Y:S01]  /*a87d0*/  IMAD.X R69, RZ, RZ, RZ, P6 ;  /* 0x000000ffff457224 */ /* 0x000fe200030e06ff */
[----:B------:R-:W-:Y:S01]  /*a87e0*/  ISETP.GT.U32.AND P2, PT, R60, R59, PT ;  /* 0x0000003b3c00720c */ /* 0x000fe20003f44070 */
[----:B------:R-:W-:Y:S01]  /*a87f0*/  IMAD.WIDE.U32 R64, P3, R14, R35, R64 ;  /* 0x000000230e407225 */ /* 0x000fe20007860040 */
[----:B------:R-:W-:-:S03]  /*a8800*/  LOP3.LUT R59, RZ, R85, RZ, 0x33, !PT ;  /* 0x00000055ff3b7212 */ /* 0x000fc600078e33ff */
[----:B------:R-:W-:Y:S01]  /*a8810*/  IMAD.X R71, RZ, RZ, RZ, P3 ;  /* 0x000000ffff477224 */ /* 0x000fe200018e06ff */
[----:B------:R-:W-:Y:S01]  /*a8820*/  ISETP.GE.U32.AND P3, PT, R77, R76, PT ;  /* 0x0000004c4d00720c */ /* 0x000fe20003f66070 */
[----:B------:R-:W-:Y:S01]  /*a8830*/  IMAD.X R54, RZ, RZ, R54, P5 ;  /* 0x000000ffff367224 */ /* 0x000fe200028e0636 */
[----:B------:R-:W-:Y:S01]  /*a8840*/  ISETP.GE.U32.AND P5, PT, R76, R67, PT ;  /* 0x000000434c00720c */ /* 0x000fe20003fa6070 */
[----:B------:R-:W-:Y:S01]  /*a8850*/  IMAD.MOV.U32 R70, RZ, RZ, R65 ;  /* 0x000000ffff467224 */ /* 0x000fe200078e0041 */
[----:B------:R-:W-:Y:S02]  /*a8860*/  ISETP.GE.U32.AND.EX P3, PT, R75, R78, PT, P3 ;  /* 0x0000004e4b00720c */ /* 0x000fe40003f66130 */
[----:B------:R-:W-:Y:S02]  /*a8870*/  ISETP.GE.U32.AND.EX P5, PT, R78, R57, PT, P5 ;  /* 0x000000394e00720c */ /* 0x000fe40003fa6150 */
[----:B------:R-:W-:Y:S01]  /*a8880*/  IADD3 R64, P6, PT, R61, R64, RZ ;  /* 0x000000403d407210 */ /* 0x000fe20007fde0ff */
[----:B------:R-:W-:-:S03]  /*a8890*/  IMAD.WIDE.U32 R60, R13, R28, RZ ;  /* 0x0000001c0d3c7225 */ /* 0x000fc600078e00ff */
[----:B------:R-:W-:Y:S01]  /*a88a0*/  ISETP.GT.U32.AND.EX P2, PT, R64, R59, PT, P2 ;  /* 0x0000003b4000720c */ /* 0x000fe20003f44120 */
[----:B------:R-:W-:-:S03]  /*a88b0*/  IMAD.WIDE.U32.X R66, R22, R35, R70, P6 ;  /* 0x0000002316427225 */ /* 0x000fc600030e0446 */
[----:B------:R-:W-:Y:S01]  /*a88c0*/  SEL R70, RZ, 0x1, !P2 ;  /* 0x00000001ff467807 */ /* 0x000fe20005000000 */
[----:B------:R-:W-:Y:S01]  /*a88d0*/  IMAD.WIDE.U32 R60, P6, R20, R29, R60 ;  /* 0x0000001d143c7225 */ /* 0x000fe200078c003c */
[----:B------:R-:W-:-:S03]  /*a88e0*/  IADD3 R57, P2, PT, R79, R66, RZ ;  /* 0x000000424f397210 */ /* 0x000fc60007f5e0ff */
        /* <DEDUP_REMOVED lines=16> */
.L_x_749:
[----:B------:R-:W-:Y:S05]  /*a89f0*/  BSYNC.RECONVERGENT B3 ;  /* 0x0000000000037941 */ /* 0x000fea0003800200 */
.L_x_748:
        /* <DEDUP_REMOVED lines=69> */
[----:B------:R-:W-:Y:S02]  /*a8e50*/  ISETP.GE.U32.AND.EX P3, PT, R59, R63, PT, P3 ;  /* 0x0000003f3b00720c */ /* 0x000fe40003f66130 */
[----:B------:R-:W-:Y:S01]  /*a8e60*/  SEL R13, RZ, 0x1, !P1 ;  /* 0x00000001ff0d7807 */ /* 0x000fe20004800000 */
[----:B------:R-:W-:Y:S01]  /*a8e70*/  IMAD.MOV.U32 R60, RZ, RZ, R67 ;  /* 0x000000ffff3c7224 */ /* 0x000fe200078e0043 */
[----:B------:R-:W-:Y:S01]  /*a8e80*/  ISETP.LT.U32.AND P2, PT, R62, R18, PT ;  /* 0x000000123e00720c */ /* 0x000fe20003f41070 */
        /* <DEDUP_REMOVED lines=99> */
.L_x_752:
[----:B------:R-:W-:Y:S05]  /*a94c0*/  BSYNC.RELIABLE B4 ;  /* 0x0000000000047941 */ /* 0x000fea0003800100 */
.L_x_751:
        /* <DEDUP_REMOVED lines=21> */
.L_x_753:
[----:B------:R-:W-:Y:S05]  /*a9620*/  BSYNC.RECONVERGENT B3 ;  /* 0x0000000000037941 */ /* 0x000fea0003800200 */
.L_x_750:
        /* <DEDUP_REMOVED lines=62> */
.L_x_756:
[----:B------:R-:W-:Y:S05]  /*a9a10*/  BSYNC.RELIABLE B4 ;  /* 0x0000000000047941 */ /* 0x000fea0003800100 */
.L_x_755:
        /* <DEDUP_REMOVED lines=21> */
.L_x_757:
[----:B------:R-:W-:Y:S05]  /*a9b70*/  BSYNC.RECONVERGENT B3 ;  /* 0x0000000000037941 */ /* 0x000fea0003800200 */
.L_x_754:
        /* <DEDUP_REMOVED lines=220> */
.L_x_759:
[----:B------:R-:W-:Y:S05]  /*aa940*/  BSYNC.RECONVERGENT B3 ;  /* 0x0000000000037941 */ /* 0x000fea0003800200 */
.L_x_758:
        /* <DEDUP_REMOVED lines=23> */
[----:B------:R-:W-:-:S02]  /*aaac0*/  IMAD.X R67, RZ, RZ, RZ, P5 ;  /* 0x000000ffff437224 */ /* 0x000fc400028e06ff */
[----:B------:R-:W-:Y:S01]  /*aaad0*/  IMAD.X R96, R103, 0x1, R65, P1 ;  /* 0x0000000167607824 */ /* 0x000fe200008e0641 */
[----:B------:R-:W-:Y:S01]  /*aaae0*/  SEL R65, RZ, 0x1, P0 ;  /* 0x00000001ff417807 */ /* 0x000fe20000000000 */
[----:B------:R-:W-:Y:S01]  /*aaaf0*/  IMAD.X R87, RZ, RZ, R83, P6 ;  /* 0x000000ffff577224 */ /* 0x000fe200030e0653 */
[----:B------:R-:W-:Y:S01]  /*aab00*/  ISETP.GE.U32.AND P1, PT, R86, R21, PT ;  /* 0x000000155600720c */ /* 0x000fe20003f26070 */
[----:B------:R-:W-:Y:S01]  /*aab10*/  IMAD.WIDE.U32 R88, R50, R28, RZ ;  /* 0x0000001c32587225 */ /* 0x000fe200078e00ff */
[----:B------:R-:W-:Y:S02]  /*aab20*/  IADD3 R105, P5, PT, R64, R65, RZ ;  /* 0x0000004140697210 */ /* 0x000fe40007fbe0ff */
        /* <DEDUP_REMOVED lines=34> */
[----:B------:R-:W-:Y:S02]  /*aad50*/  ISETP.GE.U32.AND P3, PT, R101, R105, PT ;  /* 0x000000696500720c */ /* 0x000fe40003f66070 */
[----:B------:R-:W-:Y:S01]  /*aad60*/  IADD3 R86, P4, PT, R97, R44, RZ ;  /* 0x0000002c61567210 */ /* 0x000fe20007f9e0ff */
[----:B------:R-:W-:Y:S01]  /*aad70*/  @!P1 IMAD.X R95, RZ, RZ, R95, P6 ;  /* 0x000000ffff5f9224 */ /* 0x000fe200030e065f */
[C---:B------:R-:W-:Y:S01]  /*aad80*/  ISETP.GE.U32.AND.EX P3, PT, R103.reuse, R100, PT, P3 ;  /* 0x000000646700720c */ /* 0x040fe20003f66130 */
[----:B------:R-:W-:Y:S01]  /*aad90*/  IMAD.X R98, R103, 0x1, R25, P5 ;  /* 0x0000000167627824 */ /* 0x000fe200028e0619 */
        /* <DEDUP_REMOVED lines=10> */
[----:B------:R-:W-:Y:S02]  /*aae40*/  @!P1 ISETP.NE.AND.EX P6, PT, R95, RZ, PT, P4 ;  /* 0x000000ff5f00920c */ /* 0x000fe40003fc5340 */
[----:B------:R-:W-:Y:S02]  /*aae50*/  IADD3 R82, P4, PT, R86, R99, RZ ;  /* 0x0000006356527210 */ /* 0x000fe40007f9e0ff */
[----:B------:R-:W-:Y:S01]  /*aae60*/  ISETP.GT.U32.AND P5, PT, R24, R87, PT ;  /* 0x000000571800720c */ /* 0x000fe20003fa4070 */
[----:B------:R-:W-:Y:S01]  /*aae70*/  IMAD.WIDE.U32.X R24, R21, R35, R44, P3 ;  /* 0x0000002315187225 */ /* 0x000fe200018e042c */
[----:B------:R-:W-:-:S02]  /*aae80*/  ISETP.GE.U32.AND P3, PT, R82, R86, PT ;  /* 0x000000565200720c */ /* 0x000fc40003f66070 */
[----:B------:R-:W-:Y:S01]  /*aae90*/  @!P1 SEL R83, RZ, 0x1, P6 ;  /* 0x00000001ff539807 */ /* 0x000fe20003000000 */
[----:B------:R-:W-:Y:S01]  /*aaea0*/  IMAD.X R45, RZ, RZ, R96, P4 ;  /* 0x000000ffff2d7224 */ /* 0x000fe200020e0660 */
[----:B------:R-:W-:Y:S02]  /*aaeb0*/  LOP3.LUT R44, RZ, R23, RZ, 0x33, !PT ;  /* 0x00000017ff2c7212 */ /* 0x000fe400078e33ff */
[----:B------:R-:W-:Y:S02]  /*aaec0*/  IADD3 R23, P6, PT, R109, R24, RZ ;  /* 0x000000186d177210 */ /* 0x000fe40007fde0ff */
[----:B------:R-:W-:Y:S02]  /*aaed0*/  ISETP.LT.U32.AND P4, PT, R86, R97, PT ;  /* 0x000000615600720c */ /* 0x000fe40003f81070 */
[----:B------:R-:W-:Y:S01]  /*aaee0*/  ISETP.GE.U32.AND.EX P3, PT, R45, R96, PT, P3 ;  /* 0x000000602d00720c */ /* 0x000fe20003f66130 */
[----:B------:R-:W-:Y:S01]  /*aaef0*/  IMAD.X R55, R104, 0x1, R25, P6 ;  /* 0x0000000168377824 */ /* 0x000fe200030e0619 */
[----:B------:R-:W-:-:S02]  /*aaf00*/  SEL R25, RZ, 0x1, P2 ;  /* 0x00000001ff197807 */ /* 0x000fc40001000000 */
[----:B------:R-:W-:Y:S02]  /*aaf10*/  ISETP.LT.U32.OR.EX P3, PT, R96, R95, !P3, P4 ;  /* 0x0000005f6000720c */ /* 0x000fe40005f61540 */
[----:B------:R-:W-:Y:S02]  /*aaf20*/  IADD3 R95, P2, PT, R82, R58, RZ ;  /* 0x0000003a525f7210 */ /* 0x000fe40007f5e0ff */
[----:B------:R-:W-:Y:S02]  /*aaf30*/  @!P1 IADD3 R94, P4, PT, R83, R94, RZ ;  /* 0x0000005e535e9210 */ /* 0x000fe40007f9e0ff */
[----:B------:R-:W-:Y:S01]  /*aaf40*/  IADD3 R97, P6, PT, R88, R25, RZ ;  /* 0x0000001958617210 */ /* 0x000fe20007fde0ff */
[----:B------:R-:W-:Y:S01]  /*aaf50*/  IMAD.X R96, R90, 0x1, R45, P2 ;  /* 0x000000015a607824 */ /* 0x000fe200010e062d */
[----:B------:R-:W-:Y:S01]  /*aaf60*/  ISETP.GE.U32.AND P2, PT, R95, R82, PT ;  /* 0x000000525f00720c */ /* 0x000fe20003f46070 */
[----:B------:R-:W-:Y:S01]  /*aaf70*/  @!P1 IMAD.X R92, RZ, RZ, R92, P4 ;  /* 0x000000ffff5c9224 */ /* 0x000fe200020e065c */
[----:B------:R-:W-:Y:S01]  /*aaf80*/  SEL R25, RZ, 0x1, !P3 ;  /* 0x00000001ff197807 */ /* 0x000fe20005800000 */
[----:B------:R-:W-:Y:S01]  /*aaf90*/  IMAD.X R99, RZ, RZ, R98, P6 ;  /* 0x000000ffff637224 */ /* 0x000fe200030e0662 */
[----:B------:R-:W-:-:S02]  /*aafa0*/  ISETP.GE.U32.AND.EX P2, PT, R96, R45, PT, P2 ;  /* 0x0000002d6000720c */ /* 0x000fc40003f46120 */
[----:B------:R-:W-:Y:S02]  /*aafb0*/  IADD3 R25, P1, PT, R94, R25, RZ ;  /* 0x000000195e197210 */ /* 0x000fe40007f3e0ff */
[----:B------:R-:W-:Y:S02]  /*aafc0*/  IADD3 R83, P3, PT, R97, R22, RZ ;  /* 0x0000001661537210 */ /* 0x000fe40007f7e0ff */
[----:B------:R-:W-:Y:S01]  /*aafd0*/  ISETP.GT.U32.AND.EX P5, PT, R89, R44, PT, P5 ;  /* 0x0000002c5900720c */ /* 0x000fe20003fa4150 */
[----:B------:R-:W-:Y:S01]  /*aafe0*/  IMAD.X R89, RZ, RZ, R92, P1 ;  /* 0x000000ffff597224 */ /* 0x000fe200008e065c */
[----:B------:R-:W-:Y:S01]  /*aaff0*/  SEL R87, RZ, 0x1, P2 ;  /* 0x00000001ff577807 */ /* 0x000fe20001000000 */
[----:B------:R-:W-:Y:S01]  /*ab000*/  IMAD.WIDE.U32 R44, R21, R32, RZ ;  /* 0x00000020152c7225 */ /* 0x000fe200078e00ff */
[----:B------:R-:W-:Y:S02]  /*ab010*/  IADD3 R22, P6, PT, R25, R56, RZ ;  /* 0x0000003819167210 */ /* 0x000fe40007fde0ff */
[----:B------:R-:W-:Y:S01]  /*ab020*/  IADD3 R82, P2, PT, R83, R20, RZ ;  /* 0x0000001453527210 */ /* 0x000fe20007f5e0ff */
[----:B------:R-:W-:Y:S01]  /*ab030*/  IMAD.X R20, R99, 0x1, R91, P3 ;  /* 0x0000000163147824 */ /* 0x000fe200018e065b */
[----:B------:R-:W-:Y:S01]  /*ab040*/  IADD3 R87, P3, PT, R22, R87, RZ ;  /* 0x0000005716577210 */ /* 0x000fe20007f7e0ff */
[----:B------:R-:W-:Y:S01]  /*ab050*/  IMAD.X R56, R89, 0x1, R57, P6 ;  /* 0x0000000159387824 */ /* 0x000fe200030e0639 */
[----:B------:R-:W-:Y:S01]  /*ab060*/  SEL R24, RZ, 0x1, !P5 ;  /* 0x00000001ff187807 */ /* 0x000fe20006800000 */
[----:B------:R-:W-:Y:S01]  /*ab070*/  IMAD.X R93, R20, 0x1, R93, P2 ;  /* 0x00000001145d7824 */ /* 0x000fe200010e065d */
[----:B------:R-:W-:Y:S01]  /*ab080*/  IADD3 R91, P2, PT, R82, R84, RZ ;  /* 0x00000054525b7210 */ /* 0x000fe20007f5e0ff */
[----:B------:R-:W-:Y:S01]  /*ab090*/  IMAD.X R57, RZ, RZ, R56, P3 ;  /* 0x000000ffff397224 */ /* 0x000fe200018e0638 */
[----:B------:R-:W-:-:S02]  /*ab0a0*/  ISETP.GE.U32.AND P3, PT, R87, R22, PT ;  /* 0x000000165700720c */ /* 0x000fc40003f66070 */
[----:B------:R-:W-:Y:S01]  /*ab0b0*/  IADD3 R24, P4, PT, R23, R24, RZ ;  /* 0x0000001817187210 */ /* 0x000fe20007f9e0ff */
[----:B------:R-:W-:Y:S01]  /*ab0c0*/  IMAD.X R86, R93, 0x1, R85, P2 ;  /* 0x000000015d567824 */ /* 0x000fe200010e0655 */
[----:B------:R-:W-:Y:S01]  /*ab0d0*/  ISETP.LT.U32.AND P2, PT, R22, R25, PT ;  /* 0x000000191600720c */ /* 0x000fe20003f41070 */
[----:B------:R-:W-:Y:S01]  /*ab0e0*/  IMAD.WIDE.U32 R84, P6, R64, R33, R44 ;  /* 0x0000002140547225 */ /* 0x000fe200078c002c */
[----:B------:R-:W-:Y:S02]  /*ab0f0*/  ISETP.GE.U32.AND.EX P3, PT, R57, R56, PT, P3 ;  /* 0x000000383900720c */ /* 0x000fe40003f66130 */
[----:B------:R-:W-:Y:S01]  /*ab100*/  ISETP.GE.U32.AND P1, PT, R24, R23, PT ;  /* 0x000000171800720c */ /* 0x000fe20003f26070 */
[----:B------:R-:W-:Y:S01]  /*ab110*/  IMAD.X R25, RZ, RZ, R55, P4 ;  /* 0x000000ffff197224 */ /* 0x000fe200020e0637 */
[----:B------:R-:W-:Y:S02]  /*ab120*/  ISETP.LT.U32.OR.EX P2, PT, R56, R89, !P3, P2 ;  /* 0x000000593800720c */ /* 0x000fe40005f41520 */
[----:B------:R-:W-:-:S02]  /*ab130*/  ISETP.GE.U32.AND P4, PT, R88, R101, PT ;  /* 0x000000655800720c */ /* 0x000fc40003f86070 */
[----:B------:R-:W-:Y:S01]  /*ab140*/  ISETP.GE.U32.AND P3, PT, R97, R88, PT ;  /* 0x000000586100720c */ /* 0x000fe20003f66070 */
[----:B------:R-:W-:Y:S01]  /*ab150*/  IMAD.WIDE.U32 R88, R64, R32, R24 ;  /* 0x0000002040587225 */ /* 0x000fe200078e0018 */
[----:B------:R-:W-:Y:S02]  /*ab160*/  ISETP.GE.U32.AND.EX P4, PT, R98, R103, PT, P4 ;  /* 0x000000676200720c */ /* 0x000fe40003f86140 */
[----:B------:R-:W-:Y:S02]  /*ab170*/  ISETP.GE.U32.AND.EX P3, PT, R99, R98, PT, P3 ;  /* 0x000000626300720c */ /* 0x000fe40003f66130 */
        /* <DEDUP_REMOVED lines=27> */
.L_x_761:
[----:B------:R-:W-:Y:S05]  /*ab330*/  BSYNC.RECONVERGENT B3 ;  /* 0x0000000000037941 */ /* 0x000fea0003800200 */
.L_x_760:
        /* <DEDUP_REMOVED lines=41> */
[C---:B------:R-:W-:Y:S02]  /*ab5d0*/  ISETP.LT.U32.AND P2, PT, R47.reuse, R59, PT ;  /* 0x0000003b2f00720c */ /* 0x040fe40003f41070 */
        /* <DEDUP_REMOVED lines=15> */
[----:B------:R-:W-:Y:S01]  /*ab6d0*/  IMAD R18, R88, R4, RZ ;  /* 0x0000000458127224 */ /* 0x000fe200078e02ff */
[----:B------:R-:W-:Y:S01]  /*ab6e0*/  ISETP.LT.U32.OR.EX P2, PT, R69, R24, !P6, P2 ;  /* 0x000000184500720c */ /* 0x000fe20007741520 */
[----:B------:R-:W-:Y:S01]  /*ab6f0*/  IMAD.WIDE.U32 R24, R64, R30, RZ ;  /* 0x0000001e40187225 */ /* 0x000fe200078e00ff */
[----:B------:R-:W-:-:S02]  /*ab700*/  ISETP.GE.U32.AND.EX P4, PT, R86, R74, PT, P4 ;  /* 0x0000004a5600720c */ /* 0x000fc40003f86140 */
[----:B------:R-:W-:Y:S01]  /*ab710*/  IADD3 R85, P5, PT, R22, R60, RZ ;  /* 0x0000003c16557210 */ /* 0x000fe20007fbe0ff */
[----:B------:R-:W-:Y:S01]  /*ab720*/  IMAD.WIDE.U32 R46, P6, R64, R31, R44 ;  /* 0x0000001f402e7225 */ /* 0x000fe200078c002c */
[----:B------:R-:W-:Y:S02]  /*ab730*/  ISETP.LT.U32.OR.EX P3, PT, R74, R57, !P4, P3 ;  /* 0x000000394a00720c */ /* 0x000fe40006761530 */
[----:B------:R-:W-:Y:S01]  /*ab740*/  SEL R23, RZ, 0x1, !P2 ;  /* 0x00000001ff177807 */ /* 0x000fe20005000000 */
[----:B------:R-:W-:Y:S01]  /*ab750*/  IMAD.WIDE.U32 R68, R21, R28, RZ ;  /* 0x0000001c15447225 */ /* 0x000fe200078e00ff */
[----:B------:R-:W-:-:S03]  /*ab760*/  IADD3 RZ, P4, PT, R25, R46, RZ ;  /* 0x0000002e19ff7210 */ /* 0x000fc60007f9e0ff */
[----:B------:R-:W-:Y:S02]  /*ab770*/  IMAD.X R84, R89, 0x1, R61, P5 ;  /* 0x0000000159547824 */ /* 0x000fe400028e063d */
[----:B------:R-:W-:-:S04]  /*ab780*/  IMAD.WIDE.U32 R24, R91, R4, RZ ;  /* 0x000000045b187225 */ /* 0x000fc800078e00ff */
[----:B------:R-:W-:Y:S02]  /*ab790*/  IMAD R63, R91, R5, R18 ;  /* 0x000000055b3f7224 */ /* 0x000fe400078e0212 */
[----:B------:R-:W-:-:S04]  /*ab7a0*/  IMAD.WIDE.U32 R50, R64, R28, RZ ;  /* 0x0000001c40327225 */ /* 0x000fc800078e00ff */
        /* <DEDUP_REMOVED lines=41> */
[----:B------:R-:W-:Y:S01]  /*aba40*/  ISETP.GE.U32.AND.EX P0, PT, R83, R86, PT, P0 ;  /* 0x000000565300720c */ /* 0x000fe20003f06100 */
[----:B------:R-:W-:Y:S01]  /*aba50*/  IMAD.X R57, RZ, RZ, R55, P5 ;  /* 0x000000ffff397224 */ /* 0x000fe200028e0637 */
[----:B------:R-:W-:-:S02]  /*aba60*/  ISETP.LT.U32.AND P2, PT, R50, R48, PT ;  /* 0x000000303200720c */ /* 0x000fc40003f41070 */
[----:B------:R-:W-:Y:S02]  /*aba70*/  ISETP.GE.U32.AND.EX P3, PT, R92, R51, PT, P3 ;  /* 0x000000335c00720c */ /* 0x000fe40003f66130 */
[----:B------:R-:W-:Y:S02]  /*aba80*/  IADD3 R55, P5, PT, R56, R76, RZ ;  /* 0x0000004c38377210 */ /* 0x000fe40007fbe0ff */
[----:B------:R-:W-:Y:S02]  /*aba90*/  SEL R62, RZ, 0x1, P0 ;  /* 0x00000001ff3e7807 */ /* 0x000fe40000000000 */
[----:B------:R-:W-:Y:S01]  /*abaa0*/  ISETP.LT.U32.OR.EX P2, PT, R51, R49, !P3, P2 ;  /* 0x000000313300720c */ /* 0x000fe20005f41520 */
[----:B------:R-:W-:Y:S01]  /*abab0*/  IMAD.X R76, R57, 0x1, R77, P5 ;  /* 0x00000001394c7824 */ /* 0x000fe200028e064d */
[----:B------:R-:W-:Y:S01]  /*abac0*/  IADD3 R62, P3, PT, R55, R62, RZ ;  /* 0x0000003e373e7210 */ /* 0x000fe20007f7e0ff */
[----:B------:R-:W-:Y:S01]  /*abad0*/  IMAD.MOV.U32 R77, RZ, RZ, RZ ;  /* 0x000000ffff4d7224 */ /* 0x000fe200078e00ff */
[----:B------:R-:W-:-:S02]  /*abae0*/  IADD3 R23, P6, PT, R93, R60, RZ ;  /* 0x0000003c5d177210 */ /* 0x000fc40007fde0ff */
[----:B------:R-:W-:Y:S01]  /*abaf0*/  SEL R50, RZ, 0x1, !P4 ;  /* 0x00000001ff327807 */ /* 0x000fe20006000000 */
[----:B------:R-:W-:Y:S01]  /*abb00*/  IMAD.X R63, RZ, RZ, R76, P3 ;  /* 0x000000ffff3f7224 */ /* 0x000fe200018e064c */
[----:B------:R-:W-:Y:S01]  /*abb10*/  ISETP.GE.U32.AND P5, PT, R62, R55, PT ;  /* 0x000000373e00720c */ /* 0x000fe20003fa6070 */
[----:B------:R-:W-:Y:S01]  /*abb20*/  IMAD.X R61, R92, 0x1, R61, P6 ;  /* 0x000000015c3d7824 */ /* 0x000fe200030e063d */
[----:B------:R-:W-:Y:S02]  /*abb30*/  IADD3 R50, P6, PT, R23, R50, RZ ;  /* 0x0000003217327210 */ /* 0x000fe40007fde0ff */
[----:B------:R-:W-:Y:S02]  /*abb40*/  ISETP.LT.U32.AND P3, PT, R55, R56, PT ;  /* 0x000000383700720c */ /* 0x000fe40003f61070 */
[----:B------:R-:W-:Y:S01]  /*abb50*/  ISETP.GE.U32.AND.EX P5, PT, R63, R76, PT, P5 ;  /* 0x0000004c3f00720c */ /* 0x000fe20003fa6150 */
[----:B------:R-:W-:Y:S01]  /*abb60*/  IMAD.X R51, RZ, RZ, R61, P6 ;  /* 0x000000ffff337224 */ /* 0x000fe200030e063d */
[----:B------:R-:W-:-:S02]  /*abb70*/  ISETP.GE.U32.AND P6, PT, R82, R85, PT ;  /* 0x000000555200720c */ /* 0x000fc40003fc6070 */
[----:B------:R-:W-:Y:S01]  /*abb80*/  ISETP.LT.U32.OR.EX P3, PT, R76, R57, !P5, P3 ;  /* 0x000000394c00720c */ /* 0x000fe20006f61530 */
[----:B------:R-:W-:Y:S01]  /*abb90*/  IMAD.WIDE.U32 R56, R18, R32, RZ ;  /* 0x0000002012387225 */ /* 0x000fe200078e00ff */
[----:B------:R-:W-:Y:S02]  /*abba0*/  ISETP.GE.U32.AND P5, PT, R85, R22, PT ;  /* 0x000000165500720c */ /* 0x000fe40003fa6070 */
[----:B------:R-:W-:Y:S02]  /*abbb0*/  IADD3 R59, P0, PT, R82, R58, RZ ;  /* 0x0000003a523b7210 */ /* 0x000fe40007f1e0ff */
[----:B------:R-:W-:Y:S02]  /*abbc0*/  ISETP.GE.U32.AND.EX P5, PT, R84, R89, PT, P5 ;  /* 0x000000595400720c */ /* 0x000fe40003fa6150 */
[C---:B------:R-:W-:Y:S01]  /*abbd0*/  ISETP.GE.U32.AND.EX P6, PT, R69.reuse, R84, PT, P6 ;  /* 0x000000544500720c */ /* 0x040fe20003fc6160 */
[----:B------:R-:W-:Y:S01]  /*abbe0*/  IMAD.X R49, R69, 0x1, R90, P0 ;  /* 0x0000000145317824 */ /* 0x000fe200000e065a */
[----:B------:R-:W-:-:S02]  /*abbf0*/  IADD3 R48, P0, PT, R59, R66, RZ ;  /* 0x000000423b307210 */ /* 0x000fc40007f1e0ff */
        /* <DEDUP_REMOVED lines=23> */
.L_x_763:
[----:B------:R-:W-:Y:S05]  /*abd70*/  BSYNC.RECONVERGENT B3 ;  /* 0x0000000000037941 */ /* 0x000fea0003800200 */
.L_x_762:
[----:B------:R-:W-:Y:S01]  /*abd80*/  ISETP.GE.U32.AND P6, PT, R59, R82, PT ;  /* 0x000000523b00720c */ /* 0x000fe20003fc6070 */
[----:B------:R-:W-:Y:S01]  /*abd90*/  IMAD.WIDE.U32 R56, P5, R24, R33, R56 ;  /* 0x0000002118387225 */ /* 0x000fe200078a0038 */
        /* <DEDUP_REMOVED lines=55> */
[----:B------:R-:W-:-:S02]  /*ac110*/  ISETP.GE.U32.AND P5, PT, R50, R55, PT ;  /* 0x000000373200720c */ /* 0x000fc40003fa6070 */
[----:B------:R-:W-:Y:S01]  /*ac120*/  SEL R62, RZ, 0x1, !P4 ;  /* 0x00000001ff3e7807 */ /* 0x000fe20006000000 */
[----:B------:R-:W-:Y:S01]  /*ac130*/  IMAD.X R55, R44, 0x1, R47, P6 ;  /* 0x000000012c377824 */ /* 0x000fe200030e062f */
[----:B------:R-:W-:Y:S01]  /*ac140*/  ISETP.GE.U32.AND.EX P5, PT, R51, R79, PT, P5 ;  /* 0x0000004f3300720c */ /* 0x000fe20003fa6150 */
[----:B------:R-:W-:Y:S01]  /*ac150*/  IMAD.WIDE.U32 R46, R18, R30, RZ ;  /* 0x0000001e122e7225 */ /* 0x000fe200078e00ff */
[----:B------:R-:W-:Y:S02]  /*ac160*/  IADD3 R62, P6, PT, R27, R62, RZ ;  /* 0x0000003e1b3e7210 */ /* 0x000fe40007fde0ff */
[----:B------:R-:W-:Y:S02]  /*ac170*/  @!P2 ISETP.NE.AND.EX P1, PT, R63, RZ, PT, P1 ;  /* 0x000000ff3f00a20c */ /* 0x000fe40003f25310 */
[----:B------:R-:W-:Y:S01]  /*ac180*/  ISETP.LT.U32.OR.EX P3, PT, R79, R63, !P5, P3 ;  /* 0x0000003f4f00720c */ /* 0x000fe20006f61530 */
[----:B------:R-:W-:Y:S01]  /*ac190*/  IMAD.X R63, RZ, RZ, R55, P6 ;  /* 0x000000ffff3f7224 */ /* 0x000fe200030e0637 */
[----:B------:R-:W-:Y:S01]  /*ac1a0*/  ISETP.GE.U32.AND P5, PT, R62, R27, PT ;  /* 0x0000001b3e00720c */ /* 0x000fe20003fa6070 */
[----:B------:R-:W-:Y:S01]  /*ac1b0*/  IMAD.WIDE.U32 R46, P6, R24, R31, R46 ;  /* 0x0000001f182e7225 */ /* 0x000fe200078c002e */
[----:B------:R-:W-:-:S02]  /*ac1c0*/  ISETP.LT.U32.AND P0, PT, R64, R22, PT ;  /* 0x000000164000720c */ /* 0x000fc40003f01070 */
[----:B------:R-:W-:Y:S01]  /*ac1d0*/  ISETP.GE.U32.AND P4, PT, R57, R64, PT ;  /* 0x000000403900720c */ /* 0x000fe20003f86070 */
[CC--:B------:R-:W-:Y:S01]  /*ac1e0*/  IMAD.WIDE.U32 R60, R24.reuse, R30.reuse, R62 ;  /* 0x0000001e183c7225 */ /* 0x0c0fe200078e003e */
[----:B------:R-:W-:Y:S02]  /*ac1f0*/  @!P2 SEL R22, RZ, 0x1, P1 ;  /* 0x00000001ff16a807 */ /* 0x000fe40000800000 */
[----:B------:R-:W-:Y:S01]  /*ac200*/  ISETP.LT.U32.AND P1, PT, R27, R57, PT ;  /* 0x000000391b00720c */ /* 0x000fe20003f21070 */
[----:B------:R-:W-:Y:S01]  /*ac210*/  IMAD.WIDE.U32 R56, R24, R30, RZ ;  /* 0x0000001e18387225 */ /* 0x000fe200078e00ff */
[----:B------:R-:W-:Y:S02]  /*ac220*/  ISETP.GE.U32.AND.EX P5, PT, R63, R55, PT, P5 ;  /* 0x000000373f00720c */ /* 0x000fe40003fa6150 */
[----:B------:R-:W-:Y:S02]  /*ac230*/  ISETP.GE.U32.AND.EX P4, PT, R44, R65, PT, P4 ;  /* 0x000000412c00720c */ /* 0x000fe40003f86140 */
[----:B------:R-:W-:-:S02]  /*ac240*/  SEL R27, RZ, 0x1, !P3 ;  /* 0x00000001ff1b7807 */ /* 0x000fc40005800000 */
[----:B------:R-:W-:Y:S01]  /*ac250*/  ISETP.LT.U32.OR.EX P5, PT, R55, R44, !P5, P1 ;  /* 0x0000002c3700720c */ /* 0x000fe20006fa1510 */
[-C--:B------:R-:W-:Y:S01]  /*ac260*/  IMAD R44, R69, R4.reuse, RZ ;  /* 0x00000004452c7224 */ /* 0x080fe200078e02ff */
[----:B------:R-:W-:Y:S02]  /*ac270*/  @!P2 IADD3 R75, P3, PT, R22, R75, RZ ;  /* 0x0000004b164ba210 */ /* 0x000fe40007f7e0ff */
[----:B------:R-:W-:Y:S01]  /*ac280*/  ISETP.LT.U32.OR.EX P0, PT, R65, R23, !P4, P0 ;  /* 0x000000174100720c */ /* 0x000fe20006701500 */
[----:B------:R-:W-:Y:S01]  /*ac290*/  IMAD.WIDE.U32 R22, R67, R4, RZ ;  /* 0x0000000443167225 */ /* 0x000fe200078e00ff */
[----:B------:R-:W-:Y:S02]  /*ac2a0*/  IADD3 RZ, P4, PT, R57, R46, RZ ;  /* 0x0000002e39ff7210 */ /* 0x000fe40007f9e0ff */
[----:B------:R-:W-:Y:S01]  /*ac2b0*/  SEL R55, RZ, 0x1, !P5 ;  /* 0x00000001ff377807 */ /* 0x000fe20006800000 */
[----:B------:R-:W-:Y:S01]  /*ac2c0*/  IMAD.WIDE.U32 R56, R53, R53, R50 ;  /* 0x0000003535387225 */ /* 0x000fe200078e0032 */
[----:B------:R-:W-:-:S03]  /*ac2d0*/  ISETP.LT.U32.AND P1, PT, R60, R62, PT ;  /* 0x0000003e3c00720c */ /* 0x000fc60003f21070 */
[----:B------:R-:W-:Y:S02]  /*ac2e0*/  IMAD R53, R67, R5, R44 ;  /* 0x0000000543357224 */ /* 0x000fe400078e022c */
[----:B------:R-:W-:Y:S01]  /*ac2f0*/  @!P2 IMAD.X R77, RZ, RZ, R77, P3 ;  /* 0x000000ffff4da224 */ /* 0x000fe200018e064d */
[----:B------:R-:W-:Y:S01]  /*ac300*/  IADD3 R44, P2, P5, R80, R75, R27 ;  /* 0x0000004b502c7210 */ /* 0x000fe20007d5e01b */
[----:B------:R-:W-:Y:S01]  /*ac310*/  IMAD.IADD R62, R46, 0x1, R61 ;  /* 0x000000012e3e7824 */ /* 0x000fe200078e023d */
[----:B------:R-:W-:Y:S01]  /*ac320*/  IADD3 R55, P3, PT, R55, R60, RZ ;  /* 0x0000003c37377210 */ /* 0x000fe20007f7e0ff */
[----:B------:R-:W-:Y:S01]  /*ac330*/  IMAD.IADD R26, R26, 0x1, R57 ;  /* 0x000000011a1a7824 */ /* 0x000fe200078e0239 */
[----:B------:R-:W-:Y:S01]  /*ac340*/  IADD3.X R80, PT, PT, R81, R77, RZ, P2, P5 ;  /* 0x0000004d51507210 */ /* 0x000fe200017ea4ff */
[----:B------:R-:W-:Y:S01]  /*ac350*/  IMAD.IADD R27, R23, 0x1, R53 ;  /* 0x00000001171b7824 */ /* 0x000fe200078e0235 */
[----:B------:R-:W-:Y:S01]  /*ac360*/  ISETP.GE.U32.AND P2, PT, R56, R50, PT ;  /* 0x000000323800720c */ /* 0x000fe20003f46070 */
[----:B------:R-:W-:Y:S01]  /*ac370*/  IMAD.X R57, RZ, RZ, R62, P3 ;  /* 0x000000ffff397224 */ /* 0x000fe200018e063e */
[----:B------:R-:W-:Y:S01]  /*ac380*/  ISETP.GE.U32.AND P5, PT, R55, R60, PT ;  /* 0x0000003c3700720c */ /* 0x000fe20003fa6070 */
[----:B------:R-:W-:Y:S01]  /*ac390*/  IMAD.WIDE.U32 R60, R27, R34, RZ ;  /* 0x000000221b3c7225 */ /* 0x000fe200078e00ff */
[----:B------:R-:W-:-:S02]  /*ac3a0*/  ISETP.GE.U32.AND.EX P2, PT, R26, R51, PT, P2 ;  /* 0x000000331a00720c */ /* 0x000fc40003f46120 */
[----:B------:R-:W-:Y:S01]  /*ac3b0*/  ISETP.GE.U32.AND.EX P5, PT, R57, R62, PT, P5 ;  /* 0x0000003e3900720c */ /* 0x000fe20003fa6150 */
[----:B------:R-:W-:Y:S01]  /*ac3c0*/  IMAD.WIDE.U32 R50, R22, R34, RZ ;  /* 0x0000002216327225 */ /* 0x000fe200078e00ff */
[----:B------:R-:W-:Y:S02]  /*ac3d0*/  SEL R65, RZ, 0x1, P2 ;  /* 0x00000001ff417807 */ /* 0x000fe40001000000 */
[----:B------:R-:W-:Y:S01]  /*ac3e0*/  ISETP.LT.U32.OR.EX P1, PT, R62, R63, !P5, P1 ;  /* 0x0000003f3e00720c */ /* 0x000fe20006f21510 */
[----:B------:R-:W-:Y:S01]  /*ac3f0*/  IMAD.WIDE.U32 R60, P3, R22, R35, R60 ;  /* 0x00000023163c7225 */ /* 0x000fe2000786003c */
[----:B------:R-:W-:Y:S02]  /*ac400*/  LOP3.LUT R53, RZ, R67, RZ, 0x33, !PT ;  /* 0x00000043ff357212 */ /* 0x000fe400078e33ff */
[----:B------:R-:W-:Y:S01]  /*ac410*/  IADD3 R44, P5, PT, R44, R65, RZ ;  /* 0x000000412c2c7210 */ /* 0x000fe20007fbe0ff */
[----:B------:R-:W-:Y:S01]  /*ac420*/  IMAD.X R63, RZ, RZ, RZ, P3 ;  /* 0x000000ffff3f7224 */ /* 0x000fe200018e06ff */
[----:B------:R-:W-:Y:S01]  /*ac430*/  ISETP.GT.U32.AND P2, PT, R50, R53, PT ;  /* 0x000000353200720c */ /* 0x000fe20003f44070 */
        /* <DEDUP_REMOVED lines=8> */
[----:B------:R-:W-:Y:S01]  /*ac4c0*/  IADD3 R60, P6, PT, R51, R60, RZ ;  /* 0x0000003c333c7210 */ /* 0x000fe20007fde0ff */
[----:B------:R-:W-:Y:S01]  /*ac4d0*/  IMAD.WIDE.U32 R48, R24, R28, RZ ;  /* 0x0000001c18307225 */ /* 0x000fe200078e00ff */
[----:B------:R-:W-:-:S04]  /*ac4e0*/  LOP3.LUT R51, RZ, R69, RZ, 0x33, !PT ;  /* 0x00000045ff337212 */ /* 0x000fc800078e33ff */
        /* <DEDUP_REMOVED lines=20> */
.L_x_765:
[----:B------:R-:W-:Y:S05]  /*ac630*/  BSYNC.RECONVERGENT B3 ;  /* 0x0000000000037941 */ /* 0x000fea0003800200 */
.L_x_764:
        /* <DEDUP_REMOVED lines=172> */
.L_x_768:
[----:B------:R-:W-:Y:S05]  /*ad100*/  BSYNC.RELIABLE B4 ;  /* 0x0000000000047941 */ /* 0x000fea0003800100 */
.L_x_767:
        /* <DEDUP_REMOVED lines=21> */
.L_x_769:
[----:B------:R-:W-:Y:S05]  /*ad260*/  BSYNC.RECONVERGENT B3 ;  /* 0x0000000000037941 */ /* 0x000fea0003800200 */
.L_x_766:
        /* <DEDUP_REMOVED lines=52> */
.L_x_771:
[----:B------:R-:W-:Y:S05]  /*ad5b0*/  BSYNC.RECONVERGENT B3 ;  /* 0x0000000000037941 */ /* 0x000fea0003800200 */
.L_x_770:
        /* <DEDUP_REMOVED lines=52> */
.L_x_773:
[----:B------:R-:W-:Y:S05]  /*ad900*/  BSYNC.RECONVERGENT B3 ;  /* 0x0000000000037941 */ /* 0x000fea0003800200 */
.L_x_772:
        /* <DEDUP_REMOVED lines=48> */
.L_x_776:
[----:B------:R-:W-:Y:S05]  /*adc10*/  BSYNC.RELIABLE B4 ;  /* 0x0000000000047941 */ /* 0x000fea0003800100 */
.L_x_775:
        /* <DEDUP_REMOVED lines=21> */
.L_x_777:
[----:B------:R-:W-:Y:S05]  /*add70*/  BSYNC.RECONVERGENT B3 ;  /* 0x0000000000037941 */ /* 0x000fea0003800200 */
.L_x_774:
        /* <DEDUP_REMOVED lines=45> */
.L_x_780:
[----:B------:R-:W-:Y:S05]  /*ae050*/  BSYNC.RELIABLE B4 ;  /* 0x0000000000047941 */ /* 0x000fea0003800100 */
.L_x_779:
        /* <DEDUP_REMOVED lines=21> */
.L_x_781:
[----:B------:R-:W-:Y:S05]  /*ae1b0*/  BSYNC.RECONVERGENT B3 ;  /* 0x0000000000037941 */ /* 0x000fea0003800200 */
.L_x_778:
        /* <DEDUP_REMOVED lines=68> */
.L_x_784:
[----:B------:R-:W-:Y:S05]  /*ae600*/  BSYNC.RELIABLE B4 ;  /* 0x0000000000047941 */ /* 0x000fea0003800100 */
.L_x_783:
        /* <DEDUP_REMOVED lines=21> */
.L_x_785:
[----:B------:R-:W-:Y:S05]  /*ae760*/  BSYNC.RECONVERGENT B3 ;  /* 0x0000000000037941 */ /* 0x000fea0003800200 */
.L_x_782:
        /* <DEDUP_REMOVED lines=78> */
[----:B------:R-:W-:Y:S01]  /*aec50*/  SEL R70, RZ, 0x1, P0 ;  /* 0x00000001ff467807 */ /* 0x000fe20000000000 */
[----:B------:R-:W-:Y:S01]  /*aec60*/  IMAD.WIDE.U32 R64, R12, R7, RZ ;  /* 0x000000070c407225 */ /* 0x000fe200078e00ff */
[----:B------:R-:W-:Y:S02]  /*aec70*/  SEL R78, RZ, 0x1, P2 ;  /* 0x00000001ff4e7807 */ /* 0x000fe40001000000 */
[----:B------:R-:W-:Y:S01]  /*aec80*/  IADD3 R69, P0, PT, R69, R24, RZ ;  /* 0x0000001845457210 */ /* 0x000fe20007f1e0ff */
[----:B------:R-:W-:Y:S01]  /*aec90*/  IMAD.X R75, R76, 0x1, R71, P1 ;  /* 0x000000014c4b7824 */ /* 0x000fe200008e0647 */
[----:B------:R-:W-:Y:S01]  /*aeca0*/  IADD3 R70, P5, PT, R67, R70, RZ ;  /* 0x0000004643467210 */ /* 0x000fe20007fbe0ff */
[----:B------:R-:W-:Y:S01]  /*aecb0*/  IMAD.WIDE.U32 R64, P6, R7, R12, R64 ;  /* 0x0000000c07407225 */ /* 0x000fe200078c0040 */
[----:B------:R-:W-:Y:S02]  /*aecc0*/  IADD3 R78, P1, PT, R69, R78, RZ ;  /* 0x0000004e454e7210 */ /* 0x000fe40007f3e0ff */
[----:B------:R-:W-:Y:S01]  /*aecd0*/  ISETP.GE.U32.AND P2, PT, R67, R74, PT ;  /* 0x0000004a4300720c */ /* 0x000fe20003f46070 */
[----:B------:R-:W-:Y:S01]  /*aece0*/  IMAD.X R18, RZ, RZ, R25, P0 ;  /* 0x000000ffff127224 */ /* 0x000fe200000e0619 */
        /* <DEDUP_REMOVED lines=10> */
[----:B------:R-:W-:Y:S01]  /*aed90*/  IMAD.X R69, RZ, RZ, RZ, P6 ;  /* 0x000000ffff457224 */ /* 0x000fe200030e06ff */
        /* <DEDUP_REMOVED lines=24> */
.L_x_787:
[----:B------:R-:W-:Y:S05]  /*aef20*/  BSYNC.RECONVERGENT B3 ;  /* 0x0000000000037941 */ /* 0x000fea0003800200 */
.L_x_786:
        /* <DEDUP_REMOVED lines=131> */
.L_x_789:
[----:B------:R-:W-:Y:S05]  /*af760*/  BSYNC.RECONVERGENT B3 ;  /* 0x0000000000037941 */ /* 0x000fea0003800200 */
.L_x_788:
        /* <DEDUP_REMOVED lines=13> */
[----:B------:R-:W-:Y:S01]  /*af840*/  IMAD.X R53, R62, 0x1, R72, P3 ;  /* 0x000000013e357824 */ /* 0x000fe200018e0648 */
[----:B------:R-:W-:Y:S01]  /*af850*/  ISETP.GE.U32.AND P3, PT, R51, R89, PT ;  /* 0x000000593300720c */ /* 0x000fe20003f66070 */
[----:B------:R-:W-:Y:S01]  /*af860*/  IMAD.X R65, RZ, RZ, RZ, P6 ;  /* 0x000000ffff417224 */ /* 0x000fe200030e06ff */
[----:B------:R-:W-:Y:S01]  /*af870*/  ISETP.LT.U32.OR.EX P0, PT, R55, R61, !P2, P0 ;  /* 0x0000003d3700720c */ /* 0x000fe20005701500 */
[----:B------:R-:W-:Y:S01]  /*af880*/  IMAD.WIDE.U32.X R60, R10, R12, R68, P5 ;  /* 0x0000000c0a3c7225 */ /* 0x000fe200028e0444 */
[----:B------:R-:W-:Y:S02]  /*af890*/  IADD3 RZ, P6, PT, R77, R78, RZ ;  /* 0x0000004e4dff7210 */ /* 0x000fe40007fde0ff */
[----:B------:R-:W-:Y:S01]  /*af8a0*/  ISETP.GE.U32.AND.EX P3, PT, R53, R62, PT, P3 ;  /* 0x0000003e3500720c */ /* 0x000fe20003f66130 */
[----:B------:R-:W-:Y:S01]  /*af8b0*/  IMAD.WIDE.U32 R80, R63, R30, RZ ;  /* 0x0000001e3f507225 */ /* 0x000fe200078e00ff */
[----:B------:R-:W-:-:S02]  /*af8c0*/  SEL R62, RZ, 0x1, !P0 ;  /* 0x00000001ff3e7807 */ /* 0x000fc40004000000 */
[----:B------:R-:W-:Y:S01]  /*af8d0*/  IADD3 R69, P0, PT, R73, R60, RZ ;  /* 0x0000003c49457210 */ /* 0x000fe20007f1e0ff */
[----:B------:R-:W-:Y:S01]  /*af8e0*/  IMAD.WIDE.U32.X R64, R63, R33, R64, P6 ;  /* 0x000000213f407225 */ /* 0x000fe200030e0440 */
[----:B------:R-:W-:-:S03]  /*af8f0*/  SEL R78, RZ, 0x1, P3 ;  /* 0x00000001ff4e7807 */ /* 0x000fc60001800000 */
        /* <DEDUP_REMOVED lines=133> */
[----:B------:R-:W-:Y:S02]  /*b0150*/  ISETP.GE.U32.AND.EX P0, PT, R73, R67, PT, P0 ;  /* 0x000000434900720c */ /* 0x000fe40003f06100 */
[----:B------:R-:W-:Y:S01]  /*b0160*/  SEL R74, RZ, 0x1, !P2 ;  /* 0x00000001ff4a7807 */ /* 0x000fe20005000000 */
[----:B------:R-:W-:Y:S01]  /*b0170*/  IMAD.X R57, RZ, RZ, RZ, P6 ;  /* 0x000000ffff397224 */ /* 0x000fe200030e06ff */
[----:B------:R-:W-:Y:S01]  /*b0180*/  ISETP.LT.U32.OR.EX P0, PT, R67, R65, !P0, P4 ;  /* 0x000000414300720c */ /* 0x000fe20004701540 */
[----:B------:R-:W-:Y:S01]  /*b0190*/  IMAD.WIDE.U32 R78, R56, R28, R60 ;  /* 0x0000001c384e7225 */ /* 0x000fe200078e003c */
[----:B------:R-:W-:-:S02]  /*b01a0*/  IADD3 RZ, P4, PT, R77, R82, RZ ;  /* 0x000000524dff7210 */ /* 0x000fc40007f9e0ff */
[----:B------:R-:W-:Y:S01]  /*b01b0*/  ISETP.GE.U32.AND P6, PT, R88, R51, PT ;  /* 0x000000335800720c */ /* 0x000fe20003fc6070 */
[----:B------:R-:W-:Y:S01]  /*b01c0*/  IMAD.WIDE.U32 R76, R20, R32, R72 ;  /* 0x00000020144c7225 */ /* 0x000fe200078e0048 */
[----:B------:R-:W-:Y:S02]  /*b01d0*/  SEL R51, RZ, 0x1, !P0 ;  /* 0x00000001ff337807 */ /* 0x000fe40004000000 */
[----:B------:R-:W-:Y:S01]  /*b01e0*/  ISETP.GE.U32.AND.EX P0, PT, R90, R53, PT, P6 ;  /* 0x000000355a00720c */ /* 0x000fe20003f06160 */
[----:B------:R-:W-:Y:S01]  /*b01f0*/  IMAD.MOV.U32 R56, RZ, RZ, R83 ;  /* 0x000000ffff387224 */ /* 0x000fe200078e0053 */
[----:B------:R-:W-:Y:S01]  /*b0200*/  SEL R67, RZ, 0x1, !P3 ;  /* 0x00000001ff437807 */ /* 0x000fe20005800000 */
[----:B------:R-:W-:Y:S01]  /*b0210*/  IMAD.IADD R65, R82, 0x1, R77 ;  /* 0x0000000152417824 */ /* 0x000fe200078e024d */
[----:B------:R-:W-:Y:S01]  /*b0220*/  IADD3 R97, P6, PT, R51, R76, RZ ;  /* 0x0000004c33617210 */ /* 0x000fe20007fde0ff */
[----:B------:R-:W-:Y:S01]  /*b0230*/  IMAD.WIDE.U32.X R56, R81, R33, R56, P4 ;  /* 0x0000002151387225 */ /* 0x000fe200020e0438 */
[----:B------:R-:W-:-:S02]  /*b0240*/  ISETP.LT.U32.AND P3, PT, R76, R72, PT ;  /* 0x000000484c00720c */ /* 0x000fc40003f61070 */
[----:B------:R-:W-:Y:S01]  /*b0250*/  IADD3 R95, P4, PT, R67, R78, RZ ;  /* 0x0000004e435f7210 */ /* 0x000fe20007f9e0ff */
        /* <DEDUP_REMOVED lines=57> */
.L_x_791:
[----:B------:R-:W-:Y:S05]  /*b05f0*/  BSYNC.RECONVERGENT B3 ;  /* 0x0000000000037941 */ /* 0x000fea0003800200 */
.L_x_790:
        /* <DEDUP_REMOVED lines=10> */
[----:B------:R-:W-:Y:S01]  /*b06a0*/  IADD3 R67, P0, PT, R88, R22, RZ ;  /* 0x0000001658437210 */ /* 0x000fe20007f1e0ff */
[----:B------:R-:W-:Y:S01]  /*b06b0*/  IMAD.WIDE.U32.X R64, R6, R10, R64, P3 ;  /* 0x0000000a06407225 */ /* 0x000fe200018e0440 */
[----:B------:R-:W-:-:S02]  /*b06c0*/  ISETP.GT.U32.AND P2, PT, R68, R21, PT ;  /* 0x000000154400720c */ /* 0x000fc40003f44070 */
[----:B------:R-:W-:Y:S01]  /*b06d0*/  ISETP.LT.U32.OR.EX P6, PT, R87, R90, !P1, P6 ;  /* 0x0000005a5700720c */ /* 0x000fe20004fc1560 */
[----:B------:R-:W-:Y:S01]  /*b06e0*/  IMAD.IADD R21, R57, 0x1, R23 ;  /* 0x0000000139157824 */ /* 0x000fe200078e0217 */
[----:B------:R-:W-:Y:S01]  /*b06f0*/  ISETP.LT.U32.AND P1, PT, R78, R60, PT ;  /* 0x0000003c4e00720c */ /* 0x000fe20003f21070 */
[----:B------:R-:W-:Y:S01]  /*b0700*/  IMAD.X R55, R93, 0x1, R18, P0 ;  /* 0x000000015d377824 */ /* 0x000fe200000e0612 */
[----:B------:R-:W-:Y:S01]  /*b0710*/  ISETP.GE.U32.AND P0, PT, R67, R88, PT ;  /* 0x000000584300720c */ /* 0x000fe20003f06070 */
[----:B------:R-:W-:Y:S01]  /*b0720*/  IMAD.WIDE.U32 R22, R20, R30, R82 ;  /* 0x0000001e14167225 */ /* 0x000fe200078e0052 */
[----:B------:R-:W-:Y:S02]  /*b0730*/  SEL R51, RZ, 0x1, !P6 ;  /* 0x00000001ff337807 */ /* 0x000fe40007000000 */
[----:B------:R-:W-:Y:S01]  /*b0740*/  ISETP.GE.U32.AND.EX P0, PT, R55, R93, PT, P0 ;  /* 0x0000005d3700720c */ /* 0x000fe20003f06100 */
[----:B------:R-:W-:Y:S01]  /*b0750*/  IMAD.WIDE.U32 R78, R21, R34, RZ ;  /* 0x00000022154e7225 */ /* 0x000fe200078e00ff */
[----:B------:R-:W-:-:S02]  /*b0760*/  ISETP.LT.U32.OR.EX P1, PT, R89, R61, !P5, P1 ;  /* 0x0000003d5900720c */ /* 0x000fc40006f21510 */
[----:B------:R-:W-:Y:S01]  /*b0770*/  IADD3 R81, P5, PT, R51, R22, RZ ;  /* 0x0000001633517210 */ /* 0x000fe20007fbe0ff */
[----:B------:R-:W-:Y:S01]  /*b0780*/  IMAD.IADD R77, R76, 0x1, R23 ;  /* 0x000000014c4d7824 */ /* 0x000fe200078e0217 */
[----:B------:R-:W-:Y:S01]  /*b0790*/  SEL R18, RZ, 0x1, P0 ;  /* 0x00000001ff127807 */ /* 0x000fe20000000000 */
[----:B------:R-:W-:Y:S01]  /*b07a0*/  IMAD.WIDE.U32 R78, P4, R56, R35, R78 ;  /* 0x00000023384e7225 */ /* 0x000fe2000788004e */
[----:B------:R-:W-:Y:S02]  /*b07b0*/  IADD3 R51, P6, PT, R80, R84, RZ ;  /* 0x0000005450337210 */ /* 0x000fe40007fde0ff */
        /* <DEDUP_REMOVED lines=10> */
[----:B------:R-:W-:-:S02]  /*b0860*/  ISETP.GE.U32.AND P4, PT, R60, R51, PT ;  /* 0x000000333c00720c */ /* 0x000fc40003f86070 */
[----:B------:R-:W-:Y:S02]  /*b0870*/  ISETP.LT.U32.OR.EX P0, PT, R77, R83, !P5, P0 ;  /* 0x000000534d00720c */ /* 0x000fe40006f01500 */
[----:B------:R-:W-:Y:S02]  /*b0880*/  SEL R77, RZ, 0x1, !P1 ;  /* 0x00000001ff4d7807 */ /* 0x000fe40004800000 */
[----:B------:R-:W-:Y:S01]  /*b0890*/  IADD3 R69, P5, PT, R69, R78, RZ ;  /* 0x0000004e45457210 */ /* 0x000fe20007fbe0ff */
[----:B------:R-:W-:Y:S01]  /*b08a0*/  IMAD.X R78, R55, 0x1, R63, P6 ;  /* 0x00000001374e7824 */ /* 0x000fe200030e063f */
[----:B------:R-:W-:Y:S02]  /*b08b0*/  ISETP.GE.U32.AND P1, PT, R51, R80, PT ;  /* 0x000000503300720c */ /* 0x000fe40003f26070 */
[----:B------:R-:W-:Y:S01]  /*b08c0*/  ISETP.GE.U32.AND.EX P4, PT, R68, R84, PT, P4 ;  /* 0x000000544400720c */ /* 0x000fe20003f86140 */
[----:B------:R-:W-:Y:S01]  /*b08d0*/  IMAD.WIDE.U32.X R22, R21, R35, R22, P5 ;  /* 0x0000002315167225 */ /* 0x000fe200028e0416 */
[----:B------:R-:W-:-:S02]  /*b08e0*/  IADD3 R77, P5, PT, R76, R77, RZ ;  /* 0x0000004d4c4d7210 */ /* 0x000fc40007fbe0ff */
[----:B------:R-:W-:Y:S02]  /*b08f0*/  ISETP.GE.U32.AND.EX P1, PT, R84, R75, P4, P1 ;  /* 0x0000004b5400720c */ /* 0x000fe40002726110 */
[----:B------:R-:W-:Y:S01]  /*b0900*/  LOP3.LUT R18, RZ, R92, RZ, 0x33, !PT ;  /* 0x0000005cff127212 */ /* 0x000fe200078e33ff */
[----:B------:R-:W-:Y:S01]  /*b0910*/  IMAD.X R75, RZ, RZ, R78, P5 ;  /* 0x000000ffff4b7224 */ /* 0x000fe200028e064e */
[----:B------:R-:W-:Y:S02]  /*b0920*/  IADD3 R63, P5, PT, R77, R72, RZ ;  /* 0x000000484d3f7210 */ /* 0x000fe40007fbe0ff */
[----:B------:R-:W-:Y:S02]  /*b0930*/  IADD3 R59, P6, PT, R60, R58, RZ ;  /* 0x0000003a3c3b7210 */ /* 0x000fe40007fde0ff */
[----:B------:R-:W-:Y:S01]  /*b0940*/  ISETP.GT.U32.AND.EX P2, PT, R69, R18, PT, P2 ;  /* 0x000000124500720c */ /* 0x000fe20003f44120 */
[----:B------:R-:W-:Y:S01]  /*b0950*/  IMAD.X R18, R75, 0x1, R73, P5 ;  /* 0x000000014b127824 */ /* 0x000fe200028e0649 */
[----:B------:R-:W-:Y:S01]  /*b0960*/  IADD3 R61, P4, PT, R81, R22, RZ ;  /* 0x00000016513d7210 */ /* 0x000fe20007f9e0ff */
[----:B------:R-:W-:Y:S01]  /*b0970*/  IMAD.X R51, R68, 0x1, R71, P6 ;  /* 0x0000000144337824 */ /* 0x000fe200030e0647 */
[----:B------:R-:W-:Y:S01]  /*b0980*/  ISETP.GE.U32.AND P5, PT, R59, R60, PT ;  /* 0x0000003c3b00720c */ /* 0x000fe20003fa6070 */
[----:B------:R-:W-:Y:S01]  /*b0990*/  IMAD.WIDE.U32 R72, R21, R32, RZ ;  /* 0x0000002015487225 */ /* 0x000fe200078e00ff */
[----:B------:R-:W-:-:S02]  /*b09a0*/  @!P1 IADD3 R26, P3, PT, R26, 0x1, RZ ;  /* 0x000000011a1a9810 */ /* 0x000fc40007f7e0ff */
[----:B------:R-:W-:Y:S01]  /*b09b0*/  SEL R22, RZ, 0x1, !P0 ;  /* 0x00000001ff167807 */ /* 0x000fe20004000000 */
[----:B------:R-:W-:Y:S01]  /*b09c0*/  IMAD.X R69, R86, 0x1, R23, P4 ;  /* 0x0000000156457824 */ /* 0x000fe200020e0617 */
[----:B------:R-:W-:Y:S01]  /*b09d0*/  SEL R62, RZ, 0x1, !P2 ;  /* 0x00000001ff3e7807 */ /* 0x000fe20005000000 */
[----:B------:R-:W-:Y:S01]  /*b09e0*/  @!P1 IMAD.X R70, RZ, RZ, R70, P3 ;  /* 0x000000ffff469224 */ /* 0x000fe200018e0646 */
[----:B------:R-:W-:Y:S02]  /*b09f0*/  ISETP.GE.U32.AND.EX P2, PT, R51, R68, PT, P5 ;  /* 0x000000443300720c */ /* 0x000fe40003f46150 */
[----:B------:R-:W-:Y:S02]  /*b0a00*/  IADD3 R71, P3, PT, R26, R64, RZ ;  /* 0x000000401a477210 */ /* 0x000fe40007f7e0ff */
[----:B------:R-:W-:Y:S02]  /*b0a10*/  IADD3 R22, P5, PT, R63, R22, RZ ;  /* 0x000000163f167210 */ /* 0x000fe40007fbe0ff */
[----:B------:R-:W-:Y:S01]  /*b0a20*/  IADD3 R62, P0, PT, R61, R62, RZ ;  /* 0x0000003e3d3e7210 */ /* 0x000fe20007f1e0ff */
[----:B------:R-:W-:Y:S01]  /*b0a30*/  IMAD.X R79, R70, 0x1, R65, P3 ;  /* 0x00000001464f7824 */ /* 0x000fe200018e0641 */
[----:B------:R-:W-:Y:S01]  /*b0a40*/  SEL R60, RZ, 0x1, P2 ;  /* 0x00000001ff3c7807 */ /* 0x000fe20001000000 */
[----:B------:R-:W-:Y:S01]  /*b0a50*/  IMAD.X R23, RZ, RZ, R18, P5 ;  /* 0x000000ffff177224 */ /* 0x000fe200028e0612 */
[----:B------:R-:W-:Y:S01]  /*b0a60*/  ISETP.LT.U32.AND P3, PT, R63, R77, PT ;  /* 0x0000004d3f00720c */ /* 0x000fe20003f61070 */
[----:B------:R-:W-:Y:S01]  /*b0a70*/  IMAD.WIDE.U32 R64, R6, R11, RZ ;  /* 0x0000000b06407225 */ /* 0x000fe200078e00ff */
[----:B------:R-:W-:-:S02]  /*b0a80*/  ISETP.GE.U32.AND P5, PT, R22, R63, PT ;  /* 0x0000003f1600720c */ /* 0x000fc40003fa6070 */
[----:B------:R-:W-:Y:S01]  /*b0a90*/  ISETP.GE.U32.AND P6, PT, R62, R61, PT ;  /* 0x0000003d3e00720c */ /* 0x000fe20003fc6070 */
[----:B------:R-:W-:Y:S01]  /*b0aa0*/  IMAD.X R63, RZ, RZ, R69, P0 ;  /* 0x000000ffff3f7224 */ /* 0x000fe200000e0645 */
[----:B------:R-:W-:Y:S02]  /*b0ab0*/  IADD3 R60, P2, PT, R71, R60, RZ ;  /* 0x0000003c473c7210 */ /* 0x000fe40007f5e0ff */
[----:B------:R-:W-:Y:S01]  /*b0ac0*/  ISETP.LT.U32.AND P4, PT, R61, R81, PT ;  /* 0x000000513d00720c */ /* 0x000fe20003f81070 */
[----:B------:R-:W-:Y:S01]  /*b0ad0*/  IMAD.WIDE.U32 R84, R56, R32, R62 ;  /* 0x0000002038547225 */ /* 0x000fe200078e003e */
[----:B------:R-:W-:Y:S02]  /*b0ae0*/  ISETP.GE.U32.AND.EX P6, PT, R63, R69, PT, P6 ;  /* 0x000000453f00720c */ /* 0x000fe40003fc6160 */
[----:B------:R-:W-:Y:S01]  /*b0af0*/  ISETP.GE.U32.AND P0, PT, R60, R71, PT ;  /* 0x000000473c00720c */ /* 0x000fe20003f06070 */
[----:B------:R-:W-:Y:S01]  /*b0b00*/  IMAD.X R61, RZ, RZ, R79, P2 ;  /* 0x000000ffff3d7224 */ /* 0x000fe200010e064f */
[----:B------:R-:W-:Y:S01]  /*b0b10*/  ISETP.LT.U32.OR.EX P4, PT, R69, R86, !P6, P4 ;  /* 0x000000564500720c */ /* 0x000fe20007781540 */
[----:B------:R-:W-:Y:S01]  /*b0b20*/  IMAD.WIDE.U32 R80, P6, R56, R33, R72 ;  /* 0x0000002138507225 */ /* 0x000fe200078c0048 */
[----:B------:R-:W-:-:S02]  /*b0b30*/  ISETP.LT.U32.AND P2, PT, R71, R26, PT ;  /* 0x0000001a4700720c */ /* 0x000fc40003f41070 */
[----:B------:R-:W-:Y:S01]  /*b0b40*/  ISETP.GE.U32.AND.EX P0, PT, R61, R79, PT, P0 ;  /* 0x0000004f3d00720c */ /* 0x000fe20003f06100 */
[----:B------:R-:W-:Y:S01]  /*b0b50*/  IMAD.WIDE.U32 R68, R11, R11, RZ ;  /* 0x0000000b0b447225 */ /* 0x000fe200078e00ff */
[----:B------:R-:W-:Y:S02]  /*b0b60*/  ISETP.GE.U32.AND.EX P5, PT, R23, R18, PT, P5 ;  /* 0x000000121700720c */ /* 0x000fe40003fa6150 */
[----:B------:R-:W-:Y:S01]  /*b0b70*/  SEL R87, RZ, 0x1, !P4 ;  /* 0x00000001ff577807 */ /* 0x000fe20006000000 */
[----:B------:R-:W-:Y:S01]  /*b0b80*/  IMAD.WIDE.U32 R72, R56, R32, RZ ;  /* 0x0000002038487225 */ /* 0x000fe200078e00ff */
[----:B------:R-:W-:Y:S02]  /*b0b90*/  ISETP.LT.U32.OR.EX P2, PT, R79, R70, !P0, P2 ;  /* 0x000000464f00720c */ /* 0x000fe40004741520 */
[----:B------:R-:W-:Y:S01]  /*b0ba0*/  ISETP.LT.U32.OR.EX P3, PT, R18, R75, !P5, P3 ;  /* 0x0000004b1200720c */ /* 0x000fe20006f61530 */
[----:B------:R-:W-:Y:S01]  /*b0bb0*/  IMAD.WIDE.U32 R64, P0, R11, R6, R64 ;  /* 0x000000060b407225 */ /* 0x000fe20007800040 */
[----:B------:R-:W-:-:S02]  /*b0bc0*/  IADD3 R87, P4, PT, R87, R84, RZ ;  /* 0x0000005457577210 */ /* 0x000fc40007f9e0ff */
[----:B------:R-:W-:Y:S01]  /*b0bd0*/  SEL R71, RZ, 0x1, !P3 ;  /* 0x00000001ff477807 */ /* 0x000fe20005800000 */
[----:B------:R-:W-:Y:S01]  /*b0be0*/  IMAD.IADD R18, R80, 0x1, R85 ;  /* 0x0000000150127824 */ /* 0x000fe200078e0255 */
[----:B------:R-:W-:Y:S01]  /*b0bf0*/  IADD3 RZ, P5, PT, R69, R64, RZ ;  /* 0x0000004045ff7210 */ /* 0x000fe20007fbe0ff */
[----:B------:R-:W-:Y:S01]  /*b0c00*/  IMAD.X R83, RZ, RZ, RZ, P6 ;  /* 0x000000ffff537224 */ /* 0x000fe200030e06ff */
[----:B------:R-:W-:Y:S01]  /*b0c10*/  IADD3 RZ, P3, PT, R73, R80, RZ ;  /* 0x0000005049ff7210 */ /* 0x000fe20007f7e0ff */
[----:B------:R-:W-:Y:S01]  /*b0c20*/  IMAD.X R85, RZ, RZ, R18, P4 ;  /* 0x000000ffff557224 */ /* 0x000fe200020e0612 */
[----:B------:R-:W-:Y:S01]  /*b0c30*/  ISETP.GE.U32.AND P6, PT, R87, R84, PT ;  /* 0x000000545700720c */ /* 0x000fe20003fc6070 */
[----:B------:R-:W-:Y:S01]  /*b0c40*/  IMAD.WIDE.U32 R68, R20, R28, R22 ;  /* 0x0000001c14447225 */ /* 0x000fe200078e0016 */
[----:B------:R-:W-:Y:S02]  /*b0c50*/  ISETP.LT.U32.AND P4, PT, R84, R62, PT ;  /* 0x0000003e5400720c */ /* 0x000fe40003f81070 */
[----:B------:R-:W-:Y:S01]  /*b0c60*/  ISETP.GE.U32.AND.EX P6, PT, R85, R18, PT, P6 ;  /* 0x000000125500720c */ /* 0x000fe20003fc6160 */
[----:B------:R-:W-:Y:S01]  /*b0c70*/  IMAD.MOV.U32 R82, RZ, RZ, R81 ;  /* 0x000000ffff527224 */ /* 0x000fe200078e0051 */
[----:B------:R-:W-:Y:S01]  /*b0c80*/  LOP3.LUT R58, RZ, R85, RZ, 0x33, !PT ;  /* 0x00000055ff3a7212 */ /* 0x000fe200078e33ff */
[----:B------:R-:W-:Y:S01]  /*b0c90*/  IMAD.IADD R89, R66, 0x1, R69 ;  /* 0x0000000142597824 */ /* 0x000fe200078e0245 */
[----:B------:R-:W-:Y:S01]  /*b0ca0*/  ISETP.LT.U32.OR.EX P4, PT, R18, R63, !P6, P4 ;  /* 0x0000003f1200720c */ /* 0x000fe20007781540 */
[----:B------:R-:W-:Y:S01]  /*b0cb0*/  IMAD.WIDE.U32.X R80, R21, R33, R82, P3 ;  /* 0x0000002115507225 */ /* 0x000fe200018e0452 */
[----:B------:R-:W-:-:S02]  /*b0cc0*/  IADD3 R71, P3, PT, R71, R68, RZ ;  /* 0x0000004447477210 */ /* 0x000fc40007f7e0ff */
[----:B------:R-:W-:Y:S01]  /*b0cd0*/  SEL R18, RZ, 0x1, !P4 ;  /* 0x00000001ff127807 */ /* 0x000fe20006000000 */
[----:B------:R-:W-:Y:S01]  /*b0ce0*/  IMAD.X R73, RZ, RZ, RZ, P0 ;  /* 0x000000ffff497224 */ /* 0x000fe200000e06ff */
[C---:B------:R-:W-:Y:S01]  /*b0cf0*/  IADD3 R69, P6, PT, R71.reuse, R80, RZ ;  /* 0x0000005047457210 */ /* 0x040fe20007fde0ff */
[----:B------:R-:W-:Y:S01]  /*b0d00*/  IMAD.X R20, RZ, RZ, R89, P3 ;  /* 0x000000ffff147224 */ /* 0x000fe200018e0659 */
[----:B------:R-:W-:Y:S01]  /*b0d10*/  @!P1 ISETP.NE.U32.AND P3, PT, R26, RZ, PT ;  /* 0x000000ff1a00920c */ /* 0x000fe20003f65070 */
[----:B------:R-:W-:Y:S01]  /*b0d20*/  IMAD.MOV.U32 R72, RZ, RZ, R65 ;  /* 0x000000ffff487224 */ /* 0x000fe200078e0041 */
        /* <DEDUP_REMOVED lines=10> */
[----:B------:R-:W-:Y:S01]  /*b0dd0*/  ISETP.LT.U32.AND P0, PT, R68, R22, PT ;  /* 0x000000164400720c */ /* 0x000fe20003f01070 */
[----:B------:R-:W-:Y:S01]  /*b0de0*/  IMAD.WIDE.U32 R68, R56, R30, RZ ;  /* 0x0000001e38447225 */ /* 0x000fe200078e00ff */
[----:B------:R-:W-:Y:S02]  /*b0df0*/  ISETP.GE.U32.AND.EX P4, PT, R20, R89, PT, P4 ;  /* 0x000000591400720c */ /* 0x000fe40003f86140 */
[----:B------:R-:W-:Y:S01]  /*b0e00*/  ISETP.GE.U32.AND.EX P5, PT, R71, R79, PT, P5 ;  /* 0x0000004f4700720c */ /* 0x000fe20003fa6150 */
[----:B------:R-:W-:Y:S01]  /*b0e10*/  IMAD.WIDE.U32 R62, P6, R56, R31, R62 ;  /* 0x0000001f383e7225 */ /* 0x000fe200078c003e */
[----:B------:R-:W-:-:S02]  /*b0e20*/  SEL R65, RZ, 0x1, !P2 ;  /* 0x00000001ff417807 */ /* 0x000fc40005000000 */
[----:B------:R-:W-:Y:S01]  /*b0e30*/  ISETP.LT.U32.OR.EX P3, PT, R79, R20, !P5, P3 ;  /* 0x000000144f00720c */ /* 0x000fe20006f61530 */
[----:B------:R-:W-:Y:S01]  /*b0e40*/  IMAD.WIDE.U32 R80, R56, R30, R70 ;  /* 0x0000001e38507225 */ /* 0x000fe200078e0046 */
[----:B------:R-:W-:Y:S02]  /*b0e50*/  @!P1 IADD3 R74, P2, PT, R83, R74, RZ ;  /* 0x0000004a534a9210 */ /* 0x000fe40007f5e0ff */
[----:B------:R-:W-:Y:S01]  /*b0e60*/  ISETP.LT.U32.OR.EX P0, PT, R89, R23, !P4, P0 ;  /* 0x000000175900720c */ /* 0x000fe20006701500 */
[----:B------:R-:W-:Y:S01]  /*b0e70*/  IMAD R18, R85, R4, RZ ;  /* 0x0000000455127224 */ /* 0x000fe200078e02ff */
[----:B------:R-:W-:Y:S01]  /*b0e80*/  IADD3 RZ, P4, PT, R69, R62, RZ ;  /* 0x0000003e45ff7210 */ /* 0x000fe20007f9e0ff */
[----:B------:R-:W-:Y:S01]  /*b0e90*/  IMAD.WIDE.U32 R68, R11, R11, R60 ;  /* 0x0000000b0b447225 */ /* 0x000fe200078e003c */
[----:B------:R-:W-:Y:S02]  /*b0ea0*/  SEL R79, RZ, 0x1, !P3 ;  /* 0x00000001ff4f7807 */ /* 0x000fe40005800000 */
[----:B------:R-:W-:Y:S01]  /*b0eb0*/  ISETP.LT.U32.AND P5, PT, R80, R70, PT ;  /* 0x000000465000720c */ /* 0x000fe20003fa1070 */
        /* <DEDUP_REMOVED lines=9> */
[----:B------:R-:W-:-:S02]  /*b0f50*/  ISETP.GE.U32.AND P1, PT, R79, R80, PT ;  /* 0x000000504f00720c */ /* 0x000fc40003f26070 */
[----:B------:R-:W-:Y:S01]  /*b0f60*/  ISETP.GE.U32.AND.EX P2, PT, R18, R61, PT, P2 ;  /* 0x0000003d1200720c */ /* 0x000fe20003f46120 */
[----:B------:R-:W-:Y:S01]  /*b0f70*/  IMAD.X R72, RZ, RZ, R69, P3 ;  /* 0x000000ffff487224 */ /* 0x000fe200018e0645 */
[----:B------:R-:W-:Y:S01]  /*b0f80*/  LOP3.LUT R53, RZ, R87, RZ, 0x33, !PT ;  /* 0x00000057ff357212 */ /* 0x000fe200078e33ff */
[----:B------:R-:W-:Y:S01]  /*b0f90*/  IMAD.IADD R20, R23, 0x1, R83 ;  /* 0x0000000117147824 */ /* 0x000fe200078e0253 */
[----:B------:R-:W-:Y:S01]  /*b0fa0*/  SEL R81, RZ, 0x1, P2 ;  /* 0x00000001ff517807 */ /* 0x000fe20001000000 */
[----:B------:R-:W-:Y:S01]  /*b0fb0*/  IMAD.WIDE.U32 R60, R22, R34, RZ ;  /* 0x00000022163c7225 */ /* 0x000fe200078e00ff */
[----:B------:R-:W-:-:S03]  /*b0fc0*/  ISETP.GE.U32.AND.EX P1, PT, R72, R69, PT, P1 ;  /* 0x000000454800720c */ /* 0x000fc60003f26110 */
[----:B------:R-:W-:Y:S01]  /*b0fd0*/  IMAD.WIDE.U32 R64, R20, R34, RZ ;  /* 0x0000002214407225 */ /* 0x000fe200078e00ff */
[----:B------:R-:W-:Y:S02]  /*b0fe0*/  ISETP.LT.U32.OR.EX P1, PT, R69, R71, !P1, P5 ;  /* 0x000000474500720c */ /* 0x000fe40004f21550 */
[----:B------:R-:W-:Y:S01]  /*b0ff0*/  IADD3 R26, P5, PT, R26, R81, RZ ;  /* 0x000000511a1a7210 */ /* 0x000fe20007fbe0ff */
[----:B------:R-:W-:Y:S01]  /*b1000*/  IMAD.X R83, RZ, RZ, RZ, P6 ;  /* 0x000000ffff537224 */ /* 0x000fe200030e06ff */
[----:B------:R-:W-:Y:S01]  /*b1010*/  ISETP.GT.U32.AND P2, PT, R60, R53, PT ;  /* 0x000000353c00720c */ /* 0x000fe20003f44070 */
[----:B------:R-:W-:-:S04]  /*b1020*/  IMAD.WIDE.U32 R64, P3, R22, R35, R64 ;  /* 0x0000002316407225 */ /* 0x000fc80007860040 */
        /* <DEDUP_REMOVED lines=30> */
.L_x_793:
[----:B------:R-:W-:Y:S05]  /*b1210*/  BSYNC.RECONVERGENT B3 ;  /* 0x0000000000037941 */ /* 0x000fea0003800200 */
.L_x_792:
        /* <DEDUP_REMOVED lines=14> */
[----:B------:R-:W-:Y:S02]  /*b1300*/  IMAD.X R69, RZ, RZ, R67, P5 ;  /* 0x000000ffff457224 */ /* 0x000fe400028e0643 */
[----:B------:R-:W-:Y:S01]  /*b1310*/  IMAD.X R75, RZ, RZ, R74, P2 ;  /* 0x000000ffff4b7224 */ /* 0x000fe200010e064a */
[----:B------:R-:W-:Y:S01]  /*b1320*/  ISETP.LT.U32.AND P2, PT, R55, R79, PT ;  /* 0x0000004f3700720c */ /* 0x000fe20003f41070 */
[C---:B------:R-:W-:Y:S01]  /*b1330*/  IMAD.WIDE.U32 R62, R22.reuse, R32, RZ ;  /* 0x00000020163e7225 */ /* 0x040fe200078e00ff */
[----:B------:R-:W-:Y:S02]  /*b1340*/  ISETP.GE.U32.AND.EX P0, PT, R69, R67, PT, P0 ;  /* 0x000000434500720c */ /* 0x000fe40003f06100 */
[----:B------:R-:W-:Y:S01]  /*b1350*/  IADD3 R55, P4, PT, R73, R24, RZ ;  /* 0x0000001849377210 */ /* 0x000fe20007f9e0ff */
[C---:B------:R-:W-:Y:S01]  /*b1360*/  IMAD.WIDE.U32 R64, P5, R22.reuse, R33, R64 ;  /* 0x0000002116407225 */ /* 0x040fe200078a0040 */
[----:B------:R-:W-:Y:S02]  /*b1370*/  SEL R24, RZ, 0x1, !P1 ;  /* 0x00000001ff187807 */ /* 0x000fe40004800000 */
[----:B------:R-:W-:Y:S01]  /*b1380*/  ISETP.LT.U32.OR.EX P0, PT, R67, R72, !P0, P2 ;  /* 0x000000484300720c */ /* 0x000fe20004701520 */
[----:B------:R-:W-:Y:S01]  /*b1390*/  IMAD.X R57, R75, 0x1, R25, P4 ;  /* 0x000000014b397824 */ /* 0x000fe200020e0619 */
[----:B------:R-:W-:Y:S01]  /*b13a0*/  IADD3 R24, P2, PT, R55, R24, RZ ;  /* 0x0000001837187210 */ /* 0x000fe20007f5e0ff */
[----:B------:R-:W-:Y:S01]  /*b13b0*/  IMAD.X R67, RZ, RZ, RZ, P5 ;  /* 0x000000ffff437224 */ /* 0x000fe200028e06ff */
[----:B------:R-:W-:Y:S01]  /*b13c0*/  IADD3 RZ, P1, PT, R63, R64, RZ ;  /* 0x000000403fff7210 */ /* 0x000fe20007f3e0ff */
[----:B------:R-:W-:Y:S01]  /*b13d0*/  IMAD.WIDE.U32 R62, R22, R32, R68 ;  /* 0x00000020163e7225 */ /* 0x000fe200078e0044 */
[----:B------:R-:W-:-:S02]  /*b13e0*/  SEL R23, RZ, 0x1, !P0 ;  /* 0x00000001ff177807 */ /* 0x000fc40004000000 */
        /* <DEDUP_REMOVED lines=15> */
[----:B------:R-:W-:Y:S01]  /*b14e0*/  IMAD.IADD R68, R60, 0x1, R63 ;  /* 0x000000013c447824 */ /* 0x000fe200078e023f */
[----:B------:R-:W-:Y:S01]  /*b14f0*/  ISETP.LT.U32.OR.EX P0, PT, R23, R69, !P0, P4 ;  /* 0x000000451700720c */ /* 0x000fe20004701540 */
[----:B------:R-:W-:Y:S01]  /*b1500*/  IMAD.X R57, RZ, RZ, RZ, P6 ;  /* 0x000000ffff397224 */ /* 0x000fe200030e06ff */
        /* <DEDUP_REMOVED lines=19> */
[----:B------:R-:W-:Y:S01]  /*b1640*/  IMAD.MOV.U32 R58, RZ, RZ, R67 ;  /* 0x000000ffff3a7224 */ /* 0x000fe200078e0043 */
[----:B------:R-:W-:Y:S01]  /*b1650*/  IADD3 RZ, P4, PT, R61, R66, RZ ;  /* 0x000000423dff7210 */ /* 0x000fe20007f9e0ff */
[----:B------:R-:W-:Y:S01]  /*b1660*/  IMAD.WIDE.U32 R60, R22, R30, R64 ;  /* 0x0000001e163c7225 */ /* 0x000fe200078e0040 */
[----:B------:R-:W-:Y:S02]  /*b1670*/  ISETP.LT.U32.OR.EX P1, PT, R21, R63, !P2, P1 ;  /* 0x0000003f1500720c */ /* 0x000fe40005721510 */
[----:B------:R-:W-:Y:S01]  /*b1680*/  ISETP.GE.U32.AND P3, PT, R55, R62, PT ;  /* 0x0000003e3700720c */ /* 0x000fe20003f66070 */
[----:B------:R-:W-:Y:S01]  /*b1690*/  IMAD.IADD R67, R66, 0x1, R61 ;  /* 0x0000000142437824 */ /* 0x000fe200078e023d */
[----:B------:R-:W-:Y:S01]  /*b16a0*/  SEL R21, RZ, 0x1, !P1 ;  /* 0x00000001ff157807 */ /* 0x000fe20004800000 */
[----:B------:R-:W-:Y:S01]  /*b16b0*/  IMAD.X R59, RZ, RZ, RZ, P5 ;  /* 0x000000ffff3b7224 */ /* 0x000fe200028e06ff */
[----:B------:R-:W-:-:S02]  /*b16c0*/  ISETP.GE.U32.AND.EX P3, PT, R63, R68, PT, P3 ;  /* 0x000000443f00720c */ /* 0x000fc40003f66130 */
[----:B------:R-:W-:Y:S02]  /*b16d0*/  IADD3 R63, P1, PT, R21, R60, RZ ;  /* 0x0000003c153f7210 */ /* 0x000fe40007f3e0ff */
[----:B------:R-:W-:Y:S02]  /*b16e0*/  ISETP.LT.U32.AND P2, PT, R62, R24, PT ;  /* 0x000000183e00720c */ /* 0x000fe40003f41070 */
[----:B------:R-:W-:Y:S01]  /*b16f0*/  @!P0 IADD3 R71, P5, PT, R71, 0x1, RZ ;  /* 0x0000000147478810 */ /* 0x000fe20007fbe0ff */
[----:B------:R-:W-:Y:S01]  /*b1700*/  IMAD.X R66, RZ, RZ, R67, P1 ;  /* 0x000000ffff427224 */ /* 0x000fe200008e0643 */
[----:B------:R-:W-:Y:S01]  /*b1710*/  ISETP.LT.U32.OR.EX P3, PT, R68, R25, !P3, P2 ;  /* 0x000000194400720c */ /* 0x000fe20005f61520 */
[----:B------:R-:W-:Y:S01]  /*b1720*/  IMAD.WIDE.U32.X R24, R20, R31, R58, P4 ;  /* 0x0000001f14187225 */ /* 0x000fe200020e043a */
[----:B------:R-:W-:Y:S02]  /*b1730*/  ISETP.GE.U32.AND P2, PT, R63, R60, PT ;  /* 0x0000003c3f00720c */ /* 0x000fe40003f46070 */
[----:B------:R-:W-:Y:S01]  /*b1740*/  ISETP.LT.U32.AND P1, PT, R60, R64, PT ;  /* 0x000000403c00720c */ /* 0x000fe20003f21070 */
[----:B------:R-:W-:Y:S01]  /*b1750*/  @!P0 IMAD.X R18, RZ, RZ, R18, P5 ;  /* 0x000000ffff128224 */ /* 0x000fe200028e0612 */
        /* <DEDUP_REMOVED lines=85> */
.L_x_796:
[----:B------:R-:W-:Y:S05]  /*b1cb0*/  BSYNC.RELIABLE B4 ;  /* 0x0000000000047941 */ /* 0x000fea0003800100 */
.L_x_795:
        /* <DEDUP_REMOVED lines=21> */
.L_x_797:
[----:B------:R-:W-:Y:S05]  /*b1e10*/  BSYNC.RECONVERGENT B3 ;  /* 0x0000000000037941 */ /* 0x000fea0003800200 */
.L_x_794:
        /* <DEDUP_REMOVED lines=45> */
.L_x_800:
[----:B------:R-:W-:Y:S05]  /*b20f0*/  BSYNC.RELIABLE B4 ;  /* 0x0000000000047941 */ /* 0x000fea0003800100 */
.L_x_799:
        /* <DEDUP_REMOVED lines=21> */
.L_x_801:
[----:B------:R-:W-:Y:S05]  /*b2250*/  BSYNC.RECONVERGENT B3 ;  /* 0x0000000000037941 */ /* 0x000fea0003800200 */
.L_x_798:
        /* <DEDUP_REMOVED lines=52> */
.L_x_803:
[----:B------:R-:W-:Y:S05]  /*b25a0*/  BSYNC.RECONVERGENT B3 ;  /* 0x0000000000037941 */ /* 0x000fea0003800200 */
.L_x_802:
[----:B------:R-:W-:Y:S01]  /*b25b0*/  ISETP.GE.U32.AND P0, PT, R45, R24, PT ;  /* 0x000000182d00720c */ /* 0x000fe20003f06070 */
[----:B------:R-:W-:Y:S01]  /*b25c0*/  BSSY.RECONVERGENT B3, `(.L_x_804) ;  /* 0x000003b000037945 */ /* 0x000fe20003800200 */
[----:B------:R-:W-:Y:S02]  /*b25d0*/  SHF.L.W.U32.HI R57, R17, 0x1, R19 ;  /* 0x0000000111397819 */ /* 0x000fe40000010e13 */
[----:B------:R-:W-:-:S04]  /*b25e0*/  ISETP.GE.U32.AND.EX P0, PT, R27, R26, PT, P0 ;  /* 0x0000001a1b00720c */ /* 0x000fc80003f06100 */
[----:B------:R-:W-:-:S04]  /*b25f0*/  SEL R56, RZ, 0x1, P0 ;  /* 0x00000001ff387807 */ /* 0x000fc80000000000 */
[----:B------:R-:W-:Y:S02]  /*b2600*/  IADD3 R51, P1, PT, R56, R25, RZ ;  /* 0x0000001938337210 */ /* 0x000fe40007f3e0ff */
[----:B------:R-:W-:Y:S02]  /*b2610*/  SHF.L.W.U32.HI R56, R19, 0x1, R54 ;  /* 0x0000000113387819 */ /* 0x000fe40000010e36 */
        /* <DEDUP_REMOVED lines=8> */
[----:B------:R-:W-:Y:S02]  /*b26a0*/  SHF.L.W.U32.HI R60, R52, 0x1, R17 ;  /* 0x00000001343c7819 */ /* 0x000fe40000010e11 */
[----:B------:R-:W-:-:S04]  /*b26b0*/  ISETP.GE.U32.AND.EX P0, PT, R46, R53, PT, P0 ;  /* 0x000000352e00720c */ /* 0x000fc80003f06100 */
[----:B------:R-:W-:Y:S02]  /*b26c0*/  SEL R58, RZ, 0x1, P0 ;  /* 0x00000001ff3a7807 */ /* 0x000fe40000000000 */
[----:B------:R-:W-:Y:S02]  /*b26d0*/  IADD3 R51, P0, PT, R50, -R51, RZ ;  /* 0x8000003332337210 */ /* 0x000fe40007f1e0ff */
[----:B------:R-:W-:Y:S02]  /*b26e0*/  IADD3 R50, P3, PT, R58, R21, RZ ;  /* 0x000000153a327210 */ /* 0x000fe40007f7e0ff */
[----:B------:R-:W-:Y:S01]  /*b26f0*/  SHF.L.W.U32.HI R58, R16, 0x1, R15 ;  /* 0x00000001103a7819 */ /* 0x000fe20000010e0f */
[----:B------:R-:W-:Y:S01]  /*b2700*/  IMAD.X R48, R48, 0x1, ~R55, P0 ;  /* 0x0000000130307824 */ /* 0x000fe200000e0e37 */
[CC--:B------:R-:W-:Y:S01]  /*b2710*/  ISETP.GE.U32.AND P1, PT, R49.reuse, R50.reuse, PT ;  /* 0x000000323100720c */ /* 0x0c0fe20003f26070 */
[----:B------:R-:W-:Y:S01]  /*b2720*/  IMAD.X R19, RZ, RZ, R18, P3 ;  /* 0x000000ffff137224 */ /* 0x000fe200018e0612 */
[----:B------:R-:W-:Y:S01]  /*b2730*/  IADD3 R49, P3, PT, R49, -R50, RZ ;  /* 0x8000003231317210 */ /* 0x000fe20007f7e0ff */
[----:B------:R-:W-:Y:S01]  /*b2740*/  IMAD.X R50, R46, 0x1, ~R53, P2 ;  /* 0x000000012e327824 */ /* 0x000fe200010e0e35 */
[----:B------:R-:W-:-:S02]  /*b2750*/  IADD3 R55, P2, PT, R45, -R24, RZ ;  /* 0x800000182d377210 */ /* 0x000fc40007f5e0ff */
[C---:B------:R-:W-:Y:S01]  /*b2760*/  ISETP.GE.U32.AND.EX P1, PT, R44.reuse, R19, PT, P1 ;  /* 0x000000132c00720c */ /* 0x040fe20003f26110 */
[----:B------:R-:W-:Y:S01]  /*b2770*/  IMAD.X R46, R44, 0x1, ~R19, P3 ;  /* 0x000000012c2e7824 */ /* 0x000fe200018e0e13 */
[----:B------:R-:W-:Y:S01]  /*b2780*/  ISETP.GT.U32.AND P0, PT, R57, R28, PT ;  /* 0x0000001c3900720c */ /* 0x000fe20003f04070 */
[----:B------:R-:W-:Y:S01]  /*b2790*/  IMAD.X R54, R27, 0x1, ~R26, P2 ;  /* 0x000000011b367824 */ /* 0x000fe200010e0e1a */
[----:B------:R-:W-:Y:S02]  /*b27a0*/  SHF.L.W.U32.HI R53, R15, 0x1, R52 ;  /* 0x000000010f357819 */ /* 0x000fe40000010e34 */
[----:B------:R-:W-:Y:S02]  /*b27b0*/  ISETP.GT.U32.AND.EX P0, PT, R56, R29, PT, P0 ;  /* 0x0000001d3800720c */ /* 0x000fe40003f04100 */
[----:B------:R-:W-:-:S05]  /*b27c0*/  SHF.L.W.U32.HI R19, R13, 0x1, R16 ;  /* 0x000000010d137819 */ /* 0x000fca0000010e10 */
[----:B------:R-:W-:Y:S06]  /*b27d0*/  @P1 BRA `(.L_x_805) ;  /* 0x0000000000641947 */ /* 0x000fec0003800000 */
        /* <DEDUP_REMOVED lines=25> */
.L_x_805:
[----:B------:R-:W-:Y:S05]  /*b2970*/  BSYNC.RECONVERGENT B3 ;  /* 0x0000000000037941 */ /* 0x000fea0003800200 */
.L_x_804:
        /* <DEDUP_REMOVED lines=40> */
.L_x_808:
[----:B------:R-:W-:Y:S05]  /*b2c00*/  BSYNC.RELIABLE B4 ;  /* 0x0000000000047941 */ /* 0x000fea0003800100 */
.L_x_807:
        /* <DEDUP_REMOVED lines=21> */
.L_x_809:
[----:B------:R-:W-:Y:S05]  /*b2d60*/  BSYNC.RECONVERGENT B3 ;  /* 0x0000000000037941 */ /* 0x000fea0003800200 */
.L_x_806:
        /* <DEDUP_REMOVED lines=42> */
.L_x_812:
[----:B------:R-:W-:Y:S05]  /*b3010*/  BSYNC.RELIABLE B4 ;  /* 0x0000000000047941 */ /* 0x000fea0003800100 */
.L_x_811:
        /* <DEDUP_REMOVED lines=21> */
.L_x_813:
[----:B------:R-:W-:Y:S05]  /*b3170*/  BSYNC.RECONVERGENT B3 ;  /* 0x0000000000037941 */ /* 0x000fea0003800200 */
.L_x_810:
        /* <DEDUP_REMOVED lines=9> */
[----:B------:R-:W-:Y:S01]  /*b3210*/  SHF.L.W.U32.HI R52, R14, 0x1, R19 ;  /* 0x000000010e347819 */ /* 0x000fe20000010e13 */
[C---:B------:R-:W-:Y:S01]  /*b3220*/  IMAD.SHL.U32 R19, R13.reuse, 0x2, RZ ;  /* 0x000000020d137824 */ /* 0x040fe200078e00ff */
        /* <DEDUP_REMOVED lines=34> */
.L_x_816:
[----:B------:R-:W-:Y:S05]  /*b3450*/  BSYNC.RELIABLE B4 ;  /* 0x0000000000047941 */ /* 0x000fea0003800100 */
.L_x_815:
        /* <DEDUP_REMOVED lines=21> */
.L_x_817:
[----:B------:R-:W-:Y:S05]  /*b35b0*/  BSYNC.RECONVERGENT B3 ;  /* 0x0000000000037941 */ /* 0x000fea0003800200 */
.L_x_814:
        /* <DEDUP_REMOVED lines=9> */
[----:B------:R-:W-:-:S04]  /*b3650*/  IMAD.WIDE.U32 R56, R9, R49, RZ ;  /* 0x0000003109387225 */ /* 0x000fc800078e00ff */
[----:B------:R-:W-:-:S04]  /*b3660*/  IMAD.WIDE.U32.X R52, R9, R54, R58, P0 ;  /* 0x0000003609347225 */ /* 0x000fc800000e043a */
[----:B------:R-:W-:Y:S02]  /*b3670*/  IMAD R58, R48, R8, RZ ;  /* 0x00000008303a7224 */ /* 0x000fe400078e02ff */
[----:B------:R-:W-:-:S04]  /*b3680*/  IMAD.WIDE.U32 R60, R8, R51, RZ ;  /* 0x00000033083c7225 */ /* 0x000fc800078e00ff */
[-C--:B------:R-:W-:Y:S01]  /*b3690*/  IMAD R73, R9, R51.reuse, R58 ;  /* 0x0000003309497224 */ /* 0x080fe200078e023a */
[----:B------:R-:W-:Y:S01]  /*b36a0*/  IADD3 RZ, P2, PT, R61, R62, RZ ;  /* 0x0000003e3dff7210 */ /* 0x000fe20007f5e0ff */
[----:B------:R-:W-:-:S04]  /*b36b0*/  IMAD.WIDE.U32 R58, R8, R51, R52 ;  /* 0x00000033083a7225 */ /* 0x000fc800078e0034 */
[----:B------:R-:W-:Y:S01]  /*b36c0*/  IMAD.WIDE.U32 R66, R8, R49, RZ ;  /* 0x0000003108427225 */ /* 0x000fe200078e00ff */
[----:B------:R-:W-:-:S03]  /*b36d0*/  ISETP.GE.U32.AND P0, PT, R58, R52, PT ;  /* 0x000000343a00720c */ /* 0x000fc60003f06070 */
[----:B------:R-:W-:-:S04]  /*b36e0*/  IMAD.WIDE.U32 R68, P3, R8, R46, R56 ;  /* 0x0000002e08447225 */ /* 0x000fc80007860038 */
[----:B------:R-:W-:Y:S01]  /*b36f0*/  IMAD.IADD R73, R59, 0x1, R73 ;  /* 0x000000013b497824 */ /* 0x000fe200078e0249 */
[----:B------:R-:W-:Y:S01]  /*b3700*/  IADD3 RZ, P5, PT, R67, R68, RZ ;  /* 0x0000004443ff7210 */ /* 0x000fe20007fbe0ff */
[----:B------:R-:W-:Y:S02]  /*b3710*/  IMAD.X R57, RZ, RZ, RZ, P1 ;  /* 0x000000ffff397224 */ /* 0x000fe400008e06ff */
[----:B------:R-:W-:Y:S01]  /*b3720*/  IMAD.MOV.U32 R56, RZ, RZ, R63 ;  /* 0x000000ffff387224 */ /* 0x000fe200078e003f */
[----:B------:R-:W-:Y:S01]  /*b3730*/  ISETP.GE.U32.AND.EX P0, PT, R73, R53, PT, P0 ;  /* 0x000000354900720c */ /* 0x000fe20003f06100 */
[----:B------:R-:W-:-:S03]  /*b3740*/  IMAD.WIDE.U32 R64, R9, R47, RZ ;  /* 0x0000002f09407225 */ /* 0x000fc600078e00ff */
[----:B------:R-:W-:Y:S01]  /*b3750*/  SEL R13, RZ, 0x1, P0 ;  /* 0x00000001ff0d7807 */ /* 0x000fe20000000000 */
[----:B------:R-:W-:-:S04]  /*b3760*/  IMAD.WIDE.U32 R66, R12, R51, RZ ;  /* 0x000000330c427225 */ /* 0x000fc800078e00ff */
[----:B------:R-:W-:-:S04]  /*b3770*/  IMAD.WIDE.U32.X R52, R9, R48, R56, P2 ;  /* 0x0000003009347225 */ /* 0x000fc800010e0438 */
[----:B------:R-:W-:-:S04]  /*b3780*/  IMAD.WIDE.U32 R60, R8, R47, RZ ;  /* 0x0000002f083c7225 */ /* 0x000fc800078e00ff */
[----:B------:R-:W-:-:S04]  /*b3790*/  IMAD.WIDE.U32 R64, P4, R8, R50, R64 ;  /* 0x0000003208407225 */ /* 0x000fc80007880040 */
[----:B------:R-:W-:Y:S01]  /*b37a0*/  IMAD.WIDE.U32 R62, R12, R55, RZ ;  /* 0x000000370c3e7225 */ /* 0x000fe200078e00ff */
[----:B------:R-:W-:-:S03]  /*b37b0*/  IADD3 RZ, P1, PT, R61, R64, RZ ;  /* 0x000000403dff7210 */ /* 0x000fc60007f3e0ff */
[----:B------:R-:W-:Y:S01]  /*b37c0*/  IMAD.WIDE.U32 R74, P2, R7, R48, R66 ;  /* 0x00000030074a7225 */ /* 0x000fe20007840042 */
[----:B------:R-:W-:-:S03]  /*b37d0*/  IADD3 R66, P6, PT, R13, R52, RZ ;  /* 0x000000340d427210 */ /* 0x000fc60007fde0ff */
[----:B------:R-:W-:-:S04]  /*b37e0*/  IMAD.WIDE.U32 R56, R7, R51, RZ ;  /* 0x0000003307387225 */ /* 0x000fc800078e00ff */
[----:B------:R-:W-:-:S04]  /*b37f0*/  IMAD.WIDE.U32 R60, R7, R55, RZ ;  /* 0x00000037073c7225 */ /* 0x000fc800078e00ff */
[----:B------:R-:W-:-:S04]  /*b3800*/  IMAD.WIDE.U32 R70, P0, R7, R54, R62 ;  /* 0x0000003607467225 */ /* 0x000fc8000780003e */
[----:B------:R-:W-:Y:S02]  /*b3810*/  IMAD.X R67, RZ, RZ, R53, P6 ;  /* 0x000000ffff437224 */ /* 0x000fe400030e0635 */
[----:B------:R-:W-:Y:S02]  /*b3820*/  IMAD R56, R50, R8, RZ ;  /* 0x0000000832387224 */ /* 0x000fe400078e02ff */
        /* <DEDUP_REMOVED lines=20> */
[----:B------:R-:W-:Y:S01]  /*b3970*/  IMAD.MOV.U32 R72, RZ, RZ, R58 ;  /* 0x000000ffff487224 */ /* 0x000fe200078e003a */
[----:B------:R-:W-:Y:S01]  /*b3980*/  IADD3 R65, P1, PT, R65, R62, RZ ;  /* 0x0000003e41417210 */ /* 0x000fe20007f3e0ff */
[-C--:B------:R-:W-:Y:S02]  /*b3990*/  IMAD R13, R12, R55.reuse, R13 ;  /* 0x000000370c0d7224 */ /* 0x080fe400078e020d */
[----:B------:R-:W-:Y:S01]  /*b39a0*/  IMAD.WIDE.U32 R52, R7, R55, R72 ;  /* 0x0000003707347225 */ /* 0x000fe200078e0048 */
[----:B------:R-:W-:-:S03]  /*b39b0*/  IADD3 R66, P0, PT, R65, R66, RZ ;  /* 0x0000004241427210 */ /* 0x000fc60007f1e0ff */
[----:B------:R-:W-:Y:S01]  /*b39c0*/  IMAD.WIDE.U32.X R68, R12, R54, R68, P4 ;  /* 0x000000360c447225 */ /* 0x000fe200020e0444 */
[----:B------:R-:W-:Y:S02]  /*b39d0*/  ISETP.GE.U32.AND P2, PT, R52, R58, PT ;  /* 0x0000003a3400720c */ /* 0x000fe40003f46070 */
[----:B------:R-:W-:Y:S01]  /*b39e0*/  ISETP.GE.U32.AND P4, PT, R66, R65, PT ;  /* 0x000000414200720c */ /* 0x000fe20003f86070 */
[----:B------:R-:W-:Y:S01]  /*b39f0*/  IMAD.X R71, RZ, RZ, R63, P1 ;  /* 0x000000ffff477224 */ /* 0x000fe200008e063f */
[----:B------:R-:W-:Y:S01]  /*b3a00*/  ISETP.LT.U32.AND P1, PT, R65, R62, PT ;  /* 0x0000003e4100720c */ /* 0x000fe20003f21070 */
[----:B------:R-:W-:Y:S01]  /*b3a10*/  IMAD.IADD R59, R53, 0x1, R13 ;  /* 0x00000001353b7824 */ /* 0x000fe200078e020d */
[----:B------:R-:W-:Y:S01]  /*b3a20*/  IADD3 R13, P6, PT, R64, R68, RZ ;  /* 0x00000044400d7210 */ /* 0x000fe20007fde0ff */
[----:B------:R-:W-:Y:S02]  /*b3a30*/  IMAD.X R67, RZ, RZ, R71, P0 ;  /* 0x000000ffff437224 */ /* 0x000fe400000e0647 */
[----:B------:R-:W-:Y:S01]  /*b3a40*/  IMAD R58, R46, R8, RZ ;  /* 0x000000082e3a7224 */ /* 0x000fe200078e02ff */
[----:B------:R-:W-:Y:S01]  /*b3a50*/  ISETP.GE.U32.AND.EX P2, PT, R59, R73, PT, P2 ;  /* 0x000000493b00720c */ /* 0x000fe20003f46120 */
[----:B------:R-:W-:Y:S01]  /*b3a60*/  IMAD.X R69, R79, 0x1, R69, P6 ;  /* 0x000000014f457824 */ /* 0x000fe200030e0645 */
[----:B------:R-:W-:Y:S01]  /*b3a70*/  ISETP.GE.U32.AND P0, PT, R13, R64, PT ;  /* 0x000000400d00720c */ /* 0x000fe20003f06070 */
[----:B------:R-:W-:Y:S01]  /*b3a80*/  IMAD.WIDE.U32 R64, R8, R49, R66 ;  /* 0x0000003108407225 */ /* 0x000fe200078e0042 */
[----:B------:R-:W-:-:S02]  /*b3a90*/  ISETP.GE.U32.AND.EX P4, PT, R67, R71, PT, P4 ;  /* 0x000000474300720c */ /* 0x000fc40003f86140 */
[----:B------:R-:W-:Y:S01]  /*b3aa0*/  ISETP.GE.U32.AND.EX P0, PT, R69, R79, PT, P0 ;  /* 0x0000004f4500720c */ /* 0x000fe20003f06100 */
[----:B------:R-:W-:Y:S01]  /*b3ab0*/  IMAD R77, R9, R49, R58 ;  /* 0x00000031094d7224 */ /* 0x000fe200078e023a */
[----:B------:R-:W-:Y:S01]  /*b3ac0*/  SEL R58, RZ, 0x1, P2 ;  /* 0x00000001ff3a7807 */ /* 0x000fe20001000000 */
[----:B------:R-:W-:Y:S01]  /*b3ad0*/  IMAD R68, R48, R7, RZ ;  /* 0x0000000730447224 */ /* 0x000fe200078e02ff */
[----:B------:R-:W-:Y:S01]  /*b3ae0*/  ISETP.LT.U32.OR.EX P1, PT, R71, R63, !P4, P1 ;  /* 0x0000003f4700720c */ /* 0x000fe20006721510 */
[----:B------:R-:W-:Y:S01]  /*b3af0*/  IMAD.IADD R77, R65, 0x1, R77 ;  /* 0x00000001414d7824 */ /* 0x000fe200078e024d */
[----:B------:R-:W-:Y:S01]  /*b3b00*/  ISETP.GE.U32.AND P2, PT, R64, R66, PT ;  /* 0x000000424000720c */ /* 0x000fe20003f46070 */
[----:B------:R-:W-:Y:S01]  /*b3b10*/  IMAD.WIDE.U32.X R62, R9, R46, R60, P5 ;  /* 0x0000002e093e7225 */ /* 0x000fe200028e043c */
[----:B------:R-:W-:Y:S02]  /*b3b20*/  IADD3 R66, P4, PT, R13, R58, RZ ;  /* 0x0000003a0d427210 */ /* 0x000fe40007f9e0ff */
[----:B------:R-:W-:Y:S01]  /*b3b30*/  SEL R61, RZ, 0x1, !P1 ;  /* 0x00000001ff3d7807 */ /* 0x000fe20004800000 */
[----:B------:R-:W-:Y:S01]  /*b3b40*/  IMAD R71, R12, R51, R68 ;  /* 0x000000330c477224 */ /* 0x000fe200078e0244 */
[----:B------:R-:W-:Y:S01]  /*b3b50*/  ISETP.GE.U32.AND.EX P2, PT, R77, R67, PT, P2 ;  /* 0x000000434d00720c */ /* 0x000fe20003f46120 */
[----:B------:R-:W-:Y:S01]  /*b3b60*/  IMAD.X R67, RZ, RZ, R69, P4 ;  /* 0x000000ffff437224 */ /* 0x000fe200020e0645 */
[----:B------:R-:W-:Y:S01]  /*b3b70*/  ISETP.GE.U32.AND P1, PT, R66, R13, PT ;  /* 0x0000000d4200720c */ /* 0x000fe20003f26070 */
[----:B------:R-:W-:Y:S01]  /*b3b80*/  IMAD.MOV.U32 R56, RZ, RZ, R75 ;  /* 0x000000ffff387224 */ /* 0x000fe200078e004b */
[----:B------:R-:W-:Y:S01]  /*b3b90*/  IADD3 R13, P4, PT, R61, R62, RZ ;  /* 0x0000003e3d0d7210 */ /* 0x000fe20007f9e0ff */
[----:B------:R-:W-:Y:S01]  /*b3ba0*/  IMAD.WIDE.U32 R60, R7, R51, R66 ;  /* 0x00000033073c7225 */ /* 0x000fe200078e0042 */
[----:B------:R-:W-:-:S02]  /*b3bb0*/  SEL R58, RZ, 0x1, P2 ;  /* 0x00000001ff3a7807 */ /* 0x000fc40001000000 */
[C---:B------:R-:W-:Y:S01]  /*b3bc0*/  ISETP.LT.U32.AND P5, PT, R13.reuse, R62, PT ;  /* 0x0000003e0d00720c */ /* 0x040fe20003fa1070 */
[----:B------:R-:W-:Y:S01]  /*b3bd0*/  IMAD.X R65, RZ, RZ, R63, P4 ;  /* 0x000000ffff417224 */ /* 0x000fe200020e063f */
[----:B------:R-:W-:Y:S01]  /*b3be0*/  IADD3 R58, P2, PT, R13, R58, RZ ;  /* 0x0000003a0d3a7210 */ /* 0x000fe20007f5e0ff */
[----:B------:R-:W-:Y:S01]  /*b3bf0*/  IMAD.IADD R85, R61, 0x1, R71 ;  /* 0x000000013d557824 */ /* 0x000fe200078e0247 */
[----:B------:R-:W-:Y:S01]  /*b3c00*/  ISETP.GE.U32.AND P6, PT, R60, R66, PT ;  /* 0x000000423c00720c */ /* 0x000fe20003fc6070 */
[----:B------:R-:W-:Y:S01]  /*b3c10*/  IMAD.MOV.U32 R82, RZ, RZ, RZ ;  /* 0x000000ffff527224 */ /* 0x000fe200078e00ff */
[----:B------:R-:W-:Y:S01]  /*b3c20*/  ISETP.GE.U32.AND P4, PT, R58, R13, PT ;  /* 0x0000000d3a00720c */ /* 0x000fe20003f86070 */
[----:B------:R-:W-:Y:S01]  /*b3c30*/  IMAD.X R83, RZ, RZ, R65, P2 ;  /* 0x000000ffff537224 */ /* 0x000fe200010e0641 */
[----:B------:R-:W-:Y:S01]  /*b3c40*/  ISETP.GE.U32.AND.EX P2, PT, R67, R69, PT, P1 ;  /* 0x000000454300720c */ /* 0x000fe20003f46110 */
[----:B------:R-:W-:Y:S01]  /*b3c50*/  IMAD R62, R54, R8, RZ ;  /* 0x00000008363e7224 */ /* 0x000fe200078e02ff */
[----:B------:R-:W-:Y:S01]  /*b3c60*/  ISETP.GE.U32.AND.EX P6, PT, R85, R67, PT, P6 ;  /* 0x000000435500720c */ /* 0x000fe20003fc6160 */
[----:B------:R-:W-:Y:S01]  /*b3c70*/  IMAD.WIDE.U32.X R56, R12, R48, R56, P3 ;  /* 0x000000300c387225 */ /* 0x000fe200018e0438 */
[----:B------:R-:W-:-:S02]  /*b3c80*/  ISETP.GE.U32.AND.EX P4, PT, R83, R65, PT, P4 ;  /* 0x000000415300720c */ /* 0x000fc40003f86140 */
[----:B------:R-:W-:Y:S02]  /*b3c90*/  SEL R70, RZ, 0x1, P6 ;  /* 0x00000001ff467807 */ /* 0x000fe40003000000 */
        /* <DEDUP_REMOVED lines=18> */
.L_x_819:
[----:B------:R-:W-:Y:S05]  /*b3dc0*/  BSYNC.RECONVERGENT B3 ;  /* 0x0000000000037941 */ /* 0x000fea0003800200 */
.L_x_818:
        /* <DEDUP_REMOVED lines=10> */
[----:B------:R-:W-:-:S04]  /*b3e70*/  IMAD.WIDE.U32 R66, R12, R49, RZ ;  /* 0x000000310c427225 */ /* 0x000fc800078e00ff */
[----:B------:R-:W-:-:S04]  /*b3e80*/  IMAD.WIDE.U32 R62, P6, R7, R50, R62 ;  /* 0x00000032073e7225 */ /* 0x000fc800078c003e */
[----:B------:R-:W-:Y:S01]  /*b3e90*/  IMAD.X R71, RZ, RZ, R9, P3 ;  /* 0x000000ffff477224 */ /* 0x000fe200018e0609 */
[----:B------:R-:W-:Y:S01]  /*b3ea0*/  IADD3 RZ, P4, PT, R57, R62, RZ ;  /* 0x0000003e39ff7210 */ /* 0x000fe20007f9e0ff */
[----:B------:R-:W-:-:S03]  /*b3eb0*/  IMAD.WIDE.U32 R68, R3, R55, RZ ;  /* 0x0000003703447225 */ /* 0x000fc600078e00ff */
[----:B------:R-:W-:Y:S01]  /*b3ec0*/  ISETP.GE.U32.AND.EX P2, PT, R71, R9, PT, P2 ;  /* 0x000000094700720c */ /* 0x000fe20003f46120 */
[----:B------:R-:W-:-:S03]  /*b3ed0*/  IMAD.WIDE.U32 R74, P0, R3, R54, R74 ;  /* 0x00000036034a7225 */ /* 0x000fc6000780004a */
[----:B------:R-:W-:Y:S01]  /*b3ee0*/  ISETP.GE.U32.AND.EX P1, PT, R9, R77, P2, P1 ;  /* 0x0000004d0900720c */ /* 0x000fe20001726110 */
[----:B------:R-:W-:Y:S01]  /*b3ef0*/  IMAD.WIDE.U32 R64, R7, R49, RZ ;  /* 0x0000003107407225 */ /* 0x000fe200078e00ff */
[----:B------:R-:W-:-:S03]  /*b3f00*/  IADD3 RZ, P2, PT, R69, R74, RZ ;  /* 0x0000004a45ff7210 */ /* 0x000fc60007f5e0ff */
[----:B------:R-:W-:-:S04]  /*b3f10*/  IMAD.WIDE.U32 R72, P3, R7, R46, R66 ;  /* 0x0000002e07487225 */ /* 0x000fc80007860042 */
[----:B------:R-:W-:Y:S01]  /*b3f20*/  IMAD.WIDE.U32 R56, R10, R51, RZ ;  /* 0x000000330a387225 */ /* 0x000fe200078e00ff */
[----:B------:R-:W-:-:S03]  /*b3f30*/  IADD3 RZ, P5, PT, R65, R72, RZ ;  /* 0x0000004841ff7210 */ /* 0x000fc60007fbe0ff */
[----:B------:R-:W-:Y:S02]  /*b3f40*/  IMAD R9, R50, R7, RZ ;  /* 0x0000000732097224 */ /* 0x000fe400078e02ff */
        /* <DEDUP_REMOVED lines=16> */
[----:B------:R-:W-:Y:S01]  /*b4050*/  IMAD.X R63, RZ, RZ, RZ, P6 ;  /* 0x000000ffff3f7224 */ /* 0x000fe200030e06ff */
[----:B------:R-:W-:Y:S01]  /*b4060*/  LOP3.LUT R13, RZ, R78, RZ, 0x33, !PT ;  /* 0x0000004eff0d7212 */ /* 0x000fe200078e33ff */
[----:B------:R-:W-:Y:S01]  /*b4070*/  IMAD.IADD R67, R79, 0x1, R61 ;  /* 0x000000014f437824 */ /* 0x000fe200078e023d */
[C---:B------:R-:W-:Y:S01]  /*b4080*/  IADD3 R61, P6, PT, R58.reuse, R68, RZ ;  /* 0x000000443a3d7210 */ /* 0x040fe20007fde0ff */
[----:B------:R-:W-:Y:S01]  /*b4090*/  @!P1 IMAD.X R83, RZ, RZ, R83, P4 ;  /* 0x000000ffff539224 */ /* 0x000fe200020e0653 */
[----:B------:R-:W-:Y:S01]  /*b40a0*/  @!P1 ISETP.NE.U32.AND P4, PT, R58, RZ, PT ;  /* 0x000000ff3a00920c */ /* 0x000fe20003f85070 */
[----:B------:R-:W-:Y:S01]  /*b40b0*/  IMAD R71, R67, R4, RZ ;  /* 0x0000000443477224 */ /* 0x000fe200078e02ff */
[----:B------:R-:W-:Y:S01]  /*b40c0*/  IADD3 R70, P0, PT, R61, R70, RZ ;  /* 0x000000463d467210 */ /* 0x000fe20007f1e0ff */
[C---:B------:R-:W-:Y:S01]  /*b40d0*/  IMAD.X R69, R83.reuse, 0x1, R69, P6 ;  /* 0x0000000153457824 */ /* 0x040fe200030e0645 */
[----:B------:R-:W-:Y:S01]  /*b40e0*/  @!P1 ISETP.NE.AND.EX P4, PT, R83, RZ, PT, P4 ;  /* 0x000000ff5300920c */ /* 0x000fe20003f85340 */
[----:B------:R-:W-:Y:S01]  /*b40f0*/  IMAD.WIDE.U32 R8, R78, R4, RZ ;  /* 0x000000044e087225 */ /* 0x000fe200078e00ff */
[----:B------:R-:W-:-:S02]  /*b4100*/  ISETP.GE.U32.AND P6, PT, R70, R61, PT ;  /* 0x0000003d4600720c */ /* 0x000fc40003fc6070 */
[----:B------:R-:W-:Y:S01]  /*b4110*/  @!P1 SEL R68, RZ, 0x1, P4 ;  /* 0x00000001ff449807 */ /* 0x000fe20002000000 */
[----:B------:R-:W-:Y:S01]  /*b4120*/  IMAD R72, R46, R7, RZ ;  /* 0x000000072e487224 */ /* 0x000fe200078e02ff */
[----:B------:R-:W-:Y:S01]  /*b4130*/  ISETP.LT.U32.AND P4, PT, R61, R58, PT ;  /* 0x0000003a3d00720c */ /* 0x000fe20003f81070 */
[----:B------:R-:W-:Y:S02]  /*b4140*/  IMAD.MOV.U32 R56, RZ, RZ, R73 ;  /* 0x000000ffff387224 */ /* 0x000fe400078e0049 */
[----:B------:R-:W-:Y:S02]  /*b4150*/  IMAD R79, R78, R5, R71 ;  /* 0x000000054e4f7224 */ /* 0x000fe400078e0247 */
[----:B------:R-:W-:Y:S02]  /*b4160*/  IMAD.X R71, RZ, RZ, R69, P0 ;  /* 0x000000ffff477224 */ /* 0x000fe400000e0645 */
[----:B------:R-:W-:Y:S02]  /*b4170*/  IMAD.MOV.U32 R64, RZ, RZ, R75 ;  /* 0x000000ffff407224 */ /* 0x000fe400078e004b */
[----:B------:R-:W-:Y:S01]  /*b4180*/  IMAD R87, R12, R49, R72 ;  /* 0x000000310c577224 */ /* 0x000fe200078e0248 */
[----:B------:R-:W-:Y:S01]  /*b4190*/  ISETP.GE.U32.AND.EX P6, PT, R71, R69, PT, P6 ;  /* 0x000000454700720c */ /* 0x000fe20003fc6160 */
[----:B------:R-:W-:-:S03]  /*b41a0*/  IMAD.WIDE.U32 R74, R8, R34, RZ ;  /* 0x00000022084a7225 */ /* 0x000fc600078e00ff */
[----:B------:R-:W-:Y:S01]  /*b41b0*/  ISETP.LT.U32.OR.EX P4, PT, R69, R83, !P6, P4 ;  /* 0x000000534500720c */ /* 0x000fe20007781540 */
[----:B------:R-:W-:Y:S01]  /*b41c0*/  IMAD.WIDE.U32.X R72, R12, R46, R56, P5 ;  /* 0x0000002e0c487225 */ /* 0x000fe200028e0438 */
[----:B------:R-:W-:Y:S02]  /*b41d0*/  ISETP.GT.U32.AND P0, PT, R74, R13, PT ;  /* 0x0000000d4a00720c */ /* 0x000fe40003f04070 */
[----:B------:R-:W-:Y:S01]  /*b41e0*/  @!P1 IADD3 R80, P6, PT, R68, R80, RZ ;  /* 0x0000005044509210 */ /* 0x000fe20007fde0ff */
[----:B------:R-:W-:Y:S02]  /*b41f0*/  IMAD R12, R54, R3, RZ ;  /* 0x00000003360c7224 */ /* 0x000fe400078e02ff */
[----:B------:R-:W-:Y:S02]  /*b4200*/  IMAD.IADD R58, R9, 0x1, R79 ;  /* 0x00000001093a7824 */ /* 0x000fe400078e024f */
[----:B------:R-:W-:Y:S02]  /*b4210*/  IMAD R61, R10, R55, R12 ;  /* 0x000000370a3d7224 */ /* 0x000fe400078e020c */
[----:B------:R-:W-:-:S02]  /*b4220*/  IMAD.MOV.U32 R12, RZ, RZ, R60 ;  /* 0x000000ffff0c7224 */ /* 0x000fc400078e003c */
[----:B------:R-:W-:Y:S02]  /*b4230*/  IMAD.MOV.U32 R13, RZ, RZ, R85 ;  /* 0x000000ffff0d7224 */ /* 0x000fe400078e0055 */
[----:B------:R-:W-:-:S04]  /*b4240*/  IMAD.WIDE.U32 R68, R58, R34, RZ ;  /* 0x000000223a447225 */ /* 0x000fc800078e00ff */
[----:B------:R-:W-:-:S04]  /*b4250*/  IMAD.WIDE.U32 R56, R3, R55, R12 ;  /* 0x0000003703387225 */ /* 0x000fc800078e000c */
[----:B------:R-:W-:Y:S01]  /*b4260*/  IMAD.WIDE.U32 R12, R7, R49, R70 ;  /* 0x00000031070c7225 */ /* 0x000fe200078e0046 */
[----:B------:R-:W-:-:S03]  /*b4270*/  SEL R7, RZ, 0x1, !P4 ;  /* 0x00000001ff077807 */ /* 0x000fc60006000000 */
[----:B------:R-:W-:Y:S02]  /*b4280*/  IMAD.MOV.U32 R62, RZ, RZ, R77 ;  /* 0x000000ffff3e7224 */ /* 0x000fe400078e004d */
[----:B------:R-:W-:-:S04]  /*b4290*/  IMAD.WIDE.U32 R76, P5, R8, R35, R68 ;  /* 0x00000023084c7225 */ /* 0x000fc800078a0044 */
[----:B------:R-:W-:Y:S01]  /*b42a0*/  @!P1 IMAD.X R82, RZ, RZ, R82, P6 ;  /* 0x000000ffff529224 */ /* 0x000fe200030e0652 */
[----:B------:R-:W-:Y:S01]  /*b42b0*/  ISETP.GE.U32.AND P6, PT, R56, R60, PT ;  /* 0x0000003c3800720c */ /* 0x000fe20003fc6070 */
[----:B------:R-:W-:Y:S01]  /*b42c0*/  IMAD.IADD R69, R57, 0x1, R61 ;  /* 0x0000000139457824 */ /* 0x000fe200078e023d */
[----:B------:R-:W-:Y:S01]  /*b42d0*/  ISETP.GE.U32.AND P1, PT, R12, R70, PT ;  /* 0x000000460c00720c */ /* 0x000fe20003f26070 */
[----:B------:R-:W-:Y:S01]  /*b42e0*/  IMAD.IADD R87, R13, 0x1, R87 ;  /* 0x000000010d577824 */ /* 0x000fe200078e0257 */
[----:B------:R-:W-:Y:S01]  /*b42f0*/  IADD3 R68, P4, PT, R75, R76, RZ ;  /* 0x0000004c4b447210 */ /* 0x000fe20007f9e0ff */
[----:B------:R-:W-:Y:S01]  /*b4300*/  IMAD.WIDE.U32.X R64, R10, R54, R64, P2 ;  /* 0x000000360a407225 */ /* 0x000fe200010e0440 */
[----:B------:R-:W-:Y:S02]  /*b4310*/  IADD3 R70, P2, PT, R80, R7, RZ ;  /* 0x0000000750467210 */ /* 0x000fe40007f5e0ff */
[----:B------:R-:W-:Y:S01]  /*b4320*/  ISETP.GE.U32.AND.EX P6, PT, R69, R85, PT, P6 ;  /* 0x000000554500720c */ /* 0x000fe20003fc6160 */
[----:B------:R-:W-:Y:S01]  /*b4330*/  IMAD.X R79, RZ, RZ, RZ, P5 ;  /* 0x000000ffff4f7224 */ /* 0x000fe200028e06ff */
[----:B------:R-:W-:Y:S01]  /*b4340*/  ISETP.GE.U32.AND.EX P1, PT, R87, R71, PT, P1 ;  /* 0x000000475700720c */ /* 0x000fe20003f26110 */
[----:B------:R-:W-:Y:S01]  /*b4350*/  IMAD.X R75, RZ, RZ, R82, P2 ;  /* 0x000000ffff4b7224 */ /* 0x000fe200010e0652 */
[----:B------:R-:W-:Y:S01]  /*b4360*/  SEL R60, RZ, 0x1, P6 ;  /* 0x00000001ff3c7807 */ /* 0x000fe20003000000 */
[----:B------:R-:W-:Y:S01]  /*b4370*/  IMAD.MOV.U32 R78, RZ, RZ, R77 ;  /* 0x000000ffff4e7224 */ /* 0x000fe200078e004d */
[----:B------:R-:W-:Y:S01]  /*b4380*/  IADD3 R61, P2, PT, R70, R72, RZ ;  /* 0x00000048463d7210 */ /* 0x000fe20007f5e0ff */
[----:B------:R-:W-:Y:S01]  /*b4390*/  IMAD.MOV.U32 R86, RZ, RZ, R12 ;  /* 0x000000ffff567224 */ /* 0x000fe200078e000c */
[----:B------:R-:W-:-:S02]  /*b43a0*/  SEL R76, RZ, 0x1, P1 ;  /* 0x00000001ff4c7807 */ /* 0x000fc40000800000 */
[----:B------:R-:W-:Y:S01]  /*b43b0*/  IADD3 R7, P5, PT, R66, R64, RZ ;  /* 0x0000004042077210 */ /* 0x000fe20007fbe0ff */
        /* <DEDUP_REMOVED lines=8> */
[----:B------:R-:W-:-:S02]  /*b4440*/  ISETP.GE.U32.AND.EX P2, PT, R13, R81, PT, P2 ;  /* 0x000000510d00720c */ /* 0x000fc40003f46120 */
[----:B------:R-:W-:Y:S02]  /*b4450*/  ISETP.GE.U32.AND P5, PT, R76, R61, PT ;  /* 0x0000003d4c00720c */ /* 0x000fe40003fa6070 */
[----:B------:R-:W-:Y:S02]  /*b4460*/  ISETP.GE.U32.AND.EX P6, PT, R65, R13, PT, P6 ;  /* 0x0000000d4100720c */ /* 0x000fe40003fc6160 */
[----:B------:R-:W-:Y:S01]  /*b4470*/  ISETP.LT.U32.AND P1, PT, R61, R70, PT ;  /* 0x000000463d00720c */ /* 0x000fe20003f21070 */
[----:B------:R-:W-:Y:S01]  /*b4480*/  IMAD.WIDE.U32 R70, R10, R49, RZ ;  /* 0x000000310a467225 */ /* 0x000fe200078e00ff */
[----:B------:R-:W-:Y:S02]  /*b4490*/  ISETP.GE.U32.AND.EX P5, PT, R74, R73, PT, P5 ;  /* 0x000000494a00720c */ /* 0x000fe40003fa6150 */
[----:B------:R-:W-:Y:S01]  /*b44a0*/  LOP3.LUT R13, RZ, R67, RZ, 0x33, !PT ;  /* 0x00000043ff0d7212 */ /* 0x000fe200078e33ff */
[----:B------:R-:W-:Y:S01]  /*b44b0*/  IMAD.WIDE.U32 R60, R10, R47, RZ ;  /* 0x0000002f0a3c7225 */ /* 0x000fe200078e00ff */
[----:B------:R-:W-:-:S02]  /*b44c0*/  ISETP.LT.U32.OR.EX P1, PT, R73, R75, !P5, P1 ;  /* 0x0000004b4900720c */ /* 0x000fc40006f21510 */
[----:B------:R-:W-:Y:S01]  /*b44d0*/  ISETP.GT.U32.AND.EX P0, PT, R68, R13, PT, P0 ;  /* 0x0000000d4400720c */ /* 0x000fe20003f04100 */
[----:B------:R-:W-:Y:S01]  /*b44e0*/  IMAD.WIDE.U32.X R72, R58, R35, R78, P4 ;  /* 0x000000233a487225 */ /* 0x000fe200020e044e */
[----:B------:R-:W-:Y:S02]  /*b44f0*/  SEL R75, RZ, 0x1, !P1 ;  /* 0x00000001ff4b7807 */ /* 0x000fe40004800000 */
[----:B------:R-:W-:Y:S01]  /*b4500*/  SEL R78, RZ, 0x1, !P0 ;  /* 0x00000001ff4e7807 */ /* 0x000fe20004000000 */
[----:B------:R-:W-:Y:S01]  /*b4510*/  IMAD.WIDE.U32.X R66, R10, R48, R62, P3 ;  /* 0x000000300a427225 */ /* 0x000fe200018e043e */
[----:B------:R-:W-:-:S03]  /*b4520*/  IADD3 R7, P3, PT, R52, R72, RZ ;  /* 0x0000004834077210 */ /* 0x000fc60007f7e0ff */
[----:B------:R-:W-:-:S04]  /*b4530*/  IMAD.WIDE.U32 R62, P4, R3, R46, R70 ;  /* 0x0000002e033e7225 */ /* 0x000fc80007880046 */
        /* <DEDUP_REMOVED lines=19> */
.L_x_821:
[----:B------:R-:W-:Y:S05]  /*b4670*/  BSYNC.RECONVERGENT B3 ;  /* 0x0000000000037941 */ /* 0x000fea0003800200 */
.L_x_820:
        /* <DEDUP_REMOVED lines=67> */
[----:B------:R-:W-:Y:S01]  /*b4ab0*/  IMAD R81, R10, R49, R59 ;  /* 0x000000310a517224 */ /* 0x000fe200078e023b */
[----:B------:R-:W-:Y:S01]  /*b4ac0*/  IADD3 R53, P5, PT, R76, R70, RZ ;  /* 0x000000464c357210 */ /* 0x000fe20007fbe0ff */
[----:B------:R-:W-:Y:S01]  /*b4ad0*/  IMAD.MOV.U32 R78, RZ, RZ, R63 ;  /* 0x000000ffff4e7224 */ /* 0x000fe200078e003f */
[----:B------:R-:W-:Y:S01]  /*b4ae0*/  SEL R70, RZ, 0x1, P4 ;  /* 0x00000001ff467807 */ /* 0x000fe20002000000 */
[----:B------:R-:W-:Y:S01]  /*b4af0*/  IMAD.WIDE.U32 R60, R6, R51, RZ ;  /* 0x00000033063c7225 */ /* 0x000fe200078e00ff */
[----:B------:R-:W-:Y:S02]  /*b4b00*/  ISETP.LT.U32.AND P0, PT, R57, R56, PT ;  /* 0x000000383900720c */ /* 0x000fe40003f01070 */
[----:B------:R-:W-:Y:S01]  /*b4b10*/  IADD3 R70, P4, PT, R53, R70, RZ ;  /* 0x0000004635467210 */ /* 0x000fe20007f9e0ff */
[----:B------:R-:W-:-:S02]  /*b4b20*/  IMAD.X R59, R74, 0x1, R71, P5 ;  /* 0x000000014a3b7824 */ /* 0x000fc400028e0647 */
[----:B------:R-:W-:Y:S01]  /*b4b30*/  IMAD.WIDE.U32.X R62, R10, R46, R78, P1 ;  /* 0x0000002e0a3e7225 */ /* 0x000fe200008e044e */
[----:B------:R-:W-:Y:S02]  /*b4b40*/  ISETP.LT.U32.OR.EX P1, PT, R82, R69, !P6, P0 ;  /* 0x000000455200720c */ /* 0x000fe40007721500 */
[----:B------:R-:W-:Y:S01]  /*b4b50*/  @!P2 ISETP.NE.U32.AND P6, PT, R76, RZ, PT ;  /* 0x000000ff4c00a20c */ /* 0x000fe20003fc5070 */
[----:B------:R-:W-:Y:S01]  /*b4b60*/  IMAD.WIDE.U32 R56, R58, R30, RZ ;  /* 0x0000001e3a387225 */ /* 0x000fe200078e00ff */
[----:B------:R-:W-:-:S03]  /*b4b70*/  ISETP.LT.U32.AND P0, PT, R53, R76, PT ;  /* 0x0000004c3500720c */ /* 0x000fc60003f01070 */
[----:B------:R-:W-:Y:S01]  /*b4b80*/  IMAD.X R71, RZ, RZ, R59, P4 ;  /* 0x000000ffff477224 */ /* 0x000fe200020e063b */
[----:B------:R-:W-:Y:S01]  /*b4b90*/  ISETP.GE.U32.AND P4, PT, R70, R53, PT ;  /* 0x000000354600720c */ /* 0x000fe20003f86070 */
[C---:B------:R-:W-:Y:S01]  /*b4ba0*/  IMAD.WIDE.U32 R78, R8.reuse, R30, R64 ;  /* 0x0000001e084e7225 */ /* 0x040fe200078e0040 */
[----:B------:R-:W-:Y:S02]  /*b4bb0*/  SEL R53, RZ, 0x1, !P1 ;  /* 0x00000001ff357807 */ /* 0x000fe40004800000 */
[----:B------:R-:W-:Y:S01]  /*b4bc0*/  ISETP.GE.U32.AND.EX P4, PT, R71, R59, PT, P4 ;  /* 0x0000003b4700720c */ /* 0x000fe20003f86140 */
[----:B------:R-:W-:Y:S01]  /*b4bd0*/  IMAD.WIDE.U32 R76, P5, R8, R31, R56 ;  /* 0x0000001f084c7225 */ /* 0x000fe200078a0038 */
[----:B------:R-:W-:Y:S02]  /*b4be0*/  @!P2 ISETP.NE.AND.EX P1, PT, R74, RZ, PT, P6 ;  /* 0x000000ff4a00a20c */ /* 0x000fe40003f25360 */
[----:B------:R-:W-:Y:S01]  /*b4bf0*/  ISETP.LT.U32.OR.EX P0, PT, R59, R74, !P4, P0 ;  /* 0x0000004a3b00720c */ /* 0x000fe20006701500 */
[----:B------:R-:W-:Y:S01]  /*b4c00*/  IMAD.WIDE.U32 R72, R8, R30, RZ ;  /* 0x0000001e08487225 */ /* 0x000fe200078e00ff */
[----:B------:R-:W-:-:S02]  /*b4c10*/  IADD3 R91, P6, PT, R53, R78, RZ ;  /* 0x0000004e355b7210 */ /* 0x000fc40007fde0ff */
[----:B------:R-:W-:Y:S01]  /*b4c20*/  @!P2 SEL R10, RZ, 0x1, P1 ;  /* 0x00000001ff0aa807 */ /* 0x000fe20000800000 */
        /* <DEDUP_REMOVED lines=16> */
[----:B------:R-:W-:Y:S01]  /*b4d30*/  IMAD R54, R54, R11, RZ ;  /* 0x0000000b36367224 */ /* 0x000fe200078e02ff */
[----:B------:R-:W-:Y:S01]  /*b4d40*/  ISETP.GE.U32.AND P0, PT, R56, R70, PT ;  /* 0x000000463800720c */ /* 0x000fe20003f06070 */
[----:B------:R-:W-:Y:S01]  /*b4d50*/  IMAD.IADD R3, R57, 0x1, R81 ;  /* 0x0000000139037824 */ /* 0x000fe200078e0251 */
[----:B------:R-:W-:Y:S01]  /*b4d60*/  ISETP.LT.U32.OR.EX P3, PT, R53, R65, !P3, P5 ;  /* 0x000000413500720c */ /* 0x000fe20005f61550 */
[-C--:B------:R-:W-:Y:S01]  /*b4d70*/  IMAD R53, R6, R55.reuse, R54 ;  /* 0x0000003706357224 */ /* 0x080fe200078e0236 */
[----:B------:R-:W-:Y:S01]  /*b4d80*/  IADD3 R59, P5, PT, R75, R10, RZ ;  /* 0x0000000a4b3b7210 */ /* 0x000fe20007fbe0ff */
[----:B------:R-:W-:Y:S01]  /*b4d90*/  IMAD.WIDE.U32 R64, R11, R55, R12 ;  /* 0x000000370b407225 */ /* 0x000fe200078e000c */
[----:B------:R-:W-:-:S03]  /*b4da0*/  ISETP.GE.U32.AND.EX P0, PT, R3, R71, PT, P0 ;  /* 0x000000470300720c */ /* 0x000fc60003f06100 */
[----:B------:R-:W-:Y:S01]  /*b4db0*/  IMAD R60, R9, R4, RZ ;  /* 0x00000004093c7224 */ /* 0x000fe200078e02ff */
[----:B------:R-:W-:Y:S01]  /*b4dc0*/  SEL R10, RZ, 0x1, P0 ;  /* 0x00000001ff0a7807 */ /* 0x000fe20000000000 */
[----:B------:R-:W-:Y:S01]  /*b4dd0*/  @!P2 IMAD.X R68, RZ, RZ, R68, P1 ;  /* 0x000000ffff44a224 */ /* 0x000fe200008e0644 */
[----:B------:R-:W-:Y:S01]  /*b4de0*/  LOP3.LUT R9, RZ, R9, RZ, 0x33, !PT ;  /* 0x00000009ff097212 */ /* 0x000fe200078e33ff */
[----:B------:R-:W-:Y:S01]  /*b4df0*/  IMAD.IADD R89, R65, 0x1, R53 ;  /* 0x0000000141597824 */ /* 0x000fe200078e0235 */
        /* <DEDUP_REMOVED lines=33> */
[----:B------:R-:W-:-:S03]  /*b5010*/  IMAD.WIDE.U32 R72, P4, R11, R50, R72 ;  /* 0x000000320b487225 */ /* 0x000fc60007880048 */
[----:B------:R-:W-:Y:S01]  /*b5020*/  ISETP.LT.U32.OR.EX P0, PT, R75, R89, !P5, P0 ;  /* 0x000000594b00720c */ /* 0x000fe20006f01500 */
[----:B------:R-:W-:-:S04]  /*b5030*/  IMAD.WIDE.U32.X R82, R57, R35, R82, P3 ;  /* 0x0000002339527225 */ /* 0x000fc800018e0452 */
[----:B------:R-:W-:-:S04]  /*b5040*/  IMAD.WIDE.U32 R66, R6, R49, RZ ;  /* 0x0000003106427225 */ /* 0x000fc800078e00ff */
[----:B------:R-:W-:Y:S01]  /*b5050*/  IMAD.WIDE.U32 R78, R11, R47, RZ ;  /* 0x0000002f0b4e7225 */ /* 0x000fe200078e00ff */
[----:B------:R-:W-:-:S03]  /*b5060*/  SEL R78, RZ, 0x1, !P2 ;  /* 0x00000001ff4e7807 */ /* 0x000fc60005000000 */
[----:B------:R-:W-:Y:S01]  /*b5070*/  IMAD.X R69, RZ, RZ, RZ, P4 ;  /* 0x000000ffff457224 */ /* 0x000fe200020e06ff */
[----:B------:R-:W-:Y:S01]  /*b5080*/  IADD3 R9, P4, PT, R91, R82, RZ ;  /* 0x000000525b097210 */ /* 0x000fe20007f9e0ff */
[----:B------:R-:W-:-:S03]  /*b5090*/  IMAD.WIDE.U32 R74, R58, R28, RZ ;  /* 0x0000001c3a4a7225 */ /* 0x000fc600078e00ff */
[----:B------:R-:W-:Y:S01]  /*b50a0*/  IADD3 R78, P2, PT, R9, R78, RZ ;  /* 0x0000004e094e7210 */ /* 0x000fe20007f5e0ff */
[----:B------:R-:W-:-:S04]  /*b50b0*/  IMAD.WIDE.U32 R66, P5, R11, R46, R66 ;  /* 0x0000002e0b427225 */ /* 0x000fc800078a0042 */
[----:B------:R-:W-:Y:S01]  /*b50c0*/  IMAD.X R65, R88, 0x1, R83, P4 ;  /* 0x0000000158417824 */ /* 0x000fe200020e0653 */
[----:B------:R-:W-:Y:S01]  /*b50d0*/  ISETP.GE.U32.AND P4, PT, R78, R9, PT ;  /* 0x000000094e00720c */ /* 0x000fe20003f86070 */
[----:B------:R-:W-:Y:S01]  /*b50e0*/  IMAD.X R71, RZ, RZ, RZ, P5 ;  /* 0x000000ffff477224 */ /* 0x000fe200028e06ff */
[----:B------:R-:W-:Y:S01]  /*b50f0*/  IADD3 RZ, P5, PT, R79, R72, RZ ;  /* 0x000000484fff7210 */ /* 0x000fe20007fbe0ff */
[----:B------:R-:W-:-:S04]  /*b5100*/  IMAD.WIDE.U32 R74, P3, R8, R29, R74 ;  /* 0x0000001d084a7225 */ /* 0x000fc8000786004a */
[----:B------:R-:W-:-:S04]  /*b5110*/  IMAD.WIDE.U32 R80, R8, R28, RZ ;  /* 0x0000001c08507225 */ /* 0x000fc800078e00ff */
        /* <DEDUP_REMOVED lines=8> */
[----:B------:R-:W-:Y:S01]  /*b51a0*/  IMAD.MOV.U32 R82, RZ, RZ, R75 ;  /* 0x000000ffff527224 */ /* 0x000fe200078e004b */
[----:B------:R-:W-:Y:S01]  /*b51b0*/  SEL R9, RZ, 0x1, !P2 ;  /* 0x00000001ff097807 */ /* 0x000fe20005000000 */
[----:B------:R-:W-:-:S04]  /*b51c0*/  IMAD.WIDE.U32 R84, P4, R54, R33, R84 ;  /* 0x0000002136547225 */ /* 0x000fc80007880054 */
        /* <DEDUP_REMOVED lines=42> */
[----:B------:R-:W-:-:S02]  /*b5470*/  IMAD R48, R48, R11, RZ ;  /* 0x0000000b30307224 */ /* 0x000fc400078e02ff */
[----:B------:R-:W-:Y:S01]  /*b5480*/  IMAD.X R81, R82, 0x1, R81, P6 ;  /* 0x0000000152517824 */ /* 0x000fe200030e0651 */
[----:B------:R-:W-:Y:S01]  /*b5490*/  IADD3 R74, P6, PT, R83, R74, RZ ;  /* 0x0000004a534a7210 */ /* 0x000fe20007fde0ff */
[----:B------:R-:W-:-:S04]  /*b54a0*/  IMAD.WIDE.U32 R78, R52, R34, RZ ;  /* 0x00000022344e7225 */ /* 0x000fc800078e00ff */
        /* <DEDUP_REMOVED lines=29> */
.L_x_823:
[----:B------:R-:W-:Y:S05]  /*b5680*/  BSYNC.RECONVERGENT B3 ;  /* 0x0000000000037941 */ /* 0x000fea0003800200 */
.L_x_822:
        /* <DEDUP_REMOVED lines=12> */
[C---:B------:R-:W-:Y:S01]  /*b5750*/  IMAD.WIDE.U32 R72, P4, R54.reuse, R31, R6 ;  /* 0x0000001f36487225 */ /* 0x040fe20007880006 */
[----:B------:R-:W-:Y:S02]  /*b5760*/  SEL R83, RZ, 0x1, !P1 ;  /* 0x00000001ff537807 */ /* 0x000fe40004800000 */
[----:B------:R-:W-:Y:S01]  /*b5770*/  ISETP.LT.U32.OR.EX P0, PT, R85, R63, !P5, P0 ;  /* 0x0000003f5500720c */ /* 0x000fe20006f01500 */
[----:B------:R-:W-:Y:S01]  /*b5780*/  IMAD.WIDE.U32 R6, R54, R30, RZ ;  /* 0x0000001e36067225 */ /* 0x000fe200078e00ff */
[----:B------:R-:W-:Y:S02]  /*b5790*/  IADD3 R83, P5, PT, R83, R76, RZ ;  /* 0x0000004c53537210 */ /* 0x000fe40007fbe0ff */
[----:B------:R-:W-:Y:S01]  /*b57a0*/  ISETP.LT.U32.AND P1, PT, R76, R74, PT ;  /* 0x0000004a4c00720c */ /* 0x000fe20003f21070 */
[----:B------:R-:W-:Y:S01]  /*b57b0*/  IMAD.IADD R74, R72, 0x1, R77 ;  /* 0x00000001484a7824 */ /* 0x000fe200078e024d */
[----:B------:R-:W-:Y:S01]  /*b57c0*/  LOP3.LUT R6, RZ, R84, RZ, 0x33, !PT ;  /* 0x00000054ff067212 */ /* 0x000fe200078e33ff */
[----:B------:R-:W-:Y:S01]  /*b57d0*/  IMAD.WIDE.U32 R62, R57, R28, RZ ;  /* 0x0000001c393e7225 */ /* 0x000fe200078e00ff */
[----:B------:R-:W-:-:S02]  /*b57e0*/  ISETP.GE.U32.AND P6, PT, R83, R76, PT ;  /* 0x0000004c5300720c */ /* 0x000fc40003fc6070 */
[----:B------:R-:W-:Y:S01]  /*b57f0*/  ISETP.GT.U32.AND.EX P2, PT, R55, R6, PT, P2 ;  /* 0x000000063700720c */ /* 0x000fe20003f44120 */
[----:B------:R-:W-:Y:S01]  /*b5800*/  IMAD.X R85, RZ, RZ, R74, P5 ;  /* 0x000000ffff557224 */ /* 0x000fe200028e064a */
[----:B------:R-:W-:Y:S01]  /*b5810*/  SEL R46, RZ, 0x1, !P0 ;  /* 0x00000001ff2e7807 */ /* 0x000fe20004000000 */
[----:B------:R-:W-:Y:S01]  /*b5820*/  IMAD.WIDE.U32.X R80, R52, R35, R80, P3 ;  /* 0x0000002334507225 */ /* 0x000fe200018e0450 */
[----:B------:R-:W-:Y:S02]  /*b5830*/  IADD3 RZ, P3, PT, R7, R72, RZ ;  /* 0x0000004807ff7210 */ /* 0x000fe40007f7e0ff */
[----:B------:R-:W-:Y:S01]  /*b5840*/  SEL R72, RZ, 0x1, !P2 ;  /* 0x00000001ff487807 */ /* 0x000fe20005000000 */
[----:B------:R-:W-:Y:S01]  /*b5850*/  IMAD.X R77, RZ, RZ, RZ, P4 ;  /* 0x000000ffff4d7224 */ /* 0x000fe200020e06ff */
[----:B------:R-:W-:Y:S01]  /*b5860*/  ISETP.GE.U32.AND.EX P4, PT, R85, R74, PT, P6 ;  /* 0x0000004a5500720c */ /* 0x000fe20003f86160 */
[----:B------:R-:W-:Y:S01]  /*b5870*/  IMAD.WIDE.U32 R62, P5, R54, R29, R62 ;  /* 0x0000001d363e7225 */ /* 0x000fe200078a003e */
[----:B------:R-:W-:-:S02]  /*b5880*/  IADD3 R55, P6, PT, R83, R80, RZ ;  /* 0x0000005053377210 */ /* 0x000fc40007fde0ff */
[----:B------:R-:W-:Y:S01]  /*b5890*/  ISETP.LT.U32.OR.EX P1, PT, R74, R75, !P4, P1 ;  /* 0x0000004b4a00720c */ /* 0x000fe20006721510 */
[----:B------:R-:W-:Y:S01]  /*b58a0*/  IMAD.X R7, RZ, RZ, RZ, P5 ;  /* 0x000000ffff077224 */ /* 0x000fe200028e06ff */
[----:B------:R-:W-:Y:S01]  /*b58b0*/  IADD3 R72, P5, PT, R55, R72, RZ ;  /* 0x0000004837487210 */ /* 0x000fe20007fbe0ff */
[----:B------:R-:W-:Y:S01]  /*b58c0*/  IMAD.X R81, R85, 0x1, R81, P6 ;  /* 0x0000000155517824 */ /* 0x000fe200030e0651 */
[----:B------:R-:W-:Y:S01]  /*b58d0*/  ISETP.LT.U32.AND P2, PT, R55, R83, PT ;  /* 0x000000533700720c */ /* 0x000fe20003f41070 */
[----:B------:R-:W-:Y:S01]  /*b58e0*/  IMAD.MOV.U32 R76, RZ, RZ, R73 ;  /* 0x000000ffff4c7224 */ /* 0x000fe200078e0049 */
[----:B------:R-:W-:Y:S01]  /*b58f0*/  ISETP.GE.U32.AND P6, PT, R72, R55, PT ;  /* 0x000000374800720c */ /* 0x000fe20003fc6070 */
[----:B------:R-:W-:Y:S02]  /*b5900*/  IMAD.X R73, RZ, RZ, R81, P5 ;  /* 0x000000ffff497224 */ /* 0x000fe400028e0651 */
[----:B------:R-:W-:-:S03]  /*b5910*/  IMAD.WIDE.U32 R50, R11, R51, R66 ;  /* 0x000000330b327225 */ /* 0x000fc600078e0042 */
[----:B------:R-:W-:Y:S01]  /*b5920*/  ISETP.GE.U32.AND.EX P6, PT, R73, R81, PT, P6 ;  /* 0x000000514900720c */ /* 0x000fe20003fc6160 */
[----:B------:R-:W-:Y:S02]  /*b5930*/  IMAD.MOV.U32 R6, RZ, RZ, R63 ;  /* 0x000000ffff067224 */ /* 0x000fe400078e003f */
[----:B------:R-:W-:Y:S01]  /*b5940*/  IMAD.WIDE.U32.X R74, R57, R31, R76, P3 ;  /* 0x0000001f394a7225 */ /* 0x000fe200018e044c */
[----:B------:R-:W-:Y:S02]  /*b5950*/  ISETP.LT.U32.OR.EX P6, PT, R81, R85, !P6, P2 ;  /* 0x000000555100720c */ /* 0x000fe400077c1520 */
[C---:B------:R-:W-:Y:S01]  /*b5960*/  ISETP.GE.U32.AND P3, PT, R50.reuse, R66, PT ;  /* 0x000000423200720c */ /* 0x040fe20003f66070 */
[----:B------:R-:W-:Y:S01]  /*b5970*/  IMAD.IADD R63, R51, 0x1, R87 ;  /* 0x00000001333f7824 */ /* 0x000fe200078e0257 */
[----:B------:R-:W-:Y:S01]  /*b5980*/  IADD3 R81, P2, PT, R50, R58, RZ ;  /* 0x0000003a32517210 */ /* 0x000fe20007f5e0ff */
[----:B------:R-:W-:Y:S01]  /*b5990*/  IMAD.WIDE.U32 R78, R54, R28, RZ ;  /* 0x0000001c364e7225 */ /* 0x000fe200078e00ff */
[----:B------:R-:W-:-:S02]  /*b59a0*/  SEL R51, RZ, 0x1, !P6 ;  /* 0x00000001ff337807 */ /* 0x000fc40007000000 */
[C---:B------:R-:W-:Y:S01]  /*b59b0*/  ISETP.GE.U32.AND.EX P3, PT, R63.reuse, R67, PT, P3 ;  /* 0x000000433f00720c */ /* 0x040fe20003f66130 */
[----:B------:R-:W-:Y:S01]  /*b59c0*/  IMAD.X R68, R63, 0x1, R59, P2 ;  /* 0x000000013f447824 */ /* 0x000fe200010e063b */
[----:B------:R-:W-:Y:S01]  /*b59d0*/  IADD3 RZ, P4, PT, R79, R62, RZ ;  /* 0x0000003e4fff7210 */ /* 0x000fe20007f9e0ff */
[----:B------:R-:W-:Y:S01]  /*b59e0*/  IMAD.WIDE.U32 R78, R52, R32, RZ ;  /* 0x00000020344e7225 */ /* 0x000fe200078e00ff */
[----:B------:R-:W-:Y:S02]  /*b59f0*/  IADD3 R59, P0, PT, R70, R60, RZ ;  /* 0x0000003c463b7210 */ /* 0x000fe40007f1e0ff */
[----:B------:R-:W-:Y:S01]  /*b5a00*/  SEL R60, RZ, 0x1, P3 ;  /* 0x00000001ff3c7807 */ /* 0x000fe20001800000 */
[----:B------:R-:W-:Y:S01]  /*b5a10*/  IMAD.WIDE.U32 R76, R8, R32, RZ ;  /* 0x00000020084c7225 */ /* 0x000fe200078e00ff */
[----:B------:R-:W-:Y:S02]  /*b5a20*/  IADD3 R76, P2, PT, R81, R46, RZ ;  /* 0x0000002e514c7210 */ /* 0x000fe40007f5e0ff */
[----:B------:R-:W-:Y:S01]  /*b5a30*/  SEL R58, RZ, 0x1, !P1 ;  /* 0x00000001ff3a7807 */ /* 0x000fe20004800000 */
[----:B------:R-:W-:Y:S01]  /*b5a40*/  IMAD.X R46, R3, 0x1, R61, P0 ;  /* 0x00000001032e7824 */ /* 0x000fe200000e063d */
[----:B------:R-:W-:Y:S01]  /*b5a50*/  IADD3 R55, P3, PT, R76, R74, RZ ;  /* 0x0000004a4c377210 */ /* 0x000fe20007f7e0ff */
[----:B------:R-:W-:Y:S01]  /*b5a60*/  IMAD.WIDE.U32 R78, P5, R8, R33, R78 ;  /* 0x00000021084e7225 */ /* 0x000fe200078a004e */
[----:B------:R-:W-:-:S03]  /*b5a70*/  IADD3 R60, P0, PT, R59, R60, RZ ;  /* 0x0000003c3b3c7210 */ /* 0x000fc60007f1e0ff */
[----:B------:R-:W-:Y:S01]  /*b5a80*/  IMAD.WIDE.U32.X R6, R57, R29, R6, P4 ;  /* 0x0000001d39067225 */ /* 0x000fe200020e0406 */
[----:B------:R-:W-:-:S03]  /*b5a90*/  IADD3 RZ, P4, PT, R77, R78, RZ ;  /* 0x0000004e4dff7210 */ /* 0x000fc60007f9e0ff */
[----:B------:R-:W-:-:S04]  /*b5aa0*/  IMAD.WIDE.U32 R56, R8, R32, R72 ;  /* 0x0000002008387225 */ /* 0x000fc800078e0048 */
[----:B------:R-:W-:Y:S01]  /*b5ab0*/  IMAD.X R83, RZ, RZ, R68, P2 ;  /* 0x000000ffff537224 */ /* 0x000fe200010e0644 */
[----:B------:R-:W-:Y:S01]  /*b5ac0*/  ISETP.LT.U32.AND P2, PT, R56, R72, PT ;  /* 0x000000483800720c */ /* 0x000fe20003f41070 */
[----:B------:R-:W-:Y:S02]  /*b5ad0*/  IMAD.MOV.U32 R66, RZ, RZ, R79 ;  /* 0x000000ffff427224 */ /* 0x000fe400078e004f */
[----:B------:R-:W-:Y:S02]  /*b5ae0*/  IMAD.X R67, RZ, RZ, RZ, P5 ;  /* 0x000000ffff437224 */ /* 0x000fe400028e06ff */
[----:B------:R-:W-:Y:S01]  /*b5af0*/  IMAD.X R79, R83, 0x1, R75, P3 ;  /* 0x00000001534f7824 */ /* 0x000fe200018e064b */
[----:B------:R-:W-:Y:S01]  /*b5b00*/  ISETP.GE.U32.AND P3, PT, R60, R59, PT ;  /* 0x0000003b3c00720c */ /* 0x000fe20003f66070 */
[----:B------:R-:W-:Y:S01]  /*b5b10*/  IMAD.X R61, RZ, RZ, R46, P0 ;  /* 0x000000ffff3d7224 */ /* 0x000fe200000e062e */
[----:B------:R-:W-:Y:S01]  /*b5b20*/  IADD3 R75, P5, PT, R51, R56, RZ ;  /* 0x00000038334b7210 */ /* 0x000fe20007fbe0ff */
[----:B------:R-:W-:Y:S01]  /*b5b30*/  IMAD.IADD R78, R78, 0x1, R57 ;  /* 0x000000014e4e7824 */ /* 0x000fe200078e0239 */
[----:B------:R-:W-:Y:S01]  /*b5b40*/  ISETP.GE.U32.AND P0, PT, R59, R70, PT ;  /* 0x000000463b00720c */ /* 0x000fe20003f06070 */
[----:B------:R-:W-:Y:S01]  /*b5b50*/  IMAD.WIDE.U32.X R66, R52, R33, R66, P4 ;  /* 0x0000002134427225 */ /* 0x000fe200020e0442 */
[----:B------:R-:W-:-:S02]  /*b5b60*/  ISETP.GE.U32.AND.EX P1, PT, R61, R46, PT, P3 ;  /* 0x0000002e3d00720c */ /* 0x000fc40003f26130 */
[----:B------:R-:W-:Y:S01]  /*b5b70*/  ISETP.GE.U32.AND P3, PT, R75, R56, PT ;  /* 0x000000384b00720c */ /* 0x000fe20003f66070 */
[----:B------:R-:W-:Y:S01]  /*b5b80*/  IMAD.X R77, RZ, RZ, R78, P5 ;  /* 0x000000ffff4d7224 */ /* 0x000fe200028e064e */
[----:B------:R-:W-:Y:S01]  /*b5b90*/  IADD3 R58, P5, PT, R55, R58, RZ ;  /* 0x0000003a373a7210 */ /* 0x000fe20007fbe0ff */
[----:B------:R-:W-:Y:S01]  /*b5ba0*/  IMAD.WIDE.U32 R56, R11, R47, R60 ;  /* 0x0000002f0b387225 */ /* 0x000fe200078e003c */
[----:B------:R-:W-:Y:S02]  /*b5bb0*/  ISETP.GE.U32.AND.EX P0, PT, R46, R3, P1, P0 ;  /* 0x000000032e00720c */ /* 0x000fe40000f06100 */
        /* <DEDUP_REMOVED lines=20> */
[----:B------:R-:W-:Y:S01]  /*b5d00*/  ISETP.LT.U32.AND P1, PT, R54, R58, PT ;  /* 0x0000003a3600720c */ /* 0x000fe20003f21070 */
[----:B------:R-:W-:Y:S01]  /*b5d10*/  IMAD.X R58, RZ, RZ, R73, P3 ;  /* 0x000000ffff3a7224 */ /* 0x000fe200018e0649 */
[----:B------:R-:W-:Y:S01]  /*b5d20*/  SEL R46, RZ, 0x1, !P2 ;  /* 0x00000001ff2e7807 */ /* 0x000fe20005000000 */
[----:B------:R-:W-:Y:S01]  /*b5d30*/  IMAD.X R61, RZ, RZ, R64, P5 ;  /* 0x000000ffff3d7224 */ /* 0x000fe200028e0640 */
[----:B------:R-:W-:-:S02]  /*b5d40*/  IADD3 R3, P5, PT, R79, R66, RZ ;  /* 0x000000424f037210 */ /* 0x000fc40007fbe0ff */
[----:B------:R-:W-:Y:S02]  /*b5d50*/  ISETP.GE.U32.AND P4, PT, R60, R47, PT ;  /* 0x0000002f3c00720c */ /* 0x000fe40003f86070 */
[----:B------:R-:W-:Y:S01]  /*b5d60*/  @!P0 ISETP.NE.U32.AND P3, PT, R10, RZ, PT ;  /* 0x000000ff0a00820c */ /* 0x000fe20003f65070 */
[----:B------:R-:W-:Y:S01]  /*b5d70*/  IMAD.X R57, R58, 0x1, R67, P5 ;  /* 0x000000013a397824 */ /* 0x000fe200028e0643 */
[----:B------:R-:W-:Y:S02]  /*b5d80*/  IADD3 R66, P5, PT, R3, R46, RZ ;  /* 0x0000002e03427210 */ /* 0x000fe40007fbe0ff */
[----:B------:R-:W-:Y:S01]  /*b5d90*/  ISETP.LT.U32.AND P2, PT, R47, R10, PT ;  /* 0x0000000a2f00720c */ /* 0x000fe20003f41070 */
[----:B------:R-:W-:Y:S01]  /*b5da0*/  IMAD.WIDE.U32 R46, R8, R30, RZ ;  /* 0x0000001e082e7225 */ /* 0x000fe200078e00ff */
[----:B------:R-:W-:Y:S02]  /*b5db0*/  ISETP.GE.U32.AND.EX P4, PT, R61, R64, PT, P4 ;  /* 0x000000403d00720c */ /* 0x000fe40003f86140 */
[----:B------:R-:W-:Y:S01]  /*b5dc0*/  @!P0 ISETP.NE.AND.EX P3, PT, R53, RZ, PT, P3 ;  /* 0x000000ff3500820c */ /* 0x000fe20003f65330 */
[----:B------:R-:W-:Y:S01]  /*b5dd0*/  IMAD.X R67, RZ, RZ, R57, P5 ;  /* 0x000000ffff437224 */ /* 0x000fe200028e0639 */
[----:B------:R-:W-:-:S02]  /*b5de0*/  ISETP.LT.U32.OR.EX P2, PT, R64, R53, !P4, P2 ;  /* 0x000000354000720c */ /* 0x000fc40006741520 */
[----:B------:R-:W-:Y:S01]  /*b5df0*/  @!P0 SEL R46, RZ, 0x1, P3 ;  /* 0x00000001ff2e8807 */ /* 0x000fe20001800000 */
[----:B------:R-:W-:Y:S01]  /*b5e00*/  IMAD.WIDE.U32 R64, R8, R30, R66 ;  /* 0x0000001e08407225 */ /* 0x000fe200078e0042 */
[----:B------:R-:W-:Y:S02]  /*b5e10*/  ISETP.GE.U32.AND P3, PT, R66, R3, PT ;  /* 0x000000034200720c */ /* 0x000fe40003f66070 */
[----:B------:R-:W-:Y:S02]  /*b5e20*/  SEL R10, RZ, 0x1, !P2 ;  /* 0x00000001ff0a7807 */ /* 0x000fe40005000000 */
[----:B------:R-:W-:Y:S02]  /*b5e30*/  ISETP.LT.U32.AND P2, PT, R3, R79, PT ;  /* 0x0000004f0300720c */ /* 0x000fe40003f41070 */
[----:B------:R-:W-:Y:S02]  /*b5e40*/  ISETP.GE.U32.AND.EX P3, PT, R67, R57, PT, P3 ;  /* 0x000000394300720c */ /* 0x000fe40003f66130 */
[----:B------:R-:W-:-:S02]  /*b5e50*/  @!P0 IADD3 R71, P5, PT, R46, R71, RZ ;  /* 0x000000472e478210 */ /* 0x000fc40007fbe0ff */
[----:B------:R-:W-:Y:S01]  /*b5e60*/  ISETP.GE.U32.AND P6, PT, R79, R54, PT ;  /* 0x000000364f00720c */ /* 0x000fe20003fc6070 */
[----:B------:R-:W-:Y:S01]  /*b5e70*/  IMAD.WIDE.U32 R54, R52, R30, RZ ;  /* 0x0000001e34367225 */ /* 0x000fe200078e00ff */
[----:B------:R-:W-:Y:S02]  /*b5e80*/  ISETP.LT.U32.OR.EX P2, PT, R57, R58, !P3, P2 ;  /* 0x0000003a3900720c */ /* 0x000fe40005f41520 */
[----:B------:R-:W-:Y:S01]  /*b5e90*/  ISETP.GE.U32.AND.EX P6, PT, R58, R73, PT, P6 ;  /* 0x000000493a00720c */ /* 0x000fe20003fc6160 */
[----:B------:R-:W-:Y:S01]  /*b5ea0*/  @!P0 IMAD.X R69, RZ, RZ, R69, P5 ;  /* 0x000000ffff458224 */ /* 0x000fe200028e0645 */
[----:B------:R-:W-:Y:S01]  /*b5eb0*/  IADD3 R71, P3, P5, R12, R71, R10 ;  /* 0x000000470c477210 */ /* 0x000fe20007d7e00a */
[----:B------:R-:W-:Y:S01]  /*b5ec0*/  IMAD.WIDE.U32 R54, P4, R8, R31, R54 ;  /* 0x0000001f08367225 */ /* 0x000fe20007880036 */
[----:B------:R-:W-:Y:S02]  /*b5ed0*/  SEL R53, RZ, 0x1, !P2 ;  /* 0x00000001ff357807 */ /* 0x000fe40005000000 */
[----:B------:R-:W-:Y:S01]  /*b5ee0*/  ISETP.LT.U32.OR.EX P1, PT, R73, R59, !P6, P1 ;  /* 0x0000003b4900720c */ /* 0x000fe20007721510 */
[----:B------:R-:W-:Y:S01]  /*b5ef0*/  IMAD R10, R77, R4, RZ ;  /* 0x000000044d0a7224 */ /* 0x000fe200078e02ff */
[----:B------:R-:W-:Y:S01]  /*b5f00*/  IADD3.X R69, PT, PT, R13, R69, RZ, P3, P5 ;  /* 0x000000450d457210 */ /* 0x000fe20001fea4ff */
[----:B------:R-:W-:Y:S01]  /*b5f10*/  IMAD.WIDE.U32 R58, R11, R49, R60 ;  /* 0x000000310b3a7225 */ /* 0x000fe200078e003c */
[----:B------:R-:W-:-:S02]  /*b5f20*/  IADD3 R53, P3, PT, R53, R64, RZ ;  /* 0x0000004035357210 */ /* 0x000fc40007f7e0ff */
[----:B------:R-:W-:Y:S01]  /*b5f30*/  IADD3 RZ, P6, PT, R47, R54, RZ ;  /* 0x000000362fff7210 */ /* 0x000fe20007fde0ff */
[----:B------:R-:W-:Y:S01]  /*b5f40*/  IMAD.IADD R57, R54, 0x1, R65 ;  /* 0x0000000136397824 */ /* 0x000fe200078e0241 */
[----:B------:R-:W-:Y:S01]  /*b5f50*/  ISETP.GE.U32.AND P2, PT, R58, R60, PT ;  /* 0x0000003c3a00720c */ /* 0x000fe20003f46070 */
[----:B------:R-:W-:Y:S01]  /*b5f60*/  IMAD R3, R75, R5, R10 ;  /* 0x000000054b037224 */ /* 0x000fe200078e020a */
[----:B------:R-:W-:Y:S01]  /*b5f70*/  ISETP.GE.U32.AND P5, PT, R53, R64, PT ;  /* 0x000000403500720c */ /* 0x000fe20003fa6070 */
[----:B------:R-:W-:Y:S01]  /*b5f80*/  IMAD.WIDE.U32 R46, R75, R4, RZ ;  /* 0x000000044b2e7225 */ /* 0x000fe200078e00ff */
[----:B------:R-:W-:Y:S02]  /*b5f90*/  ISETP.LT.U32.AND P0, PT, R64, R66, PT ;  /* 0x000000424000720c */ /* 0x000fe40003f01070 */
[----:B------:R-:W-:Y:S01]  /*b5fa0*/  LOP3.LUT R11, RZ, R75, RZ, 0x33, !PT ;  /* 0x0000004bff0b7212 */ /* 0x000fe200078e33ff */
[----:B------:R-:W-:Y:S02]  /*b5fb0*/  IMAD.IADD R10, R59, 0x1, R48 ;  /* 0x000000013b0a7824 */ /* 0x000fe400078e0230 */
[----:B------:R-:W-:-:S02]  /*b5fc0*/  IMAD.X R62, RZ, RZ, R57, P3 ;  /* 0x000000ffff3e7224 */ /* 0x000fc400018e0639 */
[----:B------:R-:W-:Y:S01]  /*b5fd0*/  IMAD.IADD R3, R47, 0x1, R3 ;  /* 0x000000012f037824 */ /* 0x000fe200078e0203 */
[----:B------:R-:W-:Y:S01]  /*b5fe0*/  ISETP.GE.U32.AND.EX P2, PT, R10, R61, PT, P2 ;  /* 0x0000003d0a00720c */ /* 0x000fe20003f46120 */
[-C--:B------:R-:W-:Y:S01]  /*b5ff0*/  IMAD.WIDE.U32 R12, R46, R34.reuse, RZ ;  /* 0x000000222e0c7225 */ /* 0x080fe200078e00ff */
[----:B------:R-:W-:Y:S02]  /*b6000*/  ISETP.GE.U32.AND.EX P5, PT, R62, R57, PT, P5 ;  /* 0x000000393e00720c */ /* 0x000fe40003fa6150 */
[----:B------:R-:W-:Y:S01]  /*b6010*/  SEL R64, RZ, 0x1, P2 ;  /* 0x00000001ff407807 */ /* 0x000fe20001000000 */
[----:B------:R-:W-:Y:S01]  /*b6020*/  IMAD.WIDE.U32 R48, R3, R34, RZ ;  /* 0x0000002203307225 */ /* 0x000fe200078e00ff */
[----:B------:R-:W-:Y:S02]  /*b6030*/  ISETP.LT.U32.OR.EX P0, PT, R57, R67, !P5, P0 ;  /* 0x000000433900720c */ /* 0x000fe40006f01500 */
[----:B------:R-:W-:Y:S01]  /*b6040*/  ISETP.GT.U32.AND P2, PT, R12, R11, PT ;  /* 0x0000000b0c00720c */ /* 0x000fe20003f44070 */
        /* <DEDUP_REMOVED lines=13> */
[----:B------:R-:W-:Y:S01]  /*b6120*/  LOP3.LUT R13, RZ, R77, RZ, 0x33, !PT ;  /* 0x0000004dff0d7212 */ /* 0x000fe200078e33ff */
[----:B------:R-:W-:-:S02]  /*b6130*/  IMAD.MOV.U32 R67, RZ, RZ, R58 ;  /* 0x000000ffff437224 */ /* 0x000fc400078e003a */
        /* <DEDUP_REMOVED lines=20> */
.L_x_825:
[----:B------:R-:W-:Y:S05]  /*b6280*/  BSYNC.RECONVERGENT B3 ;  /* 0x0000000000037941 */ /* 0x000fea0003800200 */
.L_x_824:
        /* <DEDUP_REMOVED lines=45> */
[----:B------:R-:W-:Y:S01]  /*b6560*/  IMAD.MOV.U32 R6, RZ, RZ, R61 ;  /* 0x000000ffff067224 */ /* 0x000fe200078e003d */
        /* <DEDUP_REMOVED lines=18> */
[----:B------:R-:W-:Y:S01]  /*b6690*/  IMAD.WIDE.U32 R6, R46, R30, RZ ;  /* 0x0000001e2e067225 */ /* 0x000fe200078e00ff */
        /* <DEDUP_REMOVED lines=8> */
[----:B------:R-:W-:Y:S01]  /*b6720*/  IADD3 R63, P1, PT, R9, R50, RZ ;  /* 0x00000032093f7210 */ /* 0x000fe20007f3e0ff */
[----:B------:R-:W-:Y:S01]  /*b6730*/  IMAD.WIDE.U32 R8, R3, R28, RZ ;  /* 0x0000001c03087225 */ /* 0x000fe200078e00ff */
[----:B------:R-:W-:-:S02]  /*b6740*/  ISETP.GE.U32.AND.EX P3, PT, R58, R61, PT, P3 ;  /* 0x0000003d3a00720c */ /* 0x000fc40003f66130 */
[----:B------:R-:W-:Y:S01]  /*b6750*/  IADD3 RZ, P4, PT, R7, R56, RZ ;  /* 0x0000003807ff7210 */ /* 0x000fe20007f9e0ff */
[----:B------:R-:W-:Y:S01]  /*b6760*/  IMAD.X R7, RZ, RZ, RZ, P5 ;  /* 0x000000ffff077224 */ /* 0x000fe200028e06ff */
[----:B------:R-:W-:Y:S01]  /*b6770*/  ISETP.LT.U32.OR.EX P3, PT, R61, R49, !P3, P2 ;  /* 0x000000313d00720c */ /* 0x000fe20005f61520 */
[----:B------:R-:W-:Y:S01]  /*b6780*/  IMAD.X R56, RZ, RZ, R57, P1 ;  /* 0x000000ffff387224 */ /* 0x000fe200008e0639 */
[----:B------:R-:W-:Y:S01]  /*b6790*/  @!P0 IADD3 R67, P5, PT, R67, 0x1, RZ ;  /* 0x0000000143438810 */ /* 0x000fe20007fbe0ff */
        /* <DEDUP_REMOVED lines=9> */
[----:B------:R-:W-:Y:S02]  /*b6830*/  ISETP.LT.U32.OR.EX P1, PT, R57, R55, !P2, P1 ;  /* 0x000000373900720c */ /* 0x000fe40005721510 */
[----:B------:R-:W-:Y:S01]  /*b6840*/  IADD3 R13, P2, PT, R50, R6, RZ ;  /* 0x00000006320d7210 */ /* 0x000fe20007f5e0ff */
[----:B------:R-:W-:Y:S01]  /*b6850*/  IMAD.X R51, RZ, RZ, R52, P4 ;  /* 0x000000ffff337224 */ /* 0x000fe200020e0634 */
[----:B------:R-:W-:-:S02]  /*b6860*/  SEL R48, RZ, 0x1, !P1 ;  /* 0x00000001ff307807 */ /* 0x000fc40004800000 */
[----:B------:R-:W-:Y:S01]  /*b6870*/  @!P0 ISETP.NE.U32.AND P4, PT, R67, RZ, PT ;  /* 0x000000ff4300820c */ /* 0x000fe20003f85070 */
[----:B------:R-:W-:Y:S01]  /*b6880*/  IMAD.X R47, R51, 0x1, R7, P2 ;  /* 0x00000001332f7824 */ /* 0x000fe200010e0607 */
[C---:B------:R-:W-:Y:S01]  /*b6890*/  IADD3 R48, P3, PT, R13.reuse, R48, RZ ;  /* 0x000000300d307210 */ /* 0x040fe20007f7e0ff */
[----:B------:R-:W-:Y:S01]  /*b68a0*/  IMAD.WIDE.U32 R6, R46, R28, RZ ;  /* 0x0000001c2e067225 */ /* 0x000fe200078e00ff */
        /* <DEDUP_REMOVED lines=71> */
.L_x_828:
[----:B------:R-:W-:Y:S05]  /*b6d20*/  BSYNC.RELIABLE B4 ;  /* 0x0000000000047941 */ /* 0x000fea0003800100 */
.L_x_827:
        /* <DEDUP_REMOVED lines=21> */
.L_x_829:
[----:B------:R-:W-:Y:S05]  /*b6e80*/  BSYNC.RECONVERGENT B3 ;  /* 0x0000000000037941 */ /* 0x000fea0003800200 */
.L_x_826:
        /* <DEDUP_REMOVED lines=10> */
[----:B------:R-:W-:-:S04]  /*b6f30*/  ISETP.GE.U32.AND.EX P0, PT, R48, R3, PT, P0 ;  /* 0x000000033000720c */ /* 0x000fc80003f06100 */
[----:B------:R-:W-:-:S04]  /*b6f40*/  SEL R6, RZ, 0x1, P0 ;  /* 0x00000001ff067807 */ /* 0x000fc80000000000 */
[----:B------:R-:W-:-:S04]  /*b6f50*/  IADD3 R27, P0, PT, R27, R6, RZ ;  /* 0x000000061b1b7210 */ /* 0x000fc80007f1e0ff */
[CC--:B------:R-:W-:Y:S01]  /*b6f60*/  IADD3 R15, P3, PT, R50.reuse, -R27.reuse, RZ ;  /* 0x8000001b320f7210 */ /* 0x0c0fe20007f7e0ff */
[----:B------:R-:W-:Y:S01]  /*b6f70*/  IMAD.X R12, RZ, RZ, R17, P0 ;  /* 0x000000ffff0c7224 */ /* 0x000fe200000e0611 */
[----:B------:R-:W-:Y:S01]  /*b6f80*/  ISETP.GE.U32.AND P0, PT, R50, R27, PT ;  /* 0x0000001b3200720c */ /* 0x000fe20003f06070 */
[----:B------:R-:W-:-:S03]  /*b6f90*/  IMAD.X R17, R48, 0x1, ~R3, P2 ;  /* 0x0000000130117824 */ /* 0x000fc600010e0e03 */
        /* <DEDUP_REMOVED lines=35> */
.L_x_831:
[----:B------:R-:W-:Y:S05]  /*b71d0*/  BSYNC.RECONVERGENT B3 ;  /* 0x0000000000037941 */ /* 0x000fea0003800200 */
.L_x_830:
        /* <DEDUP_REMOVED lines=51> */
[-C--:B------:R-:W-:Y:S02]  /*b7510*/  IMAD R8, R36, R14.reuse, RZ ;  /* 0x0000000e24087224 */ /* 0x080fe400078e02ff */
        /* <DEDUP_REMOVED lines=16> */
[----:B------:R-:W-:-:S04]  /*b7620*/  IMAD.WIDE.U32 R50, R43, R19, R52 ;  /* 0x000000132b327225 */ /* 0x000fc800078e0034 */
[----:B------:R-:W-:Y:S01]  /*b7630*/  IMAD.IADD R3, R7, 0x1, R27 ;  /* 0x0000000107037824 */ /* 0x000fe200078e021b */
[----:B------:R-:W-:Y:S01]  /*b7640*/  ISETP.GE.U32.AND P2, PT, R50, R52, PT ;  /* 0x000000343200720c */ /* 0x000fe20003f46070 */
[----:B------:R-:W-:Y:S01]  /*b7650*/  IMAD.WIDE.U32.X R48, R36, R17, R56, P4 ;  /* 0x0000001124307225 */ /* 0x000fe200020e0438 */
[----:B------:R-:W-:Y:S02]  /*b7660*/  SEL R27, RZ, 0x1, !P0 ;  /* 0x00000001ff1b7807 */ /* 0x000fe40004000000 */
        /* <DEDUP_REMOVED lines=41> */
.L_x_833:
[----:B------:R-:W-:Y:S05]  /*b7900*/  BSYNC.RECONVERGENT B3 ;  /* 0x0000000000037941 */ /* 0x000fea0003800200 */
.L_x_832:
        /* <DEDUP_REMOVED lines=25> */
[----:B------:R-:W-:-:S03]  /*b7aa0*/  IMAD.WIDE.U32 R44, P1, R39, R14, R44 ;  /* 0x0000000e272c7225 */ /* 0x000fc6000782002c */
[----:B------:R-:W-:Y:S01]  /*b7ab0*/  ISETP.GE.U32.AND.EX P6, PT, R51, R27, PT, P6 ;  /* 0x0000001b3300720c */ /* 0x000fe20003fc6160 */
[----:B------:R-:W-:Y:S01]  /*b7ac0*/  IMAD.WIDE.U32 R46, R14, R43, RZ ;  /* 0x0000002b0e2e7225 */ /* 0x000fe200078e00ff */
[----:B------:R-:W-:Y:S02]  /*b7ad0*/  IADD3 RZ, P4, PT, R9, R44, RZ ;  /* 0x0000002c09ff7210 */ /* 0x000fe40007f9e0ff */
[----:B------:R-:W-:Y:S01]  /*b7ae0*/  ISETP.GE.U32.AND.EX P0, PT, R27, R61, P6, P0 ;  /* 0x0000003d1b00720c */ /* 0x000fe20003706100 */
[----:B------:R-:W-:Y:S02]  /*b7af0*/  IMAD R44, R39, R14, RZ ;  /* 0x0000000e272c7224 */ /* 0x000fe400078e02ff */
[----:B------:R-:W-:-:S04]  /*b7b00*/  IMAD.WIDE.U32 R54, R15, R37, RZ ;  /* 0x000000250f367225 */ /* 0x000fc800078e00ff */
[----:B------:R-:W-:-:S04]  /*b7b10*/  IMAD.WIDE.U32 R52, P2, R42, R14, R48 ;  /* 0x0000000e2a347225 */ /* 0x000fc80007840030 */
        /* <DEDUP_REMOVED lines=18> */
[-C--:B------:R-:W-:Y:S01]  /*b7c40*/  IMAD R11, R36, R15.reuse, RZ ;  /* 0x0000000f240b7224 */ /* 0x080fe200078e02ff */
[----:B------:R-:W-:Y:S01]  /*b7c50*/  @!P0 ISETP.NE.U32.AND P2, PT, R63, RZ, PT ;  /* 0x000000ff3f00820c */ /* 0x000fe20003f45070 */
[C---:B------:R-:W-:Y:S01]  /*b7c60*/  IMAD.X R45, R64.reuse, 0x1, R45, P3 ;  /* 0x00000001402d7824 */ /* 0x040fe200018e062d */
[----:B------:R-:W-:Y:S01]  /*b7c70*/  IADD3 R50, P4, PT, R27, R50, RZ ;  /* 0x000000321b327210 */ /* 0x000fe20007f9e0ff */
[----:B------:R-:W-:Y:S01]  /*b7c80*/  IMAD.MOV.U32 R52, RZ, RZ, R57 ;  /* 0x000000ffff347224 */ /* 0x000fe200078e0039 */
[----:B------:R-:W-:Y:S01]  /*b7c90*/  @!P0 ISETP.NE.AND.EX P2, PT, R64, RZ, PT, P2 ;  /* 0x000000ff4000820c */ /* 0x000fe20003f45320 */
[----:B------:R-:W-:Y:S01]  /*b7ca0*/  IMAD.WIDE.U32 R8, R37, R15, R58 ;  /* 0x0000000f25087225 */ /* 0x000fe200078e003a */
[----:B------:R-:W-:-:S03]  /*b7cb0*/  ISETP.LT.U32.AND P3, PT, R27, R63, PT ;  /* 0x0000003f1b00720c */ /* 0x000fc60003f61070 */
[----:B------:R-:W-:Y:S01]  /*b7cc0*/  IMAD.X R51, RZ, RZ, R45, P4 ;  /* 0x000000ffff337224 */ /* 0x000fe200020e062d */
[----:B------:R-:W-:Y:S01]  /*b7cd0*/  ISETP.GE.U32.AND P4, PT, R50, R27, PT ;  /* 0x0000001b3200720c */ /* 0x000fe20003f86070 */
[----:B------:R-:W-:Y:S01]  /*b7ce0*/  IMAD R11, R37, R12, R11 ;  /* 0x0000000c250b7224 */ /* 0x000fe200078e020b */
[----:B------:R-:W-:Y:S01]  /*b7cf0*/  @!P0 SEL R27, RZ, 0x1, P2 ;  /* 0x00000001ff1b8807 */ /* 0x000fe20001000000 */
[----:B------:R-:W-:Y:S01]  /*b7d00*/  IMAD R44, R42, R14, RZ ;  /* 0x0000000e2a2c7224 */ /* 0x000fe200078e02ff */
[----:B------:R-:W-:Y:S01]  /*b7d10*/  ISETP.GE.U32.AND.EX P4, PT, R51, R45, PT, P4 ;  /* 0x0000002d3300720c */ /* 0x000fe20003f86140 */
[----:B------:R-:W-:Y:S01]  /*b7d20*/  IMAD.WIDE.U32.X R52, R36, R12, R52, P6 ;  /* 0x0000000c24347225 */ /* 0x000fe200030e0434 */
[----:B------:R-:W-:Y:S02]  /*b7d30*/  ISETP.GE.U32.AND P1, PT, R8, R58, PT ;  /* 0x0000003a0800720c */ /* 0x000fe40003f26070 */
[----:B------:R-:W-:Y:S01]  /*b7d40*/  ISETP.LT.U32.OR.EX P2, PT, R45, R64, !P4, P3 ;  /* 0x000000402d00720c */ /* 0x000fe20006741530 */
[----:B------:R-:W-:Y:S01]  /*b7d50*/  IMAD.IADD R11, R9, 0x1, R11 ;  /* 0x00000001090b7824 */ /* 0x000fe200078e020b */
[----:B------:R-:W-:Y:S01]  /*b7d60*/  @!P0 IADD3 R60, P6, PT, R27, R60, RZ ;  /* 0x0000003c1b3c8210 */ /* 0x000fe20007fde0ff */
[----:B------:R-:W-:Y:S01]  /*b7d70*/  IMAD.WIDE.U32 R46, R43, R14, R50 ;  /* 0x0000000e2b2e7225 */ /* 0x000fe200078e0032 */
[----:B------:R-:W-:-:S02]  /*b7d80*/  IADD3 R27, P4, PT, R48, R52, RZ ;  /* 0x00000034301b7210 */ /* 0x000fc40007f9e0ff */
[----:B------:R-:W-:Y:S01]  /*b7d90*/  ISETP.GE.U32.AND.EX P1, PT, R11, R59, PT, P1 ;  /* 0x0000003b0b00720c */ /* 0x000fe20003f26110 */
[-C--:B------:R-:W-:Y:S01]  /*b7da0*/  IMAD R67, R43, R17.reuse, R44 ;  /* 0x000000112b437224 */ /* 0x080fe200078e022c */
        /* <DEDUP_REMOVED lines=9> */
[----:B------:R-:W-:-:S02]  /*b7e40*/  ISETP.GE.U32.AND.EX P3, PT, R67, R51, PT, P3 ;  /* 0x000000334300720c */ /* 0x000fc40003f66130 */
[----:B------:R-:W-:Y:S01]  /*b7e50*/  IADD3 R47, P0, PT, R48, R44, RZ ;  /* 0x0000002c302f7210 */ /* 0x000fe20007f1e0ff */
[----:B------:R-:W-:Y:S01]  /*b7e60*/  IMAD.X R44, RZ, RZ, R62, P5 ;  /* 0x000000ffff2c7224 */ /* 0x000fe200028e063e */
[----:B------:R-:W-:Y:S01]  /*b7e70*/  SEL R64, RZ, 0x1, P3 ;  /* 0x00000001ff407807 */ /* 0x000fe20001800000 */
[----:B------:R-:W-:Y:S01]  /*b7e80*/  IMAD.MOV.U32 R62, RZ, RZ, RZ ;  /* 0x000000ffff3e7224 */ /* 0x000fe200078e00ff */
[----:B------:R-:W-:Y:S01]  /*b7e90*/  IADD3 R50, P1, PT, R27, R50, RZ ;  /* 0x000000321b327210 */ /* 0x000fe20007f3e0ff */
[----:B------:R-:W-:Y:S01]  /*b7ea0*/  IMAD.X R45, R44, 0x1, R45, P0 ;  /* 0x000000012c2d7824 */ /* 0x000fe200000e062d */
[----:B------:R-:W-:Y:S02]  /*b7eb0*/  IADD3 R64, P3, PT, R47, R64, RZ ;  /* 0x000000402f407210 */ /* 0x000fe40007f7e0ff */
[----:B------:R-:W-:Y:S01]  /*b7ec0*/  ISETP.GE.U32.AND P0, PT, R50, R27, PT ;  /* 0x0000001b3200720c */ /* 0x000fe20003f06070 */
[----:B------:R-:W-:Y:S01]  /*b7ed0*/  IMAD.X R51, RZ, RZ, R53, P1 ;  /* 0x000000ffff337224 */ /* 0x000fe200008e0635 */
[----:B------:R-:W-:Y:S01]  /*b7ee0*/  ISETP.GE.U32.AND P1, PT, R64, R47, PT ;  /* 0x0000002f4000720c */ /* 0x000fe20003f26070 */
[----:B------:R-:W-:Y:S01]  /*b7ef0*/  IMAD.X R66, RZ, RZ, R45, P3 ;  /* 0x000000ffff427224 */ /* 0x000fe200018e062d */
[----:B------:R-:W-:-:S02]  /*b7f00*/  ISETP.GE.U32.AND.EX P3, PT, R53, R61, PT, P2 ;  /* 0x0000003d3500720c */ /* 0x000fc40003f66120 */
[----:B------:R-:W-:Y:S01]  /*b7f10*/  ISETP.GE.U32.AND.EX P0, PT, R51, R53, PT, P0 ;  /* 0x000000353300720c */ /* 0x000fe20003f06100 */
[----:B------:R-:W-:Y:S01]  /*b7f20*/  IMAD.MOV.U32 R53, RZ, RZ, R46 ;  /* 0x000000ffff357224 */ /* 0x000fe200078e002e */
        /* <DEDUP_REMOVED lines=20> */
.L_x_835:
[----:B------:R-:W-:Y:S05]  /*b8070*/  BSYNC.RECONVERGENT B3 ;  /* 0x0000000000037941 */ /* 0x000fea0003800200 */
.L_x_834:
        /* <DEDUP_REMOVED lines=48> */
[----:B------:R-:W-:Y:S01]  /*b8380*/  IADD3 R49, P3, PT, R64, R46, RZ ;  /* 0x0000002e40317210 */ /* 0x000fe20007f7e0ff */
        /* <DEDUP_REMOVED lines=23> */
[----:B------:R-:W-:Y:S01]  /*b8500*/  IMAD R67, R43, R12, R51 ;  /* 0x0000000c2b437224 */ /* 0x000fe200078e0233 */
        /* <DEDUP_REMOVED lines=45> */
.L_x_837:
[----:B------:R-:W-:Y:S05]  /*b87e0*/  BSYNC.RECONVERGENT B3 ;  /* 0x0000000000037941 */ /* 0x000fea0003800200 */
.L_x_836:
        /* <DEDUP_REMOVED lines=15> */
[----:B------:R-:W-:-:S03]  /*b88e0*/  IMAD.WIDE.U32.X R48, R38, R10, R36, P1 ;  /* 0x0000000a26307225 */ /* 0x000fc600008e0424 */
[----:B------:R-:W-:Y:S01]  /*b88f0*/  ISETP.GE.U32.AND.EX P0, PT, R45, R55, PT, P0 ;  /* 0x000000372d00720c */ /* 0x000fe20003f06100 */
[----:B------:R-:W-:Y:S01]  /*b8900*/  IMAD.IADD R7, R59, 0x1, R9 ;  /* 0x000000013b077824 */ /* 0x000fe200078e0209 */
[----:B------:R-:W-:Y:S01]  /*b8910*/  IADD3 R9, P1, PT, R64, R48, RZ ;  /* 0x0000003040097210 */ /* 0x000fe20007f3e0ff */
[C---:B------:R-:W-:Y:S01]  /*b8920*/  IMAD.WIDE.U32 R36, R58.reuse, R4, RZ ;  /* 0x000000043a247225 */ /* 0x040fe200078e00ff */
[----:B------:R-:W-:Y:S02]  /*b8930*/  SEL R54, RZ, 0x1, P0 ;  /* 0x00000001ff367807 */ /* 0x000fe40000000000 */
[----:B------:R-:W-:Y:S01]  /*b8940*/  LOP3.LUT R59, RZ, R58, RZ, 0x33, !PT ;  /* 0x0000003aff3b7212 */ /* 0x000fe200078e33ff */
[----:B------:R-:W-:Y:S01]  /*b8950*/  IMAD R38, R7, R4, RZ ;  /* 0x0000000407267224 */ /* 0x000fe200078e02ff */
[----:B------:R-:W-:Y:S01]  /*b8960*/  IADD3 R54, P0, PT, R9, R54, RZ ;  /* 0x0000003609367210 */ /* 0x000fe20007f1e0ff */
[----:B------:R-:W-:Y:S01]  /*b8970*/  IMAD.X R65, R67, 0x1, R49, P1 ;  /* 0x0000000143417824 */ /* 0x000fe200008e0631 */
[----:B------:R-:W-:Y:S01]  /*b8980*/  LOP3.LUT R7, RZ, R7, RZ, 0x33, !PT ;  /* 0x00000007ff077212 */ /* 0x000fe200078e33ff */
[----:B------:R-:W-:Y:S01]  /*b8990*/  IMAD R47, R58, R5, R38 ;  /* 0x000000053a2f7224 */ /* 0x000fe200078e0226 */
[----:B------:R-:W-:Y:S01]  /*b89a0*/  ISETP.GE.U32.AND P6, PT, R54, R9, PT ;  /* 0x000000093600720c */ /* 0x000fe20003fc6070 */
        /* <DEDUP_REMOVED lines=15> */
[----:B------:R-:W-:Y:S01]  /*b8aa0*/  IMAD R9, R39, R13, RZ ;  /* 0x0000000d27097224 */ /* 0x000fe200078e02ff */
[----:B------:R-:W-:Y:S01]  /*b8ab0*/  ISETP.GT.U32.AND.EX P1, PT, R38, R7, PT, P1 ;  /* 0x000000072600720c */ /* 0x000fe20003f24110 */
[----:B------:R-:W-:Y:S02]  /*b8ac0*/  IMAD.X R65, RZ, RZ, RZ, P5 ;  /* 0x000000ffff417224 */ /* 0x000fe400028e06ff */
[----:B------:R-:W-:Y:S02]  /*b8ad0*/  IMAD.MOV.U32 R64, RZ, RZ, R63 ;  /* 0x000000ffff407224 */ /* 0x000fe400078e003f */
[----:B------:R-:W-:Y:S02]  /*b8ae0*/  IMAD R9, R41, R10, R9 ;  /* 0x0000000a29097224 */ /* 0x000fe400078e0209 */
[----:B------:R-:W-:-:S04]  /*b8af0*/  IMAD.WIDE.U32 R60, P6, R42, R13, R48 ;  /* 0x0000000d2a3c7225 */ /* 0x000fc800078c0030 */
        /* <DEDUP_REMOVED lines=13> */
[----:B------:R-:W-:Y:S01]  /*b8bd0*/  IMAD.X R51, R3, 0x1, R51, P1 ;  /* 0x0000000103337824 */ /* 0x000fe200008e0633 */
[----:B------:R-:W-:Y:S01]  /*b8be0*/  IADD3 R64, P5, PT, R9, R64, RZ ;  /* 0x0000004009407210 */ /* 0x000fe20007fbe0ff */
[----:B------:R-:W-:Y:S01]  /*b8bf0*/  IMAD.WIDE.U32 R58, R13, R43, RZ ;  /* 0x0000002b0d3a7225 */ /* 0x000fe200078e00ff */
[----:B------:R-:W-:Y:S02]  /*b8c00*/  SEL R50, RZ, 0x1, P2 ;  /* 0x00000001ff327807 */ /* 0x000fe40001000000 */
[----:B------:R-:W-:Y:S01]  /*b8c10*/  ISETP.LT.U32.AND P2, PT, R9, R6, PT ;  /* 0x000000060900720c */ /* 0x000fe20003f41070 */
[----:B------:R-:W-:Y:S01]  /*b8c20*/  IMAD.WIDE.U32 R54, R47, R32, RZ ;  /* 0x000000202f367225 */ /* 0x000fe200078e00ff */
[----:B------:R-:W-:-:S02]  /*b8c30*/  IADD3 RZ, P3, PT, R59, R60, RZ ;  /* 0x0000003c3bff7210 */ /* 0x000fc40007f7e0ff */
[----:B------:R-:W-:Y:S01]  /*b8c40*/  IADD3 R50, P1, PT, R37, R50, RZ ;  /* 0x0000003225327210 */ /* 0x000fe20007f3e0ff */
[----:B------:R-:W-:Y:S01]  /*b8c50*/  IMAD.X R41, R57, 0x1, R39, P4 ;  /* 0x0000000139297824 */ /* 0x000fe200020e0627 */
[----:B------:R-:W-:Y:S01]  /*b8c60*/  ISETP.GE.U32.AND P4, PT, R64, R9, PT ;  /* 0x000000094000720c */ /* 0x000fe20003f86070 */
[----:B------:R-:W-:Y:S02]  /*b8c70*/  IMAD.X R65, RZ, RZ, R51, P5 ;  /* 0x000000ffff417224 */ /* 0x000fe400028e0633 */
[----:B------:R-:W-:-:S03]  /*b8c80*/  IMAD.WIDE.U32 R48, R36, R32, RZ ;  /* 0x0000002024307225 */ /* 0x000fc600078e00ff */
[----:B------:R-:W-:Y:S01]  /*b8c90*/  ISETP.GE.U32.AND.EX P4, PT, R65, R51, PT, P4 ;  /* 0x000000334100720c */ /* 0x000fe20003f86140 */
[----:B------:R-:W-:-:S03]  /*b8ca0*/  IMAD.WIDE.U32 R58, P5, R36, R33, R54 ;  /* 0x00000021243a7225 */ /* 0x000fc600078a0036 */
[----:B------:R-:W-:Y:S01]  /*b8cb0*/  ISETP.LT.U32.OR.EX P2, PT, R51, R3, !P4, P2 ;  /* 0x000000033300720c */ /* 0x000fe20006741520 */
[----:B------:R-:W-:Y:S01]  /*b8cc0*/  IMAD.X R39, RZ, RZ, RZ, P6 ;  /* 0x000000ffff277224 */ /* 0x000fe200030e06ff */
[----:B------:R-:W-:Y:S01]  /*b8cd0*/  IADD3 RZ, P6, PT, R49, R58, RZ ;  /* 0x0000003a31ff7210 */ /* 0x000fe20007fde0ff */
[----:B------:R-:W-:Y:S01]  /*b8ce0*/  IMAD.WIDE.U32 R54, R47, R30, RZ ;  /* 0x0000001e2f367225 */ /* 0x000fe200078e00ff */
[----:B------:R-:W-:-:S03]  /*b8cf0*/  ISETP.GE.U32.AND P4, PT, R50, R37, PT ;  /* 0x000000253200720c */ /* 0x000fc60003f86070 */
[----:B------:R-:W-:Y:S01]  /*b8d00*/  IMAD.X R51, RZ, RZ, R41, P1 ;  /* 0x000000ffff337224 */ /* 0x000fe200008e0629 */
[----:B------:R-:W-:Y:S01]  /*b8d10*/  ISETP.LT.U32.AND P1, PT, R37, R56, PT ;  /* 0x000000382500720c */ /* 0x000fe20003f21070 */
[----:B------:R-:W-:Y:S01]  /*b8d20*/  IMAD.X R49, RZ, RZ, RZ, P5 ;  /* 0x000000ffff317224 */ /* 0x000fe200028e06ff */
[----:B------:R-:W-:Y:S01]  /*b8d30*/  SEL R37, RZ, 0x1, !P2 ;  /* 0x00000001ff257807 */ /* 0x000fe20005000000 */
[----:B------:R-:W-:Y:S01]  /*b8d40*/  IMAD.MOV.U32 R48, RZ, RZ, R59 ;  /* 0x000000ffff307224 */ /* 0x000fe200078e003b */
[----:B------:R-:W-:Y:S01]  /*b8d50*/  ISETP.GE.U32.AND.EX P4, PT, R51, R41, PT, P4 ;  /* 0x000000293300720c */ /* 0x000fe20003f86140 */
[----:B------:R-:W-:Y:S02]  /*b8d60*/  IMAD.MOV.U32 R38, RZ, RZ, R61 ;  /* 0x000000ffff267224 */ /* 0x000fe400078e003d */
        /* <DEDUP_REMOVED lines=37> */
[----:B------:R-:W-:Y:S01]  /*b8fc0*/  IMAD R39, R69, R5, R38 ;  /* 0x0000000545277224 */ /* 0x000fe200078e0226 */
[----:B------:R-:W-:Y:S01]  /*b8fd0*/  SEL R66, RZ, 0x1, !P1 ;  /* 0x00000001ff427807 */ /* 0x000fe20004800000 */
[----:B------:R-:W-:Y:S01]  /*b8fe0*/  IMAD.X R61, RZ, RZ, R6, P3 ;  /* 0x000000ffff3d7224 */ /* 0x000fe200018e0606 */
[----:B------:R-:W-:Y:S01]  /*b8ff0*/  ISETP.GE.U32.AND P3, PT, R41, R46, PT ;  /* 0x0000002e2900720c */ /* 0x000fe20003f66070 */
[----:B------:R-:W-:Y:S02]  /*b9000*/  IMAD.IADD R9, R9, 0x1, R39 ;  /* 0x0000000109097824 */ /* 0x000fe400078e0227 */
[----:B------:R-:W-:Y:S01]  /*b9010*/  IMAD.X R49, R27, 0x1, R59, P4 ;  /* 0x000000011b317824 */ /* 0x000fe200020e063b */
[----:B------:R-:W-:Y:S01]  /*b9020*/  ISETP.GE.U32.AND P4, PT, R60, R3, PT ;  /* 0x000000033c00720c */ /* 0x000fe20003f86070 */
[----:B------:R-:W-:Y:S01]  /*b9030*/  IMAD R42, R42, R13, RZ ;  /* 0x0000000d2a2a7224 */ /* 0x000fe200078e02ff */
[----:B------:R-:W-:Y:S01]  /*b9040*/  LOP3.LUT R3, RZ, R69, RZ, 0x33, !PT ;  /* 0x00000045ff037212 */ /* 0x000fe200078e33ff */
[----:B------:R-:W-:Y:S01]  /*b9050*/  IMAD.WIDE.U32 R46, R9, R34, RZ ;  /* 0x00000022092e7225 */ /* 0x000fe200078e00ff */
[----:B------:R-:W-:-:S03]  /*b9060*/  ISETP.GE.U32.AND.EX P4, PT, R61, R6, PT, P4 ;  /* 0x000000063d00720c */ /* 0x000fc60003f86140 */
[----:B------:R-:W-:Y:S01]  /*b9070*/  IMAD R67, R43, R10, R42 ;  /* 0x0000000a2b437224 */ /* 0x000fe200078e022a */
[----:B------:R-:W-:Y:S01]  /*b9080*/  ISETP.LT.U32.OR.EX P4, PT, R6, R11, !P4, P5 ;  /* 0x0000000b0600720c */ /* 0x000fe20006781550 */
[----:B------:R-:W-:Y:S01]  /*b9090*/  IMAD.X R42, R45, 0x1, R63, P6 ;  /* 0x000000012d2a7824 */ /* 0x000fe200030e063f */
[----:B------:R-:W-:Y:S01]  /*b90a0*/  @!P0 IADD3 R53, P5, PT, R44, R53, RZ ;  /* 0x000000352c358210 */ /* 0x000fe20007fbe0ff */
[----:B------:R-:W-:Y:S01]  /*b90b0*/  IMAD.WIDE.U32 R62, P6, R8, R35, R46 ;  /* 0x00000023083e7225 */ /* 0x000fe200078c002e */
[----:B------:R-:W-:-:S03]  /*b90c0*/  SEL R11, RZ, 0x1, !P4 ;  /* 0x00000001ff0b7807 */ /* 0x000fc60006000000 */
[----:B------:R-:W-:-:S04]  /*b90d0*/  IMAD.WIDE.U32 R58, R8, R34, RZ ;  /* 0x00000022083a7225 */ /* 0x000fc800078e00ff */
        /* <DEDUP_REMOVED lines=9> */
[----:B------:R-:W-:Y:S01]  /*b9170*/  IMAD.WIDE.U32 R38, R43, R13, R50 ;  /* 0x0000000d2b267225 */ /* 0x000fe200078e0032 */
[----:B------:R-:W-:-:S03]  /*b9180*/  ISETP.GT.U32.AND.EX P0, PT, R6, R3, PT, P6 ;  /* 0x000000030600720c */ /* 0x000fc60003f04160 */
[----:B------:R-:W-:Y:S01]  /*b9190*/  IMAD.WIDE.U32.X R58, R9, R35, R64, P4 ;  /* 0x00000023093a7225 */ /* 0x000fe200020e0440 */
[----:B------:R-:W-:Y:S02]  /*b91a0*/  IADD3 R43, P4, PT, R11, R46, RZ ;  /* 0x0000002e0b2b7210 */ /* 0x000fe40007f9e0ff */
[----:B------:R-:W-:Y:S01]  /*b91b0*/  SEL R56, RZ, 0x1, !P0 ;  /* 0x00000001ff387807 */ /* 0x000fe20004000000 */
[----:B------:R-:W-:Y:S01]  /*b91c0*/  IMAD.IADD R55, R54, 0x1, R47 ;  /* 0x0000000136377824 */ /* 0x000fe200078e022f */
[----:B------:R-:W-:Y:S01]  /*b91d0*/  IADD3 R11, P6, PT, R43, R58, RZ ;  /* 0x0000003a2b0b7210 */ /* 0x000fe20007fde0ff */
[----:B------:R-:W-:Y:S01]  /*b91e0*/  IMAD.WIDE.U32 R52, R9, R32, RZ ;  /* 0x0000002009347225 */ /* 0x000fe200078e00ff */
[----:B------:R-:W-:Y:S02]  /*b91f0*/  ISETP.GE.U32.AND P5, PT, R43, R46, PT ;  /* 0x0000002e2b00720c */ /* 0x000fe40003fa6070 */
[----:B------:R-:W-:Y:S01]  /*b9200*/  IADD3 R56, P0, PT, R11, R56, RZ ;  /* 0x000000380b387210 */ /* 0x000fe20007f1e0ff */
[----:B------:R-:W-:Y:S01]  /*b9210*/  IMAD.X R6, RZ, RZ, R55, P4 ;  /* 0x000000ffff067224 */ /* 0x000fe200020e0637 */
[----:B------:R-:W-:Y:S01]  /*b9220*/  ISETP.LT.U32.AND P4, PT, R46, R60, PT ;  /* 0x0000003c2e00720c */ /* 0x000fe20003f81070 */
[----:B------:R-:W-:Y:S01]  /*b9230*/  IMAD.WIDE.U32 R46, R8, R32, RZ ;  /* 0x00000020082e7225 */ /* 0x000fe200078e00ff */
[----:B------:R-:W-:-:S02]  /*b9240*/  ISETP.GE.U32.AND P1, PT, R38, R50, PT ;  /* 0x000000322600720c */ /* 0x000fc40003f26070 */
[C---:B------:R-:W-:Y:S01]  /*b9250*/  ISETP.GE.U32.AND.EX P5, PT, R6.reuse, R55, PT, P5 ;  /* 0x000000370600720c */ /* 0x040fe20003fa6150 */
[----:B------:R-:W-:Y:S02]  /*b9260*/  IMAD.X R59, R6, 0x1, R59, P6 ;  /* 0x00000001063b7824 */ /* 0x000fe400030e063b */
[----:B------:R-:W-:Y:S01]  /*b9270*/  IMAD.WIDE.U32 R52, P6, R8, R33, R52 ;  /* 0x0000002108347225 */ /* 0x000fe200078c0034 */
[----:B------:R-:W-:Y:S02]  /*b9280*/  ISETP.LT.U32.OR.EX P4, PT, R55, R61, !P5, P4 ;  /* 0x0000003d3700720c */ /* 0x000fe40006f81540 */
[----:B------:R-:W-:Y:S01]  /*b9290*/  ISETP.GE.U32.AND P5, PT, R56, R11, PT ;  /* 0x0000000b3800720c */ /* 0x000fe20003fa6070 */
[----:B------:R-:W-:Y:S01]  /*b92a0*/  IMAD.X R57, RZ, RZ, R59, P0 ;  /* 0x000000ffff397224 */ /* 0x000fe200000e063b */
[----:B------:R-:W-:Y:S01]  /*b92b0*/  SEL R46, RZ, 0x1, !P4 ;  /* 0x00000001ff2e7807 */ /* 0x000fe20006000000 */
[----:B------:R-:W-:Y:S01]  /*b92c0*/  IMAD.MOV.U32 R50, RZ, RZ, R53 ;  /* 0x000000ffff327224 */ /* 0x000fe200078e0035 */
[----:B------:R-:W-:Y:S01]  /*b92d0*/  ISETP.LT.U32.AND P4, PT, R11, R43, PT ;  /* 0x0000002b0b00720c */ /* 0x000fe20003f81070 */
[----:B------:R-:W-:Y:S01]  /*b92e0*/  IMAD.WIDE.U32 R54, R8, R32, R56 ;  /* 0x0000002008367225 */ /* 0x000fe200078e0038 */
[----:B------:R-:W-:-:S02]  /*b92f0*/  ISETP.GE.U32.AND.EX P5, PT, R57, R59, PT, P5 ;  /* 0x0000003b3900720c */ /* 0x000fc40003fa6150 */
[----:B------:R-:W-:Y:S01]  /*b9300*/  ISETP.GE.U32.AND.EX P0, PT, R42, R45, PT, P3 ;  /* 0x0000002d2a00720c */ /* 0x000fe20003f06130 */
[----:B------:R-:W-:Y:S01]  /*b9310*/  IMAD.IADD R3, R39, 0x1, R67 ;  /* 0x0000000127037824 */ /* 0x000fe200078e0243 */
[----:B------:R-:W-:Y:S01]  /*b9320*/  ISETP.LT.U32.OR.EX P4, PT, R59, R6, !P5, P4 ;  /* 0x000000063b00720c */ /* 0x000fe20006f81540 */
[----:B------:R-:W-:Y:S01]  /*b9330*/  IMAD.IADD R53, R52, 0x1, R55 ;  /* 0x0000000134357824 */ /* 0x000fe200078e0237 */
[----:B------:R-:W-:Y:S02]  /*b9340*/  IADD3 R46, P5, PT, R37, R46, RZ ;  /* 0x0000002e252e7210 */ /* 0x000fe40007fbe0ff */
[----:B------:R-:W-:Y:S02]  /*b9350*/  IADD3 RZ, P3, PT, R47, R52, RZ ;  /* 0x000000342fff7210 */ /* 0x000fe40007f7e0ff */
[----:B------:R-:W-:Y:S01]  /*b9360*/  SEL R11, RZ, 0x1, !P4 ;  /* 0x00000001ff0b7807 */ /* 0x000fe20006000000 */
[----:B------:R-:W-:Y:S01]  /*b9370*/  IMAD.X R47, RZ, RZ, R49, P5 ;  /* 0x000000ffff2f7224 */ /* 0x000fe200028e0631 */
[----:B------:R-:W-:-:S02]  /*b9380*/  ISETP.GE.U32.AND P5, PT, R46, R37, PT ;  /* 0x000000252e00720c */ /* 0x000fc40003fa6070 */
[----:B------:R-:W-:Y:S01]  /*b9390*/  ISETP.GE.U32.AND.EX P1, PT, R3, R51, PT, P1 ;  /* 0x000000330300720c */ /* 0x000fe20003f26110 */
[----:B------:R-:W-:Y:S01]  /*b93a0*/  IMAD.X R51, RZ, RZ, RZ, P6 ;  /* 0x000000ffff337224 */ /* 0x000fe200030e06ff */
[----:B------:R-:W-:Y:S01]  /*b93b0*/  ISETP.GE.U32.AND.EX P4, PT, R47, R49, PT, P5 ;  /* 0x000000312f00720c */ /* 0x000fe20003f86150 */
[----:B------:R-:W-:Y:S01]  /*b93c0*/  IMAD.WIDE.U32 R44, R36, R28, R46 ;  /* 0x0000001c242c7225 */ /* 0x000fe200078e002e */
[-C--:B------:R-:W-:Y:S02]  /*b93d0*/  IADD3 R55, P5, PT, R11, R54.reuse, RZ ;  /* 0x000000360b377210 */ /* 0x080fe40007fbe0ff */
[----:B------:R-:W-:Y:S01]  /*b93e0*/  ISETP.LT.U32.OR.EX P4, PT, R49, R27, !P4, P2 ;  /* 0x0000001b3100720c */ /* 0x000fe20006781520 */
[----:B------:R-:W-:Y:S01]  /*b93f0*/  IMAD.IADD R43, R48, 0x1, R45 ;  /* 0x00000001302b7824 */ /* 0x000fe200078e022d */
[----:B------:R-:W-:Y:S01]  /*b9400*/  ISETP.GE.U32.AND P6, PT, R55, R54, PT ;  /* 0x000000363700720c */ /* 0x000fe20003fc6070 */
[----:B------:R-:W-:Y:S01]  /*b9410*/  IMAD.X R58, RZ, RZ, R53, P5 ;  /* 0x000000ffff3a7224 */ /* 0x000fe200028e0635 */
[----:B------:R-:W-:Y:S01]  /*b9420*/  SEL R11, RZ, 0x1, !P4 ;  /* 0x00000001ff0b7807 */ /* 0x000fe20006000000 */
[----:B------:R-:W-:Y:S01]  /*b9430*/  IMAD.WIDE.U32.X R48, R9, R33, R50, P3 ;  /* 0x0000002109307225 */ /* 0x000fe200018e0432 */
[----:B------:R-:W-:-:S02]  /*b9440*/  ISETP.LT.U32.AND P2, PT, R54, R56, PT ;  /* 0x000000383600720c */ /* 0x000fc40003f41070 */
[C---:B------:R-:W-:Y:S01]  /*b9450*/  ISETP.GE.U32.AND.EX P4, PT, R58.reuse, R53, PT, P6 ;  /* 0x000000353a00720c */ /* 0x040fe20003f86160 */
[----:B------:R-:W-:Y:S01]  /*b9460*/  IMAD R6, R58, R4, RZ ;  /* 0x000000043a067224 */ /* 0x000fe200078e02ff */
[----:B------:R-:W-:Y:S01]  /*b9470*/  IADD3 R45, P3, PT, R11, R44, RZ ;  /* 0x0000002c0b2d7210 */ /* 0x000fe20007f7e0ff */
[----:B------:R-:W-:Y:S01]  /*b9480*/  IMAD.WIDE.U32 R36, R55, R4, RZ ;  /* 0x0000000437247225 */ /* 0x000fe200078e00ff */
[----:B------:R-:W-:Y:S02]  /*b9490*/  ISETP.LT.U32.OR.EX P2, PT, R53, R57, !P4, P2 ;  /* 0x000000393500720c */ /* 0x000fe40006741520 */
        /* <DEDUP_REMOVED lines=36> */
[----:B------:R-:W-:-:S02]  /*b96e0*/  IADD3 R6, P4, PT, R66, R43, RZ ;  /* 0x0000002b42067210 */ /* 0x000fc40007f9e0ff */
        /* <DEDUP_REMOVED lines=62> */
.L_x_839:
[----:B------:R-:W-:Y:S05]  /*b9ad0*/  BSYNC.RECONVERGENT B3 ;  /* 0x0000000000037941 */ /* 0x000fea0003800200 */
.L_x_838:
        /* <DEDUP_REMOVED lines=61> */
[----:B------:R-:W-:Y:S01]  /*b9eb0*/  IMAD.WIDE.U32 R52, R11, R28, RZ ;  /* 0x0000001c0b347225 */ /* 0x000fe200078e00ff */
        /* <DEDUP_REMOVED lines=70> */
[----:B------:R-:W-:Y:S01]  /*ba320*/  ISETP.LT.U32.AND P2, PT, R42, R44, PT ;  /* 0x0000002c2a00720c */ /* 0x000fe20003f41070 */
[----:B------:R-:W-:Y:S01]  /*ba330*/  IMAD.WIDE.U32 R42, R5, R28, RZ ;  /* 0x0000001c052a7225 */ /* 0x000fe200078e00ff */
[----:B------:R-:W-:-:S02]  /*ba340*/  IADD3 R39, P1, PT, R7, R46, RZ ;  /* 0x0000002e07277210 */ /* 0x000fc40007f3e0ff */
[----:B------:R-:W-:Y:S01]  /*ba350*/  ISETP.GE.U32.AND.EX P3, PT, R8, R53, PT, P3 ;  /* 0x000000350800720c */ /* 0x000fe20003f66130 */
[----:B------:R-:W-:Y:S01]  /*ba360*/  IMAD.WIDE.U32.X R40, R5, R31, R40, P4 ;  /* 0x0000001f05287225 */ /* 0x000fe200020e0428 */
[----:B------:R-:W-:Y:S02]  /*ba370*/  @!P0 IADD3 R38, P5, PT, R38, 0x1, RZ ;  /* 0x0000000126268810 */ /* 0x000fe40007fbe0ff */
[----:B------:R-:W-:Y:S01]  /*ba380*/  ISETP.LT.U32.OR.EX P3, PT, R53, R45, !P3, P2 ;  /* 0x0000002d3500720c */ /* 0x000fe20005f61520 */
[----:B------:R-:W-:Y:S01]  /*ba390*/  IMAD.X R48, RZ, RZ, R49, P1 ;  /* 0x000000ffff307224 */ /* 0x000fe200008e0631 */
[----:B------:R-:W-:Y:S01]  /*ba3a0*/  ISETP.GE.U32.AND P2, PT, R39, R46, PT ;  /* 0x0000002e2700720c */ /* 0x000fe20003f46070 */
[----:B------:R-:W-:Y:S01]  /*ba3b0*/  @!P0 IMAD.X R3, RZ, RZ, R3, P5 ;  /* 0x000000ffff038224 */ /* 0x000fe200028e0603 */
[----:B------:R-:W-:Y:S02]  /*ba3c0*/  SEL R8, RZ, 0x1, !P3 ;  /* 0x00000001ff087807 */ /* 0x000fe40005800000 */
        /* <DEDUP_REMOVED lines=87> */
.L_x_842:
[----:B------:R-:W-:Y:S05]  /*ba940*/  BSYNC.RELIABLE B4 ;  /* 0x0000000000047941 */ /* 0x000fea0003800100 */
.L_x_841:
        /* <DEDUP_REMOVED lines=21> */
.L_x_843:
[----:B------:R-:W-:Y:S05]  /*baaa0*/  BSYNC.RECONVERGENT B3 ;  /* 0x0000000000037941 */ /* 0x000fea0003800200 */
.L_x_840:
[----:B------:R-:W-:Y:S01]  /*baab0*/  SHF.L.W.U32.HI R3, R9, 0x1, R11 ;  /* 0x0000000109037819 */ /* 0x000fe20000010e0b */
[----:B------:R-:W-:Y:S01]  /*baac0*/  BSSY.RELIABLE B3, `(.L_x_844) ;  /* 0x000002b000037945 */ /* 0x000fe20003800100 */
[----:B------:R-:W-:Y:S02]  /*baad0*/  SHF.L.W.U32.HI R4, R11, 0x1, R38 ;  /* 0x000000010b047819 */ /* 0x000fe40000010e26 */
[----:B------:R-:W-:Y:S02]  /*baae0*/  ISETP.GT.U32.AND P0, PT, R3, R28, PT ;  /* 0x0000001c0300720c */ /* 0x000fe40003f04070 */
[----:B------:R-:W-:Y:S01]  /*baaf0*/  SHF.L.W.U32.HI R38, R36, 0x1, R9 ;  /* 0x0000000124267819 */ /* 0x000fe20000010e09 */
[----:B------:R-:W-:Y:S01]  /*bab00*/  IMAD.SHL.U32 R9, R6, 0x2, RZ ;  /* 0x0000000206097824 */ /* 0x000fe200078e00ff */
[----:B------:R-:W-:Y:S02]  /*bab10*/  ISETP.GT.U32.AND.EX P0, PT, R4, R29, PT, P0 ;  /* 0x0000001d0400720c */ /* 0x000fe40003f04100 */
[----:B------:R-:W-:-:S02]  /*bab20*/  SHF.L.W.U32.HI R37, R7, 0x1, R36 ;  /* 0x0000000107257819 */ /* 0x000fc40000010e24 */
[----:B------:R-:W-:Y:S02]  /*bab30*/  SHF.L.W.U32.HI R36, R8, 0x1, R7 ;  /* 0x0000000108247819 */ /* 0x000fe40000010e07 */
[----:B------:R-:W-:Y:S02]  /*bab40*/  SHF.L.W.U32.HI R27, R5, 0x1, R8 ;  /* 0x00000001051b7819 */ /* 0x000fe40000010e08 */
        /* <DEDUP_REMOVED lines=34> */
.L_x_845:
[----:B------:R-:W-:Y:S05]  /*bad70*/  BSYNC.RELIABLE B3 ;  /* 0x0000000000037941 */ /* 0x000fea0003800100 */
.L_x_844:
        /* <DEDUP_REMOVED lines=20> */
[----:B------:R-:W-:-:S09]  /*baec0*/  IADD3.X R4, PT, PT, R4, -0x1, ~R29, P3, P4 ;  /* 0xffffffff04047810 */ /* 0x000fd20001fe8c1d */
.L_x_327:
[----:B------:R-:W-:Y:S05]  /*baed0*/  BSYNC.RECONVERGENT B2 ;  /* 0x0000000000027941 */ /* 0x000fea0003800200 */
.L_x_326:
[----:B------:R-:W1:Y:S01]  /*baee0*/  LDC.64 R28, c[0x0][0x390] ;  /* 0x0000e400ff1c7b82 */ /* 0x000e620000000a00 */
[----:B------:R-:W-:Y:S01]  /*baef0*/  SHF.R.U32.HI R37, RZ, 0x6, R0 ;  /* 0x00000006ff257819 */ /* 0x000fe20000011600 */
[----:B-1----:R-:W-:-:S04]  /*baf00*/  IMAD.WIDE R28, R2, 0x20, R28 ;  /* 0x00000020021c7825 */ /* 0x002fc800078e021c */
[----:B------:R-:W-:-:S06]  /*baf10*/  IMAD.WIDE.U32 R36, R37, 0x8, R28 ;  /* 0x0000000825247825 */ /* 0x000fcc00078e001c */
[----:B------:R-:W2:Y:S01]  /*baf20*/  LDG.E.64.CONSTANT R36, desc[UR12][R36.64] ;  /* 0x0000000c24247981 */ /* 0x000ea2000c1e9b00 */
[----:B------:R-:W-:Y:S01]  /*baf30*/  LOP3.LUT R29, R0, 0x3c, RZ, 0xc0, !PT ;  /* 0x0000003c001d7812 */ /* 0x000fe200078ec0ff */
[----:B------:R-:W-:Y:S01]  /*baf40*/  BSSY.RECONVERGENT B2, `(.L_x_846) ;  /* 0x000573f000027945 */ /* 0x000fe20003800200 */
[----:B------:R-:W-:Y:S01]  /*baf50*/  SHF.R.S32.HI R27, RZ, 0x1f, R2 ;  /* 0x0000001fff1b7819 */ /* 0x000fe20000011402 */
        /* <DEDUP_REMOVED lines=23> */
[----:B--2---:R-:W-:Y:S01]  /*bb0d0*/  SHF.R.U64 R38, R36, R29, R37 ;  /* 0x0000001d24267219 */ /* 0x004fe20000001225 */
[----:B------:R-:W-:-:S03]  /*bb0e0*/  IMAD.MOV.U32 R29, RZ, RZ, R11 ;  /* 0x000000ffff1d7224 */ /* 0x000fc600078e000b */
[----:B------:R-:W-:-:S04]  /*bb0f0*/  LOP3.LUT R38, R38, 0xf, RZ, 0xc0, !PT ;  /* 0x0000000f26267812 */ /* 0x000fc800078ec0ff */
[----:B------:R-:W-:-:S04]  /*bb100*/  ISETP.NE.U32.AND P0, PT, R38, RZ, PT ;  /* 0x000000ff2600720c */ /* 0x000fc80003f05070 */
[----:B------:R-:W-:-:S13]  /*bb110*/  ISETP.NE.AND.EX P0, PT, RZ, RZ, PT, P0 ;  /* 0x000000ffff00720c */ /* 0x000fda0003f05300 */
[----:B------:R-:W-:Y:S05]  /*bb120*/  @!P0 BRA `(.L_x_847) ;  /* 0x0000057000808947 */ /* 0x000fea0003800000 */
[----:B------:R-:W-:Y:S02]  /*bb130*/  LOP3.LUT R28, R5, R6, R9, 0xfe, !PT ;  /* 0x00000006051c7212 */ /* 0x000fe400078efe09 */
[----:B------:R-:W-:Y:S02]  /*bb140*/  LOP3.LUT R29, R7, R8, R11, 0xfe, !PT ;  /* 0x00000008071d7212 */ /* 0x000fe400078efe0b */
[----:B------:R-:W-:-:S04]  /*bb150*/  LOP3.LUT P0, RZ, R28, R3, RZ, 0xfc, !PT ;  /* 0x000000031cff7212 */ /* 0x000fc8000780fcff */
[----:B------:R-:W-:-:S13]  /*bb160*/  LOP3.LUT P0, RZ, R29, R4, RZ, 0xfc, P0 ;  /* 0x000000041dff7212 */ /* 0x000fda000000fcff */
[----:B------:R-:W-:Y:S05]  /*bb170*/  @P0 BRA `(.L_x_848) ;  /* 0x0000000000200947 */ /* 0x000fea0003800000 */
[----:B------:R-:W-:-:S05]  /*bb180*/  IMAD R3, R38, 0x60, R1 ;  /* 0x0000006026037824 */ /* 0x000fca00078e0201 */
[----:B------:R1:W5:Y:S04]  /*bb190*/  LDL.128 R52, [R3] ;  /* 0x0000000003347983 */ /* 0x0003680000100c00 */
[----:B------:R1:W5:Y:S04]  /*bb1a0*/  LDL.128 R56, [R3+0x10] ;  /* 0x0000100003387983 */ /* 0x0003680000100c00 */
[----:B------:R1:W5:Y:S04]  /*bb1b0*/  LDL.128 R60, [R3+0x20] ;  /* 0x00002000033c7983 */ /* 0x0003680000100c00 */
[----:B------:R1:W5:Y:S04]  /*bb1c0*/  LDL.128 R64, [R3+0x30] ;  /* 0x0000300003407983 */ /* 0x0003680000100c00 */
[----:B------:R1:W5:Y:S04]  /*bb1d0*/  LDL.128 R28, [R3+0x40] ;  /* 0x00004000031c7983 */ /* 0x0003680000100c00 */
[----:B------:R1:W5:Y:S01]  /*bb1e0*/  LDL.128 R32, [R3+0x50] ;  /* 0x0000500003207983 */ /* 0x0003620000100c00 */
[----:B------:R-:W-:Y:S05]  /*bb1f0*/  BRA `(.L_x_847) ;  /* 0x00000570004c7947 */ /* 0x000fea0003800000 */
.L_x_848:
[----:B------:R-:W-:-:S05]  /*bb200*/  IMAD R100, R38, 0x60, R1 ;  /* 0x0000006026647824 */ /* 0x000fca00078e0201 */
[----:B------:R-:W2:Y:S04]  /*bb210*/  LDL.128 R48, [R100+0x40] ;  /* 0x0000400064307983 */ /* 0x000ea80000100c00 */
[----:B------:R-:W2:Y:S01]  /*bb220*/  LDL.128 R44, [R100+0x50] ;  /* 0x00005000642c7983 */ /* 0x000ea20000100c00 */
        /* <DEDUP_REMOVED lines=22> */
[----:B--2---:R-:W-:-:S02]  /*bb390*/  LOP3.LUT R29, R44, R50, R48, 0xfe, !PT ;  /* 0x000000322c1d7212 */ /* 0x004fc400078efe30 */
[----:B------:R-:W-:Y:S02]  /*bb3a0*/  LOP3.LUT R31, R45, R51, R49, 0xfe, !PT ;  /* 0x000000332d1f7212 */ /* 0x000fe400078efe31 */
[----:B------:R-:W-:Y:S01]  /*bb3b0*/  LOP3.LUT P0, RZ, R29, R46, RZ, 0xfc, !PT ;  /* 0x0000002e1dff7212 */ /* 0x000fe2000780fcff */
[----:B------:R-:W-:-:S03]  /*bb3c0*/  IMAD.MOV.U32 R29, RZ, RZ, R11 ;  /* 0x000000ffff1d7224 */ /* 0x000fc600078e000b */
[----:B------:R-:W-:Y:S01]  /*bb3d0*/  LOP3.LUT P0, RZ, R31, R47, RZ, 0xfc, P0 ;  /* 0x0000002f1fff7212 */ /* 0x000fe2000000fcff */
[----:B------:R-:W-:-:S12]  /*bb3e0*/  IMAD.MOV.U32 R31, RZ, RZ, R8 ;  /* 0x000000ffff1f7224 */ /* 0x000fd800078e0008 */
[----:B------:R-:W-:Y:S05]  /*bb3f0*/  @!P0 BRA `(.L_x_847) ;  /* 0x0000056c00cc8947 */ /* 0x000fea0003800000 */
        /* <DEDUP_REMOVED lines=60> */
[----:B------:R-:W-:Y:S01]  /*bb7c0*/  IMAD.MOV.U32 R60, RZ, RZ, R52 ;  /* 0x000000ffff3c7224 */ /* 0x000fe200078e0034 */
[----:B------:R-:W-:Y:S01]  /*bb7d0*/  IADD3 R62, P6, PT, R63, R36, RZ ;  /* 0x000000243f3e7210 */ /* 0x000fe20007fde0ff */
[----:B------:R-:W-:-:S04]  /*bb7e0*/  IMAD.WIDE.U32 R34, P3, R3, R11, R34 ;  /* 0x0000000b03227225 */ /* 0x000fc80007860022 */
        /* <DEDUP_REMOVED lines=8> */
[----:B------:R-:W-:Y:S01]  /*bb870*/  IMAD.IADD R32, R54, 0x1, R31 ;  /* 0x0000000136207824 */ /* 0x000fe200078e021f */
[----:B------:R-:W-:Y:S01]  /*bb880*/  IADD3 R41, P1, PT, R64, R58, RZ ;  /* 0x0000003a40297210 */ /* 0x000fe20007f3e0ff */
[----:B------:R-:W-:Y:S02]  /*bb890*/  IMAD.X R63, R40, 0x1, R56, P6 ;  /* 0x00000001283f7824 */ /* 0x000fe400030e0638 */
[----:B------:R-:W-:Y:S01]  /*bb8a0*/  IMAD.MOV.U32 R52, RZ, RZ, R57 ;  /* 0x000000ffff347224 */ /* 0x000fe200078e0039 */
[----:B------:R-:W-:Y:S01]  /*bb8b0*/  ISETP.GE.U32.AND.EX P0, PT, R32, R61, PT, P0 ;  /* 0x0000003d2000720c */ /* 0x000fe20003f06100 */
[----:B------:R-:W-:Y:S01]  /*bb8c0*/  IMAD.X R65, R66, 0x1, R59, P1 ;  /* 0x0000000142417824 */ /* 0x000fe200008e063b */
[----:B------:R-:W-:Y:S01]  /*bb8d0*/  ISETP.GE.U32.AND.EX P2, PT, R63, R56, PT, P2 ;  /* 0x000000383f00720c */ /* 0x000fe20003f46120 */
[----:B------:R-:W-:Y:S01]  /*bb8e0*/  IMAD.WIDE.U32.X R52, R4, R11, R52, P5 ;  /* 0x0000000b04347225 */ /* 0x000fe200028e0434 */
[----:B------:R-:W-:-:S02]  /*bb8f0*/  SEL R60, RZ, 0x1, P0 ;  /* 0x00000001ff3c7807 */ /* 0x000fc40000000000 */
[----:B------:R-:W-:Y:S01]  /*bb900*/  SEL R67, RZ, 0x1, P2 ;  /* 0x00000001ff437807 */ /* 0x000fe20001000000 */
[----:B------:R-:W-:Y:S01]  /*bb910*/  IMAD.MOV.U32 R70, RZ, RZ, RZ ;  /* 0x000000ffff467224 */ /* 0x000fe200078e00ff */
        /* <DEDUP_REMOVED lines=42> */
.L_x_850:
[----:B------:R-:W-:Y:S05]  /*bbbc0*/  BSYNC.RECONVERGENT B3 ;  /* 0x0000000000037941 */ /* 0x000fea0003800200 */
.L_x_849:
        /* <DEDUP_REMOVED lines=13> */
[----:B------:R-:W-:-:S04]  /*bbca0*/  IMAD.WIDE.U32 R54, R5, R6, RZ ;  /* 0x0000000605367225 */ /* 0x000fc800078e00ff */
[----:B------:R-:W-:Y:S01]  /*bbcb0*/  IMAD.WIDE.U32 R56, P2, R5, R8, R56 ;  /* 0x0000000805387225 */ /* 0x000fe20007840038 */
[----:B------:R-:W-:-:S03]  /*bbcc0*/  IADD3 R69, P6, PT, R64, R54, RZ ;  /* 0x0000003640457210 */ /* 0x000fc60007fde0ff */
[----:B------:R-:W-:Y:S01]  /*bbcd0*/  IMAD.X R63, RZ, RZ, RZ, P5 ;  /* 0x000000ffff3f7224 */ /* 0x000fe200028e06ff */
[----:B------:R-:W-:Y:S01]  /*bbce0*/  IADD3 RZ, P5, PT, R53, R60, RZ ;  /* 0x0000003c35ff7210 */ /* 0x000fe20007fbe0ff */
[----:B------:R-:W-:Y:S01]  /*bbcf0*/  IMAD.IADD R74, R55, 0x1, R56 ;  /* 0x00000001374a7824 */ /* 0x000fe200078e0238 */
[----:B------:R-:W-:Y:S01]  /*bbd00*/  ISETP.GE.U32.AND P1, PT, R69, R64, PT ;  /* 0x000000404500720c */ /* 0x000fe20003f26070 */
        /* <DEDUP_REMOVED lines=47> */
[----:B------:R-:W-:Y:S01]  /*bc000*/  IADD3 R66, P5, PT, R63, R66, RZ ;  /* 0x000000423f427210 */ /* 0x000fe20007fbe0ff */
[----:B------:R-:W-:Y:S01]  /*bc010*/  IMAD.MOV.U32 R70, RZ, RZ, RZ ;  /* 0x000000ffff467224 */ /* 0x000fe200078e00ff */
[----:B------:R-:W-:Y:S01]  /*bc020*/  ISETP.GE.U32.AND.EX P0, PT, R39, R75, PT, P0 ;  /* 0x0000004b2700720c */ /* 0x000fe20003f06100 */
[----:B------:R-:W-:Y:S01]  /*bc030*/  IMAD.X R61, R60, 0x1, R61, P1 ;  /* 0x000000013c3d7824 */ /* 0x000fe200008e063d */
[----:B------:R-:W-:-:S02]  /*bc040*/  IADD3 R41, P1, PT, R69, R64, RZ ;  /* 0x0000004045297210 */ /* 0x000fc40007f3e0ff */
[----:B------:R-:W-:Y:S01]  /*bc050*/  SEL R58, RZ, 0x1, P0 ;  /* 0x00000001ff3a7807 */ /* 0x000fe20000000000 */
        /* <DEDUP_REMOVED lines=9> */
[----:B------:R-:W-:Y:S01]  /*bc0f0*/  IMAD.X R61, RZ, RZ, RZ, P2 ;  /* 0x000000ffff3d7224 */ /* 0x000fe200010e06ff */
[----:B------:R-:W-:Y:S01]  /*bc100*/  ISETP.GE.U32.AND P0, PT, R58, R41, PT ;  /* 0x000000293a00720c */ /* 0x000fe20003f06070 */
[----:B------:R-:W-:Y:S01]  /*bc110*/  IMAD.MOV.U32 R60, RZ, RZ, R57 ;  /* 0x000000ffff3c7224 */ /* 0x000fe200078e0039 */
[----:B------:R-:W-:Y:S02]  /*bc120*/  ISETP.GE.U32.AND.EX P5, PT, R64, R71, PT, P5 ;  /* 0x000000474000720c */ /* 0x000fe40003fa6150 */
[----:B------:R-:W-:Y:S02]  /*bc130*/  ISETP.GE.U32.AND.EX P0, PT, R63, R64, PT, P0 ;  /* 0x000000403f00720c */ /* 0x000fe40003f06100 */
[----:B------:R-:W-:Y:S02]  /*bc140*/  IADD3 R73, P6, PT, R58, R54, RZ ;  /* 0x000000363a497210 */ /* 0x000fe40007fde0ff */
[----:B------:R-:W-:-:S02]  /*bc150*/  SEL R69, RZ, 0x1, !P1 ;  /* 0x00000001ff457807 */ /* 0x000fc40004800000 */
        /* <DEDUP_REMOVED lines=22> */
.L_x_852:
[----:B------:R-:W-:Y:S05]  /*bc2c0*/  BSYNC.RECONVERGENT B3 ;  /* 0x0000000000037941 */ /* 0x000fea0003800200 */
.L_x_851:
[----:B------:R-:W-:Y:S01]  /*bc2d0*/  IADD3 R41, P0, PT, R67, R54, RZ ;  /* 0x0000003643297210 */ /* 0x000fe20007f1e0ff */
[----:B------:R-:W1:Y:S01]  /*bc2e0*/  LDC.64 R76, c[0x3][0x40] ;  /* 0x00c01000ff4c7b82 */ /* 0x000e620000000a00 */
[----:B------:R-:W-:Y:S02]  /*bc2f0*/  BSSY.RECONVERGENT B3, `(.L_x_853) ;  /* 0x0000069000037945 */ /* 0x000fe40003800200 */
[----:B------:R-:W-:Y:S01]  /*bc300*/  IADD3 R64, P1, PT, R41, R64, RZ ;  /* 0x0000004029407210 */ /* 0x000fe20007f3e0ff */
[----:B------:R-:W-:Y:S02]  /*bc310*/  IMAD.X R57, R62, 0x1, R55, P0 ;  /* 0x000000013e397824 */ /* 0x000fe400000e0637 */
[----:B------:R-:W-:Y:S01]  /*bc320*/  IMAD.WIDE.U32 R54, R7, R5, RZ ;  /* 0x0000000507367225 */ /* 0x000fe200078e00ff */
[----:B------:R-:W-:-:S03]  /*bc330*/  ISETP.GE.U32.AND P0, PT, R64, R41, PT ;  /* 0x000000294000720c */ /* 0x000fc60003f06070 */
[----:B------:R-:W-:Y:S01]  /*bc340*/  IMAD.X R65, RZ, RZ, R57, P1 ;  /* 0x000000ffff417224 */ /* 0x000fe200008e0639 */
[----:B------:R-:W-:Y:S01]  /*bc350*/  ISETP.GE.U32.AND P1, PT, R41, R67, PT ;  /* 0x000000432900720c */ /* 0x000fe20003f26070 */
[----:B------:R-:W-:Y:S01]  /*bc360*/  IMAD.X R67, RZ, RZ, RZ, P3 ;  /* 0x000000ffff437224 */ /* 0x000fe200018e06ff */
[----:B------:R-:W-:Y:S02]  /*bc370*/  IADD3 RZ, P3, PT, R34, R37, RZ ;  /* 0x0000002522ff7210 */ /* 0x000fe40007f7e0ff */
        /* <DEDUP_REMOVED lines=8> */
[----:B------:R-:W-:Y:S01]  /*bc400*/  IMAD.IADD R71, R56, 0x1, R63 ;  /* 0x0000000138477824 */ /* 0x000fe200078e023f */
[----:B------:R-:W-:Y:S01]  /*bc410*/  @!P0 IADD3 R66, P5, PT, R66, 0x1, RZ ;  /* 0x0000000142428810 */ /* 0x000fe20007fbe0ff */
[----:B------:R-:W-:Y:S02]  /*bc420*/  IMAD.MOV.U32 R60, RZ, RZ, R57 ;  /* 0x000000ffff3c7224 */ /* 0x000fe400078e0039 */
[----:B------:R-:W-:Y:S01]  /*bc430*/  IMAD.WIDE.U32 R56, R7, R3, RZ ;  /* 0x0000000307387225 */ /* 0x000fe200078e00ff */
[----:B------:R-:W-:-:S03]  /*bc440*/  ISETP.GE.U32.AND.EX P1, PT, R71, R65, PT, P1 ;  /* 0x000000414700720c */ /* 0x000fc60003f26110 */
[----:B------:R-:W-:Y:S01]  /*bc450*/  IMAD.WIDE.U32.X R54, R7, R7, R60, P2 ;  /* 0x0000000707367225 */ /* 0x000fe200010e043c */
[----:B------:R-:W-:-:S03]  /*bc460*/  SEL R58, RZ, 0x1, P1 ;  /* 0x00000001ff3a7807 */ /* 0x000fc60000800000 */
[----:B------:R-:W-:Y:S01]  /*bc470*/  @!P0 IMAD.X R72, RZ, RZ, R72, P5 ;  /* 0x000000ffff488224 */ /* 0x000fe200028e0648 */
[----:B------:R-:W-:-:S04]  /*bc480*/  IADD3 R41, P2, PT, R66, R54, RZ ;  /* 0x0000003642297210 */ /* 0x000fc80007f5e0ff */
[C---:B------:R-:W-:Y:S01]  /*bc490*/  IADD3 R58, P5, PT, R41.reuse, R58, RZ ;  /* 0x0000003a293a7210 */ /* 0x040fe20007fbe0ff */
[----:B------:R-:W-:Y:S01]  /*bc4a0*/  IMAD.X R55, R72, 0x1, R55, P2 ;  /* 0x0000000148377824 */ /* 0x000fe200010e0637 */
[----:B------:R-:W-:Y:S02]  /*bc4b0*/  @!P0 ISETP.NE.U32.AND P2, PT, R66, RZ, PT ;  /* 0x000000ff4200820c */ /* 0x000fe40003f45070 */
[----:B------:R-:W-:Y:S01]  /*bc4c0*/  ISETP.GE.U32.AND P1, PT, R58, R41, PT ;  /* 0x000000293a00720c */ /* 0x000fe20003f26070 */
[----:B------:R-:W-:Y:S01]  /*bc4d0*/  IMAD.X R68, RZ, RZ, R55, P5 ;  /* 0x000000ffff447224 */ /* 0x000fe200028e0637 */
[----:B------:R-:W-:Y:S01]  /*bc4e0*/  ISETP.LT.U32.AND P5, PT, R41, R66, PT ;  /* 0x000000422900720c */ /* 0x000fe20003fa1070 */
[----:B------:R-:W-:Y:S01]  /*bc4f0*/  IMAD.MOV.U32 R66, RZ, RZ, R35 ;  /* 0x000000ffff427224 */ /* 0x000fe200078e0023 */
[----:B------:R-:W-:Y:S02]  /*bc500*/  IADD3 R41, P6, PT, R73, R36, RZ ;  /* 0x0000002449297210 */ /* 0x000fe40007fde0ff */
[----:B------:R-:W-:-:S02]  /*bc510*/  ISETP.GE.U32.AND.EX P1, PT, R68, R55, PT, P1 ;  /* 0x000000374400720c */ /* 0x000fc40003f26110 */
[----:B------:R-:W-:Y:S01]  /*bc520*/  @!P0 ISETP.NE.AND.EX P2, PT, R72, RZ, PT, P2 ;  /* 0x000000ff4800820c */ /* 0x000fe20003f45320 */
[----:B------:R-:W-:Y:S01]  /*bc530*/  IMAD.X R36, R75, 0x1, R40, P6 ;  /* 0x000000014b247824 */ /* 0x000fe200030e0628 */
[----:B------:R-:W-:Y:S01]  /*bc540*/  ISETP.LT.U32.OR.EX P1, PT, R55, R72, !P1, P5 ;  /* 0x000000483700720c */ /* 0x000fe20004f21550 */
[----:B------:R-:W-:Y:S01]  /*bc550*/  IMAD.WIDE.U32 R54, R5, R3, RZ ;  /* 0x0000000305367225 */ /* 0x000fe200078e00ff */
[----:B------:R-:W-:Y:S02]  /*bc560*/  @!P0 SEL R34, RZ, 0x1, P2 ;  /* 0x00000001ff228807 */ /* 0x000fe40001000000 */
[----:B------:R-:W-:Y:S01]  /*bc570*/  SEL R40, RZ, 0x1, !P1 ;  /* 0x00000001ff287807 */ /* 0x000fe20004800000 */
[----:B------:R-:W-:Y:S01]  /*bc580*/  IMAD.WIDE.U32 R60, P5, R4, R5, R56 ;  /* 0x00000005043c7225 */ /* 0x000fe200078a0038 */
[----:B------:R-:W-:-:S03]  /*bc590*/  ISETP.GE.U32.AND P2, PT, R41, R73, PT ;  /* 0x000000492900720c */ /* 0x000fc60003f46070 */
[----:B------:R-:W-:Y:S01]  /*bc5a0*/  IMAD.WIDE.U32 R56, R4, R5, RZ ;  /* 0x0000000504387225 */ /* 0x000fe200078e00ff */
[----:B------:R-:W-:Y:S02]  /*bc5b0*/  IADD3 RZ, P6, PT, R55, R60, RZ ;  /* 0x0000003c37ff7210 */ /* 0x000fe40007fde0ff */
[----:B------:R-:W-:Y:S01]  /*bc5c0*/  ISETP.GE.U32.AND.EX P2, PT, R36, R75, PT, P2 ;  /* 0x0000004b2400720c */ /* 0x000fe20003f46120 */
[----:B------:R-:W-:-:S04]  /*bc5d0*/  IMAD.WIDE.U32 R54, R3, R5, RZ ;  /* 0x0000000503367225 */ /* 0x000fc800078e00ff */
[----:B------:R-:W-:Y:S01]  /*bc5e0*/  IMAD.X R65, RZ, RZ, RZ, P5 ;  /* 0x000000ffff417224 */ /* 0x000fe200028e06ff */
[----:B------:R-:W-:Y:S01]  /*bc5f0*/  IADD3 R63, P1, PT, R58, R54, RZ ;  /* 0x000000363a3f7210 */ /* 0x000fe20007f3e0ff */
[----:B------:R-:W-:-:S04]  /*bc600*/  IMAD.WIDE.U32 R56, P5, R3, R7, R56 ;  /* 0x0000000703387225 */ /* 0x000fc800078a0038 */
[----:B------:R-:W-:Y:S02]  /*bc610*/  IMAD.MOV.U32 R64, RZ, RZ, R61 ;  /* 0x000000ffff407224 */ /* 0x000fe400078e003d */
[----:B------:R-:W-:Y:S01]  /*bc620*/  IMAD.WIDE.U32.X R60, R4, R11, R66, P3 ;  /* 0x0000000b043c7225 */ /* 0x000fe200018e0442 */
[----:B------:R-:W-:-:S03]  /*bc630*/  @!P0 IADD3 R69, P3, PT, R34, R69, RZ ;  /* 0x0000004522458210 */ /* 0x000fc60007f7e0ff */
[----:B------:R-:W-:Y:S02]  /*bc640*/  IMAD.IADD R73, R55, 0x1, R56 ;  /* 0x0000000137497824 */ /* 0x000fe400078e0238 */
[----:B------:R-:W-:Y:S01]  /*bc650*/  IMAD.WIDE.U32.X R34, R4, R7, R64, P6 ;  /* 0x0000000704227225 */ /* 0x000fe200030e0440 */
[----:B------:R-:W-:-:S03]  /*bc660*/  ISETP.GE.U32.AND P6, PT, R63, R58, PT ;  /* 0x0000003a3f00720c */ /* 0x000fc60003fc6070 */
[----:B------:R-:W-:Y:S01]  /*bc670*/  @!P0 IMAD.X R70, RZ, RZ, R70, P3 ;  /* 0x000000ffff468224 */ /* 0x000fe200018e0646 */
[----:B------:R-:W-:Y:S01]  /*bc680*/  IADD3 R37, P3, PT, R62, R60, RZ ;  /* 0x0000003c3e257210 */ /* 0x000fe20007f7e0ff */
[----:B------:R-:W-:Y:S01]  /*bc690*/  IMAD.X R65, R73, 0x1, R68, P1 ;  /* 0x0000000149417824 */ /* 0x000fe200008e0644 */
[----:B------:R-:W-:Y:S02]  /*bc6a0*/  IADD3 R64, P1, PT, R69, R40, RZ ;  /* 0x0000002845407210 */ /* 0x000fe40007f3e0ff */
[----:B------:R-:W-:Y:S01]  /*bc6b0*/  SEL R40, RZ, 0x1, P2 ;  /* 0x00000001ff287807 */ /* 0x000fe20001000000 */
[----:B------:R-:W-:Y:S01]  /*bc6c0*/  IMAD.X R61, R71, 0x1, R61, P3 ;  /* 0x00000001473d7824 */ /* 0x000fe200018e063d */
[----:B------:R-:W-:Y:S01]  /*bc6d0*/  ISETP.GE.U32.AND P0, PT, R37, R62, PT ;  /* 0x0000003e2500720c */ /* 0x000fe20003f06070 */
[----:B------:R-:W-:Y:S01]  /*bc6e0*/  IMAD.X R62, RZ, RZ, R70, P1 ;  /* 0x000000ffff3e7224 */ /* 0x000fe200008e0646 */
[----:B------:R-:W-:Y:S02]  /*bc6f0*/  ISETP.GE.U32.AND.EX P6, PT, R65, R68, PT, P6 ;  /* 0x000000444100720c */ /* 0x000fe40003fc6160 */
[----:B------:R-:W-:-:S02]  /*bc700*/  IADD3 R40, P1, PT, R37, R40, RZ ;  /* 0x0000002825287210 */ /* 0x000fc40007f3e0ff */
[----:B------:R-:W-:Y:S02]  /*bc710*/  IADD3 R67, P2, PT, R64, R34, RZ ;  /* 0x0000002240437210 */ /* 0x000fe40007f5e0ff */
[----:B------:R-:W-:Y:S01]  /*bc720*/  SEL R58, RZ, 0x1, P6 ;  /* 0x00000001ff3a7807 */ /* 0x000fe20003000000 */
[----:B------:R-:W-:Y:S01]  /*bc730*/  IMAD.X R34, RZ, RZ, R61, P1 ;  /* 0x000000ffff227224 */ /* 0x000fe200008e063d */
[----:B------:R-:W-:Y:S01]  /*bc740*/  ISETP.GE.U32.AND P3, PT, R40, R37, PT ;  /* 0x000000252800720c */ /* 0x000fe20003f66070 */
[----:B------:R-:W-:Y:S01]  /*bc750*/  IMAD.X R69, R62, 0x1, R35, P2 ;  /* 0x000000013e457824 */ /* 0x000fe200010e0623 */
[----:B------:R-:W-:Y:S01]  /*bc760*/  IADD3 R58, P2, PT, R67, R58, RZ ;  /* 0x0000003a433a7210 */ /* 0x000fe20007f5e0ff */
[----:B------:R-:W-:Y:S01]  /*bc770*/  IMAD.X R35, RZ, RZ, RZ, P4 ;  /* 0x000000ffff237224 */ /* 0x000fe200020e06ff */
[----:B------:R-:W-:Y:S02]  /*bc780*/  IADD3 R37, P1, PT, R40, R42, RZ ;  /* 0x0000002a28257210 */ /* 0x000fe40007f3e0ff */
[----:B------:R-:W-:Y:S01]  /*bc790*/  ISETP.GE.U32.AND.EX P0, PT, R61, R71, PT, P0 ;  /* 0x000000473d00720c */ /* 0x000fe20003f06100 */
[----:B------:R-:W-:Y:S01]  /*bc7a0*/  IMAD.X R60, RZ, RZ, R69, P2 ;  /* 0x000000ffff3c7224 */ /* 0x000fe200010e0645 */
[----:B------:R-:W-:-:S02]  /*bc7b0*/  ISETP.GE.U32.AND.EX P3, PT, R34, R61, PT, P3 ;  /* 0x0000003d2200720c */ /* 0x000fc40003f66130 */
[----:B------:R-:W-:Y:S02]  /*bc7c0*/  ISETP.GE.U32.AND P6, PT, R58, R67, PT ;  /* 0x000000433a00720c */ /* 0x000fe40003fc6070 */
[----:B------:R-:W-:Y:S01]  /*bc7d0*/  ISETP.GE.U32.AND P2, PT, R37, R40, PT ;  /* 0x000000282500720c */ /* 0x000fe20003f46070 */
[----:B------:R-:W-:Y:S01]  /*bc7e0*/  IMAD.X R40, R34, 0x1, R59, P1 ;  /* 0x0000000122287824 */ /* 0x000fe200008e063b */
[----:B------:R-:W-:Y:S02]  /*bc7f0*/  ISETP.LT.U32.AND P1, PT, R67, R64, PT ;  /* 0x000000404300720c */ /* 0x000fe40003f21070 */
[----:B------:R-:W-:Y:S02]  /*bc800*/  ISETP.GE.U32.AND.EX P6, PT, R60, R69, PT, P6 ;  /* 0x000000453c00720c */ /* 0x000fe40003fc6160 */
[----:B------:R-:W-:Y:S01]  /*bc810*/  ISETP.GE.U32.AND.EX P2, PT, R40, R34, PT, P2 ;  /* 0x000000222800720c */ /* 0x000fe20003f46120 */
[----:B------:R-:W-:Y:S01]  /*bc820*/  IMAD.MOV.U32 R34, RZ, RZ, R53 ;  /* 0x000000ffff227224 */ /* 0x000fe200078e0035 */
[----:B------:R-:W-:-:S02]  /*bc830*/  IADD3 RZ, P4, PT, R52, R43, RZ ;  /* 0x0000002b34ff7210 */ /* 0x000fc40007f9e0ff */
[----:B------:R-:W-:Y:S01]  /*bc840*/  ISETP.LT.U32.OR.EX P1, PT, R69, R62, !P6, P1 ;  /* 0x0000003e4500720c */ /* 0x000fe20007721510 */
[----:B------:R-:W-:Y:S02]  /*bc850*/  IMAD.MOV.U32 R69, RZ, RZ, RZ ;  /* 0x000000ffff457224 */ /* 0x000fe400078e00ff */
[----:B------:R-:W-:Y:S01]  /*bc860*/  IMAD.WIDE.U32.X R34, R4, R8, R34, P4 ;  /* 0x0000000804227225 */ /* 0x000fe200020e0422 */
[----:B------:R-:W-:Y:S01]  /*bc870*/  SEL R67, RZ, 0x1, !P1 ;  /* 0x00000001ff437807 */ /* 0x000fe20004800000 */
[----:B-1----:R-:W-:Y:S08]  /*bc880*/  @P3 BRA P0, `(.L_x_854) ;  /* 0x00000000003c3947 */ /* 0x002ff00000000000 */
        /* <DEDUP_REMOVED lines=15> */
.L_x_854:
[----:B------:R-:W-:Y:S05]  /*bc980*/  BSYNC.RECONVERGENT B3 ;  /* 0x0000000000037941 */ /* 0x000fea0003800200 */
.L_x_853:
[----:B------:R-:W-:Y:S01]  /*bc990*/  IADD3 R29, P0, PT, R63, R34, RZ ;  /* 0x000000223f1d7210 */ /* 0x000fe20007f1e0ff */
[----:B------:R-:W1:Y:S01]  /*bc9a0*/  LDC.64 R74, c[0x3][RZ] ;  /* 0x00c00000ff4a7b82 */ /* 0x000e620000000a00 */
[----:B------:R-:W-:Y:S01]  /*bc9b0*/  SEL R42, RZ, 0x1, P2 ;  /* 0x00000001ff2a7807 */ /* 0x000fe20001000000 */
[----:B------:R-:W-:Y:S01]  /*bc9c0*/  BSSY.RECONVERGENT B3, `(.L_x_855) ;  /* 0x0000152000037945 */ /* 0x000fe20003800200 */
[----:B------:R-:W-:Y:S01]  /*bc9d0*/  LOP3.LUT R59, RZ, R28, RZ, 0x33, !PT ;  /* 0x0000001cff3b7212 */ /* 0x000fe200078e33ff */
[----:B------:R-:W-:Y:S01]  /*bc9e0*/  IMAD.X R34, R65, 0x1, R35, P0 ;  /* 0x0000000141227824 */ /* 0x000fe200000e0623 */
[----:B------:R-:W-:-:S03]  /*bc9f0*/  IADD3 R42, P1, PT, R29, R42, RZ ;  /* 0x0000002a1d2a7210 */ /* 0x000fc60007f3e0ff */
[----:B------:R-:W2:Y:S01]  /*bca00*/  LDC.64 R70, c[0x3][0x10] ;  /* 0x00c00400ff467b82 */ /* 0x000ea20000000a00 */
[C---:B------:R-:W-:Y:S01]  /*bca10*/  ISETP.GE.U32.AND P0, PT, R42.reuse, R29, PT ;  /* 0x0000001d2a00720c */ /* 0x040fe20003f06070 */
[----:B------:R-:W-:Y:S01]  /*bca20*/  IMAD.X R62, RZ, RZ, R34, P1 ;  /* 0x000000ffff3e7224 */ /* 0x000fe200008e0622 */
[----:B------:R-:W-:Y:S01]  /*bca30*/  ISETP.GE.U32.AND P1, PT, R29, R63, PT ;  /* 0x0000003f1d00720c */ /* 0x000fe20003f26070 */
[----:B------:R-:W-:Y:S01]  /*bca40*/  IMAD R29, R33, R76, RZ ;  /* 0x0000004c211d7224 */ /* 0x000fe200078e02ff */
[----:B------:R-:W-:Y:S02]  /*bca50*/  IADD3 R31, P2, PT, R42, R54, RZ ;  /* 0x000000362a1f7210 */ /* 0x000fe40007f5e0ff */
[----:B------:R-:W-:Y:S01]  /*bca60*/  ISETP.GE.U32.AND.EX P0, PT, R62, R34, PT, P0 ;  /* 0x000000223e00720c */ /* 0x000fe20003f06100 */
[----:B------:R-:W-:Y:S01]  /*bca70*/  IMAD R43, R28, R77, R29 ;  /* 0x0000004d1c2b7224 */ /* 0x000fe200078e021d */
[----:B------:R-:W-:Y:S01]  /*bca80*/  LOP3.LUT R33, RZ, R33, RZ, 0x33, !PT ;  /* 0x00000021ff217212 */ /* 0x000fe200078e33ff */
[----:B------:R-:W-:Y:S01]  /*bca90*/  IMAD.X R29, RZ, RZ, RZ, P5 ;  /* 0x000000ffff1d7224 */ /* 0x000fe200028e06ff */
[----:B------:R-:W-:Y:S01]  /*bcaa0*/  ISETP.GE.U32.AND.EX P0, PT, R34, R65, P0, P1 ;  /* 0x000000412200720c */ /* 0x000fe20000706110 */
[----:B------:R-:W-:Y:S01]  /*bcab0*/  IMAD.WIDE.U32 R34, R28, R76, RZ ;  /* 0x0000004c1c227225 */ /* 0x000fe200078e00ff */
[----:B------:R-:W-:-:S03]  /*bcac0*/  IADD3 RZ, P1, PT, R56, R55, RZ ;  /* 0x0000003738ff7210 */ /* 0x000fc60007f3e0ff */
[----:B------:R-:W-:Y:S02]  /*bcad0*/  IMAD.IADD R43, R35, 0x1, R43 ;  /* 0x00000001232b7824 */ /* 0x000fe400078e022b */
[----:B------:R-:W-:Y:S02]  /*bcae0*/  IMAD.MOV.U32 R28, RZ, RZ, R57 ;  /* 0x000000ffff1c7224 */ /* 0x000fe400078e0039 */
[----:B-1----:R-:W-:-:S04]  /*bcaf0*/  IMAD.WIDE.U32 R54, R43, R74, RZ ;  /* 0x0000004a2b367225 */ /* 0x002fc800078e00ff */
[----:B------:R-:W-:Y:S01]  /*bcb00*/  IMAD.WIDE.U32.X R28, R4, R7, R28, P1 ;  /* 0x00000007041c7225 */ /* 0x000fe200008e041c */
[----:B------:R-:W-:Y:S02]  /*bcb10*/  @!P0 IADD3 R58, P3, PT, R58, 0x1, RZ ;  /* 0x000000013a3a8810 */ /* 0x000fe40007f7e0ff */
[----:B------:R-:W-:Y:S01]  /*bcb20*/  ISETP.GE.U32.AND P1, PT, R31, R42, PT ;  /* 0x0000002a1f00720c */ /* 0x000fe20003f26070 */
[----:B------:R-:W-:Y:S01]  /*bcb30*/  IMAD.X R35, R62, 0x1, R73, P2 ;  /* 0x000000013e237824 */ /* 0x000fe200010e0649 */
[----:B------:R-:W-:Y:S01]  /*bcb40*/  IADD3 R57, P2, PT, R58, R28, RZ ;  /* 0x0000001c3a397210 */ /* 0x000fe20007f5e0ff */
[----:B------:R-:W-:Y:S01]  /*bcb50*/  IMAD.WIDE.U32 R52, R34, R74, RZ ;  /* 0x0000004a22347225 */ /* 0x000fe200078e00ff */
[----:B------:R-:W1:Y:S02]  /*bcb60*/  LDC.64 R72, c[0x3][0x8] ;  /* 0x00c00200ff487b82 */ /* 0x000e640000000a00 */
[----:B------:R-:W-:Y:S01]  /*bcb70*/  ISETP.GE.U32.AND.EX P1, PT, R35, R62, PT, P1 ;  /* 0x0000003e2300720c */ /* 0x000fe20003f26110 */
[----:B------:R-:W-:Y:S01]  /*bcb80*/  @!P0 IMAD.X R60, RZ, RZ, R60, P3 ;  /* 0x000000ffff3c8224 */ /* 0x000fe200018e063c */
[----:B------:R-:W-:Y:S01]  /*bcb90*/  ISETP.GT.U32.AND P5, PT, R52, R59, PT ;  /* 0x0000003b3400720c */ /* 0x000fe20003fa4070 */
[----:B------:R-:W-:Y:S01]  /*bcba0*/  IMAD.WIDE.U32 R54, P3, R34, R75, R54 ;  /* 0x0000004b22367225 */ /* 0x000fe20007860036 */
[----:B------:R-:W-:-:S02]  /*bcbb0*/  SEL R42, RZ, 0x1, P1 ;  /* 0x00000001ff2a7807 */ /* 0x000fc40000800000 */
[----:B------:R-:W-:Y:S01]  /*bcbc0*/  @!P0 ISETP.NE.U32.AND P1, PT, R58, RZ, PT ;  /* 0x000000ff3a00820c */ /* 0x000fe20003f25070 */
[C---:B------:R-:W-:Y:S01]  /*bcbd0*/  IMAD.X R61, R60.reuse, 0x1, R29, P2 ;  /* 0x000000013c3d7824 */ /* 0x040fe200010e061d */
[----:B------:R-:W-:Y:S01]  /*bcbe0*/  IADD3 R52, P2, PT, R53, R54, RZ ;  /* 0x0000003635347210 */ /* 0x000fe20007f5e0ff */
[----:B------:R-:W-:Y:S01]  /*bcbf0*/  IMAD.X R29, RZ, RZ, RZ, P3 ;  /* 0x000000ffff1d7224 */ /* 0x000fe200018e06ff */
[----:B------:R-:W-:Y:S01]  /*bcc00*/  @!P0 ISETP.NE.AND.EX P1, PT, R60, RZ, PT, P1 ;  /* 0x000000ff3c00820c */ /* 0x000fe20003f25310 */
[----:B------:R-:W-:Y:S01]  /*bcc10*/  IMAD.MOV.U32 R28, RZ, RZ, R55 ;  /* 0x000000ffff1c7224 */ /* 0x000fe200078e0037 */
[----:B------:R-:W-:Y:S01]  /*bcc20*/  ISETP.GT.U32.AND.EX P5, PT, R52, R33, PT, P5 ;  /* 0x000000213400720c */ /* 0x000fe20003fa4150 */
[----:B------:R-:W-:Y:S01]  /*bcc30*/  IMAD.WIDE.U32 R54, R4, R3, RZ ;  /* 0x0000000304367225 */ /* 0x000fe200078e00ff */
[----:B------:R-:W-:Y:S02]  /*bcc40*/  IADD3 R52, P4, PT, R57, R42, RZ ;  /* 0x0000002a39347210 */ /* 0x000fe40007f9e0ff */
[----:B------:R-:W-:Y:S01]  /*bcc50*/  SEL R62, RZ, 0x1, !P5 ;  /* 0x00000001ff3e7807 */ /* 0x000fe20006800000 */
[----:B------:R-:W-:Y:S01]  /*bcc60*/  IMAD.WIDE.U32.X R28, R43, R75, R28, P2 ;  /* 0x0000004b2b1c7225 */ /* 0x000fe200010e041c */
[----:B------:R-:W-:-:S02]  /*bcc70*/  ISETP.GE.U32.AND P2, PT, R52, R57, PT ;  /* 0x000000393400720c */ /* 0x000fc40003f46070 */
[----:B------:R-:W-:Y:S01]  /*bcc80*/  ISETP.LT.U32.AND P3, PT, R57, R58, PT ;  /* 0x0000003a3900720c */ /* 0x000fe20003f61070 */
[----:B------:R-:W-:Y:S01]  /*bcc90*/  IMAD.X R53, RZ, RZ, R61, P4 ;  /* 0x000000ffff357224 */ /* 0x000fe200020e063d */
[----:B------:R-:W-:Y:S01]  /*bcca0*/  IADD3 R33, P6, PT, R30, R28, RZ ;  /* 0x0000001c1e217210 */ /* 0x000fe20007fde0ff */
[----:B-1----:R-:W-:-:S03]  /*bccb0*/  IMAD.WIDE.U32 R56, R43, R72, RZ ;  /* 0x000000482b387225 */ /* 0x002fc600078e00ff */
[----:B------:R-:W-:Y:S01]  /*bccc0*/  ISETP.GE.U32.AND.EX P2, PT, R53, R61, PT, P2 ;  /* 0x0000003d3500720c */ /* 0x000fe20003f46120 */
[----:B------:R-:W-:Y:S01]  /*bccd0*/  IMAD.X R59, R32, 0x1, R29, P6 ;  /* 0x00000001203b7824 */ /* 0x000fe200030e061d */
[----:B------:R-:W-:Y:S01]  /*bcce0*/  IADD3 R62, P6, PT, R33, R62, RZ ;  /* 0x0000003e213e7210 */ /* 0x000fe20007fde0ff */
[----:B------:R-:W-:Y:S01]  /*bccf0*/  IMAD.WIDE.U32 R28, R3, R3, RZ ;  /* 0x00000003031c7225 */ /* 0x000fe200078e00ff */
[----:B------:R-:W-:Y:S02]  /*bcd00*/  @!P0 SEL R28, RZ, 0x1, P1 ;  /* 0x00000001ff1c8807 */ /* 0x000fe40000800000 */
[----:B------:R-:W-:Y:S01]  /*bcd10*/  ISETP.GE.U32.AND P4, PT, R62, R33, PT ;  /* 0x000000213e00720c */ /* 0x000fe20003f86070 */
[----:B------:R-:W-:Y:S01]  /*bcd20*/  IMAD.X R63, RZ, RZ, R59, P6 ;  /* 0x000000ffff3f7224 */ /* 0x000fe200030e063b */
[----:B------:R-:W-:Y:S01]  /*bcd30*/  ISETP.LT.U32.AND P1, PT, R33, R30, PT ;  /* 0x0000001e2100720c */ /* 0x000fe20003f21070 */
[----:B------:R-:W-:Y:S01]  /*bcd40*/  IMAD.WIDE.U32 R54, P5, R3, R4, R54 ;  /* 0x0000000403367225 */ /* 0x000fe200078a0036 */
        /* <DEDUP_REMOVED lines=8> */
[----:B------:R-:W-:-:S03]  /*bcdd0*/  IMAD.WIDE.U32 R28, R3, R3, R52 ;  /* 0x00000003031c7225 */ /* 0x000fc600078e0034 */
[----:B------:R-:W-:Y:S01]  /*bcde0*/  IADD3 R81, P4, PT, R65, R60, RZ ;  /* 0x0000003c41517210 */ /* 0x000fe20007f9e0ff */
[----:B------:R-:W-:Y:S01]  /*bcdf0*/  IMAD.X R33, RZ, RZ, RZ, P5 ;  /* 0x000000ffff217224 */ /* 0x000fe200028e06ff */
[----:B------:R-:W-:Y:S01]  /*bce00*/  SEL R65, RZ, 0x1, !P2 ;  /* 0x00000001ff417807 */ /* 0x000fe20005000000 */
[----:B------:R-:W-:-:S04]  /*bce10*/  IMAD.WIDE.U32 R56, R34, R72, RZ ;  /* 0x0000004822387225 */ /* 0x000fc800078e00ff */
[----:B------:R-:W-:Y:S01]  /*bce20*/  IMAD.IADD R61, R58, 0x1, R61 ;  /* 0x000000013a3d7824 */ /* 0x000fe200078e023d */
[----:B------:R-:W-:Y:S01]  /*bce30*/  IADD3 RZ, P5, PT, R57, R58, RZ ;  /* 0x0000003a39ff7210 */ /* 0x000fe20007fbe0ff */
[----:B------:R-:W-:Y:S02]  /*bce40*/  IMAD.MOV.U32 R32, RZ, RZ, R55 ;  /* 0x000000ffff207224 */ /* 0x000fe400078e0037 */
[----:B------:R-:W-:Y:S02]  /*bce50*/  IMAD.IADD R29, R54, 0x1, R29 ;  /* 0x00000001361d7824 */ /* 0x000fe400078e021d */
[----:B------:R-:W-:Y:S01]  /*bce60*/  IMAD.X R66, RZ, RZ, R61, P4 ;  /* 0x000000ffff427224 */ /* 0x000fe200020e063d */
[----:B------:R-:W-:Y:S01]  /*bce70*/  ISETP.LT.U32.AND P4, PT, R60, R62, PT ;  /* 0x0000003e3c00720c */ /* 0x000fe20003f81070 */
[----:B------:R-:W-:Y:S01]  /*bce80*/  IMAD.WIDE.U32.X R54, R4, R4, R32, P6 ;  /* 0x0000000404367225 */ /* 0x000fe200030e0420 */
[----:B------:R-:W-:-:S03]  /*bce90*/  ISETP.GE.U32.AND P6, PT, R81, R60, PT ;  /* 0x0000003c5100720c */ /* 0x000fc60003fc6070 */
[----:B------:R-:W-:Y:S01]  /*bcea0*/  IMAD.X R57, RZ, RZ, RZ, P1 ;  /* 0x000000ffff397224 */ /* 0x000fe200008e06ff */
[----:B------:R-:W-:Y:S01]  /*bceb0*/  ISETP.GE.U32.AND.EX P6, PT, R66, R61, PT, P6 ;  /* 0x0000003d4200720c */ /* 0x000fe20003fc6160 */
[----:B------:R-:W-:Y:S01]  /*bcec0*/  IMAD.MOV.U32 R56, RZ, RZ, R59 ;  /* 0x000000ffff387224 */ /* 0x000fe200078e003b */
[----:B------:R-:W-:Y:S01]  /*bced0*/  ISETP.GE.U32.AND P1, PT, R28, R52, PT ;  /* 0x000000341c00720c */ /* 0x000fe20003f26070 */
[-C--:B------:R-:W-:Y:S01]  /*bcee0*/  IMAD R30, R66, R76.reuse, RZ ;  /* 0x0000004c421e7224 */ /* 0x080fe200078e02ff */
[----:B------:R-:W-:Y:S01]  /*bcef0*/  ISETP.LT.U32.OR.EX P4, PT, R61, R63, !P6, P4 ;  /* 0x0000003f3d00720c */ /* 0x000fe20007781540 */
[----:B------:R-:W-:Y:S01]  /*bcf00*/  IMAD.WIDE.U32.X R56, R43, R73, R56, P5 ;  /* 0x000000492b387225 */ /* 0x000fe200028e0438 */
[----:B------:R-:W-:Y:S02]  /*bcf10*/  IADD3 R64, P2, P5, R54, R67, R65 ;  /* 0x0000004336407210 */ /* 0x000fe40007d5e041 */
[----:B------:R-:W-:Y:S01]  /*bcf20*/  SEL R54, RZ, 0x1, !P4 ;  /* 0x00000001ff367807 */ /* 0x000fe20006000000 */
[----:B------:R-:W-:Y:S01]  /*bcf30*/  IMAD.WIDE.U32 R32, R81, R76, RZ ;  /* 0x0000004c51207225 */ /* 0x000fe200078e00ff */
[----:B------:R-:W-:-:S02]  /*bcf40*/  LOP3.LUT R61, RZ, R81, RZ, 0x33, !PT ;  /* 0x00000051ff3d7212 */ /* 0x000fc400078e33ff */
[----:B------:R-:W-:Y:S01]  /*bcf50*/  ISETP.GE.U32.AND.EX P1, PT, R29, R53, PT, P1 ;  /* 0x000000351d00720c */ /* 0x000fe20003f26110 */
[----:B------:R-:W-:Y:S02]  /*bcf60*/  IMAD R79, R81, R77, R30 ;  /* 0x0000004d514f7224 */ /* 0x000fe400078e021e */
[----:B------:R-:W-:Y:S01]  /*bcf70*/  @!P0 IMAD.X R69, RZ, RZ, R69, P3 ;  /* 0x000000ffff458224 */ /* 0x000fe200018e0645 */
[----:B------:R-:W-:Y:S01]  /*bcf80*/  IADD3 R63, P0, PT, R38, R56, RZ ;  /* 0x00000038263f7210 */ /* 0x000fe20007f1e0ff */
[----:B------:R-:W-:-:S03]  /*bcf90*/  IMAD.IADD R33, R33, 0x1, R79 ;  /* 0x0000000121217824 */ /* 0x000fc600078e024f */
[----:B------:R-:W-:Y:S01]  /*bcfa0*/  IADD3.X R30, PT, PT, R55, R69, RZ, P2, P5 ;  /* 0x00000045371e7210 */ /* 0x000fe200017ea4ff */
[----:B------:R-:W-:Y:S01]  /*bcfb0*/  IMAD.X R42, R39, 0x1, R57, P0 ;  /* 0x00000001272a7824 */ /* 0x000fe200000e0639 */
[----:B------:R-:W-:Y:S01]  /*bcfc0*/  IADD3 R54, P0, PT, R63, R54, RZ ;  /* 0x000000363f367210 */ /* 0x000fe20007f1e0ff */
[----:B------:R-:W-:Y:S01]  /*bcfd0*/  IMAD.WIDE.U32 R58, R33, R74, RZ ;  /* 0x0000004a213a7225 */ /* 0x000fe200078e00ff */
[----:B------:R-:W-:Y:S01]  /*bcfe0*/  ISETP.LT.U32.AND P2, PT, R63, R38, PT ;  /* 0x000000263f00720c */ /* 0x000fe20003f41070 */
[----:B------:R-:W1:Y:S01]  /*bcff0*/  LDC.64 R68, c[0x3][0x18] ;  /* 0x00c00600ff447b82 */ /* 0x000e620000000a00 */
[----:B------:R-:W-:Y:S01]  /*bd000*/  ISETP.GE.U32.AND P5, PT, R54, R63, PT ;  /* 0x0000003f3600720c */ /* 0x000fe20003fa6070 */
[----:B------:R-:W-:Y:S01]  /*bd010*/  IMAD.X R55, RZ, RZ, R42, P0 ;  /* 0x000000ffff377224 */ /* 0x000fe200000e062a */
[----:B------:R-:W-:Y:S01]  /*bd020*/  LOP3.LUT R38, RZ, R66, RZ, 0x33, !PT ;  /* 0x00000042ff267212 */ /* 0x000fe200078e33ff */
[----:B------:R-:W-:-:S03]  /*bd030*/  IMAD.WIDE.U32 R56, R32, R74, RZ ;  /* 0x0000004a20387225 */ /* 0x000fc600078e00ff */
[----:B------:R-:W-:Y:S01]  /*bd040*/  ISETP.GE.U32.AND.EX P5, PT, R55, R42, PT, P5 ;  /* 0x0000002a3700720c */ /* 0x000fe20003fa6150 */
[----:B------:R-:W-:Y:S01]  /*bd050*/  IMAD.WIDE.U32 R58, P4, R32, R75, R58 ;  /* 0x0000004b203a7225 */ /* 0x000fe2000788003a */
[----:B------:R-:W-:Y:S02]  /*bd060*/  ISETP.GT.U32.AND P0, PT, R56, R61, PT ;  /* 0x0000003d3800720c */ /* 0x000fe40003f04070 */
[----:B------:R-:W-:Y:S01]  /*bd070*/  ISETP.LT.U32.OR.EX P2, PT, R42, R39, !P5, P2 ;  /* 0x000000272a00720c */ /* 0x000fe20006f41520 */
[----:B--2---:R-:W-:Y:S01]  /*bd080*/  IMAD.WIDE.U32 R52, R34, R70, R54 ;  /* 0x0000004622347225 */ /* 0x004fe200078e0036 */
[----:B------:R-:W-:Y:S02]  /*bd090*/  IADD3 R61, P3, PT, R57, R58, RZ ;  /* 0x0000003a393d7210 */ /* 0x000fe40007f7e0ff */
[----:B------:R-:W-:Y:S01]  /*bd0a0*/  SEL R63, RZ, 0x1, !P2 ;  /* 0x00000001ff3f7807 */ /* 0x000fe20005000000 */
[----:B------:R-:W-:Y:S01]  /*bd0b0*/  IMAD.WIDE.U32 R56, R43, R70, RZ ;  /* 0x000000462b387225 */ /* 0x000fe200078e00ff */
[----:B------:R-:W-:-:S02]  /*bd0c0*/  ISETP.GT.U32.AND.EX P0, PT, R61, R38, PT, P0 ;  /* 0x000000263d00720c */ /* 0x000fc40003f04100 */
[----:B------:R-:W-:Y:S01]  /*bd0d0*/  IADD3 R67, P2, PT, R63, R52, RZ ;  /* 0x000000343f437210 */ /* 0x000fe20007f5e0ff */
[----:B------:R-:W-:Y:S01]  /*bd0e0*/  IMAD.X R61, RZ, RZ, RZ, P4 ;  /* 0x000000ffff3d7224 */ /* 0x000fe200020e06ff */
[----:B------:R-:W-:Y:S01]  /*bd0f0*/  SEL R62, RZ, 0x1, !P0 ;  /* 0x00000001ff3e7807 */ /* 0x000fe20004000000 */
[----:B------:R-:W-:Y:S02]  /*bd100*/  IMAD.MOV.U32 R60, RZ, RZ, R59 ;  /* 0x000000ffff3c7224 */ /* 0x000fe400078e003b */
[----:B------:R-:W-:-:S04]  /*bd110*/  IMAD.WIDE.U32 R56, P4, R34, R71, R56 ;  /* 0x0000004722387225 */ /* 0x000fc80007880038 */
[----:B------:R-:W-:Y:S01]  /*bd120*/  IMAD.WIDE.U32.X R58, R33, R75, R60, P3 ;  /* 0x0000004b213a7225 */ /* 0x000fe200018e043c */
[----:B------:R-:W-:-:S03]  /*bd130*/  SEL R61, RZ, 0x1, P1 ;  /* 0x00000001ff3d7807 */ /* 0x000fc60000800000 */
[----:B------:R-:W-:Y:S01]  /*bd140*/  IMAD.IADD R65, R56, 0x1, R53 ;  /* 0x0000000138417824 */ /* 0x000fe200078e0235 */
[----:B------:R-:W-:Y:S01]  /*bd150*/  IADD3 R53, P0, PT, R67, R58, RZ ;  /* 0x0000003a43357210 */ /* 0x000fe20007f1e0ff */
[----:B------:R-:W-:Y:S01]  /*bd160*/  IMAD.WIDE.U32 R38, R34, R70, RZ ;  /* 0x0000004622267225 */ /* 0x000fe200078e00ff */
[----:B------:R-:W-:Y:S02]  /*bd170*/  IADD3 R42, P3, PT, R64, R61, RZ ;  /* 0x0000003d402a7210 */ /* 0x000fe40007f7e0ff */
[----:B------:R-:W-:Y:S01]  /*bd180*/  IADD3 R62, P1, PT, R53, R62, RZ ;  /* 0x0000003e353e7210 */ /* 0x000fe20007f3e0ff */
[----:B------:R-:W-:Y:S01]  /*bd190*/  IMAD.X R60, RZ, RZ, R65, P2 ;  /* 0x000000ffff3c7224 */ /* 0x000fe200010e0641 */
[----:B------:R-:W-:Y:S01]  /*bd1a0*/  IADD3 RZ, P5, PT, R39, R56, RZ ;  /* 0x0000003827ff7210 */ /* 0x000fe20007fbe0ff */
[----:B------:R-:W-:Y:S01]  /*bd1b0*/  IMAD.X R39, RZ, RZ, RZ, P4 ;  /* 0x000000ffff277224 */ /* 0x000fe200020e06ff */
[----:B------:R-:W-:Y:S01]  /*bd1c0*/  ISETP.GE.U32.AND P4, PT, R62, R53, PT ;  /* 0x000000353e00720c */ /* 0x000fe20003f86070 */
[----:B------:R-:W-:Y:S01]  /*bd1d0*/  IMAD.X R61, R60, 0x1, R59, P0 ;  /* 0x000000013c3d7824 */ /* 0x000fe200000e063b */
[----:B------:R-:W-:Y:S01]  /*bd1e0*/  ISETP.LT.U32.AND P0, PT, R52, R54, PT ;  /* 0x000000363400720c */ /* 0x000fe20003f01070 */
[----:B------:R-:W-:Y:S01]  /*bd1f0*/  IMAD.MOV.U32 R38, RZ, RZ, R57 ;  /* 0x000000ffff267224 */ /* 0x000fe200078e0039 */
[----:B------:R-:W-:Y:S01]  /*bd200*/  ISETP.LT.U32.AND P2, PT, R53, R67, PT ;  /* 0x000000433500720c */ /* 0x000fe20003f41070 */
[----:B------:R-:W-:Y:S01]  /*bd210*/  IMAD.X R63, RZ, RZ, R61, P1 ;  /* 0x000000ffff3f7224 */ /* 0x000fe200008e063d */
[----:B------:R-:W-:Y:S01]  /*bd220*/  ISETP.GE.U32.AND P1, PT, R67, R52, PT ;  /* 0x000000344300720c */ /* 0x000fe20003f26070 */
[----:B------:R-:W-:-:S03]  /*bd230*/  IMAD.WIDE.U32.X R38, R43, R71, R38, P5 ;  /* 0x000000472b267225 */ /* 0x000fc600028e0426 */
[----:B------:R-:W-:Y:S01]  /*bd240*/  ISETP.GE.U32.AND.EX P1, PT, R60, R65, PT, P1 ;  /* 0x000000413c00720c */ /* 0x000fe20003f26110 */
[CC--:B------:R-:W-:Y:S01]  /*bd250*/  IMAD.WIDE.U32 R52, R32.reuse, R72.reuse, RZ ;  /* 0x0000004820347225 */ /* 0x0c0fe200078e00ff */
[----:B------:R-:W-:Y:S02]  /*bd260*/  ISETP.GE.U32.AND.EX P4, PT, R63, R61, PT, P4 ;  /* 0x0000003d3f00720c */ /* 0x000fe40003f86140 */
[----:B------:R-:W-:Y:S01]  /*bd270*/  ISETP.LT.U32.OR.EX P1, PT, R65, R55, !P1, P0 ;  /* 0x000000374100720c */ /* 0x000fe20004f21500 */
[----:B------:R-:W-:Y:S01]  /*bd280*/  IMAD.WIDE.U32 R58, R33, R72, RZ ;  /* 0x00000048213a7225 */ /* 0x000fe200078e00ff */
[----:B------:R-:W-:Y:S02]  /*bd290*/  IADD3 R52, P0, PT, R41, R38, RZ ;  /* 0x0000002629347210 */ /* 0x000fe40007f1e0ff */
[----:B------:R-:W-:Y:S01]  /*bd2a0*/  ISETP.LT.U32.OR.EX P2, PT, R61, R60, !P4, P2 ;  /* 0x0000003c3d00720c */ /* 0x000fe20006741520 */
[----:B------:R-:W-:Y:S01]  /*bd2b0*/  IMAD.WIDE.U32 R56, R32, R72, R62 ;  /* 0x0000004820387225 */ /* 0x000fe200078e003e */
[----:B------:R-:W-:-:S02]  /*bd2c0*/  SEL R55, RZ, 0x1, !P1 ;  /* 0x00000001ff377807 */ /* 0x000fc40004800000 */
[----:B------:R-:W-:Y:S01]  /*bd2d0*/  SEL R61, RZ, 0x1, !P2 ;  /* 0x00000001ff3d7807 */ /* 0x000fe20005000000 */
[----:B------:R-:W-:Y:S01]  /*bd2e0*/  IMAD.X R65, R36, 0x1, R39, P0 ;  /* 0x0000000124417824 */ /* 0x000fe200000e0627 */
[----:B------:R-:W-:Y:S01]  /*bd2f0*/  IADD3 R54, P0, PT, R52, R55, RZ ;  /* 0x0000003734367210 */ /* 0x000fe20007f1e0ff */
[----:B------:R-:W-:Y:S01]  /*bd300*/  IMAD.WIDE.U32 R58, P4, R32, R73, R58 ;  /* 0x00000049203a7225 */ /* 0x000fe2000788003a */
[----:B------:R-:W-:Y:S02]  /*bd310*/  IADD3 R67, P6, PT, R61, R56, RZ ;  /* 0x000000383d437210 */ /* 0x000fe40007fde0ff */
[----:B------:R-:W-:Y:S01]  /*bd320*/  ISETP.LT.U32.AND P2, PT, R56, R62, PT ;  /* 0x0000003e3800720c */ /* 0x000fe20003f41070 */
[----:B------:R-:W-:Y:S01]  /*bd330*/  IMAD.X R61, RZ, RZ, RZ, P4 ;  /* 0x000000ffff3d7224 */ /* 0x000fe200020e06ff */
[----:B------:R-:W-:Y:S01]  /*bd340*/  ISETP.GE.U32.AND P4, PT, R54, R52, PT ;  /* 0x000000343600720c */ /* 0x000fe20003f86070 */
[----:B------:R-:W-:Y:S01]  /*bd350*/  IMAD.X R55, RZ, RZ, R65, P0 ;  /* 0x000000ffff377224 */ /* 0x000fe200000e0641 */
[----:B------:R-:W-:Y:S01]  /*bd360*/  IADD3 RZ, P5, PT, R53, R58, RZ ;  /* 0x0000003a35ff7210 */ /* 0x000fe20007fbe0ff */
[----:B------:R-:W-:Y:S01]  /*bd370*/  IMAD.IADD R53, R58, 0x1, R57 ;  /* 0x000000013a357824 */ /* 0x000fe200078e0239 */
[----:B------:R-:W-:Y:S01]  /*bd380*/  ISETP.LT.U32.AND P0, PT, R52, R41, PT ;  /* 0x000000293400720c */ /* 0x000fe20003f01070 */
[----:B-1----:R-:W-:Y:S01]  /*bd390*/  IMAD.WIDE.U32 R38, R43, R68, RZ ;  /* 0x000000442b267225 */ /* 0x002fe200078e00ff */
[----:B------:R-:W-:-:S02]  /*bd3a0*/  ISETP.GE.U32.AND.EX P4, PT, R55, R65, PT, P4 ;  /* 0x000000413700720c */ /* 0x000fc40003f86140 */
[----:B------:R-:W-:Y:S01]  /*bd3b0*/  ISETP.GE.U32.AND P1, PT, R67, R56, PT ;  /* 0x000000384300720c */ /* 0x000fe20003f26070 */
[----:B------:R-:W-:Y:S01]  /*bd3c0*/  IMAD.X R66, RZ, RZ, R53, P6 ;  /* 0x000000ffff427224 */ /* 0x000fe200030e0635 */
[----:B------:R-:W-:Y:S01]  /*bd3d0*/  ISETP.LT.U32.OR.EX P0, PT, R65, R36, !P4, P0 ;  /* 0x000000244100720c */ /* 0x000fe20006701500 */
[----:B------:R-:W-:Y:S02]  /*bd3e0*/  IMAD.MOV.U32 R60, RZ, RZ, R59 ;  /* 0x000000ffff3c7224 */ /* 0x000fe400078e003b */
[----:B------:R-:W-:Y:S01]  /*bd3f0*/  IMAD.WIDE.U32 R58, R34, R68, R54 ;  /* 0x00000044223a7225 */ /* 0x000fe200078e0036 */
[----:B------:R-:W-:Y:S02]  /*bd400*/  ISETP.GE.U32.AND.EX P1, PT, R66, R53, PT, P1 ;  /* 0x000000354200720c */ /* 0x000fe40003f26110 */
[----:B------:R-:W-:Y:S01]  /*bd410*/  SEL R41, RZ, 0x1, !P0 ;  /* 0x00000001ff297807 */ /* 0x000fe20004000000 */
[----:B------:R-:W-:Y:S01]  /*bd420*/  IMAD.WIDE.U32 R56, P6, R34, R69, R38 ;  /* 0x0000004522387225 */ /* 0x000fe200078c0026 */
[----:B------:R-:W-:-:S02]  /*bd430*/  ISETP.LT.U32.OR.EX P1, PT, R53, R63, !P1, P2 ;  /* 0x0000003f3500720c */ /* 0x000fc40004f21520 */
[----:B------:R-:W-:Y:S01]  /*bd440*/  IADD3 R63, P0, PT, R41, R58, RZ ;  /* 0x0000003a293f7210 */ /* 0x000fe20007f1e0ff */
[----:B------:R-:W-:Y:S01]  /*bd450*/  IMAD.WIDE.U32 R38, R34, R68, RZ ;  /* 0x0000004422267225 */ /* 0x000fe200078e00ff */
[----:B------:R-:W-:-:S03]  /*bd460*/  SEL R36, RZ, 0x1, !P1 ;  /* 0x00000001ff247807 */ /* 0x000fc60004800000 */
[----:B------:R-:W-:Y:S01]  /*bd470*/  IMAD.WIDE.U32.X R60, R33, R73, R60, P5 ;  /* 0x00000049213c7225 */ /* 0x000fe200028e043c */
[----:B------:R-:W-:Y:S02]  /*bd480*/  IADD3 RZ, P2, PT, R39, R56, RZ ;  /* 0x0000003827ff7210 */ /* 0x000fe40007f5e0ff */
[C---:B------:R-:W-:Y:S01]  /*bd490*/  ISETP.GE.U32.AND P5, PT, R63.reuse, R58, PT ;  /* 0x0000003a3f00720c */ /* 0x040fe20003fa6070 */
[----:B------:R-:W-:Y:S01]  /*bd4a0*/  IMAD R34, R66, R76, RZ ;  /* 0x0000004c42227224 */ /* 0x000fe200078e02ff */
[----:B------:R-:W-:Y:S01]  /*bd4b0*/  IADD3 R41, P1, PT, R63, R60, RZ ;  /* 0x0000003c3f297210 */ /* 0x000fe20007f3e0ff */
[----:B------:R-:W-:Y:S02]  /*bd4c0*/  IMAD.IADD R65, R56, 0x1, R59 ;  /* 0x0000000138417824 */ /* 0x000fe400078e023b */
[----:B------:R-:W-:Y:S01]  /*bd4d0*/  IMAD.X R53, RZ, RZ, RZ, P6 ;  /* 0x000000ffff357224 */ /* 0x000fe200030e06ff */
[----:B------:R-:W-:Y:S01]  /*bd4e0*/  IADD3 R60, P6, PT, R41, R36, RZ ;  /* 0x00000024293c7210 */ /* 0x000fe20007fde0ff */
[----:B------:R-:W-:Y:S01]  /*bd4f0*/  IMAD.MOV.U32 R52, RZ, RZ, R57 ;  /* 0x000000ffff347224 */ /* 0x000fe200078e0039 */
[----:B------:R-:W-:Y:S01]  /*bd500*/  LOP3.LUT R36, RZ, R66, RZ, 0x33, !PT ;  /* 0x00000042ff247212 */ /* 0x000fe200078e33ff */
[----:B------:R-:W-:Y:S01]  /*bd510*/  IMAD.WIDE.U32 R38, R67, R76, RZ ;  /* 0x0000004c43267225 */ /* 0x000fe200078e00ff */
[----:B------:R-:W-:-:S03]  /*bd520*/  ISETP.GE.U32.AND P4, PT, R60, R41, PT ;  /* 0x000000293c00720c */ /* 0x000fc60003f86070 */
[----:B------:R-:W-:Y:S02]  /*bd530*/  IMAD R57, R67, R77, R34 ;  /* 0x0000004d43397224 */ /* 0x000fe400078e0222 */
[----:B------:R-:W-:Y:S01]  /*bd540*/  IMAD.X R64, RZ, RZ, R65, P0 ;  /* 0x000000ffff407224 */ /* 0x000fe200000e0641 */
[----:B------:R-:W-:Y:S01]  /*bd550*/  ISETP.LT.U32.AND P0, PT, R58, R54, PT ;  /* 0x000000363a00720c */ /* 0x000fe20003f01070 */
[----:B------:R-:W-:Y:S01]  /*bd560*/  IMAD.WIDE.U32.X R52, R43, R69, R52, P2 ;  /* 0x000000452b347225 */ /* 0x000fe200010e0434 */
[----:B------:R-:W-:Y:S02]  /*bd570*/  ISETP.LT.U32.AND P2, PT, R41, R63, PT ;  /* 0x0000003f2900720c */ /* 0x000fe40003f41070 */
[----:B------:R-:W-:Y:S01]  /*bd580*/  LOP3.LUT R41, RZ, R67, RZ, 0x33, !PT ;  /* 0x00000043ff297212 */ /* 0x000fe200078e33ff */
[----:B------:R-:W-:Y:S01]  /*bd590*/  IMAD.IADD R34, R39, 0x1, R57 ;  /* 0x0000000127227824 */ /* 0x000fe200078e0239 */
[C---:B------:R-:W-:Y:S01]  /*bd5a0*/  ISETP.GE.U32.AND.EX P5, PT, R64.reuse, R65, PT, P5 ;  /* 0x000000414000720c */ /* 0x040fe20003fa6150 */
[----:B------:R-:W-:-:S02]  /*bd5b0*/  IMAD.X R43, R64, 0x1, R61, P1 ;  /* 0x00000001402b7824 */ /* 0x000fc400008e063d */
[----:B------:R-:W-:Y:S01]  /*bd5c0*/  IMAD.WIDE.U32 R56, R34, R74, RZ ;  /* 0x0000004a22387225 */ /* 0x000fe200078e00ff */
[----:B------:R-:W-:-:S03]  /*bd5d0*/  ISETP.LT.U32.OR.EX P0, PT, R65, R55, !P5, P0 ;  /* 0x000000374100720c */ /* 0x000fc60006f01500 */
        /* <DEDUP_REMOVED lines=8> */
[----:B------:R-:W-:Y:S01]  /*bd660*/  SEL R43, RZ, 0x1, !P4 ;  /* 0x00000001ff2b7807 */ /* 0x000fe20006000000 */
[----:B------:R-:W-:Y:S01]  /*bd670*/  IMAD.WIDE.U32 R58, R32, R70, R60 ;  /* 0x00000046203a7225 */ /* 0x000fe200078e003c */
[----:B------:R-:W-:-:S03]  /*bd680*/  ISETP.GT.U32.AND.EX P1, PT, R41, R36, PT, P1 ;  /* 0x000000242900720c */ /* 0x000fc60003f24110 */
[----:B------:R-:W-:Y:S01]  /*bd690*/  IMAD.WIDE.U32 R56, P2, R32, R71, R56 ;  /* 0x0000004720387225 */ /* 0x000fe20007840038 */
[----:B------:R-:W-:-:S03]  /*bd6a0*/  SEL R66, RZ, 0x1, !P1 ;  /* 0x00000001ff427807 */ /* 0x000fc60004800000 */
        /* <DEDUP_REMOVED lines=15> */
[----:B------:R-:W-:Y:S01]  /*bd7a0*/  IMAD.X R83, R40, 0x1, R53, P6 ;  /* 0x0000000128537824 */ /* 0x000fe200030e0635 */
[----:B------:R-:W-:Y:S01]  /*bd7b0*/  ISETP.LT.U32.OR.EX P2, PT, R43, R61, !P2, P5 ;  /* 0x0000003d2b00720c */ /* 0x000fe20005741550 */
[----:B------:R-:W-:Y:S01]  /*bd7c0*/  IMAD.WIDE.U32.X R52, R33, R71, R54, P4 ;  /* 0x0000004721347225 */ /* 0x000fe200020e0436 */
[----:B------:R-:W-:Y:S02]  /*bd7d0*/  SEL R43, RZ, 0x1, !P0 ;  /* 0x00000001ff2b7807 */ /* 0x000fe40004000000 */
[C---:B------:R-:W-:Y:S01]  /*bd7e0*/  IADD3 R66, P5, PT, R41.reuse, R66, RZ ;  /* 0x0000004229427210 */ /* 0x040fe20007fbe0ff */
[----:B------:R-:W-:Y:S01]  /*bd7f0*/  IMAD.X R63, R36, 0x1, R63, P1 ;  /* 0x00000001243f7824 */ /* 0x000fe200008e063f */
[----:B------:R-:W-:Y:S01]  /*bd800*/  IADD3 R85, P4, PT, R78, R43, RZ ;  /* 0x0000002b4e557210 */ /* 0x000fe20007f9e0ff */
[----:B------:R-:W-:Y:S01]  /*bd810*/  IMAD.WIDE.U32 R56, R34, R72, RZ ;  /* 0x0000004822387225 */ /* 0x000fe200078e00ff */
[----:B------:R-:W-:-:S02]  /*bd820*/  ISETP.LT.U32.AND P1, PT, R41, R67, PT ;  /* 0x000000432900720c */ /* 0x000fc40003f21070 */
[----:B------:R-:W-:Y:S01]  /*bd830*/  ISETP.GE.U32.AND P0, PT, R66, R41, PT ;  /* 0x000000294200720c */ /* 0x000fe20003f06070 */
[C---:B------:R-:W-:Y:S01]  /*bd840*/  IMAD.WIDE.U32 R54, R38.reuse, R72, RZ ;  /* 0x0000004826367225 */ /* 0x040fe200078e00ff */
[----:B------:R-:W-:Y:S02]  /*bd850*/  SEL R54, RZ, 0x1, !P2 ;  /* 0x00000001ff367807 */ /* 0x000fe40005000000 */
[----:B------:R-:W-:Y:S01]  /*bd860*/  IADD3 R41, P2, PT, R85, R52, RZ ;  /* 0x0000003455297210 */ /* 0x000fe20007f5e0ff */
[----:B------:R-:W-:Y:S02]  /*bd870*/  IMAD.X R67, RZ, RZ, R63, P5 ;  /* 0x000000ffff437224 */ /* 0x000fe400028e063f */
[----:B------:R-:W-:Y:S01]  /*bd880*/  IMAD.X R80, RZ, RZ, R83, P4 ;  /* 0x000000ffff507224 */ /* 0x000fe200020e0653 */
[----:B------:R-:W-:Y:S01]  /*bd890*/  IADD3 R54, P6, PT, R41, R54, RZ ;  /* 0x0000003629367210 */ /* 0x000fe20007fde0ff */
[----:B------:R-:W-:Y:S01]  /*bd8a0*/  IMAD.WIDE.U32 R56, P5, R38, R73, R56 ;  /* 0x0000004926387225 */ /* 0x000fe200078a0038 */
[----:B------:R-:W-:-:S03]  /*bd8b0*/  ISETP.GE.U32.AND.EX P0, PT, R67, R63, PT, P0 ;  /* 0x0000003f4300720c */ /* 0x000fc60003f06100 */
[----:B------:R-:W-:Y:S01]  /*bd8c0*/  IMAD.X R43, R80, 0x1, R53, P2 ;  /* 0x00000001502b7824 */ /* 0x000fe200010e0635 */
[----:B------:R-:W-:Y:S01]  /*bd8d0*/  ISETP.LT.U32.OR.EX P1, PT, R63, R36, !P0, P1 ;  /* 0x000000243f00720c */ /* 0x000fe20004721510 */
[----:B------:R-:W-:Y:S01]  /*bd8e0*/  IMAD.WIDE.U32 R64, R38, R72, R66 ;  /* 0x0000004826407225 */ /* 0x000fe200078e0042 */
[----:B------:R-:W-:Y:S02]  /*bd8f0*/  IADD3 RZ, P4, PT, R55, R56, RZ ;  /* 0x0000003837ff7210 */ /* 0x000fe40007f9e0ff */
[----:B------:R-:W-:Y:S01]  /*bd900*/  ISETP.GE.U32.AND P2, PT, R54, R41, PT ;  /* 0x000000293600720c */ /* 0x000fe20003f46070 */
[----:B------:R-:W-:Y:S01]  /*bd910*/  IMAD.X R55, RZ, RZ, R43, P6 ;  /* 0x000000ffff377224 */ /* 0x000fe200030e062b */
[----:B------:R-:W-:Y:S01]  /*bd920*/  SEL R79, RZ, 0x1, !P1 ;  /* 0x00000001ff4f7807 */ /* 0x000fe20004800000 */
[----:B------:R-:W-:Y:S01]  /*bd930*/  IMAD.IADD R56, R56, 0x1, R65 ;  /* 0x0000000138387824 */ /* 0x000fe200078e0241 */
[----:B------:R-:W-:Y:S01]  /*bd940*/  ISETP.LT.U32.AND P0, PT, R41, R85, PT ;  /* 0x000000552900720c */ /* 0x000fe20003f01070 */
[----:B------:R-:W-:Y:S01]  /*bd950*/  IMAD.WIDE.U32 R52, R33, R68, RZ ;  /* 0x0000004421347225 */ /* 0x000fe200078e00ff */
[----:B------:R-:W-:-:S02]  /*bd960*/  ISETP.GE.U32.AND.EX P1, PT, R55, R43, PT, P2 ;  /* 0x0000002b3700720c */ /* 0x000fc40003f26120 */
[----:B------:R-:W-:Y:S01]  /*bd970*/  IADD3 R79, P2, PT, R79, R64, RZ ;  /* 0x000000404f4f7210 */ /* 0x000fe20007f5e0ff */
[----:B------:R-:W-:Y:S01]  /*bd980*/  IMAD.X R61, RZ, RZ, RZ, P5 ;  /* 0x000000ffff3d7224 */ /* 0x000fe200028e06ff */
[----:B------:R-:W-:Y:S01]  /*bd990*/  ISETP.LT.U32.OR.EX P1, PT, R43, R80, !P1, P0 ;  /* 0x000000502b00720c */ /* 0x000fe20004f21500 */
[----:B------:R-:W-:Y:S01]  /*bd9a0*/  IMAD.MOV.U32 R60, RZ, RZ, R57 ;  /* 0x000000ffff3c7224 */ /* 0x000fe200078e0039 */
        /* <DEDUP_REMOVED lines=28> */
[----:B------:R-:W-:Y:S02]  /*bdb70*/  IMAD R36, R81, R76, RZ ;  /* 0x0000004c51247224 */ /* 0x000fe400078e02ff */
[----:B------:R-:W-:Y:S01]  /*bdb80*/  IMAD.WIDE.U32.X R56, R33, R69, R60, P0 ;  /* 0x0000004521387225 */ /* 0x000fe200000e043c */
[----:B------:R-:W-:-:S02]  /*bdb90*/  ISETP.GE.U32.AND.EX P6, PT, R65, R43, PT, P6 ;  /* 0x0000002b4100720c */ /* 0x000fc40003fc6160 */
[----:B------:R-:W-:Y:S01]  /*bdba0*/  ISETP.LT.U32.AND P0, PT, R62, R54, PT ;  /* 0x000000363e00720c */ /* 0x000fe20003f01070 */
[----:B------:R-:W-:Y:S01]  /*bdbb0*/  IMAD.WIDE.U32 R58, R38, R70, R64 ;  /* 0x00000046263a7225 */ /* 0x000fe200078e0040 */
[----:B------:R-:W-:Y:S02]  /*bdbc0*/  ISETP.LT.U32.OR.EX P4, PT, R43, R66, !P6, P4 ;  /* 0x000000422b00720c */ /* 0x000fe40007781540 */
[----:B------:R-:W-:Y:S01]  /*bdbd0*/  ISETP.GE.U32.AND.EX P6, PT, R66, R63, PT, P1 ;  /* 0x0000003f4200720c */ /* 0x000fe20003fc6110 */
[----:B------:R-:W-:Y:S01]  /*bdbe0*/  IMAD.WIDE.U32 R32, R79, R76, RZ ;  /* 0x0000004c4f207225 */ /* 0x000fe200078e00ff */
[----:B------:R-:W-:Y:S02]  /*bdbf0*/  SEL R43, RZ, 0x1, !P4 ;  /* 0x00000001ff2b7807 */ /* 0x000fe40006000000 */
[----:B------:R-:W-:Y:S01]  /*bdc00*/  ISETP.LT.U32.OR.EX P0, PT, R63, R55, !P6, P0 ;  /* 0x000000373f00720c */ /* 0x000fe20007701500 */
[----:B------:R-:W-:Y:S01]  /*bdc10*/  IMAD R41, R79, R77, R36 ;  /* 0x0000004d4f297224 */ /* 0x000fe200078e0224 */
[-C--:B------:R-:W-:Y:S01]  /*bdc20*/  IADD3 R43, P1, PT, R43, R58.reuse, RZ ;  /* 0x0000003a2b2b7210 */ /* 0x080fe20007f3e0ff */
[----:B------:R-:W-:Y:S01]  /*bdc30*/  IMAD.X R30, RZ, RZ, R30, P3 ;  /* 0x000000ffff1e7224 */ /* 0x000fe200018e061e */
[----:B------:R-:W-:Y:S01]  /*bdc40*/  ISETP.GE.U32.AND P4, PT, R78, R37, PT ;  /* 0x000000254e00720c */ /* 0x000fe20003f86070 */
[----:B------:R-:W-:Y:S01]  /*bdc50*/  IMAD.IADD R36, R33, 0x1, R41 ;  /* 0x0000000121247824 */ /* 0x000fe200078e0229 */
[----:B------:R-:W-:Y:S01]  /*bdc60*/  ISETP.GE.U32.AND P6, PT, R43, R58, PT ;  /* 0x0000003a2b00720c */ /* 0x000fe20003fc6070 */
[----:B------:R-:W-:Y:S01]  /*bdc70*/  IMAD.IADD R41, R52, 0x1, R59 ;  /* 0x0000000134297824 */ /* 0x000fe200078e023b */
[----:B------:R-:W-:Y:S01]  /*bdc80*/  ISETP.GE.U32.AND.EX P4, PT, R83, R40, PT, P4 ;  /* 0x000000285300720c */ /* 0x000fe20003f86140 */
[----:B------:R-:W-:Y:S01]  /*bdc90*/  IMAD.WIDE.U32 R54, R36, R74, RZ ;  /* 0x0000004a24367225 */ /* 0x000fe200078e00ff */
[----:B------:R-:W-:-:S03]  /*bdca0*/  LOP3.LUT R37, RZ, R79, RZ, 0x33, !PT ;  /* 0x0000004fff257212 */ /* 0x000fc600078e33ff */
[----:B------:R-:W-:Y:S01]  /*bdcb0*/  IMAD.X R62, RZ, RZ, R41, P1 ;  /* 0x000000ffff3e7224 */ /* 0x000fe200008e0629 */
[----:B------:R-:W-:Y:S01]  /*bdcc0*/  ISETP.LT.U32.AND P1, PT, R58, R64, PT ;  /* 0x000000403a00720c */ /* 0x000fe20003f21070 */
[----:B------:R-:W-:-:S03]  /*bdcd0*/  IMAD.WIDE.U32 R58, R32, R74, RZ ;  /* 0x0000004a203a7225 */ /* 0x000fc600078e00ff */
[----:B------:R-:W-:Y:S01]  /*bdce0*/  ISETP.GE.U32.AND.EX P3, PT, R62, R41, PT, P6 ;  /* 0x000000293e00720c */ /* 0x000fe20003f66160 */
[----:B------:R-:W-:-:S03]  /*bdcf0*/  IMAD.WIDE.U32 R60, P6, R32, R75, R54 ;  /* 0x0000004b203c7225 */ /* 0x000fc600078c0036 */
[----:B------:R-:W-:Y:S01]  /*bdd00*/  ISETP.LT.U32.OR.EX P1, PT, R41, R65, !P3, P1 ;  /* 0x000000412900720c */ /* 0x000fe20005f21510 */
[----:B------:R-:W-:Y:S01]  /*bdd10*/  IMAD.X R55, RZ, RZ, RZ, P2 ;  /* 0x000000ffff377224 */ /* 0x000fe200010e06ff */
[----:B------:R-:W-:Y:S01]  /*bdd20*/  ISETP.GE.U32.AND P3, PT, R85, R78, PT ;  /* 0x0000004e5500720c */ /* 0x000fe20003f66070 */
[----:B------:R-:W-:Y:S01]  /*bdd30*/  IMAD.X R41, RZ, RZ, RZ, P6 ;  /* 0x000000ffff297224 */ /* 0x000fe200030e06ff */
[----:B------:R-:W-:Y:S01]  /*bdd40*/  ISETP.GT.U32.AND P2, PT, R58, R37, PT ;  /* 0x000000253a00720c */ /* 0x000fe20003f44070 */
[----:B------:R-:W-:Y:S01]  /*bdd50*/  IMAD.MOV.U32 R40, RZ, RZ, R61 ;  /* 0x000000ffff287224 */ /* 0x000fe200078e003d */
[----:B------:R-:W-:Y:S01]  /*bdd60*/  ISETP.GE.U32.AND.EX P3, PT, R80, R83, PT, P3 ;  /* 0x000000535000720c */ /* 0x000fe20003f66130 */
[----:B------:R-:W-:Y:S01]  /*bdd70*/  IMAD.MOV.U32 R63, RZ, RZ, R28 ;  /* 0x000000ffff3f7224 */ /* 0x000fe200078e001c */
[----:B------:R-:W-:Y:S01]  /*bdd80*/  IADD3 R52, P6, PT, R59, R60, RZ ;  /* 0x0000003c3b347210 */ /* 0x000fe20007fde0ff */
[----:B------:R-:W-:Y:S01]  /*bdd90*/  IMAD.WIDE.U32 R58, R34, R68, RZ ;  /* 0x00000044223a7225 */ /* 0x000fe200078e00ff */
[----:B------:R-:W-:-:S03]  /*bdda0*/  LOP3.LUT R37, RZ, R81, RZ, 0x33, !PT ;  /* 0x00000051ff257212 */ /* 0x000fc600078e33ff */
[----:B------:R-:W-:Y:S01]  /*bddb0*/  IMAD.WIDE.U32.X R60, R36, R75, R40, P6 ;  /* 0x0000004b243c7225 */ /* 0x000fe200030e0428 */
[----:B------:R-:W-:-:S03]  /*bddc0*/  ISETP.GT.U32.AND.EX P2, PT, R52, R37, PT, P2 ;  /* 0x000000253400720c */ /* 0x000fc60003f44120 */
        /* <DEDUP_REMOVED lines=17> */
.L_x_856:
[----:B------:R-:W-:Y:S05]  /*bdee0*/  BSYNC.RECONVERGENT B3 ;  /* 0x0000000000037941 */ /* 0x000fea0003800200 */
.L_x_855:
        /* <DEDUP_REMOVED lines=13> */
[----:B------:R-:W-:Y:S01]  /*bdfc0*/  IMAD.WIDE.U32 R56, R36, R72, RZ ;  /* 0x0000004824387225 */ /* 0x000fe200078e00ff */
[----:B------:R-:W-:-:S03]  /*bdfd0*/  ISETP.GE.U32.AND P0, PT, R60, R33, PT ;  /* 0x000000213c00720c */ /* 0x000fc60003f06070 */
[----:B------:R-:W-:Y:S01]  /*bdfe0*/  IMAD.X R61, RZ, RZ, R37, P4 ;  /* 0x000000ffff3d7224 */ /* 0x000fe200020e0625 */
[----:B------:R-:W-:Y:S01]  /*bdff0*/  IADD3 R39, P4, PT, R65, R52, RZ ;  /* 0x0000003441277210 */ /* 0x000fe20007f9e0ff */
[----:B------:R-:W-:Y:S01]  /*be000*/  IMAD.X R67, RZ, RZ, R66, P3 ;  /* 0x000000ffff437224 */ /* 0x000fe200018e0642 */
[----:B------:R-:W-:Y:S01]  /*be010*/  ISETP.LT.U32.AND P3, PT, R33, R43, PT ;  /* 0x0000002b2100720c */ /* 0x000fe20003f61070 */
[C---:B------:R-:W-:Y:S01]  /*be020*/  IMAD.WIDE.U32 R56, P5, R32.reuse, R73, R56 ;  /* 0x0000004920387225 */ /* 0x040fe200078a0038 */
[----:B------:R-:W-:Y:S02]  /*be030*/  ISETP.GE.U32.AND.EX P0, PT, R61, R37, PT, P0 ;  /* 0x000000253d00720c */ /* 0x000fe40003f06100 */
[----:B------:R-:W-:Y:S01]  /*be040*/  SEL R52, RZ, 0x1, !P1 ;  /* 0x00000001ff347807 */ /* 0x000fe20004800000 */
[----:B------:R-:W-:Y:S01]  /*be050*/  IMAD.X R59, RZ, RZ, RZ, P5 ;  /* 0x000000ffff3b7224 */ /* 0x000fe200028e06ff */
[----:B------:R-:W-:Y:S01]  /*be060*/  ISETP.LT.U32.OR.EX P0, PT, R37, R62, !P0, P3 ;  /* 0x0000003e2500720c */ /* 0x000fe20004701530 */
[----:B------:R-:W-:Y:S01]  /*be070*/  IMAD.X R37, R67, 0x1, R53, P4 ;  /* 0x0000000143257824 */ /* 0x000fe200020e0635 */
[----:B------:R-:W-:Y:S01]  /*be080*/  IADD3 R52, P3, PT, R39, R52, RZ ;  /* 0x0000003427347210 */ /* 0x000fe20007f7e0ff */
[----:B------:R-:W-:Y:S01]  /*be090*/  IMAD.MOV.U32 R58, RZ, RZ, R57 ;  /* 0x000000ffff3a7224 */ /* 0x000fe200078e0039 */
        /* <DEDUP_REMOVED lines=8> */
[----:B------:R-:W-:Y:S01]  /*be120*/  IMAD.WIDE.U32.X R56, R36, R73, R58, P1 ;  /* 0x0000004924387225 */ /* 0x000fe200008e043a */
[----:B------:R-:W-:Y:S02]  /*be130*/  ISETP.GE.U32.AND.EX P4, PT, R53, R37, PT, P4 ;  /* 0x000000253500720c */ /* 0x000fe40003f86140 */
[----:B------:R-:W-:Y:S01]  /*be140*/  ISETP.GE.U32.AND P0, PT, R79, R54, PT ;  /* 0x000000364f00720c */ /* 0x000fe20003f06070 */
[----:B------:R-:W-:Y:S01]  /*be150*/  IMAD.X R62, RZ, RZ, R33, P5 ;  /* 0x000000ffff3e7224 */ /* 0x000fe200028e0621 */
[----:B------:R-:W-:Y:S01]  /*be160*/  ISETP.LT.U32.OR.EX P3, PT, R37, R67, !P4, P3 ;  /* 0x000000432500720c */ /* 0x000fe20006761530 */
[----:B------:R-:W-:Y:S01]  /*be170*/  IMAD.X R39, RZ, RZ, RZ, P6 ;  /* 0x000000ffff277224 */ /* 0x000fe200030e06ff */
[----:B------:R-:W-:Y:S01]  /*be180*/  ISETP.LT.U32.AND P4, PT, R54, R60, PT ;  /* 0x0000003c3600720c */ /* 0x000fe20003f81070 */
[----:B------:R-:W-:Y:S01]  /*be190*/  IMAD.WIDE.U32 R54, R38, R68, R52 ;  /* 0x0000004426367225 */ /* 0x000fe200078e0034 */
[----:B------:R-:W-:-:S02]  /*be1a0*/  ISETP.GE.U32.AND.EX P0, PT, R62, R33, PT, P0 ;  /* 0x000000213e00720c */ /* 0x000fc40003f06100 */
[----:B------:R-:W-:Y:S01]  /*be1b0*/  SEL R43, RZ, 0x1, !P3 ;  /* 0x00000001ff2b7807 */ /* 0x000fe20005800000 */
[----:B------:R-:W-:Y:S01]  /*be1c0*/  IMAD.IADD R60, R40, 0x1, R55 ;  /* 0x00000001283c7824 */ /* 0x000fe200078e0237 */
[----:B------:R-:W-:Y:S01]  /*be1d0*/  ISETP.LT.U32.OR.EX P0, PT, R33, R61, !P0, P4 ;  /* 0x0000003d2100720c */ /* 0x000fe20004701540 */
[----:B------:R-:W-:Y:S01]  /*be1e0*/  IMAD.MOV.U32 R38, RZ, RZ, R41 ;  /* 0x000000ffff267224 */ /* 0x000fe200078e0029 */
[----:B------:R-:W-:Y:S01]  /*be1f0*/  IADD3 R43, P1, PT, R43, R54, RZ ;  /* 0x000000362b2b7210 */ /* 0x000fe20007f3e0ff */
[----:B------:R-:W-:Y:S01]  /*be200*/  IMAD.WIDE.U32 R58, R36, R70, RZ ;  /* 0x00000046243a7225 */ /* 0x000fe200078e00ff */
[----:B------:R-:W-:Y:S02]  /*be210*/  SEL R28, RZ, 0x1, !P0 ;  /* 0x00000001ff1c7807 */ /* 0x000fe40004000000 */
[----:B------:R-:W-:Y:S01]  /*be220*/  IADD3 R33, P0, PT, R43, R56, RZ ;  /* 0x000000382b217210 */ /* 0x000fe20007f1e0ff */
[----:B------:R-:W-:Y:S01]  /*be230*/  IMAD.X R55, RZ, RZ, R60, P1 ;  /* 0x000000ffff377224 */ /* 0x000fe200008e063c */
[----:B------:R-:W-:Y:S01]  /*be240*/  ISETP.GE.U32.AND P3, PT, R65, R64, PT ;  /* 0x000000404100720c */ /* 0x000fe20003f66070 */
[----:B------:R-:W-:Y:S01]  /*be250*/  IMAD.WIDE.U32.X R38, R34, R69, R38, P2 ;  /* 0x0000004522267225 */ /* 0x000fe200010e0426 */
[----:B------:R-:W-:-:S02]  /*be260*/  IADD3 R56, P1, PT, R33, R28, RZ ;  /* 0x0000001c21387210 */ /* 0x000fc40007f3e0ff */
[----:B------:R-:W-:Y:S01]  /*be270*/  ISETP.GE.U32.AND.EX P3, PT, R67, R66, PT, P3 ;  /* 0x000000424300720c */ /* 0x000fe20003f66130 */
[----:B------:R-:W-:Y:S01]  /*be280*/  IMAD.X R37, R55, 0x1, R57, P0 ;  /* 0x0000000137257824 */ /* 0x000fe200000e0639 */
[----:B------:R-:W-:Y:S01]  /*be290*/  ISETP.GE.U32.AND P2, PT, R56, R33, PT ;  /* 0x000000213800720c */ /* 0x000fe20003f46070 */
[----:B------:R-:W-:Y:S01]  /*be2a0*/  IMAD.WIDE.U32 R40, R32, R70, RZ ;  /* 0x0000004620287225 */ /* 0x000fe200078e00ff */
[----:B------:R-:W-:-:S03]  /*be2b0*/  ISETP.GE.U32.AND P0, PT, R64, R31, PT ;  /* 0x0000001f4000720c */ /* 0x000fc60003f06070 */
        /* <DEDUP_REMOVED lines=14> */
[----:B------:R-:W-:Y:S01]  /*be3a0*/  IADD3 R55, P1, PT, R31, R40, RZ ;  /* 0x000000281f377210 */ /* 0x000fe20007f3e0ff */
[----:B------:R-:W-:Y:S01]  /*be3b0*/  IMAD.WIDE.U32.X R34, R36, R71, R34, P4 ;  /* 0x0000004724227225 */ /* 0x000fe200020e0422 */
[----:B------:R-:W-:Y:S02]  /*be3c0*/  ISETP.LT.U32.AND P2, PT, R54, R52, PT ;  /* 0x000000343600720c */ /* 0x000fe40003f41070 */
[----:B------:R-:W-:Y:S01]  /*be3d0*/  @!P0 IADD3 R63, P5, PT, R63, 0x1, RZ ;  /* 0x000000013f3f8810 */ /* 0x000fe20007fbe0ff */
[----:B------:R-:W-:Y:S01]  /*be3e0*/  IMAD.X R54, RZ, RZ, R59, P1 ;  /* 0x000000ffff367224 */ /* 0x000fe200008e063b */
[----:B------:R-:W-:Y:S02]  /*be3f0*/  ISETP.LT.U32.OR.EX P3, PT, R60, R53, !P3, P2 ;  /* 0x000000353c00720c */ /* 0x000fe40005f61520 */
        /* <DEDUP_REMOVED lines=91> */
.L_x_859:
[----:B------:R-:W-:Y:S05]  /*be9b0*/  BSYNC.RELIABLE B4 ;  /* 0x0000000000047941 */ /* 0x000fea0003800100 */
.L_x_858:
        /* <DEDUP_REMOVED lines=21> */
.L_x_860:
[----:B------:R-:W-:Y:S05]  /*beb10*/  BSYNC.RECONVERGENT B3 ;  /* 0x0000000000037941 */ /* 0x000fea0003800200 */
.L_x_857:
        /* <DEDUP_REMOVED lines=42> */
[----:B------:R-:W-:-:S04]  /*bedc0*/  IMAD.WIDE.U32.X R78, R49, R45, R64, P2 ;  /* 0x0000002d314e7225 */ /* 0x000fc800010e0440 */
[C---:B------:R-:W-:Y:S01]  /*bedd0*/  IMAD.WIDE.U32 R80, P2, R48.reuse, R47, R60 ;  /* 0x0000002f30507225 */ /* 0x040fe2000784003c */
[----:B------:R-:W-:Y:S02]  /*bede0*/  IADD3 R33, P6, PT, R33, R78, RZ ;  /* 0x0000004e21217210 */ /* 0x000fe40007fde0ff */
[----:B------:R-:W-:Y:S01]  /*bedf0*/  SEL R60, RZ, 0x1, P4 ;  /* 0x00000001ff3c7807 */ /* 0x000fe20002000000 */
[----:B------:R-:W-:-:S03]  /*bee00*/  IMAD.WIDE.U32 R56, R48, R46, RZ ;  /* 0x0000002e30387225 */ /* 0x000fc600078e00ff */
[----:B------:R-:W-:Y:S01]  /*bee10*/  IADD3 R31, P4, PT, R33, R60, RZ ;  /* 0x0000003c211f7210 */ /* 0x000fe20007f9e0ff */
        /* <DEDUP_REMOVED lines=24> */
[----:B------:R-:W-:Y:S02]  /*befa0*/  IMAD.MOV.U32 R66, RZ, RZ, R81 ;  /* 0x000000ffff427224 */ /* 0x000fe400078e0051 */
        /* <DEDUP_REMOVED lines=10> */
[C---:B------:R-:W-:Y:S01]  /*bf050*/  ISETP.GE.U32.AND P2, PT, R31.reuse, R41, PT ;  /* 0x000000291f00720c */ /* 0x040fe20003f46070 */
[----:B------:R-:W-:Y:S01]  /*bf060*/  IMAD.MOV.U32 R80, RZ, RZ, R79 ;  /* 0x000000ffff507224 */ /* 0x000fe200078e004f */
[----:B------:R-:W-:Y:S01]  /*bf070*/  IADD3 R86, P5, PT, R31, R86, RZ ;  /* 0x000000561f567210 */ /* 0x000fe20007fbe0ff */
[----:B------:R-:W-:Y:S01]  /*bf080*/  IMAD.X R81, RZ, RZ, R55, P0 ;  /* 0x000000ffff517224 */ /* 0x000fe200000e0637 */
[----:B------:R-:W-:Y:S01]  /*bf090*/  IADD3 R41, P1, PT, R39, R66, RZ ;  /* 0x0000004227297210 */ /* 0x000fe20007f3e0ff */
[----:B------:R-:W-:Y:S01]  /*bf0a0*/  IMAD.MOV.U32 R95, RZ, RZ, RZ ;  /* 0x000000ffff5f7224 */ /* 0x000fe200078e00ff */
[----:B------:R-:W-:Y:S01]  /*bf0b0*/  ISETP.GE.U32.AND P0, PT, R86, R31, PT ;  /* 0x0000001f5600720c */ /* 0x000fe20003f06070 */
[----:B------:R-:W-:Y:S01]  /*bf0c0*/  IMAD.X R87, RZ, RZ, R83, P5 ;  /* 0x000000ffff577224 */ /* 0x000fe200028e0653 */
[----:B------:R-:W-:Y:S01]  /*bf0d0*/  ISETP.GE.U32.AND P5, PT, R41, R39, PT ;  /* 0x000000272900720c */ /* 0x000fe20003fa6070 */
[----:B------:R-:W-:Y:S01]  /*bf0e0*/  IMAD.X R92, RZ, RZ, R81, P1 ;  /* 0x000000ffff5c7224 */ /* 0x000fe200008e0651 */
[----:B------:R-:W-:Y:S01]  /*bf0f0*/  ISETP.LT.U32.AND P1, PT, R39, R54, PT ;  /* 0x000000362700720c */ /* 0x000fe20003f21070 */
[----:B------:R-:W-:Y:S01]  /*bf100*/  IMAD.WIDE.U32 R66, R50, R50, R86 ;  /* 0x0000003232427225 */ /* 0x000fe200078e0056 */
[----:B------:R-:W-:-:S02]  /*bf110*/  ISETP.GE.U32.AND.EX P2, PT, R83, R85, PT, P2 ;  /* 0x000000555300720c */ /* 0x000fc40003f46120 */
[----:B------:R-:W-:Y:S02]  /*bf120*/  ISETP.GE.U32.AND.EX P5, PT, R92, R81, PT, P5 ;  /* 0x000000515c00720c */ /* 0x000fe40003fa6150 */
[----:B------:R-:W-:Y:S02]  /*bf130*/  ISETP.GE.U32.AND.EX P0, PT, R87, R83, PT, P0 ;  /* 0x000000535700720c */ /* 0x000fe40003f06100 */
[----:B------:R-:W-:Y:S01]  /*bf140*/  ISETP.LT.U32.OR.EX P1, PT, R81, R55, !P5, P1 ;  /* 0x000000375100720c */ /* 0x000fe20006f21510 */
[----:B------:R-:W-:Y:S01]  /*bf150*/  IMAD.WIDE.U32 R54, R50, R50, RZ ;  /* 0x0000003232367225 */ /* 0x000fe200078e00ff */
[----:B------:R-:W-:Y:S02]  /*bf160*/  ISETP.GE.U32.AND P5, PT, R66, R86, PT ;  /* 0x000000564200720c */ /* 0x000fe40003fa6070 */
[----:B------:R-:W-:Y:S01]  /*bf170*/  SEL R98, RZ, 0x1, !P1 ;  /* 0x00000001ff627807 */ /* 0x000fe20004800000 */
[----:B------:R-:W-:Y:S02]  /*bf180*/  IMAD.IADD R86, R78, 0x1, R67 ;  /* 0x000000014e567824 */ /* 0x000fe400078e0243 */
        /* <DEDUP_REMOVED lines=21> */
.L_x_862:
[----:B------:R-:W-:Y:S05]  /*bf2e0*/  BSYNC.RECONVERGENT B3 ;  /* 0x0000000000037941 */ /* 0x000fea0003800200 */
.L_x_861:
        /* <DEDUP_REMOVED lines=14> */
[----:B------:R-:W-:Y:S02]  /*bf3d0*/  IADD3 R96, P6, PT, R59, R78, RZ ;  /* 0x0000004e3b607210 */ /* 0x000fe40007fde0ff */
[----:B------:R-:W-:Y:S01]  /*bf3e0*/  LOP3.LUT R39, RZ, R58, RZ, 0x33, !PT ;  /* 0x0000003aff277212 */ /* 0x000fe200078e33ff */
        /* <DEDUP_REMOVED lines=41> */
[----:B------:R-:W-:Y:S02]  /*bf680*/  IMAD.IADD R65, R59, 0x1, R65 ;  /* 0x000000013b417824 */ /* 0x000fe400078e0241 */
[----:B------:R-:W-:Y:S01]  /*bf690*/  IMAD.X R92, R97, 0x1, R55, P2 ;  /* 0x00000001615c7824 */ /* 0x000fe200010e0637 */
[----:B------:R-:W-:Y:S01]  /*bf6a0*/  IADD3 R67, P2, PT, R31, R52, RZ ;  /* 0x000000341f437210 */ /* 0x000fe20007f5e0ff */
[----:B------:R-:W-:-:S02]  /*bf6b0*/  IMAD.MOV.U32 R82, RZ, RZ, R89 ;  /* 0x000000ffff527224 */ /* 0x000fc400078e0059 */
[----:B------:R-:W-:-:S04]  /*bf6c0*/  IMAD.WIDE.U32 R54, P1, R51, R46, R84 ;  /* 0x0000002e33367225 */ /* 0x000fc80007820054 */
[----:B------:R-:W-:-:S04]  /*bf6d0*/  IMAD.WIDE.U32 R84, R65, R74, RZ ;  /* 0x0000004a41547225 */ /* 0x000fc800078e00ff */
[----:B------:R-:W-:Y:S01]  /*bf6e0*/  @!P0 IMAD.X R95, RZ, RZ, R95, P6 ;  /* 0x000000ffff5f8224 */ /* 0x000fe200030e065f */
[----:B------:R-:W-:Y:S01]  /*bf6f0*/  IADD3 R93, P6, PT, R98, R93, RZ ;  /* 0x0000005d625d7210 */ /* 0x000fe20007fde0ff */
[----:B------:R-:W-:Y:S01]  /*bf700*/  IMAD.WIDE.U32.X R82, R51, R47, R82, P3 ;  /* 0x0000002f33527225 */ /* 0x000fe200018e0452 */
[----:B------:R-:W-:-:S03]  /*bf710*/  ISETP.GE.U32.AND P0, PT, R67, R31, PT ;  /* 0x0000001f4300720c */ /* 0x000fc60003f06070 */
[----:B------:R-:W-:Y:S02]  /*bf720*/  IMAD.IADD R31, R53, 0x1, R54 ;  /* 0x00000001351f7824 */ /* 0x000fe400078e0236 */
[----:B------:R-:W-:-:S04]  /*bf730*/  IMAD.WIDE.U32 R90, P3, R58, R75, R84 ;  /* 0x0000004b3a5a7225 */ /* 0x000fc80007860054 */
[----:B------:R-:W-:Y:S01]  /*bf740*/  IMAD.X R95, RZ, RZ, R95, P6 ;  /* 0x000000ffff5f7224 */ /* 0x000fe200030e065f */
[----:B------:R-:W-:Y:S01]  /*bf750*/  IADD3 R87, P6, PT, R93, R82, RZ ;  /* 0x000000525d577210 */ /* 0x000fe20007fde0ff */
[----:B------:R-:W-:Y:S02]  /*bf760*/  IMAD.X R85, R31, 0x1, R94, P2 ;  /* 0x000000011f557824 */ /* 0x000fe400010e065e */
[----:B------:R-:W-:-:S03]  /*bf770*/  IMAD.WIDE.U32 R88, R58, R74, RZ ;  /* 0x0000004a3a587225 */ /* 0x000fc600078e00ff */
[----:B------:R-:W-:Y:S01]  /*bf780*/  ISETP.GE.U32.AND.EX P0, PT, R85, R94, PT, P0 ;  /* 0x0000005e5500720c */ /* 0x000fe20003f06100 */
[----:B------:R-:W-:Y:S01]  /*bf790*/  IMAD.X R82, R95, 0x1, R83, P6 ;  /* 0x000000015f527824 */ /* 0x000fe200030e0653 */
[----:B------:R-:W-:Y:S01]  /*bf7a0*/  IADD3 R99, P6, PT, R62, R66, RZ ;  /* 0x000000423e637210 */ /* 0x000fe20007fde0ff */
[----:B------:R-:W-:Y:S01]  /*bf7b0*/  IMAD.X R63, RZ, RZ, RZ, P3 ;  /* 0x000000ffff3f7224 */ /* 0x000fe200018e06ff */
[----:B------:R-:W-:Y:S01]  /*bf7c0*/  ISETP.GT.U32.AND P2, PT, R88, R39, PT ;  /* 0x000000275800720c */ /* 0x000fe20003f44070 */
[----:B------:R-:W-:Y:S01]  /*bf7d0*/  IMAD.MOV.U32 R62, RZ, RZ, R91 ;  /* 0x000000ffff3e7224 */ /* 0x000fe200078e005b */
[----:B------:R-:W-:Y:S01]  /*bf7e0*/  IADD3 R88, P3, PT, R89, R90, RZ ;  /* 0x0000005a59587210 */ /* 0x000fe20007f7e0ff */
[----:B------:R-:W-:Y:S01]  /*bf7f0*/  IMAD.X R101, R86, 0x1, R35, P6 ;  /* 0x0000000156657824 */ /* 0x000fe200030e0623 */
[----:B------:R-:W-:Y:S02]  /*bf800*/  SEL R84, RZ, 0x1, P0 ;  /* 0x00000001ff547807 */ /* 0x000fe40000000000 */
[----:B------:R-:W-:Y:S01]  /*bf810*/  ISETP.GE.U32.AND P0, PT, R99, R66, PT ;  /* 0x000000426300720c */ /* 0x000fe20003f06070 */
[----:B------:R-:W-:Y:S01]  /*bf820*/  IMAD.WIDE.U32.X R62, R65, R75, R62, P3 ;  /* 0x0000004b413e7225 */ /* 0x000fe200018e043e */
[----:B------:R-:W-:-:S02]  /*bf830*/  IADD3 R84, P6, PT, R87, R84, RZ ;  /* 0x0000005457547210 */ /* 0x000fc40007fde0ff */
[----:B------:R-:W-:Y:S02]  /*bf840*/  ISETP.GT.U32.AND.EX P3, PT, R88, R29, PT, P2 ;  /* 0x0000001d5800720c */ /* 0x000fe40003f64120 */
[----:B------:R-:W-:Y:S01]  /*bf850*/  ISETP.GE.U32.AND.EX P0, PT, R101, R86, PT, P0 ;  /* 0x000000566500720c */ /* 0x000fe20003f06100 */
[----:B------:R-:W-:Y:S01]  /*bf860*/  IMAD.X R83, RZ, RZ, R82, P6 ;  /* 0x000000ffff537224 */ /* 0x000fe200030e0652 */
[----:B------:R-:W-:Y:S02]  /*bf870*/  IADD3 R29, P6, PT, R64, R62, RZ ;  /* 0x0000003e401d7210 */ /* 0x000fe40007fde0ff */
[----:B------:R-:W-:Y:S02]  /*bf880*/  ISETP.GE.U32.AND P2, PT, R84, R87, PT ;  /* 0x000000575400720c */ /* 0x000fe40003f46070 */
[----:B------:R-:W-:Y:S01]  /*bf890*/  SEL R62, RZ, 0x1, !P3 ;  /* 0x00000001ff3e7807 */ /* 0x000fe20005800000 */
[----:B------:R-:W-:Y:S01]  /*bf8a0*/  IMAD.X R35, R37, 0x1, R63, P6 ;  /* 0x0000000125237824 */ /* 0x000fe200030e063f */
[----:B------:R-:W-:-:S02]  /*bf8b0*/  SEL R66, RZ, 0x1, P0 ;  /* 0x00000001ff427807 */ /* 0x000fc40000000000 */
[----:B------:R-:W-:Y:S01]  /*bf8c0*/  ISETP.LT.U32.AND P3, PT, R87, R93, PT ;  /* 0x0000005d5700720c */ /* 0x000fe20003f61070 */
[----:B------:R-:W-:Y:S01]  /*bf8d0*/  IMAD.X R93, RZ, RZ, RZ, P5 ;  /* 0x000000ffff5d7224 */ /* 0x000fe200028e06ff */
[----:B------:R-:W-:Y:S01]  /*bf8e0*/  ISETP.GE.U32.AND.EX P2, PT, R83, R82, PT, P2 ;  /* 0x000000525300720c */ /* 0x000fe20003f46120 */
[----:B------:R-:W-:Y:S01]  /*bf8f0*/  IMAD.WIDE.U32 R86, R65, R72, RZ ;  /* 0x0000004841567225 */ /* 0x000fe200078e00ff */
[----:B------:R-:W-:Y:S02]  /*bf900*/  IADD3 R62, P0, PT, R29, R62, RZ ;  /* 0x0000003e1d3e7210 */ /* 0x000fe40007f1e0ff */
[C---:B------:R-:W-:Y:S02]  /*bf910*/  IADD3 R66, P5, PT, R41.reuse, R66, RZ ;  /* 0x0000004229427210 */ /* 0x040fe40007fbe0ff */
[----:B------:R-:W-:Y:S01]  /*bf920*/  ISETP.LT.U32.OR.EX P3, PT, R82, R95, !P2, P3 ;  /* 0x0000005f5200720c */ /* 0x000fe20005761530 */
[----:B------:R-:W-:Y:S01]  /*bf930*/  IMAD.X R63, RZ, RZ, R35, P0 ;  /* 0x000000ffff3f7224 */ /* 0x000fe200000e0623 */
[----:B------:R-:W-:Y:S01]  /*bf940*/  ISETP.GE.U32.AND P0, PT, R66, R41, PT ;  /* 0x000000294200720c */ /* 0x000fe20003f06070 */
[----:B------:R-:W-:Y:S01]  /*bf950*/  IMAD.X R95, RZ, RZ, R92, P5 ;  /* 0x000000ffff5f7224 */ /* 0x000fe200028e065c */
[----:B------:R-:W-:Y:S01]  /*bf960*/  ISETP.GE.U32.AND P5, PT, R41, R96, PT ;  /* 0x000000602900720c */ /* 0x000fe20003fa6070 */
[----:B------:R-:W-:Y:S01]  /*bf970*/  IMAD.WIDE.U32 R90, R58, R72, R62 ;  /* 0x000000483a5a7225 */ /* 0x000fe200078e003e */
[----:B------:R-:W-:-:S02]  /*bf980*/  ISETP.GE.U32.AND P6, PT, R62, R29, PT ;  /* 0x0000001d3e00720c */ /* 0x000fc40003fc6070 */
[----:B------:R-:W-:Y:S02]  /*bf990*/  ISETP.GE.U32.AND.EX P5, PT, R92, R97, PT, P5 ;  /* 0x000000615c00720c */ /* 0x000fe40003fa6150 */
[----:B------:R-:W-:Y:S02]  /*bf9a0*/  ISETP.GE.U32.AND.EX P0, PT, R95, R92, PT, P0 ;  /* 0x0000005c5f00720c */ /* 0x000fe40003f06100 */
[----:B------:R-:W-:Y:S02]  /*bf9b0*/  ISETP.LT.U32.AND P2, PT, R29, R64, PT ;  /* 0x000000401d00720c */ /* 0x000fe40003f41070 */
[----:B------:R-:W-:Y:S02]  /*bf9c0*/  ISETP.GE.U32.AND.EX P6, PT, R63, R35, PT, P6 ;  /* 0x000000233f00720c */ /* 0x000fe40003fc6160 */
[----:B------:R-:W-:Y:S02]  /*bf9d0*/  SEL R29, RZ, 0x1, !P3 ;  /* 0x00000001ff1d7807 */ /* 0x000fe40005800000 */
        /* <DEDUP_REMOVED lines=20> */
.L_x_864:
[----:B------:R-:W-:Y:S05]  /*bfb20*/  BSYNC.RECONVERGENT B3 ;  /* 0x0000000000037941 */ /* 0x000fea0003800200 */
.L_x_863:
[----:B------:R-:W-:Y:S01]  /*bfb30*/  IADD3 R39, P0, PT, R39, R90, RZ ;  /* 0x0000005a27277210 */ /* 0x000fe20007f1e0ff */
[----:B------:R-:W-:Y:S01]  /*bfb40*/  IMAD.IADD R59, R88, 0x1, R91 ;  /* 0x00000001583b7824 */ /* 0x000fe200078e025b */
[----:B------:R-:W-:Y:S01]  /*bfb50*/  IADD3 RZ, P5, PT, R80, R79, RZ ;  /* 0x0000004f50ff7210 */ /* 0x000fe20007fbe0ff */
[----:B------:R-:W-:Y:S01]  /*bfb60*/  IMAD.WIDE.U32 R86, R58, R72, RZ ;  /* 0x000000483a567225 */ /* 0x000fe200078e00ff */
[----:B------:R-:W-:Y:S01]  /*bfb70*/  ISETP.GE.U32.AND P2, PT, R39, R90, PT ;  /* 0x0000005a2700720c */ /* 0x000fe20003f46070 */
[----:B------:R-:W-:Y:S01]  /*bfb80*/  BSSY.RECONVERGENT B3, `(.L_x_865) ;  /* 0x00000e2000037945 */ /* 0x000fe20003800200 */
[----:B------:R-:W-:Y:S01]  /*bfb90*/  IADD3 R37, P3, PT, R66, R78, RZ ;  /* 0x0000004e42257210 */ /* 0x000fe20007f7e0ff */
[----:B------:R-:W-:Y:S01]  /*bfba0*/  IMAD.X R41, RZ, RZ, R59, P0 ;  /* 0x000000ffff297224 */ /* 0x000fe200000e063b */
[----:B------:R-:W-:Y:S01]  /*bfbb0*/  ISETP.LT.U32.AND P0, PT, R90, R62, PT ;  /* 0x0000003e5a00720c */ /* 0x000fe20003f01070 */
[----:B------:R-:W-:Y:S01]  /*bfbc0*/  IMAD.X R79, RZ, RZ, RZ, P6 ;  /* 0x000000ffff4f7224 */ /* 0x000fe200030e06ff */
[----:B------:R-:W-:Y:S01]  /*bfbd0*/  IADD3 RZ, P6, PT, R87, R88, RZ ;  /* 0x0000005857ff7210 */ /* 0x000fe20007fde0ff */
[----:B------:R-:W-:Y:S01]  /*bfbe0*/  IMAD.MOV.U32 R80, RZ, RZ, R81 ;  /* 0x000000ffff507224 */ /* 0x000fe200078e0051 */
[----:B------:R-:W-:Y:S01]  /*bfbf0*/  ISETP.GE.U32.AND.EX P2, PT, R41, R59, PT, P2 ;  /* 0x0000003b2900720c */ /* 0x000fe20003f46120 */
[----:B------:R-:W-:-:S02]  /*bfc00*/  IMAD.MOV.U32 R81, RZ, RZ, R93 ;  /* 0x000000ffff517224 */ /* 0x000fc400078e005d */
[----:B------:R-:W-:Y:S01]  /*bfc10*/  IMAD.MOV.U32 R78, RZ, RZ, R89 ;  /* 0x000000ffff4e7224 */ /* 0x000fe200078e0059 */
[----:B------:R-:W-:Y:S01]  /*bfc20*/  ISETP.LT.U32.OR.EX P0, PT, R59, R63, !P2, P0 ;  /* 0x0000003f3b00720c */ /* 0x000fe20005701500 */
[----:B------:R-:W-:Y:S01]  /*bfc30*/  IMAD.X R82, R95, 0x1, R43, P3 ;  /* 0x000000015f527824 */ /* 0x000fe200018e062b */
[----:B------:R-:W-:Y:S01]  /*bfc40*/  ISETP.GE.U32.AND P3, PT, R37, R66, PT ;  /* 0x000000422500720c */ /* 0x000fe20003f66070 */
[----:B------:R-:W-:Y:S01]  /*bfc50*/  IMAD.WIDE.U32.X R78, R65, R73, R78, P6 ;  /* 0x00000049414e7225 */ /* 0x000fe200030e044e */
[----:B------:R-:W-:Y:S02]  /*bfc60*/  SEL R64, RZ, 0x1, !P0 ;  /* 0x00000001ff407807 */ /* 0x000fe40004000000 */
[----:B------:R-:W-:Y:S01]  /*bfc70*/  ISETP.GE.U32.AND.EX P3, PT, R82, R95, PT, P3 ;  /* 0x0000005f5200720c */ /* 0x000fe20003f66130 */
[----:B------:R-:W-:Y:S01]  /*bfc80*/  IMAD.WIDE.U32.X R62, R51, R45, R80, P5 ;  /* 0x0000002d333e7225 */ /* 0x000fe200028e0450 */
[----:B------:R-:W-:Y:S02]  /*bfc90*/  IADD3 R43, P2, PT, R99, R78, RZ ;  /* 0x0000004e632b7210 */ /* 0x000fe40007f5e0ff */
[----:B------:R-:W-:Y:S01]  /*bfca0*/  SEL R87, RZ, 0x1, P3 ;  /* 0x00000001ff577807 */ /* 0x000fe20001800000 */
[----:B------:R-:W-:Y:S01]  /*bfcb0*/  IMAD.WIDE.U32 R88, R65, R70, RZ ;  /* 0x0000004641587225 */ /* 0x000fe200078e00ff */
[----:B------:R-:W-:-:S02]  /*bfcc0*/  IADD3 R66, P0, PT, R67, R62, RZ ;  /* 0x0000003e43427210 */ /* 0x000fc40007f1e0ff */
[----:B------:R-:W-:Y:S01]  /*bfcd0*/  IADD3 R62, P5, PT, R43, R64, RZ ;  /* 0x000000402b3e7210 */ /* 0x000fe20007fbe0ff */
[----:B------:R-:W-:Y:S01]  /*bfce0*/  IMAD.X R59, R101, 0x1, R79, P2 ;  /* 0x00000001653b7824 */ /* 0x000fe200010e064f */
[----:B------:R-:W-:Y:S01]  /*bfcf0*/  ISETP.LT.U32.AND P2, PT, R43, R99, PT ;  /* 0x000000632b00720c */ /* 0x000fe20003f41070 */
        /* <DEDUP_REMOVED lines=8> */
[----:B------:R-:W-:Y:S01]  /*bfd80*/  ISETP.GE.U32.AND P0, PT, R66, R67, PT ;  /* 0x000000434200720c */ /* 0x000fe20003f06070 */
[----:B------:R-:W-:Y:S01]  /*bfd90*/  IMAD.WIDE.U32 R80, P5, R44, R45, R78 ;  /* 0x0000002d2c507225 */ /* 0x000fe200078a004e */
[----:B------:R-:W-:-:S02]  /*bfda0*/  ISETP.LT.U32.OR.EX P2, PT, R59, R101, !P3, P2 ;  /* 0x000000653b00720c */ /* 0x000fc40005f41520 */
[----:B------:R-:W-:Y:S01]  /*bfdb0*/  ISETP.GE.U32.AND.EX P6, PT, R87, R64, PT, P6 ;  /* 0x000000405700720c */ /* 0x000fe20003fc6160 */
[----:B------:R-:W-:-:S03]  /*bfdc0*/  IMAD.WIDE.U32 R78, R44, R44, R86 ;  /* 0x0000002c2c4e7225 */ /* 0x000fc600078e0056 */
[----:B------:R-:W-:Y:S01]  /*bfdd0*/  ISETP.GE.U32.AND.EX P0, PT, R64, R85, P6, P0 ;  /* 0x000000554000720c */ /* 0x000fe20003706100 */
        /* <DEDUP_REMOVED lines=25> */
[----:B------:R-:W-:Y:S01]  /*bff70*/  IMAD.WIDE.U32 R88, R58, R68, RZ ;  /* 0x000000443a587225 */ /* 0x000fe200078e00ff */
[----:B------:R-:W-:Y:S02]  /*bff80*/  ISETP.LT.U32.OR.EX P2, PT, R64, R63, !P3, P2 ;  /* 0x0000003f4000720c */ /* 0x000fe40005f41520 */
[----:B------:R-:W-:Y:S01]  /*bff90*/  IADD3 RZ, P3, PT, R56, R61, RZ ;  /* 0x0000003d38ff7210 */ /* 0x000fe20007f7e0ff */
[----:B------:R-:W-:Y:S01]  /*bffa0*/  IMAD.X R63, RZ, RZ, RZ, P4 ;  /* 0x000000ffff3f7224 */ /* 0x000fe200020e06ff */
[----:B------:R-:W-:Y:S01]  /*bffb0*/  IADD3 R95, P4, PT, R62, R95, RZ ;  /* 0x0000005f3e5f7210 */ /* 0x000fe20007f9e0ff */
[----:B------:R-:W-:Y:S01]  /*bffc0*/  IMAD.X R64, R83, 0x1, R67, P6 ;  /* 0x0000000153407824 */ /* 0x000fe200030e0643 */
[----:B------:R-:W-:Y:S01]  /*bffd0*/  IADD3 R92, P6, PT, R37, R60, RZ ;  /* 0x0000003c255c7210 */ /* 0x000fe20007fde0ff */
[----:B------:R-:W-:Y:S01]  /*bffe0*/  IMAD.WIDE.U32.X R66, R65, R71, R86, P5 ;  /* 0x0000004741427225 */ /* 0x000fe200028e0456 */
[----:B------:R-:W-:-:S03]  /*bfff0*/  ISETP.GE.U32.AND P5, PT, R95, R62, PT ;  /* 0x0000003e5f00720c */ /* 0x000fc60003fa6070 */
[----:B------:R-:W-:Y:S01]  /*c0000*/  IMAD.X R99, RZ, RZ, R64, P4 ;  /* 0x000000ffff637224 */ /* 0x000fe200020e0640 */
[----:B------:R-:W-:Y:S01]  /*c0010*/  ISETP.LT.U32.AND P4, PT, R62, R84, PT ;  /* 0x000000543e00720c */ /* 0x000fe20003f81070 */
[----:B------:R-:W-:Y:S01]  /*c0020*/  IMAD.X R93, R82, 0x1, R33, P6 ;  /* 0x00000001525d7824 */ /* 0x000fe200030e0621 */
[----:B------:R-:W-:Y:S01]  /*c0030*/  SEL R62, RZ, 0x1, !P2 ;  /* 0x00000001ff3e7807 */ /* 0x000fe20005000000 */
[----:B------:R-:W-:Y:S01]  /*c0040*/  IMAD.WIDE.U32 R60, R45, R46, RZ ;  /* 0x0000002e2d3c7225 */ /* 0x000fe200078e00ff */
[----:B------:R-:W-:Y:S02]  /*c0050*/  IADD3 R33, P2, PT, R92, R66, RZ ;  /* 0x000000425c217210 */ /* 0x000fe40007f5e0ff */
[----:B------:R-:W-:-:S03]  /*c0060*/  ISETP.GE.U32.AND.EX P6, PT, R99, R64, PT, P5 ;  /* 0x000000406300720c */ /* 0x000fc60003fc6150 */
[----:B------:R-:W-:Y:S01]  /*c0070*/  IMAD.X R56, R93, 0x1, R67, P2 ;  /* 0x000000015d387824 */ /* 0x000fe200010e0643 */
[----:B------:R-:W-:Y:S01]  /*c0080*/  ISETP.LT.U32.OR.EX P2, PT, R64, R83, !P6, P4 ;  /* 0x000000534000720c */ /* 0x000fe20007741540 */
[----:B------:R-:W-:Y:S01]  /*c0090*/  IMAD.WIDE.U32 R80, P5, R44, R47, R60 ;  /* 0x0000002f2c507225 */ /* 0x000fe200078a003c */
[----:B------:R-:W-:Y:S02]  /*c00a0*/  IADD3 R66, P6, PT, R33, R62, RZ ;  /* 0x0000003e21427210 */ /* 0x000fe40007fde0ff */
[----:B------:R-:W-:Y:S01]  /*c00b0*/  SEL R98, RZ, 0x1, !P2 ;  /* 0x00000001ff627807 */ /* 0x000fe20005000000 */
[----:B------:R-:W-:Y:S01]  /*c00c0*/  IMAD.MOV.U32 R62, RZ, RZ, R57 ;  /* 0x000000ffff3e7224 */ /* 0x000fe200078e0039 */
[----:B------:R-:W-:Y:S01]  /*c00d0*/  ISETP.GE.U32.AND P4, PT, R66, R33, PT ;  /* 0x000000214200720c */ /* 0x000fe20003f86070 */
[----:B------:R-:W-:Y:S01]  /*c00e0*/  IMAD.X R67, RZ, RZ, R56, P6 ;  /* 0x000000ffff437224 */ /* 0x000fe200030e0638 */
[----:B------:R-:W-:Y:S01]  /*c00f0*/  @!P0 ISETP.NE.U32.AND P6, PT, R84, RZ, PT ;  /* 0x000000ff5400820c */ /* 0x000fe20003fc5070 */
[----:B------:R-:W-:-:S03]  /*c0100*/  IMAD.WIDE.U32 R60, R44, R46, RZ ;  /* 0x0000002e2c3c7225 */ /* 0x000fc600078e00ff */
[----:B------:R-:W-:Y:S01]  /*c0110*/  ISETP.GE.U32.AND.EX P4, PT, R67, R56, PT, P4 ;  /* 0x000000384300720c */ /* 0x000fe20003f86140 */
[----:B------:R-:W-:Y:S01]  /*c0120*/  IMAD.WIDE.U32.X R62, R49, R47, R62, P3 ;  /* 0x0000002f313e7225 */ /* 0x000fe200018e043e */
[----:B------:R-:W-:Y:S02]  /*c0130*/  ISETP.LT.U32.AND P3, PT, R33, R92, PT ;  /* 0x0000005c2100720c */ /* 0x000fe40003f61070 */
[----:B------:R-:W-:Y:S01]  /*c0140*/  @!P0 ISETP.NE.AND.EX P6, PT, R83, RZ, PT, P6 ;  /* 0x000000ff5300820c */ /* 0x000fe20003fc5360 */
[----:B------:R-:W-:Y:S01]  /*c0150*/  IMAD.WIDE.U32 R84, R65, R68, RZ ;  /* 0x0000004441547225 */ /* 0x000fe200078e00ff */
[----:B------:R-:W-:Y:S02]  /*c0160*/  ISETP.LT.U32.OR.EX P3, PT, R56, R93, !P4, P3 ;  /* 0x0000005d3800720c */ /* 0x000fe40006761530 */
[----:B------:R-:W-:Y:S01]  /*c0170*/  @!P0 SEL R96, RZ, 0x1, P6 ;  /* 0x00000001ff608807 */ /* 0x000fe20003000000 */
[----:B------:R-:W-:Y:S01]  /*c0180*/  IMAD.X R87, RZ, RZ, RZ, P5 ;  /* 0x000000ffff577224 */ /* 0x000fe200028e06ff */
[----:B------:R-:W-:Y:S01]  /*c0190*/  IADD3 RZ, P5, PT, R61, R80, RZ ;  /* 0x000000503dff7210 */ /* 0x000fe20007fbe0ff */
[----:B------:R-:W-:-:S02]  /*c01a0*/  IMAD.MOV.U32 R86, RZ, RZ, R81 ;  /* 0x000000ffff567224 */ /* 0x000fc400078e0051 */
[----:B------:R-:W-:-:S04]  /*c01b0*/  IMAD.WIDE.U32 R80, R47, R44, RZ ;  /* 0x0000002c2f507225 */ /* 0x000fc800078e00ff */
[----:B------:R-:W-:Y:S01]  /*c01c0*/  IMAD R64, R41, R76, RZ ;  /* 0x0000004c29407224 */ /* 0x000fe200078e02ff */
[----:B------:R-:W-:Y:S01]  /*c01d0*/  LOP3.LUT R41, RZ, R41, RZ, 0x33, !PT ;  /* 0x00000029ff297212 */ /* 0x000fe200078e33ff */
[----:B------:R-:W-:-:S04]  /*c01e0*/  IMAD.WIDE.U32 R84, P4, R58, R69, R84 ;  /* 0x000000453a547225 */ /* 0x000fc80007880054 */
        /* <DEDUP_REMOVED lines=9> */
[----:B------:R-:W-:Y:S02]  /*c0280*/  IMAD.MOV.U32 R90, RZ, RZ, R85 ;  /* 0x000000ffff5a7224 */ /* 0x000fe400078e0055 */
[----:B------:R-:W-:Y:S02]  /*c0290*/  IMAD.IADD R33, R61, 0x1, R80 ;  /* 0x000000013d217824 */ /* 0x000fe400078e0250 */
[----:B------:R-:W-:Y:S02]  /*c02a0*/  IMAD.IADD R94, R57, 0x1, R83 ;  /* 0x00000001395e7824 */ /* 0x000fe400078e0253 */
[----:B------:R-:W-:Y:S01]  /*c02b0*/  IMAD.WIDE.U32.X R64, R65, R69, R90, P6 ;  /* 0x0000004541407225 */ /* 0x000fe200030e045a */
[----:B------:R-:W-:-:S03]  /*c02c0*/  @!P0 IADD3 R29, P6, PT, R96, R29, RZ ;  /* 0x0000001d601d8210 */ /* 0x000fc60007fde0ff */
[----:B------:R-:W-:Y:S01]  /*c02d0*/  IMAD.X R88, R33, 0x1, R99, P4 ;  /* 0x0000000121587824 */ /* 0x000fe200020e0663 */
[----:B------:R-:W-:Y:S01]  /*c02e0*/  ISETP.GE.U32.AND P4, PT, R89, R95, PT ;  /* 0x0000005f5900720c */ /* 0x000fe20003f86070 */
[----:B------:R-:W-:-:S03]  /*c02f0*/  IMAD.WIDE.U32 R90, R94, R74, RZ ;  /* 0x0000004a5e5a7225 */ /* 0x000fc600078e00ff */
[----:B------:R-:W-:Y:S01]  /*c0300*/  ISETP.GE.U32.AND.EX P2, PT, R88, R99, PT, P4 ;  /* 0x000000635800720c */ /* 0x000fe20003f46140 */
[----:B------:R-:W-:-:S04]  /*c0310*/  IMAD.WIDE.U32 R96, R56, R74, RZ ;  /* 0x0000004a38607225 */ /* 0x000fc800078e00ff */
[----:B------:R-:W-:-:S04]  /*c0320*/  IMAD.WIDE.U32 R90, P4, R56, R75, R90 ;  /* 0x0000004b385a7225 */ /* 0x000fc8000788005a */
[----:B------:R-:W-:Y:S01]  /*c0330*/  @!P0 IMAD.X R35, RZ, RZ, R35, P6 ;  /* 0x000000ffff238224 */ /* 0x000fe200030e0623 */
[----:B------:R-:W-:Y:S02]  /*c0340*/  ISETP.GT.U32.AND P0, PT, R96, R39, PT ;  /* 0x000000276000720c */ /* 0x000fe40003f04070 */
[----:B------:R-:W-:Y:S02]  /*c0350*/  SEL R39, RZ, 0x1, P2 ;  /* 0x00000001ff277807 */ /* 0x000fe40001000000 */
        /* <DEDUP_REMOVED lines=46> */
[----:B------:R-:W-:Y:S02]  /*c0640*/  IMAD.X R103, RZ, RZ, R97, P6 ;  /* 0x000000ffff677224 */ /* 0x000fe400030e0661 */
[----:B------:R-:W-:Y:S02]  /*c0650*/  IMAD.X R106, RZ, RZ, R99, P4 ;  /* 0x000000ffff6a7224 */ /* 0x000fe400020e0663 */
[----:B------:R-:W-:Y:S01]  /*c0660*/  IMAD.X R79, RZ, RZ, RZ, P5 ;  /* 0x000000ffff4f7224 */ /* 0x000fe200028e06ff */
[----:B------:R-:W-:Y:S01]  /*c0670*/  ISETP.GE.U32.AND.EX P4, PT, R103, R97, PT, P0 ;  /* 0x000000616700720c */ /* 0x000fe20003f86100 */
[----:B------:R-:W-:Y:S01]  /*c0680*/  IMAD.WIDE.U32 R82, R94, R70, RZ ;  /* 0x000000465e527225 */ /* 0x000fe200078e00ff */
[----:B------:R-:W-:-:S02]  /*c0690*/  IADD3 R37, P0, PT, R41, R58, RZ ;  /* 0x0000003a29257210 */ /* 0x000fc40007f1e0ff */
[----:B------:R-:W-:Y:S01]  /*c06a0*/  ISETP.LT.U32.OR.EX P3, PT, R97, R63, !P4, P3 ;  /* 0x0000003f6100720c */ /* 0x000fe20006761530 */
[----:B------:R-:W-:-:S03]  /*c06b0*/  IMAD.WIDE.U32 R62, R94, R68, RZ ;  /* 0x000000445e3e7225 */ /* 0x000fc600078e00ff */
[----:B------:R-:W-:Y:S01]  /*c06c0*/  SEL R90, RZ, 0x1, !P3 ;  /* 0x00000001ff5a7807 */ /* 0x000fe20005800000 */
[----:B------:R-:W-:Y:S01]  /*c06d0*/  IMAD.X R39, R106, 0x1, R59, P0 ;  /* 0x000000016a277824 */ /* 0x000fe200000e063b */
[----:B------:R-:W-:Y:S01]  /*c06e0*/  IADD3 R102, P0, PT, R95, R92, RZ ;  /* 0x0000005c5f667210 */ /* 0x000fe20007f1e0ff */
[----:B------:R-:W-:Y:S01]  /*c06f0*/  IMAD.WIDE.U32 R84, R56, R70, RZ ;  /* 0x0000004638547225 */ /* 0x000fe200078e00ff */
[----:B------:R-:W-:Y:S02]  /*c0700*/  IADD3 R90, P3, PT, R37, R90, RZ ;  /* 0x0000005a255a7210 */ /* 0x000fe40007f7e0ff */
[----:B------:R-:W-:Y:S01]  /*c0710*/  ISETP.GE.U32.AND P5, PT, R102, R95, PT ;  /* 0x0000005f6600720c */ /* 0x000fe20003fa6070 */
[----:B------:R-:W-:Y:S01]  /*c0720*/  IMAD.X R104, RZ, RZ, R98, P0 ;  /* 0x000000ffff687224 */ /* 0x000fe200000e0662 */
[----:B------:R-:W-:Y:S01]  /*c0730*/  ISETP.GE.U32.AND P0, PT, R95, R78, PT ;  /* 0x0000004e5f00720c */ /* 0x000fe20003f06070 */
[----:B------:R-:W-:-:S03]  /*c0740*/  IMAD.WIDE.U32 R82, P6, R56, R71, R82 ;  /* 0x0000004738527225 */ /* 0x000fc600078c0052 */
[----:B------:R-:W-:Y:S01]  /*c0750*/  ISETP.GE.U32.AND.EX P0, PT, R98, R43, PT, P0 ;  /* 0x0000002b6200720c */ /* 0x000fe20003f06100 */
[----:B------:R-:W-:Y:S01]  /*c0760*/  IMAD.X R93, RZ, RZ, RZ, P1 ;  /* 0x000000ffff5d7224 */ /* 0x000fe200008e06ff */
[----:B------:R-:W-:Y:S01]  /*c0770*/  ISETP.GE.U32.AND.EX P5, PT, R104, R98, PT, P5 ;  /* 0x000000626800720c */ /* 0x000fe20003fa6150 */
[----:B------:R-:W-:Y:S01]  /*c0780*/  IMAD.WIDE.U32 R58, R56, R68, RZ ;  /* 0x00000044383a7225 */ /* 0x000fe200078e00ff */
[----:B------:R-:W-:-:S03]  /*c0790*/  IADD3 RZ, P4, PT, R85, R82, RZ ;  /* 0x0000005255ff7210 */ /* 0x000fc60007f9e0ff */
        /* <DEDUP_REMOVED lines=13> */
[----:B------:R-:W-:Y:S02]  /*c0870*/  IMAD.MOV.U32 R78, RZ, RZ, R81 ;  /* 0x000000ffff4e7224 */ /* 0x000fe400078e0051 */
[----:B------:R-:W-:-:S04]  /*c0880*/  IMAD.WIDE.U32.X R58, R94, R69, R58, P6 ;  /* 0x000000455e3a7225 */ /* 0x000fc800030e043a */
        /* <DEDUP_REMOVED lines=17> */
.L_x_866:
[----:B------:R-:W-:Y:S05]  /*c09a0*/  BSYNC.RECONVERGENT B3 ;  /* 0x0000000000037941 */ /* 0x000fea0003800200 */
.L_x_865:
[----:B------:R-:W-:Y:S01]  /*c09b0*/  ISETP.LT.U32.AND P6, PT, R37, R41, PT ;  /* 0x000000292500720c */ /* 0x000fe20003fc1070 */
[----:B------:R-:W-:Y:S01]  /*c09c0*/  IMAD R96, R103, R76, RZ ;  /* 0x0000004c67607224 */ /* 0x000fe200078e02ff */
[----:B------:R-:W-:Y:S01]  /*c09d0*/  ISETP.GE.U32.AND.EX P1, PT, R91, R39, PT, P1 ;  /* 0x000000275b00720c */ /* 0x000fe20003f26110 */
[----:B------:R-:W-:Y:S01]  /*c09e0*/  IMAD.WIDE.U32 R94, R54, R74, RZ ;  /* 0x0000004a365e7225 */ /* 0x000fe200078e00ff */
[----:B------:R-:W-:Y:S01]  /*c09f0*/  ISETP.GE.U32.AND P0, PT, R41, R86, PT ;  /* 0x000000562900720c */ /* 0x000fe20003f06070 */
[----:B------:R-:W-:Y:S01]  /*c0a00*/  BSSY.RECONVERGENT B3, `(.L_x_867) ;  /* 0x00000bb000037945 */ /* 0x000fe20003800200 */
[----:B------:R-:W-:Y:S01]  /*c0a10*/  LOP3.LUT R37, RZ, R101, RZ, 0x33, !PT ;  /* 0x00000065ff257212 */ /* 0x000fe200078e33ff */
[----:B------:R-:W-:Y:S01]  /*c0a20*/  IMAD R53, R101, R77, R96 ;  /* 0x0000004d65357224 */ /* 0x000fe200078e0260 */
[----:B------:R-:W-:Y:S01]  /*c0a30*/  ISETP.LT.U32.OR.EX P6, PT, R39, R106, !P1, P6 ;  /* 0x0000006a2700720c */ /* 0x000fe20004fc1560 */
[----:B------:R-:W-:Y:S01]  /*c0a40*/  IMAD.WIDE.U32.X R92, R51, R47, R92, P4 ;  /* 0x0000002f335c7225 */ /* 0x000fe200020e045c */
[----:B------:R-:W-:-:S02]  /*c0a50*/  ISETP.GE.U32.AND.EX P5, PT, R106, R99, PT, P0 ;  /* 0x000000636a00720c */ /* 0x000fc40003fa6100 */
[----:B------:R-:W-:Y:S01]  /*c0a60*/  IADD3 R39, P0, PT, R102, R52, RZ ;  /* 0x0000003466277210 */ /* 0x000fe20007f1e0ff */
[----:B------:R-:W-:Y:S01]  /*c0a70*/  IMAD.WIDE.U32.X R78, R45, R47, R78, P3 ;  /* 0x0000002f2d4e7225 */ /* 0x000fe200018e044e */
[----:B------:R-:W-:Y:S02]  /*c0a80*/  ISETP.GT.U32.AND P2, PT, R94, R37, PT ;  /* 0x000000255e00720c */ /* 0x000fe40003f44070 */
[----:B------:R-:W-:Y:S01]  /*c0a90*/  ISETP.LT.U32.AND P1, PT, R86, R66, PT ;  /* 0x000000425600720c */ /* 0x000fe20003f21070 */
[----:B------:R-:W-:Y:S01]  /*c0aa0*/  IMAD.IADD R37, R55, 0x1, R53 ;  /* 0x0000000137257824 */ /* 0x000fe200078e0235 */
[----:B------:R-:W-:Y:S01]  /*c0ab0*/  SEL R41, RZ, 0x1, !P6 ;  /* 0x00000001ff297807 */ /* 0x000fe20007000000 */
[----:B------:R-:W-:Y:S01]  /*c0ac0*/  IMAD.WIDE.U32 R52, R56, R70, R90 ;  /* 0x0000004638347225 */ /* 0x000fe200078e005a */
[----:B------:R-:W-:Y:S02]  /*c0ad0*/  ISETP.LT.U32.OR.EX P1, PT, R99, R67, !P5, P1 ;  /* 0x000000436300720c */ /* 0x000fe40006f21510 */
[----:B------:R-:W-:Y:S01]  /*c0ae0*/  IADD3 R66, P6, PT, R89, R92, RZ ;  /* 0x0000005c59427210 */ /* 0x000fe20007fde0ff */
[----:B------:R-:W-:Y:S01]  /*c0af0*/  IMAD.X R31, R104, 0x1, R31, P0 ;  /* 0x00000001681f7824 */ /* 0x000fe200000e061f */
[----:B------:R-:W-:Y:S01]  /*c0b00*/  ISETP.GE.U32.AND P0, PT, R39, R102, PT ;  /* 0x000000662700720c */ /* 0x000fe20003f06070 */
[----:B------:R-:W-:Y:S01]  /*c0b10*/  IMAD.WIDE.U32 R86, R37, R74, RZ ;  /* 0x0000004a25567225 */ /* 0x000fe200078e00ff */
[----:B------:R-:W-:-:S02]  /*c0b20*/  IADD3 R97, P5, PT, R41, R52, RZ ;  /* 0x0000003429617210 */ /* 0x000fc40007fbe0ff */
[----:B------:R-:W-:Y:S01]  /*c0b30*/  ISETP.GE.U32.AND.EX P0, PT, R31, R104, PT, P0 ;  /* 0x000000681f00720c */ /* 0x000fe20003f06100 */
[----:B------:R-:W-:Y:S02]  /*c0b40*/  IMAD.IADD R83, R82, 0x1, R53 ;  /* 0x0000000152537824 */ /* 0x000fe400078e0235 */
        /* <DEDUP_REMOVED lines=28> */
[----:B------:R-:W-:Y:S01]  /*c0d10*/  IADD3 R57, P4, PT, R97, R52, RZ ;  /* 0x0000003461397210 */ /* 0x000fe20007f9e0ff */
[----:B------:R-:W-:Y:S01]  /*c0d20*/  IMAD.WIDE.U32 R84, R37, R72, RZ ;  /* 0x0000004825547225 */ /* 0x000fe200078e00ff */
[----:B------:R-:W-:-:S02]  /*c0d30*/  ISETP.GE.U32.AND P5, PT, R41, R67, PT ;  /* 0x000000432900720c */ /* 0x000fc40003fa6070 */
[----:B------:R-:W-:Y:S01]  /*c0d40*/  @!P1 IADD3 R29, P3, PT, R29, 0x1, RZ ;  /* 0x000000011d1d9810 */ /* 0x000fe20007f7e0ff */
[----:B------:R-:W-:Y:S01]  /*c0d50*/  IMAD.X R33, R90, 0x1, R33, P6 ;  /* 0x000000015a217824 */ /* 0x000fe200030e0621 */
[----:B------:R-:W-:Y:S01]  /*c0d60*/  SEL R66, RZ, 0x1, !P2 ;  /* 0x00000001ff427807 */ /* 0x000fe20005000000 */
[----:B------:R-:W-:Y:S01]  /*c0d70*/  IMAD.X R63, R96, 0x1, R53, P4 ;  /* 0x00000001603f7824 */ /* 0x000fe200020e0635 */
[----:B------:R-:W-:Y:S01]  /*c0d80*/  SEL R64, RZ, 0x1, !P0 ;  /* 0x00000001ff407807 */ /* 0x000fe20004000000 */
[----:B------:R-:W-:Y:S01]  /*c0d90*/  @!P1 IMAD.X R35, RZ, RZ, R35, P3 ;  /* 0x000000ffff239224 */ /* 0x000fe200018e0623 */
[----:B------:R-:W-:Y:S02]  /*c0da0*/  ISETP.GE.U32.AND.EX P2, PT, R33, R90, PT, P5 ;  /* 0x0000005a2100720c */ /* 0x000fe40003f46150 */
[----:B------:R-:W-:Y:S02]  /*c0db0*/  IADD3 R60, P3, PT, R29, R78, RZ ;  /* 0x0000004e1d3c7210 */ /* 0x000fe40007f7e0ff */
[----:B------:R-:W-:-:S02]  /*c0dc0*/  SEL R53, RZ, 0x1, P2 ;  /* 0x00000001ff357807 */ /* 0x000fc40001000000 */
[----:B------:R-:W-:Y:S01]  /*c0dd0*/  IADD3 R66, P0, PT, R57, R66, RZ ;  /* 0x0000004239427210 */ /* 0x000fe20007f1e0ff */
[----:B------:R-:W-:Y:S01]  /*c0de0*/  IMAD.X R78, R35, 0x1, R79, P3 ;  /* 0x00000001234e7824 */ /* 0x000fe200018e064f */
        /* <DEDUP_REMOVED lines=9> */
[----:B------:R-:W-:-:S02]  /*c0e80*/  ISETP.LT.U32.AND P3, PT, R61, R83, PT ;  /* 0x000000533d00720c */ /* 0x000fc40003f61070 */
[----:B------:R-:W-:Y:S01]  /*c0e90*/  ISETP.GE.U32.AND P5, PT, R64, R61, PT ;  /* 0x0000003d4000720c */ /* 0x000fe20003fa6070 */
[----:B------:R-:W-:Y:S01]  /*c0ea0*/  IMAD.WIDE.U32 R56, R56, R68, R64 ;  /* 0x0000004438387225 */ /* 0x000fe200078e0040 */
[----:B------:R-:W-:Y:S02]  /*c0eb0*/  ISETP.LT.U32.AND P2, PT, R60, R29, PT ;  /* 0x0000001d3c00720c */ /* 0x000fe40003f41070 */
[----:B------:R-:W-:Y:S01]  /*c0ec0*/  ISETP.GE.U32.AND.EX P6, PT, R67, R63, PT, P6 ;  /* 0x0000003f4300720c */ /* 0x000fe20003fc6160 */
[----:B------:R-:W-:Y:S01]  /*c0ed0*/  IMAD.WIDE.U32 R60, R47, R46, RZ ;  /* 0x0000002e2f3c7225 */ /* 0x000fe200078e00ff */
[----:B------:R-:W-:Y:S02]  /*c0ee0*/  ISETP.GE.U32.AND.EX P0, PT, R53, R78, PT, P0 ;  /* 0x0000004e3500720c */ /* 0x000fe40003f06100 */
[----:B------:R-:W-:Y:S01]  /*c0ef0*/  ISETP.LT.U32.OR.EX P4, PT, R63, R96, !P6, P4 ;  /* 0x000000603f00720c */ /* 0x000fe20007781540 */
[----:B------:R-:W-:Y:S01]  /*c0f00*/  IMAD.WIDE.U32 R84, P6, R54, R73, R84 ;  /* 0x0000004936547225 */ /* 0x000fe200078c0054 */
[----:B------:R-:W-:-:S02]  /*c0f10*/  ISETP.LT.U32.OR.EX P2, PT, R78, R35, !P0, P2 ;  /* 0x000000234e00720c */ /* 0x000fc40004741520 */
[----:B------:R-:W-:Y:S01]  /*c0f20*/  ISETP.GE.U32.AND.EX P5, PT, R65, R87, PT, P5 ;  /* 0x000000574100720c */ /* 0x000fe20003fa6150 */
[C---:B------:R-:W-:Y:S01]  /*c0f30*/  IMAD.WIDE.U32 R78, R46.reuse, R46, RZ ;  /* 0x0000002e2e4e7225 */ /* 0x040fe200078e00ff */
[----:B------:R-:W-:Y:S02]  /*c0f40*/  SEL R93, RZ, 0x1, !P4 ;  /* 0x00000001ff5d7807 */ /* 0x000fe40006000000 */
[----:B------:R-:W-:Y:S01]  /*c0f50*/  ISETP.LT.U32.OR.EX P3, PT, R87, R81, !P5, P3 ;  /* 0x000000515700720c */ /* 0x000fe20006f61530 */
[----:B------:R-:W-:Y:S01]  /*c0f60*/  IMAD.WIDE.U32 R60, P0, R46, R47, R60 ;  /* 0x0000002f2e3c7225 */ /* 0x000fe2000780003c */
[----:B------:R-:W-:Y:S02]  /*c0f70*/  IADD3 R93, P4, PT, R93, R90, RZ ;  /* 0x0000005a5d5d7210 */ /* 0x000fe40007f9e0ff */
[----:B------:R-:W-:Y:S01]  /*c0f80*/  SEL R97, RZ, 0x1, !P3 ;  /* 0x00000001ff617807 */ /* 0x000fe20005800000 */
[----:B------:R-:W-:Y:S01]  /*c0f90*/  IMAD.IADD R87, R84, 0x1, R91 ;  /* 0x0000000154577824 */ /* 0x000fe200078e025b */
[----:B------:R-:W-:Y:S01]  /*c0fa0*/  IADD3 RZ, P5, PT, R79, R60, RZ ;  /* 0x0000003c4fff7210 */ /* 0x000fe20007fbe0ff */
[----:B------:R-:W-:-:S04]  /*c0fb0*/  IMAD.WIDE.U32 R78, R54, R72, RZ ;  /* 0x00000048364e7225 */ /* 0x000fc800078e00ff */
[----:B------:R-:W-:Y:S01]  /*c0fc0*/  IMAD.X R89, RZ, RZ, RZ, P6 ;  /* 0x000000ffff597224 */ /* 0x000fe200030e06ff */
[----:B------:R-:W-:Y:S01]  /*c0fd0*/  ISETP.GE.U32.AND P6, PT, R93, R90, PT ;  /* 0x0000005a5d00720c */ /* 0x000fe20003fc6070 */
[----:B------:R-:W-:Y:S01]  /*c0fe0*/  IMAD.X R91, RZ, RZ, R87, P4 ;  /* 0x000000ffff5b7224 */ /* 0x000fe200020e0657 */
[----:B------:R-:W-:Y:S01]  /*c0ff0*/  IADD3 RZ, P3, PT, R79, R84, RZ ;  /* 0x000000544fff7210 */ /* 0x000fe20007f7e0ff */
[----:B------:R-:W-:Y:S01]  /*c1000*/  IMAD.MOV.U32 R88, RZ, RZ, R85 ;  /* 0x000000ffff587224 */ /* 0x000fe200078e0055 */
[----:B------:R-:W-:Y:S01]  /*c1010*/  ISETP.LT.U32.AND P4, PT, R90, R66, PT ;  /* 0x000000425a00720c */ /* 0x000fe20003f81070 */
[----:B------:R-:W-:Y:S01]  /*c1020*/  IMAD.IADD R95, R62, 0x1, R57 ;  /* 0x000000013e5f7824 */ /* 0x000fe200078e0239 */
[----:B------:R-:W-:Y:S01]  /*c1030*/  ISETP.GE.U32.AND.EX P6, PT, R91, R87, PT, P6 ;  /* 0x000000575b00720c */ /* 0x000fe20003fc6160 */
[----:B------:R-:W-:Y:S01]  /*c1040*/  IMAD.WIDE.U32.X R62, R37, R73, R88, P3 ;  /* 0x00000049253e7225 */ /* 0x000fe200018e0458 */
[----:B------:R-:W-:Y:S02]  /*c1050*/  IADD3 R97, P3, PT, R97, R56, RZ ;  /* 0x0000003861617210 */ /* 0x000fe40007f7e0ff */
[----:B------:R-:W-:Y:S01]  /*c1060*/  ISETP.LT.U32.OR.EX P4, PT, R87, R67, !P6, P4 ;  /* 0x000000435700720c */ /* 0x000fe20007781540 */
[----:B------:R-:W-:Y:S01]  /*c1070*/  IMAD.X R79, RZ, RZ, RZ, P0 ;  /* 0x000000ffff4f7224 */ /* 0x000fe200000e06ff */
[----:B------:R-:W-:Y:S01]  /*c1080*/  ISETP.LT.U32.AND P0, PT, R56, R64, PT ;  /* 0x000000403800720c */ /* 0x000fe20003f01070 */
[----:B------:R-:W-:Y:S01]  /*c1090*/  IMAD.X R64, RZ, RZ, R95, P3 ;  /* 0x000000ffff407224 */ /* 0x000fe200018e065f */
[----:B------:R-:W-:Y:S01]  /*c10a0*/  IADD3 R57, P6, PT, R97, R62, RZ ;  /* 0x0000003e61397210 */ /* 0x000fe20007fde0ff */
[----:B------:R-:W-:Y:S01]  /*c10b0*/  IMAD.MOV.U32 R78, RZ, RZ, R61 ;  /* 0x000000ffff4e7224 */ /* 0x000fe200078e003d */
[----:B------:R-:W-:-:S02]  /*c10c0*/  SEL R66, RZ, 0x1, !P4 ;  /* 0x00000001ff427807 */ /* 0x000fc40006000000 */
[----:B------:R-:W-:Y:S01]  /*c10d0*/  @!P1 ISETP.NE.U32.AND P3, PT, R29, RZ, PT ;  /* 0x000000ff1d00920c */ /* 0x000fe20003f65070 */
[----:B------:R-:W-:Y:S01]  /*c10e0*/  IMAD.X R29, R64, 0x1, R63, P6 ;  /* 0x00000001401d7824 */ /* 0x000fe200030e063f */
[----:B------:R-:W-:Y:S01]  /*c10f0*/  IADD3 R66, P6, PT, R57, R66, RZ ;  /* 0x0000004239427210 */ /* 0x000fe20007fde0ff */
[----:B------:R-:W-:Y:S01]  /*c1100*/  IMAD.WIDE.U32.X R78, R47, R47, R78, P5 ;  /* 0x0000002f2f4e7225 */ /* 0x000fe200028e044e */
[----:B------:R-:W-:Y:S02]  /*c1110*/  @!P1 ISETP.NE.AND.EX P3, PT, R35, RZ, PT, P3 ;  /* 0x000000ff2300920c */ /* 0x000fe40003f65330 */
[----:B------:R-:W-:Y:S01]  /*c1120*/  ISETP.GE.U32.AND P5, PT, R66, R57, PT ;  /* 0x000000394200720c */ /* 0x000fe20003fa6070 */
[----:B------:R-:W-:Y:S01]  /*c1130*/  IMAD.X R67, RZ, RZ, R29, P6 ;  /* 0x000000ffff437224 */ /* 0x000fe200030e061d */
[----:B------:R-:W-:Y:S01]  /*c1140*/  @!P1 SEL R35, RZ, 0x1, P3 ;  /* 0x00000001ff239807 */ /* 0x000fe20001800000 */
[----:B------:R-:W-:Y:S01]  /*c1150*/  IMAD.WIDE.U32 R62, R37, R70, RZ ;  /* 0x00000046253e7225 */ /* 0x000fe200078e00ff */
[----:B------:R-:W-:-:S02]  /*c1160*/  ISETP.LT.U32.AND P3, PT, R57, R97, PT ;  /* 0x000000613900720c */ /* 0x000fc40003f61070 */
[----:B------:R-:W-:Y:S01]  /*c1170*/  ISETP.GE.U32.AND.EX P5, PT, R67, R29, PT, P5 ;  /* 0x0000001d4300720c */ /* 0x000fe20003fa6150 */
[C---:B------:R-:W-:Y:S01]  /*c1180*/  IMAD.WIDE.U32 R84, R54.reuse, R70, R66 ;  /* 0x0000004636547225 */ /* 0x040fe200078e0042 */
[----:B------:R-:W-:Y:S02]  /*c1190*/  ISETP.GE.U32.AND P4, PT, R97, R56, PT ;  /* 0x000000386100720c */ /* 0x000fe40003f86070 */
[----:B------:R-:W-:Y:S01]  /*c11a0*/  ISETP.LT.U32.OR.EX P3, PT, R29, R64, !P5, P3 ;  /* 0x000000401d00720c */ /* 0x000fe20006f61530 */
[----:B------:R-:W-:Y:S01]  /*c11b0*/  IMAD.WIDE.U32 R56, R54, R70, RZ ;  /* 0x0000004636387225 */ /* 0x000fe200078e00ff */
[----:B------:R-:W-:Y:S02]  /*c11c0*/  SEL R29, RZ, 0x1, !P2 ;  /* 0x00000001ff1d7807 */ /* 0x000fe40005000000 */
[----:B------:R-:W-:Y:S01]  /*c11d0*/  ISETP.GE.U32.AND.EX P4, PT, R64, R95, PT, P4 ;  /* 0x0000005f4000720c */ /* 0x000fe20003f86140 */
[----:B------:R-:W-:Y:S01]  /*c11e0*/  IMAD.WIDE.U32 R62, P6, R54, R71, R62 ;  /* 0x00000047363e7225 */ /* 0x000fe200078c003e */
[----:B------:R-:W-:-:S02]  /*c11f0*/  ISETP.LT.U32.AND P5, PT, R84, R66, PT ;  /* 0x000000425400720c */ /* 0x000fc40003fa1070 */
[----:B------:R-:W-:Y:S01]  /*c1200*/  @!P1 IADD3 R80, P2, PT, R35, R80, RZ ;  /* 0x0000005023509210 */ /* 0x000fe20007f5e0ff */
[----:B------:R-:W-:Y:S01]  /*c1210*/  IMAD R66, R91, R76, RZ ;  /* 0x0000004c5b427224 */ /* 0x000fe200078e02ff */
[----:B------:R-:W-:Y:S01]  /*c1220*/  ISETP.LT.U32.OR.EX P0, PT, R95, R65, !P4, P0 ;  /* 0x000000415f00720c */ /* 0x000fe20006701500 */
[----:B------:R-:W-:Y:S01]  /*c1230*/  IMAD.WIDE.U32 R64, R46, R46, R52 ;  /* 0x0000002e2e407225 */ /* 0x000fe200078e0034 */
[----:B------:R-:W-:Y:S02]  /*c1240*/  SEL R87, RZ, 0x1, !P3 ;  /* 0x00000001ff577807 */ /* 0x000fe40005800000 */
[----:B------:R-:W-:Y:S01]  /*c1250*/  IADD3 RZ, P4, PT, R57, R62, RZ ;  /* 0x0000003e39ff7210 */ /* 0x000fe20007f9e0ff */
[----:B------:R-:W-:Y:S01]  /*c1260*/  IMAD R35, R93, R77, R66 ;  /* 0x0000004d5d237224 */ /* 0x000fe200078e0242 */
[----:B------:R-:W-:Y:S01]  /*c1270*/  IADD3 R87, P3, PT, R87, R84, RZ ;  /* 0x0000005457577210 */ /* 0x000fe20007f7e0ff */
[----:B------:R-:W-:Y:S01]  /*c1280*/  @!P1 IMAD.X R43, RZ, RZ, R43, P2 ;  /* 0x000000ffff2b9224 */ /* 0x000fe200010e062b */
[----:B------:R-:W-:Y:S01]  /*c1290*/  IADD3 R66, P1, P2, R78, R80, R29 ;  /* 0x000000504e427210 */ /* 0x000fe20007a3e01d */
[----:B------:R-:W-:-:S02]  /*c12a0*/  IMAD.IADD R61, R60, 0x1, R65 ;  /* 0x000000013c3d7824 */ /* 0x000fc400078e0241 */
        /* <DEDUP_REMOVED lines=15> */
[----:B------:R-:W-:Y:S02]  /*c13a0*/  IADD3 R43, P5, PT, R66, R65, RZ ;  /* 0x00000041422b7210 */ /* 0x000fe40007fbe0ff */
[----:B------:R-:W-:Y:S01]  /*c13b0*/  ISETP.GT.U32.AND P2, PT, R52, R35, PT ;  /* 0x000000233400720c */ /* 0x000fe20003f44070 */
[----:B------:R-:W-:Y:S01]  /*c13c0*/  IMAD.X R85, RZ, RZ, RZ, P6 ;  /* 0x000000ffff557224 */ /* 0x000fe200030e06ff */
[----:B------:R-:W-:Y:S01]  /*c13d0*/  IADD3 R65, P6, PT, R53, R78, RZ ;  /* 0x0000004e35417210 */ /* 0x000fe20007fde0ff */
[----:B------:R-:W-:Y:S01]  /*c13e0*/  IMAD.X R53, RZ, RZ, RZ, P3 ;  /* 0x000000ffff357224 */ /* 0x000fe200018e06ff */
[----:B------:R-:W-:Y:S01]  /*c13f0*/  ISETP.GE.U32.AND P3, PT, R83, R82, PT ;  /* 0x000000525300720c */ /* 0x000fe20003f66070 */
[----:B------:R-:W-:Y:S01]  /*c1400*/  IMAD.X R35, RZ, RZ, R60, P5 ;  /* 0x000000ffff237224 */ /* 0x000fe200028e063c */
[----:B------:R-:W-:Y:S01]  /*c1410*/  ISETP.GE.U32.AND P5, PT, R82, R39, PT ;  /* 0x000000275200720c */ /* 0x000fe20003fa6070 */
[----:B------:R-:W-:Y:S01]  /*c1420*/  IMAD.WIDE.U32 R66, R37, R68, RZ ;  /* 0x0000004425427225 */ /* 0x000fe200078e00ff */
[----:B------:R-:W-:-:S02]  /*c1430*/  ISETP.GE.U32.AND.EX P3, PT, R81, R86, PT, P3 ;  /* 0x000000565100720c */ /* 0x000fc40003f66130 */
[----:B------:R-:W-:Y:S02]  /*c1440*/  ISETP.GE.U32.AND.EX P5, PT, R86, R31, PT, P5 ;  /* 0x0000001f5600720c */ /* 0x000fe40003fa6150 */
[----:B------:R-:W-:-:S04]  /*c1450*/  LOP3.LUT R52, RZ, R91, RZ, 0x33, !PT ;  /* 0x0000005bff347212 */ /* 0x000fc800078e33ff */
        /* <DEDUP_REMOVED lines=21> */
.L_x_868:
[----:B------:R-:W-:Y:S05]  /*c15b0*/  BSYNC.RECONVERGENT B3 ;  /* 0x0000000000037941 */ /* 0x000fea0003800200 */
.L_x_867:
        /* <DEDUP_REMOVED lines=29> */
[----:B------:R-:W-:Y:S01]  /*c1790*/  IMAD.X R81, RZ, RZ, RZ, P5 ;  /* 0x000000ffff517224 */ /* 0x000fe200028e06ff */
[-C--:B------:R-:W-:Y:S01]  /*c17a0*/  IADD3 R85, P5, PT, R31, R62.reuse, RZ ;  /* 0x0000003e1f557210 */ /* 0x080fe20007fbe0ff */
[----:B------:R-:W-:Y:S01]  /*c17b0*/  IMAD.X R53, RZ, RZ, R39, P2 ;  /* 0x000000ffff357224 */ /* 0x000fe200010e0627 */
[----:B------:R-:W-:Y:S01]  /*c17c0*/  ISETP.LT.U32.AND P2, PT, R55, R65, PT ;  /* 0x000000413700720c */ /* 0x000fe20003f41070 */
[----:B------:R-:W-:Y:S01]  /*c17d0*/  IMAD.IADD R31, R78, 0x1, R63 ;  /* 0x000000014e1f7824 */ /* 0x000fe200078e023f */
[----:B------:R-:W-:Y:S01]  /*c17e0*/  ISETP.GE.U32.AND P0, PT, R85, R62, PT ;  /* 0x0000003e5500720c */ /* 0x000fe20003f06070 */
[----:B------:R-:W-:Y:S01]  /*c17f0*/  IMAD.MOV.U32 R80, RZ, RZ, R79 ;  /* 0x000000ffff507224 */ /* 0x000fe200078e004f */
[----:B------:R-:W-:Y:S01]  /*c1800*/  ISETP.GE.U32.AND.EX P4, PT, R53, R39, PT, P4 ;  /* 0x000000273500720c */ /* 0x000fe20003f86140 */
[----:B------:R-:W-:Y:S02]  /*c1810*/  IMAD.X R86, RZ, RZ, R31, P5 ;  /* 0x000000ffff567224 */ /* 0x000fe400028e061f */
[----:B------:R-:W-:Y:S01]  /*c1820*/  IMAD.X R55, RZ, RZ, RZ, P6 ;  /* 0x000000ffff377224 */ /* 0x000fe200030e06ff */
[----:B------:R-:W-:-:S02]  /*c1830*/  ISETP.LT.U32.OR.EX P2, PT, R39, R83, !P4, P2 ;  /* 0x000000532700720c */ /* 0x000fc40006741520 */
[----:B------:R-:W-:Y:S01]  /*c1840*/  ISETP.LT.U32.AND P4, PT, R62, R58, PT ;  /* 0x0000003a3e00720c */ /* 0x000fe20003f81070 */
[----:B------:R-:W-:Y:S01]  /*c1850*/  IMAD.WIDE.U32 R62, R54, R68, R52 ;  /* 0x00000044363e7225 */ /* 0x000fe200078e0034 */
[----:B------:R-:W-:Y:S02]  /*c1860*/  ISETP.GE.U32.AND.EX P0, PT, R86, R31, PT, P0 ;  /* 0x0000001f5600720c */ /* 0x000fe40003f06100 */
[----:B------:R-:W-:Y:S01]  /*c1870*/  SEL R39, RZ, 0x1, !P2 ;  /* 0x00000001ff277807 */ /* 0x000fe20005000000 */
[----:B------:R-:W-:Y:S01]  /*c1880*/  IMAD.IADD R60, R66, 0x1, R63 ;  /* 0x00000001423c7824 */ /* 0x000fe200078e023f */
[----:B------:R-:W-:Y:S01]  /*c1890*/  ISETP.LT.U32.OR.EX P0, PT, R31, R59, !P0, P4 ;  /* 0x0000003b1f00720c */ /* 0x000fe20004701540 */
[----:B------:R-:W-:Y:S01]  /*c18a0*/  IMAD.WIDE.U32.X R58, R29, R73, R80, P1 ;  /* 0x000000491d3a7225 */ /* 0x000fe200008e0450 */
[----:B------:R-:W-:Y:S02]  /*c18b0*/  IADD3 R39, P1, PT, R39, R62, RZ ;  /* 0x0000003e27277210 */ /* 0x000fe40007f3e0ff */
        /* <DEDUP_REMOVED lines=124> */
.L_x_871:
[----:B------:R-:W-:Y:S05]  /*c2080*/  BSYNC.RELIABLE B4 ;  /* 0x0000000000047941 */ /* 0x000fea0003800100 */
.L_x_870:
        /* <DEDUP_REMOVED lines=21> */
.L_x_872:
[----:B------:R-:W-:Y:S05]  /*c21e0*/  BSYNC.RECONVERGENT B3 ;  /* 0x0000000000037941 */ /* 0x000fea0003800200 */
.L_x_869:
        /* <DEDUP_REMOVED lines=15> */
[----:B------:R-:W-:-:S04]  /*c22e0*/  IMAD.WIDE.U32 R56, P2, R24, R39, R56 ;  /* 0x0000002718387225 */ /* 0x000fc80007840038 */
[----:B------:R-:W-:Y:S01]  /*c22f0*/  IMAD.WIDE.U32 R58, R24, R33, RZ ;  /* 0x00000021183a7225 */ /* 0x000fe200078e00ff */
[----:B------:R-:W-:-:S03]  /*c2300*/  IADD3 RZ, P3, PT, R55, R56, RZ ;  /* 0x0000003837ff7210 */ /* 0x000fc60007f7e0ff */
[----:B------:R-:W-:-:S04]  /*c2310*/  IMAD.WIDE.U32 R60, P1, R24, R35, R60 ;  /* 0x00000023183c7225 */ /* 0x000fc8000782003c */
[----:B------:R-:W-:Y:S01]  /*c2320*/  IMAD.IADD R65, R65, 0x1, R63 ;  /* 0x0000000141417824 */ /* 0x000fe200078e023f */
[----:B------:R-:W-:Y:S01]  /*c2330*/  IADD3 RZ, P6, PT, R59, R60, RZ ;  /* 0x0000003c3bff7210 */ /* 0x000fe20007fde0ff */
[----:B------:R-:W-:Y:S02]  /*c2340*/  IMAD.X R55, RZ, RZ, RZ, P2 ;  /* 0x000000ffff377224 */ /* 0x000fe400010e06ff */
[----:B------:R-:W-:Y:S01]  /*c2350*/  IMAD.MOV.U32 R54, RZ, RZ, R57 ;  /* 0x000000ffff367224 */ /* 0x000fe200078e0039 */
[----:B------:R-:W-:Y:S01]  /*c2360*/  ISETP.GE.U32.AND.EX P0, PT, R65, R53, PT, P0 ;  /* 0x000000354100720c */ /* 0x000fe20003f06100 */
[----:B------:R-:W-:-:S04]  /*c2370*/  IMAD.WIDE.U32 R58, R26, R29, RZ ;  /* 0x0000001d1a3a7225 */ /* 0x000fc800078e00ff */
[----:B------:R-:W-:Y:S01]  /*c2380*/  IMAD.WIDE.U32.X R52, R26, R39, R54, P3 ;  /* 0x000000271a347225 */ /* 0x000fe200018e0436 */
[----:B------:R-:W-:-:S03]  /*c2390*/  SEL R55, RZ, 0x1, P0 ;  /* 0x00000001ff377807 */ /* 0x000fc60000000000 */
[----:B------:R-:W-:-:S04]  /*c23a0*/  IMAD.WIDE.U32 R66, R22, R41, RZ ;  /* 0x0000002916427225 */ /* 0x000fc800078e00ff */
[----:B------:R-:W-:Y:S01]  /*c23b0*/  IMAD.WIDE.U32 R62, P3, R24, R31, R58 ;  /* 0x0000001f183e7225 */ /* 0x000fe2000786003a */
[----:B------:R-:W-:-:S03]  /*c23c0*/  IADD3 R58, P0, PT, R55, R52, RZ ;  /* 0x00000034373a7210 */ /* 0x000fc60007f1e0ff */
[----:B------:R-:W-:-:S04]  /*c23d0*/  IMAD.WIDE.U32 R56, R24, R29, RZ ;  /* 0x0000001d18387225 */ /* 0x000fc800078e00ff */
[----:B------:R-:W-:Y:S01]  /*c23e0*/  IMAD.WIDE.U32 R78, P2, R25, R43, R66 ;  /* 0x0000002b194e7225 */ /* 0x000fe20007840042 */
[----:B------:R-:W-:-:S03]  /*c23f0*/  IADD3 RZ, P5, PT, R57, R62, RZ ;  /* 0x0000003e39ff7210 */ /* 0x000fc60007fbe0ff */
[----:B------:R-:W-:Y:S02]  /*c2400*/  IMAD.X R59, RZ, RZ, R53, P0 ;  /* 0x000000ffff3b7224 */ /* 0x000fe400000e0635 */
[----:B------:R-:W-:Y:S02]  /*c2410*/  IMAD R60, R35, R24, RZ ;  /* 0x00000018233c7224 */ /* 0x000fe400078e02ff */
[----:B------:R-:W-:Y:S02]  /*c2420*/  IMAD.MOV.U32 R80, RZ, RZ, R79 ;  /* 0x000000ffff507224 */ /* 0x000fe400078e004f */
[----:B------:R-:W-:Y:S01]  /*c2430*/  IMAD.X R55, RZ, RZ, RZ, P1 ;  /* 0x000000ffff377224 */ /* 0x000fe200008e06ff */
[----:B------:R-:W-:Y:S01]  /*c2440*/  ISETP.GE.U32.AND P1, PT, R58, R52, PT ;  /* 0x000000343a00720c */ /* 0x000fe20003f26070 */
[----:B------:R-:W-:-:S03]  /*c2450*/  IMAD.WIDE.U32 R56, R24, R33, R58 ;  /* 0x0000002118387225 */ /* 0x000fc600078e003a */
[----:B------:R-:W-:Y:S01]  /*c2460*/  ISETP.GE.U32.AND.EX P1, PT, R59, R53, PT, P1 ;  /* 0x000000353b00720c */ /* 0x000fe20003f26110 */
[----:B------:R-:W-:Y:S02]  /*c2470*/  IMAD R79, R26, R33, R60 ;  /* 0x000000211a4f7224 */ /* 0x000fe400078e023c */
[----:B------:R-:W-:Y:S01]  /*c2480*/  IMAD R52, R43, R25, RZ ;  /* 0x000000192b347224 */ /* 0x000fe200078e02ff */
[----:B------:R-:W-:Y:S01]  /*c2490*/  SEL R53, RZ, 0x1, P1 ;  /* 0x00000001ff357807 */ /* 0x000fe20000800000 */
[----:B------:R-:W-:Y:S01]  /*c24a0*/  IMAD.X R81, RZ, RZ, RZ, P2 ;  /* 0x000000ffff517224 */ /* 0x000fe200010e06ff */
[----:B------:R-:W-:Y:S01]  /*c24b0*/  ISETP.GE.U32.AND P2, PT, R56, R58, PT ;  /* 0x0000003a3800720c */ /* 0x000fe20003f46070 */
[----:B------:R-:W-:Y:S02]  /*c24c0*/  IMAD.MOV.U32 R54, RZ, RZ, R61 ;  /* 0x000000ffff367224 */ /* 0x000fe400078e003d */
[----:B------:R-:W-:Y:S02]  /*c24d0*/  IMAD.IADD R79, R57, 0x1, R79 ;  /* 0x00000001394f7824 */ /* 0x000fe400078e024f */
[----:B------:R-:W-:-:S03]  /*c24e0*/  IMAD.WIDE.U32 R60, R25, R41, R64 ;  /* 0x00000029193c7225 */ /* 0x000fc600078e0040 */
[----:B------:R-:W-:Y:S01]  /*c24f0*/  ISETP.GE.U32.AND.EX P2, PT, R79, R59, PT, P2 ;  /* 0x0000003b4f00720c */ /* 0x000fe20003f46120 */
[----:B------:R-:W-:Y:S01]  /*c2500*/  IMAD R57, R22, R41, R52 ;  /* 0x0000002916397224 */ /* 0x000fe200078e0234 */
[----:B------:R-:W-:Y:S01]  /*c2510*/  ISETP.GE.U32.AND P0, PT, R60, R64, PT ;  /* 0x000000403c00720c */ /* 0x000fe20003f06070 */
[----:B------:R-:W-:Y:S01]  /*c2520*/  IMAD.WIDE.U32.X R54, R26, R35, R54, P6 ;  /* 0x000000231a367225 */ /* 0x000fe200030e0436 */
[----:B------:R-:W-:-:S03]  /*c2530*/  SEL R62, RZ, 0x1, P2 ;  /* 0x00000001ff3e7807 */ /* 0x000fc60001000000 */
[----:B------:R-:W-:-:S04]  /*c2540*/  IMAD.WIDE.U32 R66, R25, R41, RZ ;  /* 0x0000002919427225 */ /* 0x000fc800078e00ff */
[----:B------:R-:W-:Y:S01]  /*c2550*/  IMAD.IADD R64, R61, 0x1, R57 ;  /* 0x000000013d407824 */ /* 0x000fe200078e0239 */
[----:B------:R-:W-:Y:S01]  /*c2560*/  IADD3 RZ, P4, PT, R67, R78, RZ ;  /* 0x0000004e43ff7210 */ /* 0x000fe20007f9e0ff */
[----:B------:R-:W-:Y:S01]  /*c2570*/  IMAD.X R59, RZ, RZ, RZ, P3 ;  /* 0x000000ffff3b7224 */ /* 0x000fe200018e06ff */
[----:B------:R-:W-:Y:S01]  /*c2580*/  IADD3 R53, P3, PT, R53, R54, RZ ;  /* 0x0000003635357210 */ /* 0x000fe20007f7e0ff */
[----:B------:R-:W-:Y:S01]  /*c2590*/  IMAD.MOV.U32 R58, RZ, RZ, R63 ;  /* 0x000000ffff3a7224 */ /* 0x000fe200078e003f */
[----:B------:R-:W-:Y:S01]  /*c25a0*/  ISETP.GE.U32.AND.EX P0, PT, R64, R65, PT, P0 ;  /* 0x000000414000720c */ /* 0x000fe20003f06100 */
[----:B------:R-:W-:Y:S01]  /*c25b0*/  IMAD.WIDE.U32.X R66, R22, R43, R80, P4 ;  /* 0x0000002b16427225 */ /* 0x000fe200020e0450 */
[C---:B------:R-:W-:Y:S02]  /*c25c0*/  IADD3 R62, P2, PT, R53.reuse, R62, RZ ;  /* 0x0000003e353e7210 */ /* 0x040fe40007f5e0ff */
[----:B------:R-:W-:Y:S01]  /*c25d0*/  SEL R78, RZ, 0x1, P0 ;  /* 0x00000001ff4e7807 */ /* 0x000fe20000000000 */
[----:B------:R-:W-:Y:S01]  /*c25e0*/  IMAD.X R65, RZ, RZ, R55, P3 ;  /* 0x000000ffff417224 */ /* 0x000fe200018e0637 */
[----:B------:R-:W-:Y:S01]  /*c25f0*/  ISETP.LT.U32.AND P0, PT, R53, R54, PT ;  /* 0x000000363500720c */ /* 0x000fe20003f01070 */
[----:B------:R-:W-:Y:S01]  /*c2600*/  IMAD R54, R31, R24, RZ ;  /* 0x000000181f367224 */ /* 0x000fe200078e02ff */
[----:B------:R-:W-:Y:S01]  /*c2610*/  IADD3 R57, P1, PT, R56, R66, RZ ;  /* 0x0000004238397210 */ /* 0x000fe20007f3e0ff */
[----:B------:R-:W-:Y:S01]  /*c2620*/  IMAD.X R63, RZ, RZ, R65, P2 ;  /* 0x000000ffff3f7224 */ /* 0x000fe200010e0641 */
[----:B------:R-:W-:Y:S01]  /*c2630*/  ISETP.GE.U32.AND P2, PT, R62, R53, PT ;  /* 0x000000353e00720c */ /* 0x000fe20003f46070 */
[-C--:B------:R-:W-:Y:S01]  /*c2640*/  IMAD R81, R26, R29.reuse, R54 ;  /* 0x0000001d1a517224 */ /* 0x080fe200078e0236 */
[----:B------:R-:W-:Y:S01]  /*c2650*/  IADD3 R78, P6, PT, R57, R78, RZ ;  /* 0x0000004e394e7210 */ /* 0x000fe20007fde0ff */
[----:B------:R-:W-:Y:S01]  /*c2660*/  IMAD.WIDE.U32 R52, R24, R29, R62 ;  /* 0x0000001d18347225 */ /* 0x000fe200078e003e */
[----:B------:R-:W-:-:S02]  /*c2670*/  ISETP.GE.U32.AND.EX P2, PT, R63, R65, PT, P2 ;  /* 0x000000413f00720c */ /* 0x000fc40003f46120 */
[----:B------:R-:W-:Y:S01]  /*c2680*/  ISETP.GE.U32.AND P4, PT, R57, R56, PT ;  /* 0x000000383900720c */ /* 0x000fe20003f86070 */
[----:B------:R-:W-:Y:S01]  /*c2690*/  IMAD.IADD R81, R53, 0x1, R81 ;  /* 0x0000000135517824 */ /* 0x000fe200078e0251 */
[----:B------:R-:W-:Y:S01]  /*c26a0*/  ISETP.GE.U32.AND P3, PT, R52, R62, PT ;  /* 0x0000003e3400720c */ /* 0x000fe20003f66070 */
[----:B------:R-:W-:Y:S01]  /*c26b0*/  IMAD.X R67, R79, 0x1, R67, P1 ;  /* 0x000000014f437824 */ /* 0x000fe200008e0643 */
[----:B------:R-:W-:Y:S01]  /*c26c0*/  ISETP.LT.U32.OR.EX P0, PT, R65, R55, !P2, P0 ;  /* 0x000000374100720c */ /* 0x000fe20005701500 */
[----:B------:R-:W-:Y:S01]  /*c26d0*/  IMAD.MOV.U32 R86, RZ, RZ, RZ ;  /* 0x000000ffff567224 */ /* 0x000fe200078e00ff */
[----:B------:R-:W-:Y:S01]  /*c26e0*/  ISETP.GE.U32.AND P1, PT, R78, R57, PT ;  /* 0x000000394e00720c */ /* 0x000fe20003f26070 */
[----:B------:R-:W-:Y:S01]  /*c26f0*/  IMAD.WIDE.U32.X R56, R26, R31, R58, P5 ;  /* 0x0000001f1a387225 */ /* 0x000fe200028e043a */
[----:B------:R-:W-:Y:S02]  /*c2700*/  ISETP.GE.U32.AND.EX P3, PT, R81, R63, PT, P3 ;  /* 0x0000003f5100720c */ /* 0x000fe40003f66130 */
[----:B------:R-:W-:Y:S01]  /*c2710*/  SEL R53, RZ, 0x1, !P0 ;  /* 0x00000001ff357807 */ /* 0x000fe20004000000 */
[----:B------:R-:W-:Y:S01]  /*c2720*/  IMAD.WIDE.U32 R58, R22, R37, RZ ;  /* 0x00000025163a7225 */ /* 0x000fe200078e00ff */
[----:B------:R-:W-:-:S02]  /*c2730*/  SEL R62, RZ, 0x1, P3 ;  /* 0x00000001ff3e7807 */ /* 0x000fc40001800000 */
[----:B------:R-:W-:Y:S01]  /*c2740*/  IADD3 R53, P2, PT, R53, R56, RZ ;  /* 0x0000003835357210 */ /* 0x000fe20007f5e0ff */
[----:B------:R-:W-:Y:S01]  /*c2750*/  IMAD R63, R39, R25, RZ ;  /* 0x00000019273f7224 */ /* 0x000fe200078e02ff */
[----:B------:R-:W-:Y:S01]  /*c2760*/  ISETP.GE.U32.AND.EX P4, PT, R67, R79, PT, P4 ;  /* 0x0000004f4300720c */ /* 0x000fe20003f86140 */
[----:B------:R-:W-:Y:S01]  /*c2770*/  IMAD.X R79, RZ, RZ, R67, P6 ;  /* 0x000000ffff4f7224 */ /* 0x000fe200030e0643 */
[----:B------:R-:W-:Y:S01]  /*c2780*/  IADD3 R87, P5, PT, R53, R62, RZ ;  /* 0x0000003e35577210 */ /* 0x000fe20007fbe0ff */
[----:B------:R-:W-:Y:S02]  /*c2790*/  IMAD.X R65, RZ, RZ, R57, P2 ;  /* 0x000000ffff417224 */ /* 0x000fe400010e0639 */
[----:B------:R-:W-:Y:S01]  /*c27a0*/  IMAD.WIDE.U32 R54, R25, R37, R78 ;  /* 0x0000002519367225 */ /* 0x000fe200078e004e */
[----:B------:R-:W-:Y:S02]  /*c27b0*/  ISETP.GE.U32.AND.EX P0, PT, R79, R67, PT, P1 ;  /* 0x000000434f00720c */ /* 0x000fe40003f06110 */
[----:B------:R-:W-:Y:S01]  /*c27c0*/  ISETP.GE.U32.AND P3, PT, R87, R53, PT ;  /* 0x000000355700720c */ /* 0x000fe20003f66070 */
[----:B------:R-:W-:Y:S01]  /*c27d0*/  IMAD R67, R22, R37, R63 ;  /* 0x0000002516437224 */ /* 0x000fe200078e023f */
[----:B------:R-:W-:Y:S01]  /*c27e0*/  ISETP.GE.U32.AND P1, PT, R54, R78, PT ;  /* 0x0000004e3600720c */ /* 0x000fe20003f26070 */
[----:B------:R-:W-:-:S04]  /*c27f0*/  IMAD.WIDE.U32 R62, P2, R25, R39, R58 ;  /* 0x00000027193e7225 */ /* 0x000fc8000784003a */
[----:B------:R-:W-:Y:S02]  /*c2800*/  IMAD.X R88, RZ, RZ, R65, P5 ;  /* 0x000000ffff587224 */ /* 0x000fe400028e0641 */
[----:B------:R-:W-:-:S03]  /*c2810*/  IMAD.WIDE.U32 R58, R25, R37, RZ ;  /* 0x00000025193a7225 */ /* 0x000fc600078e00ff */
[----:B------:R-:W-:Y:S01]  /*c2820*/  ISETP.GE.U32.AND.EX P3, PT, R88, R65, PT, P3 ;  /* 0x000000415800720c */ /* 0x000fe20003f66130 */
[----:B------:R-:W-:Y:S01]  /*c2830*/  IMAD.IADD R89, R55, 0x1, R67 ;  /* 0x0000000137597824 */ /* 0x000fe200078e0243 */
[----:B------:R-:W-:Y:S01]  /*c2840*/  IADD3 RZ, P5, PT, R59, R62, RZ ;  /* 0x0000003e3bff7210 */ /* 0x000fe20007fbe0ff */
[----:B------:R-:W-:Y:S01]  /*c2850*/  IMAD.X R67, RZ, RZ, RZ, P2 ;  /* 0x000000ffff437224 */ /* 0x000fe200010e06ff */
[----:B------:R-:W-:Y:S01]  /*c2860*/  ISETP.LT.U32.AND P2, PT, R53, R56, PT ;  /* 0x000000383500720c */ /* 0x000fe20003f41070 */
[----:B------:R-:W-:Y:S01]  /*c2870*/  IMAD.MOV.U32 R66, RZ, RZ, R63 ;  /* 0x000000ffff427224 */ /* 0x000fe200078e003f */
[----:B------:R-:W-:Y:S01]  /*c2880*/  ISETP.GE.U32.AND.EX P1, PT, R89, R79, PT, P1 ;  /* 0x0000004f5900720c */ /* 0x000fe20003f26110 */
[----:B------:R-:W-:Y:S01]  /*c2890*/  IMAD.MOV.U32 R56, RZ, RZ, R52 ;  /* 0x000000ffff387224 */ /* 0x000fe200078e0034 */
[----:B------:R-:W-:Y:S01]  /*c28a0*/  ISETP.LT.U32.OR.EX P2, PT, R65, R57, !P3, P2 ;  /* 0x000000394100720c */ /* 0x000fe20005f41520 */
[----:B------:R-:W-:-:S03]  /*c28b0*/  IMAD.WIDE.U32.X R52, R22, R39, R66, P5 ;  /* 0x0000002716347225 */ /* 0x000fc600028e0442 */
        /* <DEDUP_REMOVED lines=17> */
.L_x_874:
[----:B------:R-:W-:Y:S05]  /*c29d0*/  BSYNC.RECONVERGENT B3 ;  /* 0x0000000000037941 */ /* 0x000fea0003800200 */
.L_x_873:
[----:B------:R-:W-:Y:S01]  /*c29e0*/  IADD3 R55, P0, PT, R56, R52, RZ ;  /* 0x0000003438377210 */ /* 0x000fe20007f1e0ff */
[----:B------:R-:W-:Y:S01]  /*c29f0*/  IMAD.WIDE.U32 R78, R22, R29, RZ ;  /* 0x0000001d164e7225 */ /* 0x000fe200078e00ff */
[----:B------:R-:W-:Y:S01]  /*c2a00*/  SEL R66, RZ, 0x1, P1 ;  /* 0x00000001ff427807 */ /* 0x000fe20000800000 */
[----:B------:R-:W-:Y:S02]  /*c2a10*/  BSSY.RECONVERGENT B3, `(.L_x_875) ;  /* 0x0000075000037945 */ /* 0x000fe40003800200 */
[----:B------:R-:W-:Y:S01]  /*c2a20*/  IMAD.X R65, R81, 0x1, R53, P0 ;  /* 0x0000000151417824 */ /* 0x000fe200000e0635 */
[----:B------:R-:W-:Y:S01]  /*c2a30*/  IADD3 R66, P2, PT, R55, R66, RZ ;  /* 0x0000004237427210 */ /* 0x000fe20007f5e0ff */
[----:B------:R-:W-:Y:S01]  /*c2a40*/  IMAD.WIDE.U32 R52, R25, R33, RZ ;  /* 0x0000002119347225 */ /* 0x000fe200078e00ff */
[----:B------:R-:W-:Y:S02]  /*c2a50*/  ISETP.GE.U32.AND P0, PT, R55, R56, PT ;  /* 0x000000383700720c */ /* 0x000fe40003f06070 */
[----:B------:R-:W-:Y:S01]  /*c2a60*/  ISETP.GE.U32.AND P1, PT, R66, R55, PT ;  /* 0x000000374200720c */ /* 0x000fe20003f26070 */
[----:B------:R-:W-:-:S04]  /*c2a70*/  IMAD.WIDE.U32 R56, R22, R33, RZ ;  /* 0x0000002116387225 */ /* 0x000fc800078e00ff */
[----:B------:R-:W-:Y:S02]  /*c2a80*/  IMAD.X R67, RZ, RZ, R65, P2 ;  /* 0x000000ffff437224 */ /* 0x000fe400010e0641 */
[----:B------:R-:W-:-:S03]  /*c2a90*/  IMAD.WIDE.U32 R62, P5, R25, R35, R56 ;  /* 0x00000023193e7225 */ /* 0x000fc600078a0038 */
[----:B------:R-:W-:Y:S01]  /*c2aa0*/  ISETP.GE.U32.AND.EX P1, PT, R67, R65, PT, P1 ;  /* 0x000000414300720c */ /* 0x000fe20003f26110 */
[----:B------:R-:W-:Y:S01]  /*c2ab0*/  IMAD.WIDE.U32 R56, P3, R25, R31, R78 ;  /* 0x0000001f19387225 */ /* 0x000fe2000786004e */
[----:B------:R-:W-:Y:S02]  /*c2ac0*/  IADD3 RZ, P2, PT, R53, R62, RZ ;  /* 0x0000003e35ff7210 */ /* 0x000fe40007f5e0ff */
[----:B------:R-:W-:Y:S01]  /*c2ad0*/  ISETP.GE.U32.AND.EX P0, PT, R65, R81, P1, P0 ;  /* 0x000000514100720c */ /* 0x000fe20000f06100 */
[----:B------:R-:W-:-:S04]  /*c2ae0*/  IMAD.WIDE.U32 R58, R25, R29, RZ ;  /* 0x0000001d193a7225 */ /* 0x000fc800078e00ff */
[----:B------:R-:W-:Y:S01]  /*c2af0*/  IMAD.WIDE.U32 R78, R20, R41, RZ ;  /* 0x00000029144e7225 */ /* 0x000fe200078e00ff */
[----:B------:R-:W-:-:S03]  /*c2b00*/  IADD3 RZ, P4, PT, R59, R56, RZ ;  /* 0x000000383bff7210 */ /* 0x000fc60007f9e0ff */
[----:B------:R-:W-:Y:S02]  /*c2b10*/  IMAD R52, R35, R25, RZ ;  /* 0x0000001923347224 */ /* 0x000fe400078e02ff */
[----:B------:R-:W-:-:S04]  /*c2b20*/  IMAD.WIDE.U32 R80, P1, R23, R43, R78 ;  /* 0x0000002b17507225 */ /* 0x000fc8000782004e */
[----:B------:R-:W-:-:S04]  /*c2b30*/  IMAD.WIDE.U32 R58, R25, R33, R66 ;  /* 0x00000021193a7225 */ /* 0x000fc800078e0042 */
[----:B------:R-:W-:Y:S02]  /*c2b40*/  IMAD R85, R22, R33, R52 ;  /* 0x0000002116557224 */ /* 0x000fe400078e0234 */
[----:B------:R-:W-:Y:S02]  /*c2b50*/  IMAD.X R53, RZ, RZ, RZ, P5 ;  /* 0x000000ffff357224 */ /* 0x000fe400028e06ff */
[----:B------:R-:W-:Y:S02]  /*c2b60*/  IMAD.MOV.U32 R52, RZ, RZ, R63 ;  /* 0x000000ffff347224 */ /* 0x000fe400078e003f */
[----:B------:R-:W-:Y:S01]  /*c2b70*/  IMAD.X R83, RZ, RZ, RZ, P1 ;  /* 0x000000ffff537224 */ /* 0x000fe200008e06ff */
[----:B------:R-:W-:Y:S01]  /*c2b80*/  ISETP.GE.U32.AND P1, PT, R58, R66, PT ;  /* 0x000000423a00720c */ /* 0x000fe20003f26070 */
[----:B------:R-:W-:Y:S02]  /*c2b90*/  IMAD.IADD R85, R59, 0x1, R85 ;  /* 0x000000013b557824 */ /* 0x000fe400078e0255 */
[----:B------:R-:W-:Y:S01]  /*c2ba0*/  IMAD.WIDE.U32.X R62, R22, R35, R52, P2 ;  /* 0x00000023163e7225 */ /* 0x000fe200010e0434 */
[----:B------:R-:W-:-:S02]  /*c2bb0*/  @!P0 IADD3 R87, P2, PT, R87, 0x1, RZ ;  /* 0x0000000157578810 */ /* 0x000fc40007f5e0ff */
[----:B------:R-:W-:Y:S01]  /*c2bc0*/  ISETP.GE.U32.AND.EX P1, PT, R85, R67, PT, P1 ;  /* 0x000000435500720c */ /* 0x000fe20003f26110 */
[----:B------:R-:W-:Y:S01]  /*c2bd0*/  IMAD.MOV.U32 R52, RZ, RZ, R54 ;  /* 0x000000ffff347224 */ /* 0x000fe200078e0036 */
[----:B------:R-:W-:Y:S01]  /*c2be0*/  IADD3 R59, P6, PT, R87, R62, RZ ;  /* 0x0000003e573b7210 */ /* 0x000fe20007fde0ff */
[----:B------:R-:W-:Y:S01]  /*c2bf0*/  IMAD.MOV.U32 R53, RZ, RZ, R89 ;  /* 0x000000ffff357224 */ /* 0x000fe200078e0059 */
[----:B------:R-:W-:Y:S01]  /*c2c00*/  SEL R62, RZ, 0x1, P1 ;  /* 0x00000001ff3e7807 */ /* 0x000fe20000800000 */
[----:B------:R-:W-:Y:S02]  /*c2c10*/  IMAD R55, R43, R23, RZ ;  /* 0x000000172b377224 */ /* 0x000fe400078e02ff */
[----:B------:R-:W-:Y:S01]  /*c2c20*/  IMAD.WIDE.U32 R78, R23, R41, RZ ;  /* 0x00000029174e7225 */ /* 0x000fe200078e00ff */
[----:B------:R-:W-:-:S03]  /*c2c30*/  IADD3 R62, P1, PT, R59, R62, RZ ;  /* 0x0000003e3b3e7210 */ /* 0x000fc60007f3e0ff */
[----:B------:R-:W-:Y:S01]  /*c2c40*/  @!P0 IMAD.X R88, RZ, RZ, R88, P2 ;  /* 0x000000ffff588224 */ /* 0x000fe200010e0658 */
[----:B------:R-:W-:Y:S01]  /*c2c50*/  IADD3 RZ, P5, PT, R79, R80, RZ ;  /* 0x000000504fff7210 */ /* 0x000fe20007fbe0ff */
[----:B------:R-:W-:-:S04]  /*c2c60*/  IMAD.WIDE.U32 R52, R23, R41, R52 ;  /* 0x0000002917347225 */ /* 0x000fc800078e0034 */
[----:B------:R-:W-:Y:S01]  /*c2c70*/  IMAD R65, R20, R41, R55 ;  /* 0x0000002914417224 */ /* 0x000fe200078e0237 */
[----:B------:R-:W-:Y:S01]  /*c2c80*/  ISETP.GE.U32.AND P2, PT, R52, R54, PT ;  /* 0x000000363400720c */ /* 0x000fe20003f46070 */
[----:B------:R-:W-:Y:S02]  /*c2c90*/  IMAD.MOV.U32 R82, RZ, RZ, R81 ;  /* 0x000000ffff527224 */ /* 0x000fe400078e0051 */
[----:B------:R-:W-:Y:S01]  /*c2ca0*/  IMAD.X R79, R88, 0x1, R63, P6 ;  /* 0x00000001584f7824 */ /* 0x000fe200030e063f */
[----:B------:R-:W-:Y:S01]  /*c2cb0*/  ISETP.GE.U32.AND P6, PT, R62, R59, PT ;  /* 0x0000003b3e00720c */ /* 0x000fe20003fc6070 */
[----:B------:R-:W-:Y:S02]  /*c2cc0*/  IMAD.IADD R65, R53, 0x1, R65 ;  /* 0x0000000135417824 */ /* 0x000fe400078e0241 */
[----:B------:R-:W-:-:S03]  /*c2cd0*/  IMAD.WIDE.U32.X R54, R20, R43, R82, P5 ;  /* 0x0000002b14367225 */ /* 0x000fc600028e0452 */
[----:B------:R-:W-:Y:S01]  /*c2ce0*/  ISETP.GE.U32.AND.EX P2, PT, R65, R89, PT, P2 ;  /* 0x000000594100720c */ /* 0x000fe20003f46120 */
[----:B------:R-:W-:Y:S01]  /*c2cf0*/  IMAD.X R63, RZ, RZ, R79, P1 ;  /* 0x000000ffff3f7224 */ /* 0x000fe200008e064f */
[----:B------:R-:W-:Y:S01]  /*c2d00*/  @!P0 ISETP.NE.U32.AND P1, PT, R87, RZ, PT ;  /* 0x000000ff5700820c */ /* 0x000fe20003f25070 */
[----:B------:R-:W-:Y:S01]  /*c2d10*/  IMAD.X R67, RZ, RZ, RZ, P3 ;  /* 0x000000ffff437224 */ /* 0x000fe200018e06ff */
[----:B------:R-:W-:Y:S01]  /*c2d20*/  ISETP.LT.U32.AND P3, PT, R59, R87, PT ;  /* 0x000000573b00720c */ /* 0x000fe20003f61070 */
[----:B------:R-:W-:Y:S01]  /*c2d30*/  IMAD.MOV.U32 R66, RZ, RZ, R57 ;  /* 0x000000ffff427224 */ /* 0x000fe200078e0039 */
[----:B------:R-:W-:Y:S01]  /*c2d40*/  ISETP.GE.U32.AND.EX P6, PT, R63, R79, PT, P6 ;  /* 0x0000004f3f00720c */ /* 0x000fe20003fc6160 */
[----:B------:R-:W-:Y:S01]  /*c2d50*/  IMAD R78, R39, R23, RZ ;  /* 0x00000017274e7224 */ /* 0x000fe200078e02ff */
[----:B------:R-:W-:Y:S01]  /*c2d60*/  IADD3 R57, P5, PT, R58, R54, RZ ;  /* 0x000000363a397210 */ /* 0x000fe20007fbe0ff */
[----:B------:R-:W-:Y:S01]  /*c2d70*/  IMAD.WIDE.U32.X R66, R22, R31, R66, P4 ;  /* 0x0000001f16427225 */ /* 0x000fe200020e0442 */
[----:B------:R-:W-:-:S02]  /*c2d80*/  SEL R54, RZ, 0x1, P2 ;  /* 0x00000001ff367807 */ /* 0x000fc40001000000 */
[----:B------:R-:W-:Y:S01]  /*c2d90*/  ISETP.LT.U32.OR.EX P3, PT, R79, R88, !P6, P3 ;  /* 0x000000584f00720c */ /* 0x000fe20007761530 */
[----:B------:R-:W-:Y:S01]  /*c2da0*/  IMAD.X R59, R85, 0x1, R55, P5 ;  /* 0x00000001553b7824 */ /* 0x000fe200028e0637 */
[----:B------:R-:W-:Y:S02]  /*c2db0*/  @!P0 ISETP.NE.AND.EX P1, PT, R88, RZ, PT, P1 ;  /* 0x000000ff5800820c */ /* 0x000fe40003f25310 */
[----:B------:R-:W-:Y:S01]  /*c2dc0*/  ISETP.GE.U32.AND P2, PT, R57, R58, PT ;  /* 0x0000003a3900720c */ /* 0x000fe20003f46070 */
[----:B------:R-:W-:Y:S01]  /*c2dd0*/  IMAD R58, R31, R25, RZ ;  /* 0x000000191f3a7224 */ /* 0x000fe200078e02ff */
[----:B------:R-:W-:Y:S02]  /*c2de0*/  IADD3 R54, P6, PT, R57, R54, RZ ;  /* 0x0000003639367210 */ /* 0x000fe40007fde0ff */
[----:B------:R-:W-:Y:S01]  /*c2df0*/  @!P0 SEL R55, RZ, 0x1, P1 ;  /* 0x00000001ff378807 */ /* 0x000fe20000800000 */
[----:B------:R-:W-:Y:S01]  /*c2e00*/  IMAD R91, R22, R29, R58 ;  /* 0x0000001d165b7224 */ /* 0x000fe200078e023a */
[----:B------:R-:W-:Y:S01]  /*c2e10*/  ISETP.GE.U32.AND P1, PT, R54, R57, PT ;  /* 0x000000393600720c */ /* 0x000fe20003f26070 */
[----:B------:R-:W-:Y:S01]  /*c2e20*/  IMAD.WIDE.U32 R56, R25, R29, R62 ;  /* 0x0000001d19387225 */ /* 0x000fe200078e003e */
[----:B------:R-:W-:-:S02]  /*c2e30*/  SEL R83, RZ, 0x1, !P3 ;  /* 0x00000001ff537807 */ /* 0x000fc40005800000 */
[----:B------:R-:W-:Y:S01]  /*c2e40*/  @!P0 IADD3 R84, P5, PT, R55, R84, RZ ;  /* 0x0000005437548210 */ /* 0x000fe20007fbe0ff */
[----:B------:R-:W-:Y:S01]  /*c2e50*/  IMAD.IADD R91, R57, 0x1, R91 ;  /* 0x00000001395b7824 */ /* 0x000fe200078e025b */
[----:B------:R-:W-:Y:S01]  /*c2e60*/  ISETP.GE.U32.AND P3, PT, R56, R62, PT ;  /* 0x0000003e3800720c */ /* 0x000fe20003f66070 */
[----:B------:R-:W-:Y:S01]  /*c2e70*/  IMAD.X R55, RZ, RZ, R59, P6 ;  /* 0x000000ffff377224 */ /* 0x000fe200030e063b */
[----:B------:R-:W-:Y:S01]  /*c2e80*/  IADD3 R83, P6, PT, R84, R83, RZ ;  /* 0x0000005354537210 */ /* 0x000fe20007fde0ff */
[----:B------:R-:W-:Y:S01]  /*c2e90*/  @!P0 IMAD.X R86, RZ, RZ, R86, P5 ;  /* 0x000000ffff568224 */ /* 0x000fe200028e0656 */
[----:B------:R-:W-:Y:S01]  /*c2ea0*/  ISETP.GE.U32.AND.EX P3, PT, R91, R63, PT, P3 ;  /* 0x0000003f5b00720c */ /* 0x000fe20003f66130 */
[----:B------:R-:W-:Y:S01]  /*c2eb0*/  IMAD.WIDE.U32 R62, R20, R37, RZ ;  /* 0x00000025143e7225 */ /* 0x000fe200078e00ff */
[----:B------:R-:W-:Y:S02]  /*c2ec0*/  IADD3 R66, P0, PT, R83, R66, RZ ;  /* 0x0000004253427210 */ /* 0x000fe40007f1e0ff */
[----:B------:R-:W-:Y:S01]  /*c2ed0*/  SEL R89, RZ, 0x1, P3 ;  /* 0x00000001ff597807 */ /* 0x000fe20001800000 */
[----:B------:R-:W-:Y:S01]  /*c2ee0*/  IMAD.X R82, RZ, RZ, R86, P6 ;  /* 0x000000ffff527224 */ /* 0x000fe200030e0656 */
[----:B------:R-:W-:Y:S01]  /*c2ef0*/  ISETP.GE.U32.AND.EX P2, PT, R59, R85, PT, P2 ;  /* 0x000000553b00720c */ /* 0x000fe20003f46120 */
[----:B------:R-:W-:Y:S01]  /*c2f00*/  IMAD.MOV.U32 R84, RZ, RZ, RZ ;  /* 0x000000ffff547224 */ /* 0x000fe200078e00ff */
[----:B------:R-:W-:Y:S01]  /*c2f10*/  IADD3 R89, P4, PT, R66, R89, RZ ;  /* 0x0000005942597210 */ /* 0x000fe20007f9e0ff */
[----:B------:R-:W-:Y:S01]  /*c2f20*/  IMAD.X R57, R82, 0x1, R67, P0 ;  /* 0x0000000152397824 */ /* 0x000fe200000e0643 */
[----:B------:R-:W-:Y:S01]  /*c2f30*/  ISETP.GE.U32.AND.EX P1, PT, R55, R59, PT, P1 ;  /* 0x0000003b3700720c */ /* 0x000fe20003f26110 */
[----:B------:R-:W-:Y:S01]  /*c2f40*/  IMAD R67, R20, R37, R78 ;  /* 0x0000002514437224 */ /* 0x000fe200078e024e */
[----:B------:R-:W-:Y:S01]  /*c2f50*/  ISETP.GE.U32.AND P0, PT, R89, R66, PT ;  /* 0x000000425900720c */ /* 0x000fe20003f06070 */
[----:B------:R-:W-:Y:S01]  /*c2f60*/  IMAD.X R88, RZ, RZ, R57, P4 ;  /* 0x000000ffff587224 */ /* 0x000fe200020e0639 */
[----:B------:R-:W-:Y:S01]  /*c2f70*/  ISETP.LT.U32.AND P4, PT, R66, R83, PT ;  /* 0x000000534200720c */ /* 0x000fe20003f81070 */
[----:B------:R-:W-:-:S03]  /*c2f80*/  IMAD.WIDE.U32 R78, P5, R23, R39, R62 ;  /* 0x00000027174e7225 */ /* 0x000fc600078a003e */
[----:B------:R-:W-:Y:S01]  /*c2f90*/  ISETP.GE.U32.AND.EX P0, PT, R88, R57, PT, P0 ;  /* 0x000000395800720c */ /* 0x000fe20003f06100 */
[----:B------:R-:W-:-:S03]  /*c2fa0*/  IMAD.WIDE.U32 R58, R23, R37, R54 ;  /* 0x00000025173a7225 */ /* 0x000fc600078e0036 */
[----:B------:R-:W-:Y:S01]  /*c2fb0*/  ISETP.LT.U32.OR.EX P4, PT, R57, R82, !P0, P4 ;  /* 0x000000523900720c */ /* 0x000fe20004781540 */
[----:B------:R-:W-:Y:S01]  /*c2fc0*/  IMAD.WIDE.U32 R62, R23, R37, RZ ;  /* 0x00000025173e7225 */ /* 0x000fe200078e00ff */
[----:B------:R-:W-:Y:S02]  /*c2fd0*/  ISETP.GE.U32.AND P3, PT, R58, R54, PT ;  /* 0x000000363a00720c */ /* 0x000fe40003f66070 */
[----:B------:R-:W-:Y:S01]  /*c2fe0*/  SEL R85, RZ, 0x1, !P4 ;  /* 0x00000001ff557807 */ /* 0x000fe20006000000 */
[----:B------:R-:W-:Y:S02]  /*c2ff0*/  IMAD.IADD R67, R59, 0x1, R67 ;  /* 0x000000013b437824 */ /* 0x000fe400078e0243 */
[----:B------:R-:W-:Y:S01]  /*c3000*/  IMAD.X R81, RZ, RZ, RZ, P5 ;  /* 0x000000ffff517224 */ /* 0x000fe200028e06ff */
[----:B------:R-:W-:Y:S01]  /*c3010*/  IADD3 RZ, P5, PT, R63, R78, RZ ;  /* 0x0000004e3fff7210 */ /* 0x000fe20007fbe0ff */
[----:B------:R-:W-:Y:S01]  /*c3020*/  IMAD.MOV.U32 R80, RZ, RZ, R79 ;  /* 0x000000ffff507224 */ /* 0x000fe200078e004f */
[----:B------:R-:W-:Y:S01]  /*c3030*/  ISETP.GE.U32.AND.EX P3, PT, R67, R55, PT, P3 ;  /* 0x000000374300720c */ /* 0x000fe20003f66130 */
[----:B------:R-:W-:-:S02]  /*c3040*/  IMAD.MOV.U32 R66, RZ, RZ, R56 ;  /* 0x000000ffff427224 */ /* 0x000fc400078e0038 */
[----:B------:R-:W-:Y:S01]  /*c3050*/  IMAD.WIDE.U32.X R54, R20, R39, R80, P5 ;  /* 0x0000002714367225 */ /* 0x000fe200028e0450 */
        /* <DEDUP_REMOVED lines=16> */
.L_x_876:
[----:B------:R-:W-:Y:S05]  /*c3160*/  BSYNC.RECONVERGENT B3 ;  /* 0x0000000000037941 */ /* 0x000fea0003800200 */
.L_x_875:
[----:B------:R-:W-:Y:S01]  /*c3170*/  IADD3 R53, P0, PT, R66, R54, RZ ;  /* 0x0000003642357210 */ /* 0x000fe20007f1e0ff */
[-C--:B------:R-:W-:Y:S01]  /*c3180*/  IMAD R59, R43, R24.reuse, RZ ;  /* 0x000000182b3b7224 */ /* 0x080fe200078e02ff */
[----:B------:R-:W-:Y:S01]  /*c3190*/  SEL R78, RZ, 0x1, P3 ;  /* 0x00000001ff4e7807 */ /* 0x000fe20001800000 */
[----:B------:R-:W-:Y:S01]  /*c31a0*/  IMAD.WIDE.U32 R86, R41, R24, RZ ;  /* 0x0000001829567225 */ /* 0x000fe200078e00ff */
[C---:B------:R-:W-:Y:S01]  /*c31b0*/  ISETP.GE.U32.AND P5, PT, R53.reuse, R66, PT ;  /* 0x000000423500720c */ /* 0x040fe20003fa6070 */
[----:B------:R-:W-:Y:S01]  /*c31c0*/  BSSY.RECONVERGENT B3, `(.L_x_877) ;  /* 0x00000ba000037945 */ /* 0x000fe20003800200 */
[----:B------:R-:W-:Y:S01]  /*c31d0*/  IADD3 R78, P1, PT, R53, R78, RZ ;  /* 0x0000004e354e7210 */ /* 0x000fe20007f3e0ff */
[----:B------:R-:W-:Y:S02]  /*c31e0*/  IMAD.X R61, R91, 0x1, R55, P0 ;  /* 0x000000015b3d7824 */ /* 0x000fe400000e0637 */
[----:B------:R-:W-:Y:S01]  /*c31f0*/  IMAD R59, R26, R41, R59 ;  /* 0x000000291a3b7224 */ /* 0x000fe200078e023b */
[----:B------:R-:W-:Y:S01]  /*c3200*/  ISETP.GE.U32.AND P0, PT, R78, R53, PT ;  /* 0x000000354e00720c */ /* 0x000fe20003f06070 */
[----:B------:R-:W-:Y:S01]  /*c3210*/  IMAD.WIDE.U32 R56, R20, R33, RZ ;  /* 0x0000002114387225 */ /* 0x000fe200078e00ff */
[----:B------:R-:W-:-:S03]  /*c3220*/  LOP3.LUT R53, RZ, R86, RZ, 0x33, !PT ;  /* 0x00000056ff357212 */ /* 0x000fc600078e33ff */
[----:B------:R-:W-:Y:S02]  /*c3230*/  IMAD.X R79, RZ, RZ, R61, P1 ;  /* 0x000000ffff4f7224 */ /* 0x000fe400008e063d */
[----:B------:R-:W-:Y:S02]  /*c3240*/  IMAD.IADD R59, R87, 0x1, R59 ;  /* 0x00000001573b7824 */ /* 0x000fe400078e023b */
[----:B------:R-:W-:Y:S01]  /*c3250*/  IMAD.WIDE.U32 R54, R23, R33, RZ ;  /* 0x0000002117367225 */ /* 0x000fe200078e00ff */
[----:B------:R-:W-:-:S03]  /*c3260*/  ISETP.GE.U32.AND.EX P0, PT, R79, R61, PT, P0 ;  /* 0x0000003d4f00720c */ /* 0x000fc60003f06100 */
[----:B------:R-:W-:Y:S01]  /*c3270*/  IMAD.WIDE.U32 R62, R20, R29, RZ ;  /* 0x0000001d143e7225 */ /* 0x000fe200078e00ff */
[----:B------:R-:W-:-:S03]  /*c3280*/  ISETP.GE.U32.AND.EX P0, PT, R61, R91, P0, P5 ;  /* 0x0000005b3d00720c */ /* 0x000fc60000706150 */
[----:B------:R-:W-:-:S04]  /*c3290*/  IMAD.WIDE.U32 R80, P1, R23, R35, R56 ;  /* 0x0000002317507225 */ /* 0x000fc80007820038 */
[----:B------:R-:W-:Y:S01]  /*c32a0*/  IMAD R54, R59, R76, RZ ;  /* 0x0000004c3b367224 */ /* 0x000fe200078e02ff */
[----:B------:R-:W-:Y:S01]  /*c32b0*/  IADD3 RZ, P3, PT, R55, R80, RZ ;  /* 0x0000005037ff7210 */ /* 0x000fe20007f7e0ff */
[----:B------:R-:W-:-:S04]  /*c32c0*/  IMAD.WIDE.U32 R82, R23, R29, RZ ;  /* 0x0000001d17527225 */ /* 0x000fc800078e00ff */
[----:B------:R-:W-:Y:S02]  /*c32d0*/  IMAD R87, R86, R77, R54 ;  /* 0x0000004d56577224 */ /* 0x000fe400078e0236 */
[----:B------:R-:W-:-:S04]  /*c32e0*/  IMAD.WIDE.U32 R62, P4, R23, R31, R62 ;  /* 0x0000001f173e7225 */ /* 0x000fc8000788003e */
[----:B------:R-:W-:Y:S01]  /*c32f0*/  IMAD.WIDE.U32 R54, R86, R76, RZ ;  /* 0x0000004c56367225 */ /* 0x000fe200078e00ff */
[----:B------:R-:W-:-:S03]  /*c3300*/  IADD3 RZ, P2, PT, R83, R62, RZ ;  /* 0x0000003e53ff7210 */ /* 0x000fc60007f5e0ff */
[----:B------:R-:W-:Y:S02]  /*c3310*/  IMAD R61, R35, R23, RZ ;  /* 0x00000017233d7224 */ /* 0x000fe400078e02ff */
[----:B------:R-:W-:Y:S02]  /*c3320*/  IMAD.IADD R66, R55, 0x1, R87 ;  /* 0x0000000137427824 */ /* 0x000fe400078e0257 */
[----:B------:R-:W-:-:S04]  /*c3330*/  IMAD.WIDE.U32 R56, R23, R33, R78 ;  /* 0x0000002117387225 */ /* 0x000fc800078e004e */
[----:B------:R-:W-:Y:S01]  /*c3340*/  IMAD R61, R20, R33, R61 ;  /* 0x00000021143d7224 */ /* 0x000fe200078e023d */
[----:B------:R-:W-:Y:S01]  /*c3350*/  ISETP.GE.U32.AND P5, PT, R56, R78, PT ;  /* 0x0000004e3800720c */ /* 0x000fe20003fa6070 */
[----:B------:R-:W-:Y:S01]  /*c3360*/  IMAD.X R83, RZ, RZ, RZ, P1 ;  /* 0x000000ffff537224 */ /* 0x000fe200008e06ff */
[----:B------:R-:W-:Y:S01]  /*c3370*/  @!P0 IADD3 R89, P1, PT, R89, 0x1, RZ ;  /* 0x0000000159598810 */ /* 0x000fe20007f3e0ff */
[----:B------:R-:W-:Y:S02]  /*c3380*/  IMAD.MOV.U32 R82, RZ, RZ, R81 ;  /* 0x000000ffff527224 */ /* 0x000fe400078e0051 */
[----:B------:R-:W-:-:S04]  /*c3390*/  IMAD.WIDE.U32 R90, R66, R74, RZ ;  /* 0x0000004a425a7225 */ /* 0x000fc800078e00ff */
[----:B------:R-:W-:Y:S02]  /*c33a0*/  IMAD.IADD R57, R57, 0x1, R61 ;  /* 0x0000000139397824 */ /* 0x000fe400078e023d */
[----:B------:R-:W-:-:S03]  /*c33b0*/  IMAD.WIDE.U32.X R82, R20, R35, R82, P3 ;  /* 0x0000002314527225 */ /* 0x000fc600018e0452 */
[----:B------:R-:W-:Y:S01]  /*c33c0*/  ISETP.GE.U32.AND.EX P5, PT, R57, R79, PT, P5 ;  /* 0x0000004f3900720c */ /* 0x000fe20003fa6150 */
[----:B------:R-:W-:Y:S01]  /*c33d0*/  IMAD.WIDE.U32 R86, R54, R74, RZ ;  /* 0x0000004a36567225 */ /* 0x000fe200078e00ff */
[----:B------:R-:W-:-:S03]  /*c33e0*/  IADD3 R61, P3, PT, R89, R82, RZ ;  /* 0x00000052593d7210 */ /* 0x000fc60007f7e0ff */
[----:B------:R-:W-:-:S04]  /*c33f0*/  IMAD.WIDE.U32 R90, P6, R54, R75, R90 ;  /* 0x0000004b365a7225 */ /* 0x000fc800078c005a */
[----:B------:R-:W-:-:S04]  /*c3400*/  IMAD.WIDE.U32 R80, R18, R41, RZ ;  /* 0x0000002912507225 */ /* 0x000fc800078e00ff */
[----:B------:R-:W-:Y:S01]  /*c3410*/  @!P0 IMAD.X R88, RZ, RZ, R88, P1 ;  /* 0x000000ffff588224 */ /* 0x000fe200008e0658 */
[----:B------:R-:W-:Y:S01]  /*c3420*/  ISETP.GT.U32.AND P1, PT, R86, R53, PT ;  /* 0x000000355600720c */ /* 0x000fe20003f24070 */
[----:B------:R-:W-:Y:S01]  /*c3430*/  IMAD.WIDE.U32 R78, R21, R41, RZ ;  /* 0x00000029154e7225 */ /* 0x000fe200078e00ff */
[----:B------:R-:W-:Y:S02]  /*c3440*/  SEL R78, RZ, 0x1, P5 ;  /* 0x00000001ff4e7807 */ /* 0x000fe40002800000 */
[----:B------:R-:W-:Y:S01]  /*c3450*/  IADD3 R86, P5, PT, R87, R90, RZ ;  /* 0x0000005a57567210 */ /* 0x000fe20007fbe0ff */
[----:B------:R-:W-:Y:S01]  /*c3460*/  IMAD.X R93, R88, 0x1, R83, P3 ;  /* 0x00000001585d7824 */ /* 0x000fe200018e0653 */
[----:B------:R-:W-:Y:S01]  /*c3470*/  LOP3.LUT R53, RZ, R59, RZ, 0x33, !PT ;  /* 0x0000003bff357212 */ /* 0x000fe200078e33ff */
[----:B------:R-:W-:-:S03]  /*c3480*/  IMAD.WIDE.U32 R80, P3, R21, R43, R80 ;  /* 0x0000002b15507225 */ /* 0x000fc60007860050 */
[----:B------:R-:W-:Y:S01]  /*c3490*/  ISETP.GT.U32.AND.EX P1, PT, R86, R53, PT, P1 ;  /* 0x000000355600720c */ /* 0x000fe20003f24110 */
[----:B------:R-:W-:Y:S01]  /*c34a0*/  IMAD.X R83, RZ, RZ, RZ, P4 ;  /* 0x000000ffff537224 */ /* 0x000fe200020e06ff */
[----:B------:R-:W-:Y:S01]  /*c34b0*/  IADD3 R78, P4, PT, R61, R78, RZ ;  /* 0x0000004e3d4e7210 */ /* 0x000fe20007f9e0ff */
[----:B------:R-:W-:Y:S01]  /*c34c0*/  IMAD.X R87, RZ, RZ, RZ, P6 ;  /* 0x000000ffff577224 */ /* 0x000fe200030e06ff */
[----:B------:R-:W-:Y:S01]  /*c34d0*/  IADD3 RZ, P6, PT, R79, R80, RZ ;  /* 0x000000504fff7210 */ /* 0x000fe20007fde0ff */
[----:B------:R-:W-:Y:S01]  /*c34e0*/  IMAD.MOV.U32 R86, RZ, RZ, R91 ;  /* 0x000000ffff567224 */ /* 0x000fe200078e005b */
[----:B------:R-:W-:Y:S01]  /*c34f0*/  SEL R80, RZ, 0x1, !P1 ;  /* 0x00000001ff507807 */ /* 0x000fe20004800000 */
[----:B------:R-:W-:Y:S01]  /*c3500*/  IMAD.X R79, RZ, RZ, R93, P4 ;  /* 0x000000ffff4f7224 */ /* 0x000fe200020e065d */
[----:B------:R-:W-:Y:S01]  /*c3510*/  ISETP.GE.U32.AND P4, PT, R78, R61, PT ;  /* 0x0000003d4e00720c */ /* 0x000fe20003f86070 */
[----:B------:R-:W-:-:S03]  /*c3520*/  IMAD.WIDE.U32.X R90, R66, R75, R86, P5 ;  /* 0x0000004b425a7225 */ /* 0x000fc600028e0456 */
[----:B------:R-:W-:Y:S01]  /*c3530*/  ISETP.GE.U32.AND.EX P1, PT, R79, R93, PT, P4 ;  /* 0x0000005d4f00720c */ /* 0x000fe20003f26140 */
[----:B------:R-:W-:Y:S01]  /*c3540*/  IMAD.X R87, RZ, RZ, RZ, P3 ;  /* 0x000000ffff577224 */ /* 0x000fe200018e06ff */
[----:B------:R-:W-:Y:S01]  /*c3550*/  IADD3 R53, P4, PT, R60, R90, RZ ;  /* 0x0000005a3c357210 */ /* 0x000fe20007f9e0ff */
[----:B------:R-:W-:Y:S01]  /*c3560*/  IMAD.MOV.U32 R82, RZ, RZ, R63 ;  /* 0x000000ffff527224 */ /* 0x000fe200078e003f */
[----:B------:R-:W-:Y:S01]  /*c3570*/  ISETP.LT.U32.AND P3, PT, R61, R89, PT ;  /* 0x000000593d00720c */ /* 0x000fe20003f61070 */
[----:B------:R-:W-:Y:S01]  /*c3580*/  IMAD.MOV.U32 R86, RZ, RZ, R81 ;  /* 0x000000ffff567224 */ /* 0x000fe200078e0051 */
[----:B------:R-:W-:Y:S01]  /*c3590*/  IADD3 R80, P5, PT, R53, R80, RZ ;  /* 0x0000005035507210 */ /* 0x000fe20007fbe0ff */
[----:B------:R-:W-:Y:S01]  /*c35a0*/  IMAD.X R59, R64, 0x1, R91, P4 ;  /* 0x00000001403b7824 */ /* 0x000fe200020e065b */
[----:B------:R-:W-:Y:S01]  /*c35b0*/  ISETP.LT.U32.OR.EX P1, PT, R93, R88, !P1, P3 ;  /* 0x000000585d00720c */ /* 0x000fe20004f21530 */
[----:B------:R-:W-:Y:S01]  /*c35c0*/  IMAD.WIDE.U32 R62, R18, R37, RZ ;  /* 0x00000025123e7225 */ /* 0x000fe200078e00ff */
[----:B------:R-:W-:-:S02]  /*c35d0*/  ISETP.GE.U32.AND P4, PT, R80, R53, PT ;  /* 0x000000355000720c */ /* 0x000fc40003f86070 */
[----:B------:R-:W-:Y:S01]  /*c35e0*/  ISETP.LT.U32.AND P3, PT, R53, R60, PT ;  /* 0x0000003c3500720c */ /* 0x000fe20003f61070 */
[----:B------:R-:W-:Y:S02]  /*c35f0*/  IMAD.X R81, RZ, RZ, R59, P5 ;  /* 0x000000ffff517224 */ /* 0x000fe400028e063b */
[----:B------:R-:W-:-:S03]  /*c3600*/  IMAD.WIDE.U32 R90, R21, R37, RZ ;  /* 0x00000025155a7225 */ /* 0x000fc600078e00ff */
[----:B------:R-:W-:Y:S01]  /*c3610*/  ISETP.GE.U32.AND.EX P4, PT, R81, R59, PT, P4 ;  /* 0x0000003b5100720c */ /* 0x000fe20003f86140 */
[----:B------:R-:W-:-:S03]  /*c3620*/  IMAD.WIDE.U32 R92, R66, R72, RZ ;  /* 0x00000048425c7225 */ /* 0x000fc600078e00ff */
[----:B------:R-:W-:Y:S01]  /*c3630*/  ISETP.LT.U32.OR.EX P3, PT, R59, R64, !P4, P3 ;  /* 0x000000403b00720c */ /* 0x000fe20006761530 */
[----:B------:R-:W-:-:S03]  /*c3640*/  IMAD.WIDE.U32 R62, P5, R21, R39, R62 ;  /* 0x00000027153e7225 */ /* 0x000fc600078a003e */
[----:B------:R-:W-:Y:S01]  /*c3650*/  SEL R53, RZ, 0x1, !P3 ;  /* 0x00000001ff357807 */ /* 0x000fe20005800000 */
[----:B------:R-:W-:Y:S01]  /*c3660*/  IMAD.WIDE.U32.X R60, R20, R31, R82, P2 ;  /* 0x0000001f143c7225 */ /* 0x000fe200010e0452 */
[----:B------:R-:W-:Y:S02]  /*c3670*/  IADD3 RZ, P4, PT, R91, R62, RZ ;  /* 0x0000003e5bff7210 */ /* 0x000fe40007f9e0ff */
[----:B------:R-:W-:Y:S01]  /*c3680*/  @!P0 ISETP.NE.U32.AND P2, PT, R89, RZ, PT ;  /* 0x000000ff5900820c */ /* 0x000fe20003f45070 */
[----:B------:R-:W-:Y:S01]  /*c3690*/  IMAD.WIDE.U32.X R86, R18, R43, R86, P6 ;  /* 0x0000002b12567225 */ /* 0x000fe200030e0456 */
[----:B------:R-:W-:Y:S02]  /*c36a0*/  SEL R62, RZ, 0x1, !P1 ;  /* 0x00000001ff3e7807 */ /* 0x000fe40004800000 */
[----:B------:R-:W-:Y:S01]  /*c36b0*/  @!P0 ISETP.NE.AND.EX P2, PT, R88, RZ, PT, P2 ;  /* 0x000000ff5800820c */ /* 0x000fe20003f45320 */
[----:B------:R-:W-:-:S03]  /*c36c0*/  IMAD.WIDE.U32 R92, P6, R54, R73, R92 ;  /* 0x00000049365c7225 */ /* 0x000fc600078c005c */
[----:B------:R-:W-:Y:S01]  /*c36d0*/  @!P0 SEL R64, RZ, 0x1, P2 ;  /* 0x00000001ff408807 */ /* 0x000fe20001000000 */
[----:B------:R-:W-:Y:S01]  /*c36e0*/  IMAD.WIDE.U32 R82, R54, R72, RZ ;  /* 0x0000004836527225 */ /* 0x000fe200078e00ff */
[----:B------:R-:W-:Y:S02]  /*c36f0*/  IADD3 R99, P2, PT, R56, R86, RZ ;  /* 0x0000005638637210 */ /* 0x000fe40007f5e0ff */
[----:B------:R-:W-:Y:S01]  /*c3700*/  @!P0 IADD3 R85, P1, PT, R64, R85, RZ ;  /* 0x0000005540558210 */ /* 0x000fe20007f3e0ff */
[----:B------:R-:W-:Y:S01]  /*c3710*/  IMAD.WIDE.U32 R90, R54, R72, R80 ;  /* 0x00000048365a7225 */ /* 0x000fe200078e0050 */
[----:B------:R-:W-:-:S03]  /*c3720*/  IADD3 RZ, P3, PT, R83, R92, RZ ;  /* 0x0000005c53ff7210 */ /* 0x000fc60007f7e0ff */
[----:B------:R-:W-:Y:S01]  /*c3730*/  IMAD.X R89, RZ, RZ, RZ, P6 ;  /* 0x000000ffff597224 */ /* 0x000fe200030e06ff */
[-C--:B------:R-:W-:Y:S01]  /*c3740*/  IADD3 R97, P6, PT, R53, R90.reuse, RZ ;  /* 0x0000005a35617210 */ /* 0x080fe20007fde0ff */
[----:B------:R-:W-:Y:S02]  /*c3750*/  IMAD.MOV.U32 R88, RZ, RZ, R93 ;  /* 0x000000ffff587224 */ /* 0x000fe400078e005d */
[----:B------:R-:W-:Y:S02]  /*c3760*/  IMAD.IADD R93, R92, 0x1, R91 ;  /* 0x000000015c5d7824 */ /* 0x000fe400078e025b */
[----:B------:R-:W-:Y:S01]  /*c3770*/  IMAD.WIDE.U32.X R88, R66, R73, R88, P3 ;  /* 0x0000004942587225 */ /* 0x000fe200018e0458 */
[----:B------:R-:W-:-:S03]  /*c3780*/  ISETP.GE.U32.AND P3, PT, R97, R90, PT ;  /* 0x0000005a6100720c */ /* 0x000fc60003f66070 */
[----:B------:R-:W-:Y:S01]  /*c3790*/  IMAD.X R98, RZ, RZ, R93, P6 ;  /* 0x000000ffff627224 */ /* 0x000fe200030e065d */
[----:B------:R-:W-:Y:S01]  /*c37a0*/  IADD3 R59, P6, PT, R52, R88, RZ ;  /* 0x00000058343b7210 */ /* 0x000fe20007fde0ff */
[----:B------:R-:W-:Y:S02]  /*c37b0*/  IMAD R53, R31, R23, RZ ;  /* 0x000000171f357224 */ /* 0x000fe400078e02ff */
[----:B------:R-:W-:Y:S01]  /*c37c0*/  IMAD.X R86, R57, 0x1, R87, P2 ;  /* 0x0000000139567824 */ /* 0x000fe200010e0657 */
[----:B------:R-:W-:Y:S01]  /*c37d0*/  ISETP.LT.U32.AND P2, PT, R90, R80, PT ;  /* 0x000000505a00720c */ /* 0x000fe20003f41070 */
[----:B------:R-:W-:Y:S01]  /*c37e0*/  IMAD.WIDE.U32 R82, R23, R29, R78 ;  /* 0x0000001d17527225 */ /* 0x000fe200078e004e */
[----:B------:R-:W-:-:S03]  /*c37f0*/  ISETP.GE.U32.AND.EX P3, PT, R98, R93, PT, P3 ;  /* 0x0000005d6200720c */ /* 0x000fc60003f66130 */
[----:B------:R-:W-:Y:S01]  /*c3800*/  IMAD R53, R20, R29, R53 ;  /* 0x0000001d14357224 */ /* 0x000fe200078e0235 */
[----:B------:R-:W-:Y:S01]  /*c3810*/  ISETP.LT.U32.OR.EX P2, PT, R93, R81, !P3, P2 ;  /* 0x000000515d00720c */ /* 0x000fe20005f41520 */
[----:B------:R-:W-:Y:S01]  /*c3820*/  @!P0 IMAD.X R84, RZ, RZ, R84, P1 ;  /* 0x000000ffff548224 */ /* 0x000fe200008e0654 */
[----:B------:R-:W-:Y:S01]  /*c3830*/  ISETP.GE.U32.AND P0, PT, R82, R78, PT ;  /* 0x0000004e5200720c */ /* 0x000fe20003f06070 */
[----:B------:R-:W-:Y:S01]  /*c3840*/  IMAD.IADD R87, R83, 0x1, R53 ;  /* 0x0000000153577824 */ /* 0x000fe200078e0235 */
[----:B------:R-:W-:Y:S01]  /*c3850*/  IADD3 R85, P1, PT, R85, R62, RZ ;  /* 0x0000003e55557210 */ /* 0x000fe20007f3e0ff */
[----:B------:R-:W-:Y:S01]  /*c3860*/  IMAD.MOV.U32 R53, RZ, RZ, R67 ;  /* 0x000000ffff357224 */ /* 0x000fe200078e0043 */
[----:B------:R-:W-:Y:S01]  /*c3870*/  ISETP.LT.U32.AND P3, PT, R59, R52, PT ;  /* 0x000000343b00720c */ /* 0x000fe20003f61070 */
[----:B------:R-:W-:Y:S01]  /*c3880*/  IMAD.MOV.U32 R52, RZ, RZ, R58 ;  /* 0x000000ffff347224 */ /* 0x000fe200078e003a */
[----:B------:R-:W-:Y:S01]  /*c3890*/  SEL R88, RZ, 0x1, !P2 ;  /* 0x00000001ff587807 */ /* 0x000fe20005000000 */
[----:B------:R-:W-:Y:S01]  /*c38a0*/  IMAD.X R91, RZ, RZ, R84, P1 ;  /* 0x000000ffff5b7224 */ /* 0x000fe200008e0654 */
[----:B------:R-:W-:Y:S01]  /*c38b0*/  ISETP.GE.U32.AND.EX P0, PT, R87, R79, PT, P0 ;  /* 0x0000004f5700720c */ /* 0x000fe20003f06100 */
[----:B------:R-:W-:Y:S01]  /*c38c0*/  IMAD.WIDE.U32 R78, R21, R41, R52 ;  /* 0x00000029154e7225 */ /* 0x000fe200078e0034 */
[----:B------:R-:W-:-:S02]  /*c38d0*/  IADD3 R83, P1, PT, R85, R60, RZ ;  /* 0x0000003c55537210 */ /* 0x000fc40007f3e0ff */
[----:B------:R-:W-:Y:S01]  /*c38e0*/  IADD3 R88, P2, PT, R59, R88, RZ ;  /* 0x000000583b587210 */ /* 0x000fe20007f5e0ff */
[----:B------:R-:W-:Y:S01]  /*c38f0*/  IMAD R52, R43, R21, RZ ;  /* 0x000000152b347224 */ /* 0x000fe200078e02ff */
[----:B------:R-:W-:Y:S01]  /*c3900*/  SEL R80, RZ, 0x1, P0 ;  /* 0x00000001ff507807 */ /* 0x000fe20000000000 */
[----:B------:R-:W-:Y:S01]  /*c3910*/  IMAD.X R62, R65, 0x1, R89, P6 ;  /* 0x00000001413e7824 */ /* 0x000fe200030e0659 */
[----:B------:R-:W-:Y:S01]  /*c3920*/  ISETP.GE.U32.AND P6, PT, R88, R59, PT ;  /* 0x0000003b5800720c */ /* 0x000fe20003fc6070 */
[----:B------:R-:W-:Y:S01]  /*c3930*/  IMAD.X R60, R91, 0x1, R61, P1 ;  /* 0x000000015b3c7824 */ /* 0x000fe200008e063d */
[----:B------:R-:W-:Y:S01]  /*c3940*/  ISETP.GE.U32.AND P1, PT, R78, R58, PT ;  /* 0x0000003a4e00720c */ /* 0x000fe20003f26070 */
[----:B------:R-:W-:Y:S01]  /*c3950*/  IMAD R58, R98, R76, RZ ;  /* 0x0000004c623a7224 */ /* 0x000fe200078e02ff */
[C---:B------:R-:W-:Y:S01]  /*c3960*/  IADD3 R80, P0, PT, R83.reuse, R80, RZ ;  /* 0x0000005053507210 */ /* 0x040fe20007f1e0ff */
[----:B------:R-:W-:Y:S02]  /*c3970*/  IMAD R59, R18, R41, R52 ;  /* 0x00000029123b7224 */ /* 0x000fe400078e0234 */
[----:B------:R-:W-:Y:S01]  /*c3980*/  IMAD.X R89, RZ, RZ, R62, P2 ;  /* 0x000000ffff597224 */ /* 0x000fe200010e063e */
[----:B------:R-:W-:Y:S01]  /*c3990*/  ISETP.LT.U32.AND P2, PT, R83, R85, PT ;  /* 0x000000555300720c */ /* 0x000fe20003f41070 */
[----:B------:R-:W-:-:S03]  /*c39a0*/  IMAD.WIDE.U32 R52, R97, R76, RZ ;  /* 0x0000004c61347225 */ /* 0x000fc600078e00ff */
[----:B------:R-:W-:Y:S01]  /*c39b0*/  ISETP.GE.U32.AND.EX P6, PT, R89, R62, PT, P6 ;  /* 0x0000003e5900720c */ /* 0x000fe20003fc6160 */
[----:B------:R-:W-:Y:S02]  /*c39c0*/  IMAD R61, R97, R77, R58 ;  /* 0x0000004d613d7224 */ /* 0x000fe400078e023a */
[----:B------:R-:W-:Y:S01]  /*c39d0*/  IMAD.X R81, RZ, RZ, R60, P0 ;  /* 0x000000ffff517224 */ /* 0x000fe200000e063c */
[----:B------:R-:W-:Y:S01]  /*c39e0*/  ISETP.GE.U32.AND P0, PT, R80, R83, PT ;  /* 0x000000535000720c */ /* 0x000fe20003f06070 */
[----:B------:R-:W-:Y:S01]  /*c39f0*/  IMAD.IADD R102, R79, 0x1, R59 ;  /* 0x000000014f667824 */ /* 0x000fe200078e023b */
[----:B------:R-:W-:Y:S01]  /*c3a00*/  ISETP.LT.U32.OR.EX P3, PT, R62, R65, !P6, P3 ;  /* 0x000000413e00720c */ /* 0x000fe20007761530 */
[----:B------:R-:W-:Y:S01]  /*c3a10*/  IMAD.IADD R85, R53, 0x1, R61 ;  /* 0x0000000135557824 */ /* 0x000fe200078e023d */
[----:B------:R-:W-:Y:S01]  /*c3a20*/  ISETP.GE.U32.AND.EX P0, PT, R81, R60, PT, P0 ;  /* 0x0000003c5100720c */ /* 0x000fe20003f06100 */
[----:B------:R-:W-:Y:S01]  /*c3a30*/  IMAD.WIDE.U32 R92, R66, R70, RZ ;  /* 0x00000046425c7225 */ /* 0x000fe200078e00ff */
[----:B------:R-:W-:-:S02]  /*c3a40*/  ISETP.GE.U32.AND.EX P1, PT, R102, R67, PT, P1 ;  /* 0x000000436600720c */ /* 0x000fc40003f26110 */
[----:B------:R-:W-:Y:S01]  /*c3a50*/  ISETP.LT.U32.OR.EX P2, PT, R60, R91, !P0, P2 ;  /* 0x0000005b3c00720c */ /* 0x000fe20004741520 */
[----:B------:R-:W-:Y:S01]  /*c3a60*/  IMAD.WIDE.U32 R94, R85, R74, RZ ;  /* 0x0000004a555e7225 */ /* 0x000fe200078e00ff */
[----:B------:R-:W-:Y:S02]  /*c3a70*/  SEL R58, RZ, 0x1, P1 ;  /* 0x00000001ff3a7807 */ /* 0x000fe40000800000 */
[----:B------:R-:W-:Y:S01]  /*c3a80*/  LOP3.LUT R59, RZ, R97, RZ, 0x33, !PT ;  /* 0x00000061ff3b7212 */ /* 0x000fe200078e33ff */
[C---:B------:R-:W-:Y:S01]  /*c3a90*/  IMAD.WIDE.U32 R90, R54.reuse, R70, R88 ;  /* 0x00000046365a7225 */ /* 0x040fe200078e0058 */
[----:B------:R-:W-:Y:S02]  /*c3aa0*/  SEL R97, RZ, 0x1, !P3 ;  /* 0x00000001ff617807 */ /* 0x000fe40005800000 */
[----:B------:R-:W-:Y:S01]  /*c3ab0*/  IADD3 R58, P6, PT, R99, R58, RZ ;  /* 0x0000003a633a7210 */ /* 0x000fe20007fde0ff */
[----:B------:R-:W-:Y:S01]  /*c3ac0*/  IMAD.WIDE.U32 R92, P0, R54, R71, R92 ;  /* 0x00000047365c7225 */ /* 0x000fe2000780005c */
[----:B------:R-:W-:-:S02]  /*c3ad0*/  IADD3 R101, P3, PT, R97, R90, RZ ;  /* 0x0000005a61657210 */ /* 0x000fc40007f7e0ff */
[----:B------:R-:W-:Y:S01]  /*c3ae0*/  SEL R84, RZ, 0x1, !P2 ;  /* 0x00000001ff547807 */ /* 0x000fe20005000000 */
[----:B------:R-:W-:-:S04]  /*c3af0*/  IMAD.WIDE.U32 R64, R52, R74, RZ ;  /* 0x0000004a34407225 */ /* 0x000fc800078e00ff */
[----:B------:R-:W-:Y:S01]  /*c3b00*/  IMAD.X R61, RZ, RZ, RZ, P5 ;  /* 0x000000ffff3d7224 */ /* 0x000fe200028e06ff */
[----:B------:R-:W-:Y:S01]  /*c3b10*/  ISETP.GT.U32.AND P1, PT, R64, R59, PT ;  /* 0x0000003b4000720c */ /* 0x000fe20003f24070 */
[----:B------:R-:W-:-:S04]  /*c3b20*/  IMAD.WIDE.U32 R94, P5, R52, R75, R94 ;  /* 0x0000004b345e7225 */ /* 0x000fc800078a005e */
[----:B------:R-:W-:Y:S02]  /*c3b30*/  IMAD.IADD R83, R92, 0x1, R91 ;  /* 0x000000015c537824 */ /* 0x000fe400078e025b */
[----:B------:R-:W-:Y:S01]  /*c3b40*/  IMAD.X R59, RZ, RZ, R86, P6 ;  /* 0x000000ffff3b7224 */ /* 0x000fe200030e0656 */
[----:B------:R-:W-:Y:S01]  /*c3b50*/  IADD3 R67, P6, PT, R65, R94, RZ ;  /* 0x0000005e41437210 */ /* 0x000fe20007fde0ff */
[----:B------:R-:W-:Y:S01]  /*c3b60*/  IMAD.X R65, RZ, RZ, RZ, P0 ;  /* 0x000000ffff417224 */ /* 0x000fe200000e06ff */
[----:B------:R-:W-:Y:S01]  /*c3b70*/  ISETP.GE.U32.AND P0, PT, R99, R56, PT ;  /* 0x000000386300720c */ /* 0x000fe20003f06070 */
[----:B------:R-:W-:Y:S01]  /*c3b80*/  IMAD.X R94, RZ, RZ, R83, P3 ;  /* 0x000000ffff5e7224 */ /* 0x000fe200018e0653 */
[----:B------:R-:W-:Y:S01]  /*c3b90*/  ISETP.GE.U32.AND P3, PT, R58, R99, PT ;  /* 0x000000633a00720c */ /* 0x000fe20003f66070 */
[----:B------:R-:W-:Y:S01]  /*c3ba0*/  IMAD.WIDE.U32 R96, R54, R70, RZ ;  /* 0x0000004636607225 */ /* 0x000fe200078e00ff */
[----:B------:R-:W-:Y:S02]  /*c3bb0*/  ISETP.GE.U32.AND.EX P0, PT, R86, R57, PT, P0 ;  /* 0x000000395600720c */ /* 0x000fe40003f06100 */
[----:B------:R-:W-:Y:S01]  /*c3bc0*/  ISETP.GE.U32.AND.EX P3, PT, R59, R86, PT, P3 ;  /* 0x000000563b00720c */ /* 0x000fe20003f66130 */
[----:B------:R-:W-:Y:S01]  /*c3bd0*/  IMAD.X R99, RZ, RZ, RZ, P5 ;  /* 0x000000ffff637224 */ /* 0x000fe200028e06ff */
[----:B------:R-:W-:Y:S01]  /*c3be0*/  LOP3.LUT R56, RZ, R98, RZ, 0x33, !PT ;  /* 0x00000062ff387212 */ /* 0x000fe200078e33ff */
[----:B------:R-:W-:Y:S01]  /*c3bf0*/  IMAD.MOV.U32 R98, RZ, RZ, R95 ;  /* 0x000000ffff627224 */ /* 0x000fe200078e005f */
[----:B------:R-:W-:Y:S01]  /*c3c00*/  IADD3 RZ, P5, PT, R97, R92, RZ ;  /* 0x0000005c61ff7210 */ /* 0x000fe20007fbe0ff */
[----:B------:R-:W-:Y:S01]  /*c3c10*/  IMAD.MOV.U32 R86, RZ, RZ, R82 ;  /* 0x000000ffff567224 */ /* 0x000fe200078e0052 */
[----:B------:R-:W-:Y:S01]  /*c3c20*/  ISETP.GT.U32.AND.EX P1, PT, R67, R56, PT, P1 ;  /* 0x000000384300720c */ /* 0x000fe20003f24110 */
[----:B------:R-:W-:-:S02]  /*c3c30*/  IMAD.MOV.U32 R60, RZ, RZ, R63 ;  /* 0x000000ffff3c7224 */ /* 0x000fc400078e003f */
[----:B------:R-:W-:Y:S02]  /*c3c40*/  IMAD.MOV.U32 R64, RZ, RZ, R93 ;  /* 0x000000ffff407224 */ /* 0x000fe400078e005d */
[----:B------:R-:W-:Y:S02]  /*c3c50*/  IMAD.MOV.U32 R82, RZ, RZ, RZ ;  /* 0x000000ffff527224 */ /* 0x000fe400078e00ff */
[----:B------:R-:W-:Y:S01]  /*c3c60*/  IMAD.WIDE.U32.X R56, R85, R75, R98, P6 ;  /* 0x0000004b55387225 */ /* 0x000fe200030e0462 */
        /* <DEDUP_REMOVED lines=15> */
.L_x_878:
[----:B------:R-:W-:Y:S05]  /*c3d60*/  BSYNC.RECONVERGENT B3 ;  /* 0x0000000000037941 */ /* 0x000fea0003800200 */
.L_x_877:
[C---:B------:R-:W-:Y:S01]  /*c3d70*/  IADD3 R53, P0, PT, R101.reuse, R56, RZ ;  /* 0x0000003865357210 */ /* 0x040fe20007f1e0ff */
[----:B------:R-:W-:Y:S01]  /*c3d80*/  IMAD.WIDE.U32.X R62, R66, R71, R64, P5 ;  /* 0x00000047423e7225 */ /* 0x000fe200028e0440 */
[----:B------:R-:W-:Y:S01]  /*c3d90*/  ISETP.GE.U32.AND P6, PT, R101, R90, PT ;  /* 0x0000005a6500720c */ /* 0x000fe20003fc6070 */
[----:B------:R-:W-:Y:S01]  /*c3da0*/  BSSY.RECONVERGENT B3, `(.L_x_879) ;  /* 0x0000112000037945 */ /* 0x000fe20003800200 */
[----:B------:R-:W-:Y:S01]  /*c3db0*/  SEL R56, RZ, 0x1, !P1 ;  /* 0x00000001ff387807 */ /* 0x000fe20004800000 */
[----:B------:R-:W-:Y:S01]  /*c3dc0*/  IMAD.X R55, R94, 0x1, R57, P0 ;  /* 0x000000015e377824 */ /* 0x000fe200000e0639 */
[----:B------:R-:W-:Y:S01]  /*c3dd0*/  ISETP.LT.U32.AND P1, PT, R90, R88, PT ;  /* 0x000000585a00720c */ /* 0x000fe20003f21070 */
[----:B------:R-:W-:Y:S01]  /*c3de0*/  IMAD.WIDE.U32 R90, R66, R68, RZ ;  /* 0x00000044425a7225 */ /* 0x000fe200078e00ff */
[----:B------:R-:W-:Y:S02]  /*c3df0*/  ISETP.GE.U32.AND.EX P6, PT, R94, R83, PT, P6 ;  /* 0x000000535e00720c */ /* 0x000fe40003fc6160 */
[----:B------:R-:W-:Y:S01]  /*c3e00*/  IADD3 R56, P2, PT, R53, R56, RZ ;  /* 0x0000003835387210 */ /* 0x000fe20007f5e0ff */
[----:B------:R-:W-:Y:S01]  /*c3e10*/  IMAD.WIDE.U32 R92, R85, R72, RZ ;  /* 0x00000048555c7225 */ /* 0x000fe200078e00ff */
[----:B------:R-:W-:-:S02]  /*c3e20*/  ISETP.LT.U32.OR.EX P6, PT, R83, R89, !P6, P1 ;  /* 0x000000595300720c */ /* 0x000fc400077c1510 */
[----:B------:R-:W-:Y:S01]  /*c3e30*/  ISETP.LT.U32.AND P0, PT, R53, R101, PT ;  /* 0x000000653500720c */ /* 0x000fe20003f01070 */
[----:B------:R-:W-:Y:S01]  /*c3e40*/  IMAD.X R57, RZ, RZ, R55, P2 ;  /* 0x000000ffff397224 */ /* 0x000fe200010e0637 */
[----:B------:R-:W-:Y:S01]  /*c3e50*/  ISETP.GE.U32.AND P1, PT, R56, R53, PT ;  /* 0x000000353800720c */ /* 0x000fe20003f26070 */
[----:B------:R-:W-:Y:S01]  /*c3e60*/  IMAD.WIDE.U32 R88, R54, R68, RZ ;  /* 0x0000004436587225 */ /* 0x000fe200078e00ff */
[----:B------:R-:W-:Y:S02]  /*c3e70*/  IADD3 R53, P5, PT, R78, R62, RZ ;  /* 0x0000003e4e357210 */ /* 0x000fe40007fbe0ff */
[----:B------:R-:W-:Y:S01]  /*c3e80*/  SEL R88, RZ, 0x1, !P6 ;  /* 0x00000001ff587807 */ /* 0x000fe20007000000 */
[----:B------:R-:W-:Y:S01]  /*c3e90*/  IMAD.WIDE.U32 R64, P3, R54, R69, R90 ;  /* 0x0000004536407225 */ /* 0x000fe2000786005a */
[----:B------:R-:W-:-:S03]  /*c3ea0*/  ISETP.GE.U32.AND.EX P1, PT, R57, R55, PT, P1 ;  /* 0x000000373900720c */ /* 0x000fc60003f26110 */
[----:B------:R-:W-:Y:S01]  /*c3eb0*/  IMAD.X R67, R102, 0x1, R63, P5 ;  /* 0x0000000166437824 */ /* 0x000fe200028e063f */
[----:B------:R-:W-:Y:S01]  /*c3ec0*/  IADD3 R62, P5, PT, R53, R88, RZ ;  /* 0x00000058353e7210 */ /* 0x000fe20007fbe0ff */
[----:B------:R-:W-:Y:S01]  /*c3ed0*/  IMAD.WIDE.U32 R92, P6, R52, R73, R92 ;  /* 0x00000049345c7225 */ /* 0x000fe200078c005c */
[----:B------:R-:W-:Y:S02]  /*c3ee0*/  ISETP.LT.U32.OR.EX P1, PT, R55, R94, !P1, P0 ;  /* 0x0000005e3700720c */ /* 0x000fe40004f21500 */
[----:B------:R-:W-:Y:S01]  /*c3ef0*/  IADD3 RZ, P2, PT, R89, R64, RZ ;  /* 0x0000004059ff7210 */ /* 0x000fe20007f5e0ff */
[----:B------:R-:W-:Y:S01]  /*c3f00*/  IMAD.X R79, RZ, RZ, RZ, P6 ;  /* 0x000000ffff4f7224 */ /* 0x000fe200030e06ff */
[----:B------:R-:W-:Y:S01]  /*c3f10*/  ISETP.GE.U32.AND P6, PT, R62, R53, PT ;  /* 0x000000353e00720c */ /* 0x000fe20003fc6070 */
[----:B------:R-:W-:Y:S01]  /*c3f20*/  IMAD.X R63, RZ, RZ, R67, P5 ;  /* 0x000000ffff3f7224 */ /* 0x000fe200028e0643 */
[----:B------:R-:W-:Y:S01]  /*c3f30*/  ISETP.LT.U32.AND P5, PT, R53, R78, PT ;  /* 0x0000004e3500720c */ /* 0x000fe20003fa1070 */
[----:B------:R-:W-:Y:S01]  /*c3f40*/  IMAD.WIDE.U32 R88, R52, R72, R56 ;  /* 0x0000004834587225 */ /* 0x000fe200078e0038 */
[----:B------:R-:W-:-:S02]  /*c3f50*/  SEL R53, RZ, 0x1, !P1 ;  /* 0x00000001ff357807 */ /* 0x000fc40004800000 */
[----:B------:R-:W-:Y:S01]  /*c3f60*/  ISETP.GE.U32.AND.EX P6, PT, R63, R67, PT, P6 ;  /* 0x000000433f00720c */ /* 0x000fe20003fc6160 */
[----:B------:R-:W-:Y:S01]  /*c3f70*/  IMAD.WIDE.U32 R90, R52, R72, RZ ;  /* 0x00000048345a7225 */ /* 0x000fe200078e00ff */
[----:B------:R-:W-:Y:S02]  /*c3f80*/  ISETP.LT.U32.AND P1, PT, R88, R56, PT ;  /* 0x000000385800720c */ /* 0x000fe40003f21070 */
[----:B------:R-:W-:Y:S01]  /*c3f90*/  ISETP.LT.U32.OR.EX P5, PT, R67, R102, !P6, P5 ;  /* 0x000000664300720c */ /* 0x000fe200077a1550 */
[----:B------:R-:W-:Y:S01]  /*c3fa0*/  IMAD.IADD R83, R92, 0x1, R89 ;  /* 0x000000015c537824 */ /* 0x000fe200078e0259 */
[----:B------:R-:W-:Y:S01]  /*c3fb0*/  IADD3 RZ, P0, PT, R91, R92, RZ ;  /* 0x0000005c5bff7210 */ /* 0x000fe20007f1e0ff */
[----:B------:R-:W-:Y:S01]  /*c3fc0*/  IMAD.X R89, RZ, RZ, RZ, P3 ;  /* 0x000000ffff597224 */ /* 0x000fe200018e06ff */
[----:B------:R-:W-:Y:S01]  /*c3fd0*/  IADD3 R97, P3, PT, R53, R88, RZ ;  /* 0x0000005835617210 */ /* 0x000fe20007f7e0ff */
[----:B------:R-:W-:-:S03]  /*c3fe0*/  IMAD.WIDE.U32 R54, R54, R68, R62 ;  /* 0x0000004436367225 */ /* 0x000fc600078e003e */
[----:B------:R-:W-:Y:S01]  /*c3ff0*/  ISETP.GE.U32.AND P6, PT, R97, R88, PT ;  /* 0x000000586100720c */ /* 0x000fe20003fc6070 */
[----:B------:R-:W-:Y:S02]  /*c4000*/  IMAD.MOV.U32 R78, RZ, RZ, R93 ;  /* 0x000000ffff4e7224 */ /* 0x000fe400078e005d */
[----:B------:R-:W-:-:S04]  /*c4010*/  IMAD.WIDE.U32 R92, R85, R70, RZ ;  /* 0x00000046555c7225 */ /* 0x000fc800078e00ff */
[----:B------:R-:W-:Y:S02]  /*c4020*/  IMAD.X R53, RZ, RZ, R83, P3 ;  /* 0x000000ffff357224 */ /* 0x000fe400018e0653 */
[----:B------:R-:W-:Y:S01]  /*c4030*/  IMAD.IADD R95, R64, 0x1, R55 ;  /* 0x00000001405f7824 */ /* 0x000fe200078e0237 */
[----:B------:R-:W-:Y:S01]  /*c4040*/  SEL R55, RZ, 0x1, !P5 ;  /* 0x00000001ff377807 */ /* 0x000fe20006800000 */
[----:B------:R-:W-:Y:S01]  /*c4050*/  IMAD.MOV.U32 R88, RZ, RZ, R65 ;  /* 0x000000ffff587224 */ /* 0x000fe200078e0041 */
[----:B------:R-:W-:Y:S01]  /*c4060*/  ISETP.GE.U32.AND.EX P6, PT, R53, R83, PT, P6 ;  /* 0x000000533500720c */ /* 0x000fe20003fc6160 */
[----:B------:R-:W-:-:S03]  /*c4070*/  IMAD.WIDE.U32 R64, P3, R52, R71, R92 ;  /* 0x0000004734407225 */ /* 0x000fc6000786005c */
[----:B------:R-:W-:Y:S01]  /*c4080*/  ISETP.LT.U32.OR.EX P1, PT, R83, R57, !P6, P1 ;  /* 0x000000395300720c */ /* 0x000fe20007721510 */
[----:B------:R-:W-:Y:S01]  /*c4090*/  IMAD.WIDE.U32.X R78, R85, R73, R78, P0 ;  /* 0x00000049554e7225 */ /* 0x000fe200000e044e */
[----:B------:R-:W-:Y:S02]  /*c40a0*/  IADD3 R93, P0, PT, R55, R54, RZ ;  /* 0x00000036375d7210 */ /* 0x000fe40007f1e0ff */
[----:B------:R-:W-:Y:S01]  /*c40b0*/  LOP3.LUT R83, RZ, R97, RZ, 0x33, !PT ;  /* 0x00000061ff537212 */ /* 0x000fe200078e33ff */
[----:B------:R-:W-:Y:S01]  /*c40c0*/  IMAD.WIDE.U32.X R66, R66, R69, R88, P2 ;  /* 0x0000004542427225 */ /* 0x000fe200010e0458 */
[----:B------:R-:W-:Y:S02]  /*c40d0*/  ISETP.LT.U32.AND P2, PT, R54, R62, PT ;  /* 0x0000003e3600720c */ /* 0x000fe40003f41070 */
[C---:B------:R-:W-:Y:S01]  /*c40e0*/  ISETP.GE.U32.AND P5, PT, R93.reuse, R54, PT ;  /* 0x000000365d00720c */ /* 0x040fe20003fa6070 */
[----:B------:R-:W-:Y:S01]  /*c40f0*/  IMAD.X R88, RZ, RZ, R95, P0 ;  /* 0x000000ffff587224 */ /* 0x000fe200000e065f */
[----:B------:R-:W-:Y:S01]  /*c4100*/  IADD3 R57, P0, PT, R93, R78, RZ ;  /* 0x0000004e5d397210 */ /* 0x000fe20007f1e0ff */
[----:B------:R-:W-:Y:S01]  /*c4110*/  IMAD.WIDE.U32 R90, R52, R70, RZ ;  /* 0x00000046345a7225 */ /* 0x000fe200078e00ff */
[----:B------:R-:W-:-:S02]  /*c4120*/  SEL R78, RZ, 0x1, !P1 ;  /* 0x00000001ff4e7807 */ /* 0x000fc40004800000 */
[C---:B------:R-:W-:Y:S01]  /*c4130*/  ISETP.GE.U32.AND.EX P5, PT, R88.reuse, R95, PT, P5 ;  /* 0x0000005f5800720c */ /* 0x040fe20003fa6150 */
[----:B------:R-:W-:Y:S01]  /*c4140*/  IMAD.X R89, R88, 0x1, R79, P0 ;  /* 0x0000000158597824 */ /* 0x000fe200000e064f */
[----:B------:R-:W-:Y:S01]  /*c4150*/  IADD3 R78, P1, PT, R57, R78, RZ ;  /* 0x0000004e394e7210 */ /* 0x000fe20007f3e0ff */
[----:B------:R-:W-:Y:S01]  /*c4160*/  IMAD.WIDE.U32 R54, R97, R76, RZ ;  /* 0x0000004c61367225 */ /* 0x000fe200078e00ff */
[----:B------:R-:W-:Y:S02]  /*c4170*/  IADD3 RZ, P6, PT, R91, R64, RZ ;  /* 0x000000405bff7210 */ /* 0x000fe40007fde0ff */
[----:B------:R-:W-:Y:S01]  /*c4180*/  ISETP.LT.U32.AND P0, PT, R57, R93, PT ;  /* 0x0000005d3900720c */ /* 0x000fe20003f01070 */
[----:B------:R-:W-:Y:S01]  /*c4190*/  IMAD.X R79, RZ, RZ, R89, P1 ;  /* 0x000000ffff4f7224 */ /* 0x000fe200008e0659 */
[----:B------:R-:W-:Y:S01]  /*c41a0*/  ISETP.GE.U32.AND P1, PT, R78, R57, PT ;  /* 0x000000394e00720c */ /* 0x000fe20003f26070 */
[----:B------:R-:W-:Y:S01]  /*c41b0*/  IMAD R56, R53, R76, RZ ;  /* 0x0000004c35387224 */ /* 0x000fe200078e02ff */
[----:B------:R-:W-:Y:S01]  /*c41c0*/  ISETP.LT.U32.OR.EX P2, PT, R95, R63, !P5, P2 ;  /* 0x0000003f5f00720c */ /* 0x000fe20006f41520 */
[----:B------:R-:W-:Y:S01]  /*c41d0*/  IMAD R62, R39, R21, RZ ;  /* 0x00000015273e7224 */ /* 0x000fe200078e02ff */
[----:B------:R-:W-:Y:S01]  /*c41e0*/  ISETP.GE.U32.AND.EX P1, PT, R79, R89, PT, P1 ;  /* 0x000000594f00720c */ /* 0x000fe20003f26110 */
[----:B------:R-:W-:Y:S01]  /*c41f0*/  IMAD.WIDE.U32 R90, R54, R74, RZ ;  /* 0x0000004a365a7225 */ /* 0x000fe200078e00ff */
[----:B------:R-:W-:-:S02]  /*c4200*/  LOP3.LUT R53, RZ, R53, RZ, 0x33, !PT ;  /* 0x00000035ff357212 */ /* 0x000fc400078e33ff */
[----:B------:R-:W-:Y:S01]  /*c4210*/  ISETP.LT.U32.OR.EX P0, PT, R89, R88, !P1, P0 ;  /* 0x000000585900720c */ /* 0x000fe20004f01500 */
[----:B------:R-:W-:Y:S01]  /*c4220*/  IMAD R93, R97, R77, R56 ;  /* 0x0000004d615d7224 */ /* 0x000fe200078e0238 */
[----:B------:R-:W-:Y:S01]  /*c4230*/  ISETP.GT.U32.AND P5, PT, R90, R83, PT ;  /* 0x000000535a00720c */ /* 0x000fe20003fa4070 */
[----:B------:R-:W-:Y:S01]  /*c4240*/  IMAD.WIDE.U32 R56, R21, R37, R58 ;  /* 0x0000002515387225 */ /* 0x000fe200078e003a */
[----:B------:R-:W-:-:S03]  /*c4250*/  SEL R90, RZ, 0x1, !P2 ;  /* 0x00000001ff5a7807 */ /* 0x000fc60005000000 */
[----:B------:R-:W-:Y:S01]  /*c4260*/  IMAD R95, R18, R37, R62 ;  /* 0x00000025125f7224 */ /* 0x000fe200078e023e */
[----:B------:R-:W-:Y:S01]  /*c4270*/  ISETP.GE.U32.AND P1, PT, R56, R58, PT ;  /* 0x0000003a3800720c */ /* 0x000fe20003f26070 */
[----:B------:R-:W-:Y:S02]  /*c4280*/  IMAD.IADD R83, R55, 0x1, R93 ;  /* 0x0000000137537824 */ /* 0x000fe400078e025d */
[----:B------:R-:W-:Y:S01]  /*c4290*/  IMAD.IADD R57, R57, 0x1, R95 ;  /* 0x0000000139397824 */ /* 0x000fe200078e025f */
[----:B------:R-:W-:Y:S01]  /*c42a0*/  SEL R95, RZ, 0x1, !P0 ;  /* 0x00000001ff5f7807 */ /* 0x000fe20004000000 */
[----:B------:R-:W-:-:S03]  /*c42b0*/  IMAD.WIDE.U32 R88, R52, R70, R78 ;  /* 0x0000004634587225 */ /* 0x000fc600078e004e */
[----:B------:R-:W-:Y:S01]  /*c42c0*/  ISETP.GE.U32.AND.EX P0, PT, R57, R59, PT, P1 ;  /* 0x0000003b3900720c */ /* 0x000fe20003f06110 */
[----:B------:R-:W-:Y:S01]  /*c42d0*/  IMAD.WIDE.U32 R92, R83, R74, RZ ;  /* 0x0000004a535c7225 */ /* 0x000fe200078e00ff */
[----:B------:R-:W-:-:S03]  /*c42e0*/  IADD3 R97, P1, PT, R95, R88, RZ ;  /* 0x000000585f617210 */ /* 0x000fc60007f3e0ff */
[----:B------:R-:W-:Y:S01]  /*c42f0*/  IMAD.MOV.U32 R62, RZ, RZ, R65 ;  /* 0x000000ffff3e7224 */ /* 0x000fe200078e0041 */
[----:B------:R-:W-:Y:S01]  /*c4300*/  ISETP.GE.U32.AND P2, PT, R97, R88, PT ;  /* 0x000000586100720c */ /* 0x000fe20003f46070 */
[----:B------:R-:W-:-:S04]  /*c4310*/  IMAD.WIDE.U32.X R60, R18, R39, R60, P4 ;  /* 0x00000027123c7225 */ /* 0x000fc800020e043c */
[----:B------:R-:W-:Y:S01]  /*c4320*/  IMAD.IADD R65, R64, 0x1, R89 ;  /* 0x0000000140417824 */ /* 0x000fe200078e0259 */
[----:B------:R-:W-:Y:S01]  /*c4330*/  SEL R64, RZ, 0x1, P0 ;  /* 0x00000001ff407807 */ /* 0x000fe20000000000 */
[----:B------:R-:W-:Y:S01]  /*c4340*/  IMAD.X R63, RZ, RZ, RZ, P3 ;  /* 0x000000ffff3f7224 */ /* 0x000fe200018e06ff */
[----:B------:R-:W-:Y:S01]  /*c4350*/  ISETP.LT.U32.AND P0, PT, R88, R78, PT ;  /* 0x0000004e5800720c */ /* 0x000fe20003f01070 */
[----:B------:R-:W-:Y:S01]  /*c4360*/  IMAD.WIDE.U32 R58, P3, R54, R75, R92 ;  /* 0x0000004b363a7225 */ /* 0x000fe2000786005c */
[----:B------:R-:W-:-:S03]  /*c4370*/  IADD3 R93, P4, PT, R86, R60, RZ ;  /* 0x0000003c565d7210 */ /* 0x000fc60007f9e0ff */
[----:B------:R-:W-:Y:S01]  /*c4380*/  IMAD.X R96, RZ, RZ, R65, P1 ;  /* 0x000000ffff607224 */ /* 0x000fe200008e0641 */
[----:B------:R-:W-:Y:S01]  /*c4390*/  IADD3 R89, P1, PT, R56, R66, RZ ;  /* 0x0000004238597210 */ /* 0x000fe20007f3e0ff */
[----:B------:R-:W-:Y:S01]  /*c43a0*/  IMAD.X R78, R87, 0x1, R61, P4 ;  /* 0x00000001574e7824 */ /* 0x000fe200020e063d */
[----:B------:R-:W-:Y:S01]  /*c43b0*/  IADD3 R64, P4, PT, R93, R64, RZ ;  /* 0x000000405d407210 */ /* 0x000fe20007f9e0ff */
[----:B------:R-:W-:Y:S01]  /*c43c0*/  IMAD.WIDE.U32.X R62, R85, R71, R62, P6 ;  /* 0x00000047553e7225 */ /* 0x000fe200030e043e */
[----:B------:R-:W-:Y:S02]  /*c43d0*/  ISETP.GE.U32.AND.EX P2, PT, R96, R65, PT, P2 ;  /* 0x000000416000720c */ /* 0x000fe40003f46120 */
[----:B------:R-:W-:Y:S01]  /*c43e0*/  IADD3 R90, P6, PT, R89, R90, RZ ;  /* 0x0000005a595a7210 */ /* 0x000fe20007fde0ff */
[----:B------:R-:W-:Y:S01]  /*c43f0*/  IMAD.X R88, R57, 0x1, R67, P1 ;  /* 0x0000000139587824 */ /* 0x000fe200008e0643 */
[----:B------:R-:W-:Y:S01]  /*c4400*/  ISETP.LT.U32.OR.EX P0, PT, R65, R79, !P2, P0 ;  /* 0x0000004f4100720c */ /* 0x000fe20005701500 */
[----:B------:R-:W-:Y:S01]  /*c4410*/  IMAD.X R65, RZ, RZ, R78, P4 ;  /* 0x000000ffff417224 */ /* 0x000fe200020e064e */
[----:B------:R-:W-:Y:S01]  /*c4420*/  ISETP.GE.U32.AND P2, PT, R64, R93, PT ;  /* 0x0000005d4000720c */ /* 0x000fe20003f46070 */
[----:B------:R-:W-:Y:S01]  /*c4430*/  IMAD.WIDE.U32 R60, R18, R33, RZ ;  /* 0x00000021123c7225 */ /* 0x000fe200078e00ff */
[----:B------:R-:W-:-:S02]  /*c4440*/  IADD3 R58, P1, PT, R91, R58, RZ ;  /* 0x0000003a5b3a7210 */ /* 0x000fc40007f3e0ff */
[----:B------:R-:W-:Y:S01]  /*c4450*/  SEL R66, RZ, 0x1, !P0 ;  /* 0x00000001ff427807 */ /* 0x000fe20004000000 */
[----:B------:R-:W-:Y:S01]  /*c4460*/  IMAD.X R91, RZ, RZ, R88, P6 ;  /* 0x000000ffff5b7224 */ /* 0x000fe200030e0658 */
[----:B------:R-:W-:Y:S01]  /*c4470*/  IADD3 R67, P4, PT, R90, R62, RZ ;  /* 0x0000003e5a437210 */ /* 0x000fe20007f9e0ff */
[----:B------:R-:W-:Y:S01]  /*c4480*/  IMAD.X R95, RZ, RZ, RZ, P3 ;  /* 0x000000ffff5f7224 */ /* 0x000fe200018e06ff */
[----:B------:R-:W-:Y:S01]  /*c4490*/  ISETP.GE.U32.AND.EX P6, PT, R65, R78, PT, P2 ;  /* 0x0000004e4100720c */ /* 0x000fe20003fc6120 */
[----:B------:R-:W-:Y:S01]  /*c44a0*/  IMAD.MOV.U32 R94, RZ, RZ, R59 ;  /* 0x000000ffff5e7224 */ /* 0x000fe200078e003b */
[----:B------:R-:W-:Y:S01]  /*c44b0*/  ISETP.GE.U32.AND P0, PT, R93, R86, PT ;  /* 0x000000565d00720c */ /* 0x000fe20003f06070 */
[----:B------:R-:W-:Y:S01]  /*c44c0*/  IMAD.X R86, R91, 0x1, R63, P4 ;  /* 0x000000015b567824 */ /* 0x000fe200020e063f */
[----:B------:R-:W-:Y:S01]  /*c44d0*/  IADD3 R62, P2, PT, R67, R66, RZ ;  /* 0x00000042433e7210 */ /* 0x000fe20007f5e0ff */
[----:B------:R-:W-:Y:S01]  /*c44e0*/  IMAD.WIDE.U32 R92, R18, R29, RZ ;  /* 0x0000001d125c7225 */ /* 0x000fe200078e00ff */
[----:B------:R-:W-:-:S02]  /*c44f0*/  ISETP.GE.U32.AND.EX P0, PT, R78, R87, P6, P0 ;  /* 0x000000574e00720c */ /* 0x000fc40003706100 */
[----:B------:R-:W-:Y:S01]  /*c4500*/  ISETP.GE.U32.AND P4, PT, R62, R67, PT ;  /* 0x000000433e00720c */ /* 0x000fe20003f86070 */
[----:B------:R-:W-:Y:S01]  /*c4510*/  IMAD.X R63, RZ, RZ, R86, P2 ;  /* 0x000000ffff3f7224 */ /* 0x000fe200010e0656 */
[----:B------:R-:W-:Y:S01]  /*c4520*/  ISETP.LT.U32.AND P2, PT, R67, R90, PT ;  /* 0x0000005a4300720c */ /* 0x000fe20003f41070 */
[----:B------:R-:W-:Y:S01]  /*c4530*/  IMAD.WIDE.U32 R60, P6, R21, R35, R60 ;  /* 0x00000023153c7225 */ /* 0x000fe200078c003c */
[----:B------:R-:W-:Y:S02]  /*c4540*/  ISETP.GT.U32.AND.EX P5, PT, R58, R53, PT, P5 ;  /* 0x000000353a00720c */ /* 0x000fe40003fa4150 */
[----:B------:R-:W-:Y:S01]  /*c4550*/  ISETP.GE.U32.AND.EX P4, PT, R63, R86, PT, P4 ;  /* 0x000000563f00720c */ /* 0x000fe20003f86140 */
[----:B------:R-:W-:Y:S02]  /*c4560*/  IMAD.X R87, RZ, RZ, RZ, P6 ;  /* 0x000000ffff577224 */ /* 0x000fe400030e06ff */
[----:B------:R-:W-:Y:S01]  /*c4570*/  IMAD.WIDE.U32 R78, R21, R29, RZ ;  /* 0x0000001d154e7225 */ /* 0x000fe200078e00ff */
[----:B------:R-:W-:-:S03]  /*c4580*/  ISETP.LT.U32.OR.EX P2, PT, R86, R91, !P4, P2 ;  /* 0x0000005b5600720c */ /* 0x000fc60006741520 */
[----:B------:R-:W-:-:S04]  /*c4590*/  IMAD.WIDE.U32 R92, P6, R21, R31, R92 ;  /* 0x0000001f155c7225 */ /* 0x000fc800078c005c */
[----:B------:R-:W-:Y:S01]  /*c45a0*/  IMAD.WIDE.U32.X R94, R83, R75, R94, P1 ;  /* 0x0000004b535e7225 */ /* 0x000fe200008e045e */
[----:B------:R-:W-:-:S03]  /*c45b0*/  IADD3 RZ, P4, PT, R79, R92, RZ ;  /* 0x0000005c4fff7210 */ /* 0x000fc60007f9e0ff */
[----:B------:R-:W-:-:S04]  /*c45c0*/  IMAD.WIDE.U32 R66, R21, R33, RZ ;  /* 0x0000002115427225 */ /* 0x000fc800078e00ff */
[----:B------:R-:W-:Y:S01]  /*c45d0*/  IMAD.X R79, RZ, RZ, RZ, P6 ;  /* 0x000000ffff4f7224 */ /* 0x000fe200030e06ff */
[----:B------:R-:W-:Y:S01]  /*c45e0*/  IADD3 R53, P6, PT, R97, R94, RZ ;  /* 0x0000005e61357210 */ /* 0x000fe20007fde0ff */
[----:B------:R-:W-:Y:S01]  /*c45f0*/  IMAD.WIDE.U32 R58, R52, R68, RZ ;  /* 0x00000044343a7225 */ /* 0x000fe200078e00ff */
[----:B------:R-:W-:Y:S02]  /*c4600*/  IADD3 RZ, P3, PT, R67, R60, RZ ;  /* 0x0000003c43ff7210 */ /* 0x000fe40007f7e0ff */
[----:B------:R-:W-:Y:S01]  /*c4610*/  SEL R58, RZ, 0x1, !P5 ;  /* 0x00000001ff3a7807 */ /* 0x000fe20006800000 */
[----:B------:R-:W-:Y:S02]  /*c4620*/  IMAD.MOV.U32 R86, RZ, RZ, R61 ;  /* 0x000000ffff567224 */ /* 0x000fe400078e003d */
[----:B------:R-:W-:-:S04]  /*c4630*/  IMAD.WIDE.U32 R66, R85, R68, RZ ;  /* 0x0000004455427225 */ /* 0x000fc800078e00ff */
[----:B------:R-:W-:Y:S02]  /*c4640*/  IMAD.MOV.U32 R78, RZ, RZ, R93 ;  /* 0x000000ffff4e7224 */ /* 0x000fe400078e005d */
[----:B------:R-:W-:Y:S02]  /*c4650*/  IMAD.X R93, R96, 0x1, R95, P6 ;  /* 0x00000001605d7824 */ /* 0x000fe400030e065f */
[----:B------:R-:W-:Y:S01]  /*c4660*/  IMAD.WIDE.U32.X R94, R18, R35, R86, P3 ;  /* 0x00000023125e7225 */ /* 0x000fe200018e0456 */
[----:B------:R-:W-:-:S03]  /*c4670*/  IADD3 R86, P6, PT, R53, R58, RZ ;  /* 0x0000003a35567210 */ /* 0x000fc60007fde0ff */
[----:B------:R-:W-:Y:S01]  /*c4680*/  IMAD.WIDE.U32 R66, P1, R52, R69, R66 ;  /* 0x0000004534427225 */ /* 0x000fe20007820042 */
[----:B------:R-:W-:-:S03]  /*c4690*/  ISETP.GE.U32.AND P3, PT, R86, R53, PT ;  /* 0x000000355600720c */ /* 0x000fc60003f66070 */
[----:B------:R-:W-:Y:S01]  /*c46a0*/  IMAD.WIDE.U32 R98, R83, R72, RZ ;  /* 0x0000004853627225 */ /* 0x000fe200078e00ff */
[----:B------:R-:W-:-:S03]  /*c46b0*/  IADD3 RZ, P5, PT, R59, R66, RZ ;  /* 0x000000423bff7210 */ /* 0x000fc60007fbe0ff */
[----:B------:R-:W-:Y:S02]  /*c46c0*/  IMAD.X R87, RZ, RZ, R93, P6 ;  /* 0x000000ffff577224 */ /* 0x000fe400030e065d */
[----:B------:R-:W-:Y:S01]  /*c46d0*/  IMAD.X R59, RZ, RZ, RZ, P1 ;  /* 0x000000ffff3b7224 */ /* 0x000fe200008e06ff */
[----:B------:R-:W-:Y:S01]  /*c46e0*/  ISETP.LT.U32.AND P1, PT, R53, R97, PT ;  /* 0x000000613500720c */ /* 0x000fe20003f21070 */
[----:B------:R-:W-:Y:S01]  /*c46f0*/  IMAD.WIDE.U32 R60, R54, R72, RZ ;  /* 0x00000048363c7225 */ /* 0x000fe200078e00ff */
[----:B------:R-:W-:-:S03]  /*c4700*/  ISETP.GE.U32.AND.EX P3, PT, R87, R93, PT, P3 ;  /* 0x0000005d5700720c */ /* 0x000fc60003f66130 */
[----:B------:R-:W-:Y:S01]  /*c4710*/  IMAD.WIDE.U32 R98, P6, R54, R73, R98 ;  /* 0x0000004936627225 */ /* 0x000fe200078c0062 */
[----:B------:R-:W-:Y:S02]  /*c4720*/  ISETP.LT.U32.OR.EX P1, PT, R93, R96, !P3, P1 ;  /* 0x000000605d00720c */ /* 0x000fe40005f21510 */
[----:B------:R-:W-:Y:S01]  /*c4730*/  @!P0 IADD3 R80, P3, PT, R80, 0x1, RZ ;  /* 0x0000000150508810 */ /* 0x000fe20007f7e0ff */
[----:B------:R-:W-:Y:S01]  /*c4740*/  IMAD.MOV.U32 R58, RZ, RZ, R67 ;  /* 0x000000ffff3a7224 */ /* 0x000fe200078e0043 */
[----:B------:R-:W-:Y:S01]  /*c4750*/  SEL R67, RZ, 0x1, !P2 ;  /* 0x00000001ff437807 */ /* 0x000fe20005000000 */
[----:B------:R-:W-:Y:S02]  /*c4760*/  IMAD R53, R35, R21, RZ ;  /* 0x0000001523357224 */ /* 0x000fe400078e02ff */
[----:B------:R-:W-:Y:S01]  /*c4770*/  IMAD.WIDE.U32.X R58, R85, R69, R58, P5 ;  /* 0x00000045553a7225 */ /* 0x000fe200028e043a */
[----:B------:R-:W-:-:S03]  /*c4780*/  IADD3 RZ, P5, PT, R61, R98, RZ ;  /* 0x000000623dff7210 */ /* 0x000fc60007fbe0ff */
[-C--:B------:R-:W-:Y:S02]  /*c4790*/  IMAD R53, R18, R33.reuse, R53 ;  /* 0x0000002112357224 */ /* 0x080fe400078e0235 */
[----:B------:R-:W-:-:S04]  /*c47a0*/  IMAD.WIDE.U32 R60, R21, R33, R64 ;  /* 0x00000021153c7225 */ /* 0x000fc800078e0040 */
[----:B------:R-:W-:Y:S01]  /*c47b0*/  @!P0 IMAD.X R81, RZ, RZ, R81, P3 ;  /* 0x000000ffff518224 */ /* 0x000fe200018e0651 */
[----:B------:R-:W-:Y:S01]  /*c47c0*/  ISETP.GE.U32.AND P3, PT, R60, R64, PT ;  /* 0x000000403c00720c */ /* 0x000fe20003f66070 */
[----:B------:R-:W-:Y:S01]  /*c47d0*/  IMAD.IADD R61, R61, 0x1, R53 ;  /* 0x000000013d3d7824 */ /* 0x000fe200078e0235 */
[----:B------:R-:W-:Y:S01]  /*c47e0*/  SEL R53, RZ, 0x1, !P1 ;  /* 0x00000001ff357807 */ /* 0x000fe20004800000 */
[----:B------:R-:W-:Y:S02]  /*c47f0*/  IMAD.X R93, RZ, RZ, RZ, P6 ;  /* 0x000000ffff5d7224 */ /* 0x000fe400030e06ff */
[----:B------:R-:W-:Y:S01]  /*c4800*/  IMAD.MOV.U32 R92, RZ, RZ, R99 ;  /* 0x000000ffff5c7224 */ /* 0x000fe200078e0063 */
[----:B------:R-:W-:Y:S01]  /*c4810*/  IADD3 R99, P6, PT, R80, R94, RZ ;  /* 0x0000005e50637210 */ /* 0x000fe20007fde0ff */
[----:B------:R-:W-:Y:S01]  /*c4820*/  IMAD.WIDE.U32 R96, R54, R72, R86 ;  /* 0x0000004836607225 */ /* 0x000fe200078e0056 */
[----:B------:R-:W-:-:S03]  /*c4830*/  ISETP.GE.U32.AND.EX P3, PT, R61, R65, PT, P3 ;  /* 0x000000413d00720c */ /* 0x000fc60003f66130 */
[----:B------:R-:W-:Y:S01]  /*c4840*/  IMAD.X R94, R81, 0x1, R95, P6 ;  /* 0x00000001515e7824 */ /* 0x000fe200030e065f */
[----:B------:R-:W-:Y:S01]  /*c4850*/  SEL R64, RZ, 0x1, P3 ;  /* 0x00000001ff407807 */ /* 0x000fe20001800000 */
[----:B------:R-:W-:Y:S01]  /*c4860*/  IMAD.IADD R98, R98, 0x1, R97 ;  /* 0x0000000162627824 */ /* 0x000fe200078e0261 */
[----:B------:R-:W-:Y:S01]  /*c4870*/  IADD3 R95, P3, PT, R53, R96, RZ ;  /* 0x00000060355f7210 */ /* 0x000fe20007f7e0ff */
[----:B------:R-:W-:Y:S01]  /*c4880*/  IMAD.WIDE.U32 R52, R52, R68, R62 ;  /* 0x0000004434347225 */ /* 0x000fe200078e003e */
[----:B------:R-:W-:Y:S02]  /*c4890*/  IADD3 R64, P2, PT, R99, R64, RZ ;  /* 0x0000004063407210 */ /* 0x000fe40007f5e0ff */
[----:B------:R-:W-:Y:S01]  /*c48a0*/  ISETP.GE.U32.AND P6, PT, R95, R96, PT ;  /* 0x000000605f00720c */ /* 0x000fe20003fc6070 */
[----:B------:R-:W-:Y:S01]  /*c48b0*/  IMAD.X R97, RZ, RZ, R98, P3 ;  /* 0x000000ffff617224 */ /* 0x000fe200018e0662 */
[----:B------:R-:W-:Y:S01]  /*c48c0*/  ISETP.GE.U32.AND P3, PT, R64, R99, PT ;  /* 0x000000634000720c */ /* 0x000fe20003f66070 */
[----:B------:R-:W-:Y:S01]  /*c48d0*/  IMAD.X R65, RZ, RZ, R94, P2 ;  /* 0x000000ffff417224 */ /* 0x000fe200010e065e */
[----:B------:R-:W-:Y:S01]  /*c48e0*/  ISETP.LT.U32.AND P1, PT, R96, R86, PT ;  /* 0x000000566000720c */ /* 0x000fe20003f21070 */
[----:B------:R-:W-:Y:S01]  /*c48f0*/  IMAD.WIDE.U32.X R92, R83, R73, R92, P5 ;  /* 0x00000049535c7225 */ /* 0x000fe200028e045c */
[----:B------:R-:W-:-:S02]  /*c4900*/  ISETP.GE.U32.AND.EX P6, PT, R97, R98, PT, P6 ;  /* 0x000000626100720c */ /* 0x000fc40003fc6160 */
[----:B------:R-:W-:Y:S01]  /*c4910*/  ISETP.LT.U32.AND P2, PT, R99, R80, PT ;  /* 0x000000506300720c */ /* 0x000fe20003f41070 */
[----:B------:R-:W-:Y:S01]  /*c4920*/  IMAD.IADD R85, R66, 0x1, R53 ;  /* 0x0000000142557824 */ /* 0x000fe200078e0235 */
[----:B------:R-:W-:Y:S02]  /*c4930*/  ISETP.GE.U32.AND.EX P3, PT, R65, R94, PT, P3 ;  /* 0x0000005e4100720c */ /* 0x000fe40003f66130 */
[----:B------:R-:W-:Y:S01]  /*c4940*/  IADD3 R99, P5, PT, R67, R52, RZ ;  /* 0x0000003443637210 */ /* 0x000fe20007fbe0ff */
[----:B------:R-:W-:Y:S01]  /*c4950*/  IMAD.WIDE.U32 R66, R83, R70, RZ ;  /* 0x0000004653427225 */ /* 0x000fe200078e00ff */
[----:B------:R-:W-:Y:S02]  /*c4960*/  ISETP.LT.U32.OR.EX P1, PT, R98, R87, !P6, P1 ;  /* 0x000000576200720c */ /* 0x000fe40007721510 */
[----:B------:R-:W-:Y:S01]  /*c4970*/  ISETP.LT.U32.OR.EX P3, PT, R94, R81, !P3, P2 ;  /* 0x000000515e00720c */ /* 0x000fe20005f61520 */
[----:B------:R-:W-:Y:S01]  /*c4980*/  IMAD.X R94, RZ, RZ, R85, P5 ;  /* 0x000000ffff5e7224 */ /* 0x000fe200028e0655 */
[----:B------:R-:W-:Y:S01]  /*c4990*/  IADD3 R53, P6, PT, R99, R92, RZ ;  /* 0x0000005c63357210 */ /* 0x000fe20007fde0ff */
[----:B------:R-:W-:Y:S01]  /*c49a0*/  IMAD.WIDE.U32.X R86, R18, R31, R78, P4 ;  /* 0x0000001f12567225 */ /* 0x000fe200020e044e */
[----:B------:R-:W-:-:S02]  /*c49b0*/  ISETP.LT.U32.AND P2, PT, R52, R62, PT ;  /* 0x0000003e3400720c */ /* 0x000fc40003f41070 */
[----:B------:R-:W-:Y:S01]  /*c49c0*/  SEL R62, RZ, 0x1, !P1 ;  /* 0x00000001ff3e7807 */ /* 0x000fe20004800000 */
[----:B------:R-:W-:Y:S01]  /*c49d0*/  IMAD.X R93, R94, 0x1, R93, P6 ;  /* 0x000000015e5d7824 */ /* 0x000fe200030e065d */
[----:B------:R-:W-:Y:S02]  /*c49e0*/  @!P0 ISETP.NE.U32.AND P5, PT, R80, RZ, PT ;  /* 0x000000ff5000820c */ /* 0x000fe40003fa5070 */
[----:B------:R-:W-:Y:S01]  /*c49f0*/  IADD3 R78, P6, PT, R53, R62, RZ ;  /* 0x0000003e354e7210 */ /* 0x000fe20007fde0ff */
[----:B------:R-:W-:Y:S01]  /*c4a00*/  IMAD R62, R97, R76, RZ ;  /* 0x0000004c613e7224 */ /* 0x000fe200078e02ff */
[----:B------:R-:W-:Y:S02]  /*c4a10*/  ISETP.GE.U32.AND P1, PT, R99, R52, PT ;  /* 0x000000346300720c */ /* 0x000fe40003f26070 */
[----:B------:R-:W-:Y:S01]  /*c4a20*/  @!P0 ISETP.NE.AND.EX P5, PT, R81, RZ, PT, P5 ;  /* 0x000000ff5100820c */ /* 0x000fe20003fa5350 */
[----:B------:R-:W-:Y:S01]  /*c4a30*/  IMAD.X R79, RZ, RZ, R93, P6 ;  /* 0x000000ffff4f7224 */ /* 0x000fe200030e065d */
[----:B------:R-:W-:-:S02]  /*c4a40*/  ISETP.GE.U32.AND P4, PT, R78, R53, PT ;  /* 0x000000354e00720c */ /* 0x000fc40003f86070 */
[----:B------:R-:W-:Y:S01]  /*c4a50*/  ISETP.GE.U32.AND.EX P1, PT, R94, R85, PT, P1 ;  /* 0x000000555e00720c */ /* 0x000fe20003f26110 */
[CC--:B------:R-:W-:Y:S01]  /*c4a60*/  IMAD.WIDE.U32 R80, R54.reuse, R70.reuse, R78 ;  /* 0x0000004636507225 */ /* 0x0c0fe200078e004e */
[----:B------:R-:W-:Y:S02]  /*c4a70*/  @!P0 SEL R101, RZ, 0x1, P5 ;  /* 0x00000001ff658807 */ /* 0x000fe40002800000 */
[----:B------:R-:W-:Y:S01]  /*c4a80*/  ISETP.LT.U32.AND P5, PT, R53, R99, PT ;  /* 0x000000633500720c */ /* 0x000fe20003fa1070 */
[----:B------:R-:W-:Y:S01]  /*c4a90*/  IMAD.WIDE.U32 R52, R54, R70, RZ ;  /* 0x0000004636347225 */ /* 0x000fe200078e00ff */
[----:B------:R-:W-:Y:S02]  /*c4aa0*/  ISETP.GE.U32.AND.EX P4, PT, R79, R93, PT, P4 ;  /* 0x0000005d4f00720c */ /* 0x000fe40003f86140 */
[----:B------:R-:W-:Y:S02]  /*c4ab0*/  ISETP.LT.U32.OR.EX P1, PT, R85, R63, !P1, P2 ;  /* 0x0000003f5500720c */ /* 0x000fe40004f21520 */
[----:B------:R-:W-:-:S02]  /*c4ac0*/  @!P0 IADD3 R84, P2, PT, R101, R84, RZ ;  /* 0x0000005465548210 */ /* 0x000fc40007f5e0ff */
[----:B------:R-:W-:Y:S01]  /*c4ad0*/  SEL R99, RZ, 0x1, !P3 ;  /* 0x00000001ff637807 */ /* 0x000fe20005800000 */
[----:B------:R-:W-:Y:S01]  /*c4ae0*/  IMAD.WIDE.U32 R66, P3, R54, R71, R66 ;  /* 0x0000004736427225 */ /* 0x000fe20007860042 */
[----:B------:R-:W-:Y:S02]  /*c4af0*/  ISETP.LT.U32.OR.EX P5, PT, R93, R94, !P4, P5 ;  /* 0x0000005e5d00720c */ /* 0x000fe400067a1550 */
[----:B------:R-:W-:Y:S01]  /*c4b00*/  ISETP.LT.U32.AND P4, PT, R80, R78, PT ;  /* 0x0000004e5000720c */ /* 0x000fe20003f81070 */
[----:B------:R-:W-:Y:S01]  /*c4b10*/  @!P0 IMAD.X R82, RZ, RZ, R82, P2 ;  /* 0x000000ffff528224 */ /* 0x000fe200010e0652 */
[----:B------:R-:W-:Y:S01]  /*c4b20*/  IADD3 R86, P0, P2, R86, R84, R99 ;  /* 0x0000005456567210 */ /* 0x000fe20007a1e063 */
[----:B------:R-:W-:Y:S01]  /*c4b30*/  IMAD R78, R31, R21, RZ ;  /* 0x000000151f4e7224 */ /* 0x000fe200078e02ff */
[----:B------:R-:W-:Y:S01]  /*c4b40*/  SEL R93, RZ, 0x1, !P5 ;  /* 0x00000001ff5d7807 */ /* 0x000fe20006800000 */
[----:B------:R-:W-:Y:S01]  /*c4b50*/  IMAD R99, R95, R77, R62 ;  /* 0x0000004d5f637224 */ /* 0x000fe200078e023e */
[----:B------:R-:W-:Y:S01]  /*c4b60*/  IADD3.X R82, PT, PT, R87, R82, RZ, P0, P2 ;  /* 0x0000005257527210 */ /* 0x000fe200007e44ff */
[----:B------:R-:W-:Y:S01]  /*c4b70*/  IMAD.WIDE.U32 R62, R21, R29, R64 ;  /* 0x0000001d153e7225 */ /* 0x000fe200078e0040 */
[----:B------:R-:W-:-:S02]  /*c4b80*/  IADD3 R93, P2, PT, R93, R80, RZ ;  /* 0x000000505d5d7210 */ /* 0x000fc40007f5e0ff */
[----:B------:R-:W-:Y:S01]  /*c4b90*/  IADD3 RZ, P6, PT, R53, R66, RZ ;  /* 0x0000004235ff7210 */ /* 0x000fe20007fde0ff */
[----:B------:R-:W-:Y:S01]  /*c4ba0*/  IMAD R85, R18, R29, R78 ;  /* 0x0000001d12557224 */ /* 0x000fe200078e024e */
[----:B------:R-:W-:Y:S01]  /*c4bb0*/  ISETP.GE.U32.AND P0, PT, R62, R64, PT ;  /* 0x000000403e00720c */ /* 0x000fe20003f06070 */
[----:B------:R-:W-:Y:S01]  /*c4bc0*/  IMAD.IADD R87, R66, 0x1, R81 ;  /* 0x0000000142577824 */ /* 0x000fe200078e0251 */
[----:B------:R-:W-:Y:S01]  /*c4bd0*/  ISETP.GE.U32.AND P5, PT, R93, R80, PT ;  /* 0x000000505d00720c */ /* 0x000fe20003fa6070 */
[----:B------:R-:W-:-:S04]  /*c4be0*/  IMAD.WIDE.U32 R52, R95, R76, RZ ;  /* 0x0000004c5f347225 */ /* 0x000fc800078e00ff */
[----:B------:R-:W-:Y:S02]  /*c4bf0*/  IMAD.IADD R63, R63, 0x1, R85 ;  /* 0x000000013f3f7824 */ /* 0x000fe400078e0255 */
[----:B------:R-:W-:Y:S02]  /*c4c00*/  IMAD.X R92, RZ, RZ, R87, P2 ;  /* 0x000000ffff5c7224 */ /* 0x000fe400010e0657 */
[----:B------:R-:W-:Y:S01]  /*c4c10*/  IMAD.IADD R78, R53, 0x1, R99 ;  /* 0x00000001354e7824 */ /* 0x000fe200078e0263 */
[----:B------:R-:W-:Y:S01]  /*c4c20*/  ISETP.GE.U32.AND.EX P0, PT, R63, R65, PT, P0 ;  /* 0x000000413f00720c */ /* 0x000fe20003f06100 */
[-C--:B------:R-:W-:Y:S01]  /*c4c30*/  IMAD.WIDE.U32 R84, R52, R74.reuse, RZ ;  /* 0x0000004a34547225 */ /* 0x080fe200078e00ff */
[----:B------:R-:W-:Y:S02]  /*c4c40*/  LOP3.LUT R65, RZ, R95, RZ, 0x33, !PT ;  /* 0x0000005fff417212 */ /* 0x000fe400078e33ff */
[----:B------:R-:W-:Y:S01]  /*c4c50*/  ISETP.GE.U32.AND.EX P5, PT, R92, R87, PT, P5 ;  /* 0x000000575c00720c */ /* 0x000fe20003fa6150 */
[----:B------:R-:W-:Y:S01]  /*c4c60*/  IMAD.WIDE.U32 R80, R78, R74, RZ ;  /* 0x0000004a4e507225 */ /* 0x000fe200078e00ff */
[----:B------:R-:W-:-:S02]  /*c4c70*/  SEL R95, RZ, 0x1, P0 ;  /* 0x00000001ff5f7807 */ /* 0x000fc40000000000 */
[----:B------:R-:W-:Y:S01]  /*c4c80*/  ISETP.GT.U32.AND P0, PT, R84, R65, PT ;  /* 0x000000415400720c */ /* 0x000fe20003f04070 */
[----:B------:R-:W-:Y:S01]  /*c4c90*/  IMAD.X R99, RZ, RZ, RZ, P3 ;  /* 0x000000ffff637224 */ /* 0x000fe200018e06ff */
[----:B------:R-:W-:Y:S01]  /*c4ca0*/  ISETP.LT.U32.OR.EX P4, PT, R87, R79, !P5, P4 ;  /* 0x0000004f5700720c */ /* 0x000fe20006f81540 */
[----:B------:R-:W-:Y:S01]  /*c4cb0*/  IMAD.WIDE.U32 R80, P2, R52, R75, R80 ;  /* 0x0000004b34507225 */ /* 0x000fe20007840050 */
[----:B------:R-:W-:Y:S02]  /*c4cc0*/  IADD3 R65, P5, PT, R86, R95, RZ ;  /* 0x0000005f56417210 */ /* 0x000fe40007fbe0ff */
[----:B------:R-:W-:Y:S01]  /*c4cd0*/  LOP3.LUT R79, RZ, R97, RZ, 0x33, !PT ;  /* 0x00000061ff4f7212 */ /* 0x000fe200078e33ff */
[----:B------:R-:W-:Y:S01]  /*c4ce0*/  IMAD.X R87, RZ, RZ, RZ, P2 ;  /* 0x000000ffff577224 */ /* 0x000fe200010e06ff */
[----:B------:R-:W-:Y:S01]  /*c4cf0*/  ISETP.GE.U32.AND P2, PT, R90, R89, PT ;  /* 0x000000595a00720c */ /* 0x000fe20003f46070 */
[----:B------:R-:W-:Y:S01]  /*c4d00*/  IMAD.X R64, RZ, RZ, R82, P5 ;  /* 0x000000ffff407224 */ /* 0x000fe200028e0652 */
[----:B------:R-:W-:Y:S01]  /*c4d10*/  ISETP.GE.U32.AND P5, PT, R89, R56, PT ;  /* 0x000000385900720c */ /* 0x000fe20003fa6070 */
[----:B------:R-:W-:Y:S01]  /*c4d20*/  IMAD.MOV.U32 R86, RZ, RZ, R81 ;  /* 0x000000ffff567224 */ /* 0x000fe200078e0051 */
[----:B------:R-:W-:Y:S01]  /*c4d30*/  ISETP.GE.U32.AND.EX P2, PT, R91, R88, PT, P2 ;  /* 0x000000585b00720c */ /* 0x000fe20003f46120 */
[----:B------:R-:W-:Y:S01]  /*c4d40*/  IMAD.MOV.U32 R91, RZ, RZ, R60 ;  /* 0x000000ffff5b7224 */ /* 0x000fe200078e003c */
[----:B------:R-:W-:-:S02]  /*c4d50*/  ISETP.GE.U32.AND.EX P5, PT, R88, R57, PT, P5 ;  /* 0x000000395800720c */ /* 0x000fc40003fa6150 */
        /* <DEDUP_REMOVED lines=22> */
.L_x_880:
[----:B------:R-:W-:Y:S05]  /*c4ec0*/  BSYNC.RECONVERGENT B3 ;  /* 0x0000000000037941 */ /* 0x000fea0003800200 */
.L_x_879:
[----:B------:R-:W-:Y:S01]  /*c4ed0*/  IADD3 R88, P5, PT, R91, R58, RZ ;  /* 0x0000003a5b587210 */ /* 0x000fe20007fbe0ff */
[----:B------:R-:W-:Y:S01]  /*c4ee0*/  IMAD.MOV.U32 R80, RZ, RZ, R67 ;  /* 0x000000ffff507224 */ /* 0x000fe200078e0043 */
[----:B------:R-:W-:Y:S01]  /*c4ef0*/  IADD3 RZ, P2, PT, R81, R56, RZ ;  /* 0x0000003851ff7210 */ /* 0x000fe20007f5e0ff */
[----:B------:R-:W-:Y:S01]  /*c4f00*/  IMAD.MOV.U32 R81, RZ, RZ, R99 ;  /* 0x000000ffff517224 */ /* 0x000fe200078e0063 */
[----:B------:R-:W-:Y:S01]  /*c4f10*/  SEL R55, RZ, 0x1, !P1 ;  /* 0x00000001ff377807 */ /* 0x000fe20004800000 */
[----:B------:R-:W-:Y:S01]  /*c4f20*/  IMAD.X R90, R61, 0x1, R59, P5 ;  /* 0x000000013d5a7824 */ /* 0x000fe200028e063b */
[----:B------:R-:W-:Y:S01]  /*c4f30*/  IADD3 R66, P5, PT, R79, R82, RZ ;  /* 0x000000524f427210 */ /* 0x000fe20007fbe0ff */
[----:B------:R-:W-:Y:S01]  /*c4f40*/  IMAD.X R53, R92, 0x1, R87, P0 ;  /* 0x000000015c357824 */ /* 0x000fe200000e0657 */
[----:B------:R-:W-:Y:S01]  /*c4f50*/  IADD3 R95, P1, PT, R88, R55, RZ ;  /* 0x00000037585f7210 */ /* 0x000fe20007f3e0ff */
[----:B------:R-:W-:Y:S01]  /*c4f60*/  IMAD.WIDE.U32.X R58, R83, R71, R80, P6 ;  /* 0x00000047533a7225 */ /* 0x000fe200030e0450 */
[----:B------:R-:W-:Y:S01]  /*c4f70*/  ISETP.GE.U32.AND P0, PT, R66, R79, PT ;  /* 0x0000004f4200720c */ /* 0x000fe20003f06070 */
[----:B------:R-:W-:Y:S04]  /*c4f80*/  BSSY.RECONVERGENT B3, `(.L_x_881) ;  /* 0x00000b4000037945 */ /* 0x000fe80003800200 */
[----:B------:R-:W-:Y:S01]  /*c4f90*/  BSSY.RELIABLE B4, `(.L_x_882) ;  /* 0x000009d000047945 */ /* 0x000fe20003800100 */
[----:B------:R-:W-:Y:S01]  /*c4fa0*/  IMAD.X R67, RZ, RZ, R53, P5 ;  /* 0x000000ffff437224 */ /* 0x000fe200028e0635 */
[----:B------:R-:W-:Y:S01]  /*c4fb0*/  IADD3 R55, P5, PT, R95, R58, RZ ;  /* 0x0000003a5f377210 */ /* 0x000fe20007fbe0ff */
[----:B------:R-:W-:Y:S01]  /*c4fc0*/  IMAD.WIDE.U32 R86, R78, R72, RZ ;  /* 0x000000484e567225 */ /* 0x000fe200078e00ff */
[----:B------:R-:W-:-:S02]  /*c4fd0*/  SEL R58, RZ, 0x1, !P4 ;  /* 0x00000001ff3a7807 */ /* 0x000fc40006000000 */
[----:B------:R-:W-:Y:S01]  /*c4fe0*/  ISETP.GE.U32.AND.EX P0, PT, R67, R53, PT, P0 ;  /* 0x000000354300720c */ /* 0x000fe20003f06100 */
[----:B------:R-:W-:Y:S01]  /*c4ff0*/  IMAD.X R97, RZ, RZ, R90, P1 ;  /* 0x000000ffff617224 */ /* 0x000fe200008e065a */
[----:B------:R-:W-:Y:S01]  /*c5000*/  ISETP.LT.U32.AND P1, PT, R79, R93, PT ;  /* 0x0000005d4f00720c */ /* 0x000fe20003f21070 */
[----:B------:R-:W-:-:S03]  /*c5010*/  IMAD.WIDE.U32 R84, R52, R72, RZ ;  /* 0x0000004834547225 */ /* 0x000fc600078e00ff */
[----:B------:R-:W-:Y:S01]  /*c5020*/  ISETP.LT.U32.OR.EX P0, PT, R53, R92, !P0, P1 ;  /* 0x0000005c3500720c */ /* 0x000fe20004701510 */
[C---:B------:R-:W-:Y:S01]  /*c5030*/  IMAD.WIDE.U32 R80, P6, R52.reuse, R73, R86 ;  /* 0x0000004934507225 */ /* 0x040fe200078c0056 */
[----:B------:R-:W-:Y:S02]  /*c5040*/  IADD3 R58, P1, PT, R55, R58, RZ ;  /* 0x0000003a373a7210 */ /* 0x000fe40007f3e0ff */
[----:B------:R-:W-:Y:S01]  /*c5050*/  SEL R53, RZ, 0x1, !P0 ;  /* 0x00000001ff357807 */ /* 0x000fe20004000000 */
[----:B------:R-:W-:Y:S01]  /*c5060*/  IMAD.X R89, R97, 0x1, R59, P5 ;  /* 0x0000000161597824 */ /* 0x000fe200028e063b */
[----:B------:R-:W-:Y:S01]  /*c5070*/  IADD3 RZ, P4, PT, R85, R80, RZ ;  /* 0x0000005055ff7210 */ /* 0x000fe20007f9e0ff */
[----:B------:R-:W-:Y:S01]  /*c5080*/  IMAD.WIDE.U32 R86, R52, R72, R66 ;  /* 0x0000004834567225 */ /* 0x000fe200078e0042 */
[----:B------:R-:W-:-:S03]  /*c5090*/  ISETP.GE.U32.AND P5, PT, R58, R55, PT ;  /* 0x000000373a00720c */ /* 0x000fc60003fa6070 */
        /* <DEDUP_REMOVED lines=22> */
[----:B------:R-:W-:Y:S01]  /*c5200*/  IMAD.X R84, RZ, RZ, R89, P1 ;  /* 0x000000ffff547224 */ /* 0x000fe200008e0659 */
[----:B------:R-:W-:Y:S01]  /*c5210*/  ISETP.GE.U32.AND P3, PT, R95, R88, PT ;  /* 0x000000585f00720c */ /* 0x000fe20003f66070 */
[----:B------:R-:W-:Y:S01]  /*c5220*/  IMAD.WIDE.U32 R86, R78, R70, RZ ;  /* 0x000000464e567225 */ /* 0x000fe200078e00ff */
[----:B------:R-:W-:-:S02]  /*c5230*/  IADD3 R66, P1, PT, R55, R66, RZ ;  /* 0x0000004237427210 */ /* 0x000fc40007f3e0ff */
[----:B------:R-:W-:Y:S01]  /*c5240*/  ISETP.GE.U32.AND.EX P3, PT, R97, R90, PT, P3 ;  /* 0x0000005a6100720c */ /* 0x000fe20003f66130 */
[----:B------:R-:W-:Y:S01]  /*c5250*/  IMAD.X R85, R84, 0x1, R85, P0 ;  /* 0x0000000154557824 */ /* 0x000fe200000e0655 */
[----:B------:R-:W-:Y:S01]  /*c5260*/  ISETP.GE.U32.AND P0, PT, R88, R91, PT ;  /* 0x0000005b5800720c */ /* 0x000fe20003f06070 */
        /* <DEDUP_REMOVED lines=8> */
[----:B------:R-:W-:Y:S01]  /*c52f0*/  IMAD.WIDE.U32 R86, P5, R52, R71, R86 ;  /* 0x0000004734567225 */ /* 0x000fe200078a0056 */
[----:B------:R-:W-:Y:S02]  /*c5300*/  ISETP.GE.U32.AND.EX P3, PT, R84, R89, PT, P3 ;  /* 0x000000595400720c */ /* 0x000fe40003f66130 */
        /* <DEDUP_REMOVED lines=9> */
[----:B------:R-:W-:Y:S01]  /*c53a0*/  ISETP.LT.U32.OR.EX P3, PT, R89, R59, !P3, P2 ;  /* 0x0000003b5900720c */ /* 0x000fe20005f61520 */
[----:B------:R-:W-:Y:S01]  /*c53b0*/  IMAD.WIDE.U32.X R54, R78, R71, R54, P4 ;  /* 0x000000474e367225 */ /* 0x000fe200020e0436 */
        /* <DEDUP_REMOVED lines=90> */
.L_x_883:
[----:B------:R-:W-:Y:S05]  /*c5960*/  BSYNC.RELIABLE B4 ;  /* 0x0000000000047941 */ /* 0x000fea0003800100 */
.L_x_882:
        /* <DEDUP_REMOVED lines=21> */
.L_x_884:
[----:B------:R-:W-:Y:S05]  /*c5ac0*/  BSYNC.RECONVERGENT B3 ;  /* 0x0000000000037941 */ /* 0x000fea0003800200 */
.L_x_881:
[----:B------:R-:W2:Y:S04]  /*c5ad0*/  LDL.128 R52, [R100] ;  /* 0x0000000064347983 */ /* 0x000ea80000100c00 */
[----:B------:R1:W5:Y:S01]  /*c5ae0*/  LDL.128 R56, [R100+0x10] ;  /* 0x0000100064387983 */ /* 0x0003620000100c00 */
[----:B------:R-:W-:Y:S01]  /*c5af0*/  BSSY.RECONVERGENT B3, `(.L_x_885) ;  /* 0x000007e000037945 */ /* 0x000fe20003800200 */
[----:B------:R-:W-:Y:S02]  /*c5b00*/  IMAD.MOV.U32 R102, RZ, RZ, RZ ;  /* 0x000000ffff667224 */ /* 0x000fe400078e00ff */
[----:B--2---:R-:W-:-:S04]  /*c5b10*/  IMAD.WIDE.U32 R78, R53, R40, RZ ;  /* 0x00000028354e7225 */ /* 0x004fc800078e00ff */
[----:B------:R-:W-:Y:S02]  /*c5b20*/  IMAD R89, R38, R52, RZ ;  /* 0x0000003426597224 */ /* 0x000fe400078e02ff */
[----:B------:R-:W-:-:S04]  /*c5b30*/  IMAD.WIDE.U32 R80, P0, R52, R42, R78 ;  /* 0x0000002a34507225 */ /* 0x000fc8000780004e */
[----:B------:R-:W-:-:S04]  /*c5b40*/  IMAD.WIDE.U32 R78, R52, R40, RZ ;  /* 0x00000028344e7225 */ /* 0x000fc800078e00ff */
[----:B------:R-:W-:Y:S01]  /*c5b50*/  IMAD.X R83, RZ, RZ, RZ, P0 ;  /* 0x000000ffff537224 */ /* 0x000fe200000e06ff */
[----:B------:R-:W-:Y:S01]  /*c5b60*/  IADD3 RZ, P0, PT, R79, R80, RZ ;  /* 0x000000504fff7210 */ /* 0x000fe20007f1e0ff */
[----:B------:R-:W-:Y:S02]  /*c5b70*/  IMAD.MOV.U32 R82, RZ, RZ, R81 ;  /* 0x000000ffff527224 */ /* 0x000fe400078e0051 */
[----:B------:R-:W-:-:S04]  /*c5b80*/  IMAD.WIDE.U32 R78, R53, R36, RZ ;  /* 0x00000024354e7225 */ /* 0x000fc800078e00ff */
[----:B------:R-:W-:-:S04]  /*c5b90*/  IMAD.WIDE.U32.X R80, R53, R42, R82, P0 ;  /* 0x0000002a35507225 */ /* 0x000fc800000e0452 */
[----:B------:R-:W-:-:S04]  /*c5ba0*/  IMAD.WIDE.U32 R86, R55, R40, RZ ;  /* 0x0000002837567225 */ /* 0x000fc800078e00ff */
[----:B------:R-:W-:Y:S02]  /*c5bb0*/  IMAD R93, R53, R36, R89 ;  /* 0x00000024355d7224 */ /* 0x000fe400078e0259 */
[----:B------:R-:W-:-:S04]  /*c5bc0*/  IMAD.WIDE.U32 R84, P0, R52, R38, R78 ;  /* 0x0000002634547225 */ /* 0x000fc8000780004e */
[----:B------:R-:W-:-:S04]  /*c5bd0*/  IMAD.WIDE.U32 R88, R52, R36, R80 ;  /* 0x0000002434587225 */ /* 0x000fc800078e0050 */
[----:B------:R-:W-:-:S04]  /*c5be0*/  IMAD.WIDE.U32 R82, R52, R36, RZ ;  /* 0x0000002434527225 */ /* 0x000fc800078e00ff */
[----:B------:R-:W-:Y:S01]  /*c5bf0*/  IMAD.WIDE.U32 R78, P1, R54, R42, R86 ;  /* 0x0000002a364e7225 */ /* 0x000fe20007820056 */
        /* <DEDUP_REMOVED lines=8> */
[----:B------:R-:W-:Y:S02]  /*c5c80*/  SEL R95, RZ, 0x1, P0 ;  /* 0x00000001ff5f7807 */ /* 0x000fe40000000000 */
[----:B------:R-:W-:Y:S01]  /*c5c90*/  IADD3 RZ, P4, PT, R91, R78, RZ ;  /* 0x0000004e5bff7210 */ /* 0x000fe20007f9e0ff */
[----:B------:R-:W-:Y:S01]  /*c5ca0*/  IMAD.WIDE.U32 R82, R53, R32, RZ ;  /* 0x0000002035527225 */ /* 0x000fe200078e00ff */
[----:B------:R-:W-:-:S03]  /*c5cb0*/  IADD3 R94, P0, PT, R95, R86, RZ ;  /* 0x000000565f5e7210 */ /* 0x000fc60007f1e0ff */
[----:B------:R-:W-:-:S04]  /*c5cc0*/  IMAD.WIDE.U32 R90, R53, R28, RZ ;  /* 0x0000001c355a7225 */ /* 0x000fc800078e00ff */
[----:B------:R-:W-:-:S04]  /*c5cd0*/  IMAD.WIDE.U32 R80, R52, R32, RZ ;  /* 0x0000002034507225 */ /* 0x000fc800078e00ff */
[----:B------:R-:W-:-:S04]  /*c5ce0*/  IMAD.WIDE.U32 R84, P2, R52, R34, R82 ;  /* 0x0000002234547225 */ /* 0x000fc80007840052 */
[----:B------:R-:W-:Y:S01]  /*c5cf0*/  IMAD.WIDE.U32 R82, P3, R52, R30, R90 ;  /* 0x0000001e34527225 */ /* 0x000fe2000786005a */
[----:B------:R-:W-:-:S03]  /*c5d00*/  IADD3 RZ, P6, PT, R81, R84, RZ ;  /* 0x0000005451ff7210 */ /* 0x000fc60007fde0ff */
[----:B------:R-:W-:Y:S02]  /*c5d10*/  IMAD.X R95, RZ, RZ, R87, P0 ;  /* 0x000000ffff5f7224 */ /* 0x000fe400000e0657 */
[----:B------:R-:W-:Y:S02]  /*c5d20*/  IMAD.MOV.U32 R90, RZ, RZ, R79 ;  /* 0x000000ffff5a7224 */ /* 0x000fe400078e004f */
[----:B------:R-:W-:Y:S02]  /*c5d30*/  IMAD R79, R34, R52, RZ ;  /* 0x00000034224f7224 */ /* 0x000fe400078e02ff */
[----:B------:R-:W-:Y:S02]  /*c5d40*/  IMAD.MOV.U32 R92, RZ, RZ, R85 ;  /* 0x000000ffff5c7224 */ /* 0x000fe400078e0055 */
[----:B------:R-:W-:-:S04]  /*c5d50*/  IMAD.WIDE.U32 R84, R52, R32, R94 ;  /* 0x0000002034547225 */ /* 0x000fc800078e005e */
[----:B------:R-:W-:-:S04]  /*c5d60*/  IMAD.WIDE.U32 R96, R52, R28, RZ ;  /* 0x0000001c34607225 */ /* 0x000fc800078e00ff */
[----:B------:R-:W-:Y:S01]  /*c5d70*/  IMAD R79, R53, R32, R79 ;  /* 0x00000020354f7224 */ /* 0x000fe200078e024f */
[----:B------:R-:W-:Y:S01]  /*c5d80*/  IADD3 RZ, P5, PT, R97, R82, RZ ;  /* 0x0000005261ff7210 */ /* 0x000fe20007fbe0ff */
[----:B------:R-:W-:Y:S01]  /*c5d90*/  IMAD.X R91, RZ, RZ, RZ, P1 ;  /* 0x000000ffff5b7224 */ /* 0x000fe200008e06ff */
[----:B------:R-:W-:Y:S01]  /*c5da0*/  ISETP.GE.U32.AND P1, PT, R94, R86, PT ;  /* 0x000000565e00720c */ /* 0x000fe20003f26070 */
[----:B------:R-:W-:Y:S01]  /*c5db0*/  IMAD.X R93, RZ, RZ, RZ, P2 ;  /* 0x000000ffff5d7224 */ /* 0x000fe200010e06ff */
[----:B------:R-:W-:Y:S01]  /*c5dc0*/  ISETP.GE.U32.AND P2, PT, R84, R94, PT ;  /* 0x0000005e5400720c */ /* 0x000fe20003f46070 */
[----:B------:R-:W-:Y:S01]  /*c5dd0*/  IMAD.IADD R94, R85, 0x1, R79 ;  /* 0x00000001555e7824 */ /* 0x000fe200078e024f */
[----:B------:R-:W-:Y:S01]  /*c5de0*/  ISETP.GE.U32.AND.EX P1, PT, R95, R87, PT, P1 ;  /* 0x000000575f00720c */ /* 0x000fe20003f26110 */
[----:B------:R-:W-:Y:S02]  /*c5df0*/  IMAD R97, R42, R54, RZ ;  /* 0x000000362a617224 */ /* 0x000fe400078e02ff */
[----:B------:R-:W-:Y:S01]  /*c5e00*/  IMAD.WIDE.U32 R80, R54, R40, R88 ;  /* 0x0000002836507225 */ /* 0x000fe200078e0058 */
[----:B------:R-:W-:-:S02]  /*c5e10*/  ISETP.GE.U32.AND.EX P2, PT, R94, R95, PT, P2 ;  /* 0x0000005f5e00720c */ /* 0x000fc40003f46120 */
[----:B------:R-:W-:Y:S01]  /*c5e20*/  SEL R95, RZ, 0x1, P1 ;  /* 0x00000001ff5f7807 */ /* 0x000fe20000800000 */
[----:B------:R-:W-:Y:S01]  /*c5e30*/  IMAD.WIDE.U32.X R78, R53, R34, R92, P6 ;  /* 0x00000022354e7225 */ /* 0x000fe200030e045c */
[----:B------:R-:W-:-:S03]  /*c5e40*/  ISETP.GE.U32.AND P0, PT, R80, R88, PT ;  /* 0x000000585000720c */ /* 0x000fc60003f06070 */
[----:B------:R-:W-:Y:S01]  /*c5e50*/  IMAD R97, R55, R40, R97 ;  /* 0x0000002837617224 */ /* 0x000fe200078e0261 */
[----:B------:R-:W-:Y:S01]  /*c5e60*/  IADD3 R95, P1, PT, R95, R78, RZ ;  /* 0x0000004e5f5f7210 */ /* 0x000fe20007f3e0ff */
[----:B------:R-:W-:Y:S01]  /*c5e70*/  IMAD.WIDE.U32.X R92, R55, R42, R90, P4 ;  /* 0x0000002a375c7225 */ /* 0x000fe200020e045a */
[----:B------:R-:W-:-:S03]  /*c5e80*/  SEL R90, RZ, 0x1, P2 ;  /* 0x00000001ff5a7807 */ /* 0x000fc60001000000 */
[----:B------:R-:W-:Y:S02]  /*c5e90*/  IMAD.IADD R88, R81, 0x1, R97 ;  /* 0x0000000151587824 */ /* 0x000fe400078e0261 */
[----:B------:R-:W-:Y:S01]  /*c5ea0*/  IMAD.X R99, RZ, RZ, R79, P1 ;  /* 0x000000ffff637224 */ /* 0x000fe200008e064f */
[----:B------:R-:W-:Y:S01]  /*c5eb0*/  IADD3 R90, P1, PT, R95, R90, RZ ;  /* 0x0000005a5f5a7210 */ /* 0x000fe20007f3e0ff */
[----:B------:R-:W-:Y:S01]  /*c5ec0*/  IMAD.MOV.U32 R86, RZ, RZ, R83 ;  /* 0x000000ffff567224 */ /* 0x000fe200078e0053 */
[----:B------:R-:W-:Y:S01]  /*c5ed0*/  ISETP.GE.U32.AND.EX P0, PT, R88, R89, PT, P0 ;  /* 0x000000595800720c */ /* 0x000fe20003f06100 */
[----:B------:R-:W-:Y:S01]  /*c5ee0*/  IMAD R83, R30, R52, RZ ;  /* 0x000000341e537224 */ /* 0x000fe200078e02ff */
[----:B------:R-:W-:Y:S01]  /*c5ef0*/  IADD3 R89, P2, PT, R84, R92, RZ ;  /* 0x0000005c54597210 */ /* 0x000fe20007f5e0ff */
[----:B------:R-:W-:Y:S01]  /*c5f00*/  IMAD.X R91, RZ, RZ, R99, P1 ;  /* 0x000000ffff5b7224 */ /* 0x000fe200008e0663 */
[----:B------:R-:W-:Y:S01]  /*c5f10*/  SEL R82, RZ, 0x1, P0 ;  /* 0x00000001ff527807 */ /* 0x000fe20000000000 */
[----:B------:R-:W-:Y:S01]  /*c5f20*/  IMAD R83, R53, R28, R83 ;  /* 0x0000001c35537224 */ /* 0x000fe200078e0253 */
[----:B------:R-:W-:Y:S01]  /*c5f30*/  ISETP.GE.U32.AND P4, PT, R89, R84, PT ;  /* 0x000000545900720c */ /* 0x000fe20003f86070 */
[----:B------:R-:W-:Y:S01]  /*c5f40*/  IMAD.X R93, R94, 0x1, R93, P2 ;  /* 0x000000015e5d7824 */ /* 0x000fe200010e065d */
[----:B------:R-:W-:Y:S01]  /*c5f50*/  ISETP.GE.U32.AND P2, PT, R90, R95, PT ;  /* 0x0000005f5a00720c */ /* 0x000fe20003f46070 */
[----:B------:R-:W-:Y:S01]  /*c5f60*/  IMAD.WIDE.U32 R84, R52, R28, R90 ;  /* 0x0000001c34547225 */ /* 0x000fe200078e005a */
[----:B------:R-:W-:-:S02]  /*c5f70*/  ISETP.LT.U32.AND P0, PT, R95, R78, PT ;  /* 0x0000004e5f00720c */ /* 0x000fc40003f01070 */
[----:B------:R-:W-:Y:S01]  /*c5f80*/  ISETP.GE.U32.AND.EX P2, PT, R91, R99, PT, P2 ;  /* 0x000000635b00720c */ /* 0x000fe20003f46120 */
[----:B------:R-:W-:Y:S01]  /*c5f90*/  IMAD.X R87, RZ, RZ, RZ, P3 ;  /* 0x000000ffff577224 */ /* 0x000fe200018e06ff */
[----:B------:R-:W-:Y:S01]  /*c5fa0*/  IADD3 R82, P6, PT, R89, R82, RZ ;  /* 0x0000005259527210 */ /* 0x000fe20007fde0ff */
[----:B------:R-:W-:Y:S01]  /*c5fb0*/  IMAD.IADD R97, R85, 0x1, R83 ;  /* 0x0000000155617824 */ /* 0x000fe200078e0253 */
[----:B------:R-:W-:Y:S01]  /*c5fc0*/  ISETP.GE.U32.AND P3, PT, R84, R90, PT ;  /* 0x0000005a5400720c */ /* 0x000fe20003f66070 */
[----:B------:R-:W-:Y:S01]  /*c5fd0*/  IMAD.WIDE.U32.X R86, R53, R30, R86, P5 ;  /* 0x0000001e35567225 */ /* 0x000fe200028e0456 */
[----:B------:R-:W-:Y:S02]  /*c5fe0*/  ISETP.LT.U32.OR.EX P0, PT, R99, R79, !P2, P0 ;  /* 0x0000004f6300720c */ /* 0x000fe40005701500 */
[----:B------:R-:W-:Y:S01]  /*c5ff0*/  ISETP.GE.U32.AND.EX P3, PT, R97, R91, PT, P3 ;  /* 0x0000005b6100720c */ /* 0x000fe20003f66130 */
[----:B------:R-:W-:Y:S01]  /*c6000*/  IMAD.X R83, RZ, RZ, R93, P6 ;  /* 0x000000ffff537224 */ /* 0x000fe200030e065d */
[----:B------:R-:W-:Y:S01]  /*c6010*/  SEL R85, RZ, 0x1, !P0 ;  /* 0x00000001ff557807 */ /* 0x000fe20004000000 */
[----:B------:R-:W-:Y:S01]  /*c6020*/  IMAD.WIDE.U32 R90, R55, R36, RZ ;  /* 0x00000024375a7225 */ /* 0x000fe200078e00ff */
[----:B------:R-:W-:-:S02]  /*c6030*/  ISETP.GE.U32.AND P1, PT, R82, R89, PT ;  /* 0x000000595200720c */ /* 0x000fc40003f26070 */
[----:B------:R-:W-:Y:S01]  /*c6040*/  IADD3 R85, P2, PT, R85, R86, RZ ;  /* 0x0000005655557210 */ /* 0x000fe20007f5e0ff */
[----:B------:R-:W-:Y:S01]  /*c6050*/  IMAD.WIDE.U32 R78, R54, R36, R82 ;  /* 0x00000024364e7225 */ /* 0x000fe200078e0052 */
[----:B------:R-:W-:Y:S02]  /*c6060*/  SEL R92, RZ, 0x1, P3 ;  /* 0x00000001ff5c7807 */ /* 0x000fe40001800000 */
[----:B------:R-:W-:Y:S01]  /*c6070*/  ISETP.GE.U32.AND.EX P0, PT, R83, R93, PT, P1 ;  /* 0x0000005d5300720c */ /* 0x000fe20003f06110 */
[----:B------:R-:W-:Y:S01]  /*c6080*/  IMAD R89, R38, R54, RZ ;  /* 0x0000003626597224 */ /* 0x000fe200078e02ff */
[----:B------:R-:W-:Y:S01]  /*c6090*/  ISETP.GE.U32.AND P1, PT, R78, R82, PT ;  /* 0x000000524e00720c */ /* 0x000fe20003f26070 */
[----:B------:R-:W-:Y:S01]  /*c60a0*/  IMAD.X R82, RZ, RZ, R87, P2 ;  /* 0x000000ffff527224 */ /* 0x000fe200010e0657 */
[----:B------:R-:W-:Y:S01]  /*c60b0*/  IADD3 R99, P5, PT, R85, R92, RZ ;  /* 0x0000005c55637210 */ /* 0x000fe20007fbe0ff */
[----:B------:R-:W-:Y:S01]  /*c60c0*/  IMAD R89, R55, R36, R89 ;  /* 0x0000002437597224 */ /* 0x000fe200078e0259 */
[----:B------:R-:W-:Y:S01]  /*c60d0*/  ISETP.GE.U32.AND.EX P4, PT, R93, R94, PT, P4 ;  /* 0x0000005e5d00720c */ /* 0x000fe20003f86140 */
[----:B------:R-:W-:Y:S01]  /*c60e0*/  IMAD.WIDE.U32 R92, P2, R54, R38, R90 ;  /* 0x00000026365c7225 */ /* 0x000fe2000784005a */
[----:B------:R-:W-:-:S03]  /*c60f0*/  ISETP.GE.U32.AND P3, PT, R99, R85, PT ;  /* 0x000000556300720c */ /* 0x000fc60003f66070 */
[----:B------:R-:W-:Y:S02]  /*c6100*/  IMAD.X R101, RZ, RZ, R82, P5 ;  /* 0x000000ffff657224 */ /* 0x000fe400028e0652 */
[----:B------:R-:W-:-:S03]  /*c6110*/  IMAD.WIDE.U32 R90, R54, R36, RZ ;  /* 0x00000024365a7225 */ /* 0x000fc600078e00ff */
[----:B------:R-:W-:Y:S01]  /*c6120*/  ISETP.GE.U32.AND.EX P3, PT, R101, R82, PT, P3 ;  /* 0x000000526500720c */ /* 0x000fe20003f66130 */
[----:B------:R-:W-:Y:S01]  /*c6130*/  IMAD.X R95, RZ, RZ, RZ, P2 ;  /* 0x000000ffff5f7224 */ /* 0x000fe200010e06ff */
[----:B------:R-:W-:Y:S01]  /*c6140*/  ISETP.LT.U32.AND P2, PT, R85, R86, PT ;  /* 0x000000565500720c */ /* 0x000fe20003f41070 */
[----:B------:R-:W-:Y:S01]  /*c6150*/  IMAD.IADD R89, R79, 0x1, R89 ;  /* 0x000000014f597824 */ /* 0x000fe200078e0259 */
[----:B------:R-:W-:Y:S01]  /*c6160*/  IADD3 RZ, P5, PT, R91, R92, RZ ;  /* 0x0000005c5bff7210 */ /* 0x000fe20007fbe0ff */
[----:B------:R-:W-:Y:S01]  /*c6170*/  IMAD.MOV.U32 R94, RZ, RZ, R93 ;  /* 0x000000ffff5e7224 */ /* 0x000fe200078e005d */
[----:B------:R-:W-:Y:S01]  /*c6180*/  ISETP.LT.U32.OR.EX P2, PT, R82, R87, !P3, P2 ;  /* 0x000000575200720c */ /* 0x000fe20005f41520 */
[----:B------:R-:W-:Y:S01]  /*c6190*/  IMAD.MOV.U32 R92, RZ, RZ, R84 ;  /* 0x000000ffff5c7224 */ /* 0x000fe200078e0054 */
[----:B------:R-:W-:Y:S01]  /*c61a0*/  ISETP.GE.U32.AND.EX P1, PT, R89, R83, PT, P1 ;  /* 0x000000535900720c */ /* 0x000fe20003f26110 */
[----:B------:R-:W-:Y:S01]  /*c61b0*/  IMAD.WIDE.U32.X R82, R55, R38, R94, P5 ;  /* 0x0000002637527225 */ /* 0x000fe200028e045e */
[----:B------:R-:W-:Y:S01]  /*c61c0*/  SEL R98, RZ, 0x1, !P2 ;  /* 0x00000001ff627807 */ /* 0x000fe20005000000 */
[----:B-1----:R-:W-:Y:S10]  /*c61d0*/  @P0 BRA P4, `(.L_x_886) ;  /* 0x00000000003c0947 */ /* 0x002ff40002000000 */
        /* <DEDUP_REMOVED lines=15> */
.L_x_886:
[----:B------:R-:W-:Y:S05]  /*c62d0*/  BSYNC.RECONVERGENT B3 ;  /* 0x0000000000037941 */ /* 0x000fea0003800200 */
.L_x_885:
[----:B------:R-:W-:Y:S01]  /*c62e0*/  IADD3 R79, P0, PT, R92, R82, RZ ;  /* 0x000000525c4f7210 */ /* 0x000fe20007f1e0ff */
[----:B------:R-:W-:Y:S01]  /*c62f0*/  IMAD.WIDE.U32 R94, R55, R28, RZ ;  /* 0x0000001c375e7225 */ /* 0x000fe200078e00ff */
[----:B------:R-:W-:Y:S01]  /*c6300*/  SEL R84, RZ, 0x1, P1 ;  /* 0x00000001ff547807 */ /* 0x000fe20000800000 */
[----:B------:R-:W-:Y:S02]  /*c6310*/  BSSY.RECONVERGENT B3, `(.L_x_887) ;  /* 0x000009a000037945 */ /* 0x000fe40003800200 */
[----:B------:R-:W-:Y:S01]  /*c6320*/  IMAD.X R81, R97, 0x1, R83, P0 ;  /* 0x0000000161517824 */ /* 0x000fe200000e0653 */
[----:B------:R-:W-:Y:S01]  /*c6330*/  IADD3 R84, P0, PT, R79, R84, RZ ;  /* 0x000000544f547210 */ /* 0x000fe20007f1e0ff */
[----:B------:R-:W-:-:S03]  /*c6340*/  IMAD.WIDE.U32 R82, R55, R32, RZ ;  /* 0x0000002037527225 */ /* 0x000fc600078e00ff */
[----:B------:R-:W-:Y:S01]  /*c6350*/  ISETP.GE.U32.AND P1, PT, R84, R79, PT ;  /* 0x0000004f5400720c */ /* 0x000fe20003f26070 */
[----:B------:R-:W-:Y:S01]  /*c6360*/  IMAD.X R85, RZ, RZ, R81, P0 ;  /* 0x000000ffff557224 */ /* 0x000fe200000e0651 */
[----:B------:R-:W-:Y:S01]  /*c6370*/  ISETP.GE.U32.AND P0, PT, R79, R92, PT ;  /* 0x0000005c4f00720c */ /* 0x000fe20003f06070 */
[----:B------:R-:W-:Y:S02]  /*c6380*/  IMAD R79, R42, R52, RZ ;  /* 0x000000342a4f7224 */ /* 0x000fe400078e02ff */
[----:B------:R-:W-:Y:S01]  /*c6390*/  IMAD.WIDE.U32 R90, R54, R28, RZ ;  /* 0x0000001c365a7225 */ /* 0x000fe200078e00ff */
[----:B------:R-:W-:-:S03]  /*c63a0*/  ISETP.GE.U32.AND.EX P1, PT, R85, R81, PT, P1 ;  /* 0x000000515500720c */ /* 0x000fc60003f26110 */
[----:B------:R-:W-:Y:S01]  /*c63b0*/  IMAD.WIDE.U32 R94, P3, R54, R30, R94 ;  /* 0x0000001e365e7225 */ /* 0x000fe2000786005e */
[----:B------:R-:W-:-:S03]  /*c63c0*/  ISETP.GE.U32.AND.EX P1, PT, R81, R97, P1, P0 ;  /* 0x000000615100720c */ /* 0x000fc60000f26100 */
[----:B------:R-:W-:Y:S01]  /*c63d0*/  IMAD R103, R53, R40, R79 ;  /* 0x0000002835677224 */ /* 0x000fe200078e024f */
[----:B------:R-:W-:Y:S01]  /*c63e0*/  IADD3 RZ, P4, PT, R91, R94, RZ ;  /* 0x0000005e5bff7210 */ /* 0x000fe20007f9e0ff */
[----:B------:R-:W-:-:S04]  /*c63f0*/  IMAD.WIDE.U32 R92, R40, R52, RZ ;  /* 0x00000034285c7225 */ /* 0x000fc800078e00ff */
[----:B------:R-:W-:Y:S02]  /*c6400*/  IMAD R79, R34, R54, RZ ;  /* 0x00000036224f7224 */ /* 0x000fe400078e02ff */
[----:B------:R-:W-:-:S04]  /*c6410*/  IMAD.WIDE.U32 R86, R54, R32, RZ ;  /* 0x0000002036567225 */ /* 0x000fc800078e00ff */
[----:B------:R-:W-:-:S04]  /*c6420*/  IMAD.WIDE.U32 R82, P2, R54, R34, R82 ;  /* 0x0000002236527225 */ /* 0x000fc80007840052 */
[----:B------:R-:W-:Y:S01]  /*c6430*/  IMAD.WIDE.U32 R52, R54, R32, R84 ;  /* 0x0000002036347225 */ /* 0x000fe200078e0054 */
[----:B------:R-:W-:-:S03]  /*c6440*/  IADD3 RZ, P5, PT, R87, R82, RZ ;  /* 0x0000005257ff7210 */ /* 0x000fc60007fbe0ff */
[----:B------:R-:W-:Y:S01]  /*c6450*/  IMAD R81, R55, R32, R79 ;  /* 0x0000002037517224 */ /* 0x000fe200078e024f */
[----:B------:R-:W-:Y:S01]  /*c6460*/  LOP3.LUT R79, RZ, R92, RZ, 0x33, !PT ;  /* 0x0000005cff4f7212 */ /* 0x000fe200078e33ff */
[----:B------:R-:W-:-:S04]  /*c6470*/  IMAD.WIDE.U32 R90, R92, R76, RZ ;  /* 0x0000004c5c5a7225 */ /* 0x000fc800078e00ff */
[----:B------:R-:W-:Y:S01]  /*c6480*/  IMAD.X R97, RZ, RZ, RZ, P2 ;  /* 0x000000ffff617224 */ /* 0x000fe200010e06ff */
[----:B------:R-:W-:Y:S01]  /*c6490*/  ISETP.GE.U32.AND P2, PT, R52, R84, PT ;  /* 0x000000543400720c */ /* 0x000fe20003f46070 */
[----:B------:R-:W-:Y:S02]  /*c64a0*/  IMAD.MOV.U32 R96, RZ, RZ, R83 ;  /* 0x000000ffff607224 */ /* 0x000fe400078e0053 */
[----:B------:R-:W-:Y:S02]  /*c64b0*/  IMAD.IADD R53, R53, 0x1, R81 ;  /* 0x0000000135357824 */ /* 0x000fe400078e0251 */
[----:B------:R-:W-:Y:S02]  /*c64c0*/  IMAD.MOV.U32 R86, RZ, RZ, R95 ;  /* 0x000000ffff567224 */ /* 0x000fe400078e005f */
[----:B------:R-:W-:Y:S01]  /*c64d0*/  IMAD.WIDE.U32 R82, R90, R74, RZ ;  /* 0x0000004a5a527225 */ /* 0x000fe200078e00ff */
[----:B------:R-:W-:-:S03]  /*c64e0*/  ISETP.GE.U32.AND.EX P2, PT, R53, R85, PT, P2 ;  /* 0x000000553500720c */ /* 0x000fc60003f46120 */
[----:B------:R-:W-:Y:S01]  /*c64f0*/  IMAD.WIDE.U32.X R94, R55, R34, R96, P5 ;  /* 0x00000022375e7225 */ /* 0x000fe200028e0460 */
[----:B------:R-:W-:Y:S02]  /*c6500*/  @!P1 IADD3 R99, P5, PT, R99, 0x1, RZ ;  /* 0x0000000163639810 */ /* 0x000fe40007fbe0ff */
[----:B------:R-:W-:Y:S01]  /*c6510*/  ISETP.GT.U32.AND P0, PT, R82, R79, PT ;  /* 0x0000004f5200720c */ /* 0x000fe20003f04070 */
[----:B------:R-:W-:Y:S01]  /*c6520*/  IMAD.X R87, RZ, RZ, RZ, P3 ;  /* 0x000000ffff577224 */ /* 0x000fe200018e06ff */
[----:B------:R-:W-:Y:S01]  /*c6530*/  IADD3 R79, P3, PT, R99, R94, RZ ;  /* 0x0000005e634f7210 */ /* 0x000fe20007f7e0ff */
[----:B------:R-:W-:Y:S01]  /*c6540*/  @!P1 IMAD.X R101, RZ, RZ, R101, P5 ;  /* 0x000000ffff659224 */ /* 0x000fe200028e0665 */
[----:B------:R-:W-:Y:S01]  /*c6550*/  SEL R96, RZ, 0x1, P2 ;  /* 0x00000001ff607807 */ /* 0x000fe20001000000 */
[----:B------:R-:W-:Y:S01]  /*c6560*/  IMAD.IADD R81, R93, 0x1, R103 ;  /* 0x000000015d517824 */ /* 0x000fe200078e0267 */
[----:B------:R-:W-:Y:S01]  /*c6570*/  @!P1 ISETP.NE.U32.AND P2, PT, R99, RZ, PT ;  /* 0x000000ff6300920c */ /* 0x000fe20003f45070 */
[----:B------:R-:W-:Y:S01]  /*c6580*/  IMAD.X R95, R101, 0x1, R95, P3 ;  /* 0x00000001655f7824 */ /* 0x000fe200018e065f */
[----:B------:R-:W-:Y:S01]  /*c6590*/  IADD3 R96, P6, PT, R79, R96, RZ ;  /* 0x000000604f607210 */ /* 0x000fe20007fde0ff */
[----:B------:R-:W-:Y:S01]  /*c65a0*/  IMAD R82, R81, R76, RZ ;  /* 0x0000004c51527224 */ /* 0x000fe200078e02ff */
[----:B------:R-:W-:Y:S01]  /*c65b0*/  @!P1 ISETP.NE.AND.EX P3, PT, R101, RZ, PT, P2 ;  /* 0x000000ff6500920c */ /* 0x000fe20003f65320 */
[----:B------:R-:W-:Y:S01]  /*c65c0*/  IMAD R93, R30, R54, RZ ;  /* 0x000000361e5d7224 */ /* 0x000fe200078e02ff */
[----:B------:R-:W-:Y:S01]  /*c65d0*/  ISETP.GE.U32.AND P5, PT, R96, R79, PT ;  /* 0x0000004f6000720c */ /* 0x000fe20003fa6070 */
[----:B------:R-:W-:Y:S01]  /*c65e0*/  IMAD.X R97, RZ, RZ, R95, P6 ;  /* 0x000000ffff617224 */ /* 0x000fe200030e065f */
[----:B------:R-:W-:Y:S01]  /*c65f0*/  ISETP.LT.U32.AND P2, PT, R79, R99, PT ;  /* 0x000000634f00720c */ /* 0x000fe20003f41070 */
[----:B------:R-:W-:Y:S01]  /*c6600*/  IMAD R107, R92, R77, R82 ;  /* 0x0000004d5c6b7224 */ /* 0x000fe200078e0252 */
[----:B------:R-:W-:Y:S01]  /*c6610*/  @!P1 SEL R79, RZ, 0x1, P3 ;  /* 0x00000001ff4f9807 */ /* 0x000fe20001800000 */
[----:B------:R-:W-:Y:S01]  /*c6620*/  IMAD.WIDE.U32 R84, R54, R28, R96 ;  /* 0x0000001c36547225 */ /* 0x000fe200078e0060 */
[----:B------:R-:W-:-:S02]  /*c6630*/  ISETP.GE.U32.AND.EX P5, PT, R97, R95, PT, P5 ;  /* 0x0000005f6100720c */ /* 0x000fc40003fa6150 */
[----:B------:R-:W-:Y:S01]  /*c6640*/  @!P1 IADD3 R98, P3, PT, R79, R98, RZ ;  /* 0x000000624f629210 */ /* 0x000fe20007f7e0ff */
[----:B------:R-:W-:Y:S01]  /*c6650*/  IMAD R79, R55, R28, R93 ;  /* 0x0000001c374f7224 */ /* 0x000fe200078e025d */
[----:B------:R-:W-:Y:S01]  /*c6660*/  ISETP.LT.U32.OR.EX P5, PT, R95, R101, !P5, P2 ;  /* 0x000000655f00720c */ /* 0x000fe20006fa1520 */
[----:B------:R-:W-:Y:S01]  /*c6670*/  IMAD.IADD R107, R91, 0x1, R107 ;  /* 0x000000015b6b7824 */ /* 0x000fe200078e026b */
[----:B------:R-:W-:Y:S01]  /*c6680*/  ISETP.GE.U32.AND P2, PT, R84, R96, PT ;  /* 0x000000605400720c */ /* 0x000fe20003f46070 */
[----:B------:R-:W-:Y:S01]  /*c6690*/  IMAD.IADD R96, R85, 0x1, R79 ;  /* 0x0000000155607824 */ /* 0x000fe200078e024f */
[----:B------:R-:W-:Y:S01]  /*c66a0*/  SEL R101, RZ, 0x1, !P5 ;  /* 0x00000001ff657807 */ /* 0x000fe20006800000 */
[----:B------:R-:W-:Y:S01]  /*c66b0*/  IMAD.WIDE.U32 R94, R107, R74, RZ ;  /* 0x0000004a6b5e7225 */ /* 0x000fe200078e00ff */
[----:B------:R-:W-:Y:S02]  /*c66c0*/  LOP3.LUT R79, RZ, R81, RZ, 0x33, !PT ;  /* 0x00000051ff4f7212 */ /* 0x000fe400078e33ff */
[----:B------:R-:W-:Y:S01]  /*c66d0*/  ISETP.GE.U32.AND.EX P2, PT, R96, R97, PT, P2 ;  /* 0x000000616000720c */ /* 0x000fe20003f46120 */
[----:B------:R-:W-:Y:S01]  /*c66e0*/  IMAD.WIDE.U32.X R54, R55, R30, R86, P4 ;  /* 0x0000001e37367225 */ /* 0x000fe200020e0456 */
[----:B------:R-:W-:-:S02]  /*c66f0*/  IADD3 R101, P4, PT, R98, R101, RZ ;  /* 0x0000006562657210 */ /* 0x000fc40007f9e0ff */
[----:B------:R-:W-:Y:S01]  /*c6700*/  SEL R111, RZ, 0x1, P2 ;  /* 0x00000001ff6f7807 */ /* 0x000fe20001000000 */
[----:B------:R-:W-:-:S04]  /*c6710*/  IMAD.WIDE.U32 R92, R107, R72, RZ ;  /* 0x000000486b5c7225 */ /* 0x000fc800078e00ff */
[----:B------:R-:W-:Y:S01]  /*c6720*/  @!P1 IMAD.X R102, RZ, RZ, R102, P3 ;  /* 0x000000ffff669224 */ /* 0x000fe200018e0666 */
[----:B------:R-:W-:Y:S01]  /*c6730*/  IADD3 R54, P1, PT, R101, R54, RZ ;  /* 0x0000003665367210 */ /* 0x000fe20007f3e0ff */
[----:B------:R-:W-:-:S04]  /*c6740*/  IMAD.WIDE.U32 R94, P6, R90, R75, R94 ;  /* 0x0000004b5a5e7225 */ /* 0x000fc800078c005e */
[----:B------:R-:W-:Y:S01]  /*c6750*/  IMAD.X R97, RZ, RZ, R102, P4 ;  /* 0x000000ffff617224 */ /* 0x000fe200020e0666 */
[----:B------:R-:W-:Y:S01]  /*c6760*/  IADD3 R94, P4, PT, R83, R94, RZ ;  /* 0x0000005e535e7210 */ /* 0x000fe20007f9e0ff */
[----:B------:R-:W-:-:S03]  /*c6770*/  IMAD.WIDE.U32 R86, P5, R90, R73, R92 ;  /* 0x000000495a567225 */ /* 0x000fc600078a005c */
[----:B------:R-:W-:Y:S01]  /*c6780*/  ISETP.GT.U32.AND.EX P0, PT, R94, R79, PT, P0 ;  /* 0x0000004f5e00720c */ /* 0x000fe20003f04100 */
[----:B------:R-:W-:Y:S01]  /*c6790*/  IMAD.X R93, RZ, RZ, RZ, P6 ;  /* 0x000000ffff5d7224 */ /* 0x000fe200030e06ff */
[C---:B------:R-:W-:Y:S01]  /*c67a0*/  IADD3 R111, P6, PT, R54.reuse, R111, RZ ;  /* 0x0000006f366f7210 */ /* 0x040fe20007fde0ff */
[----:B------:R-:W-:Y:S01]  /*c67b0*/  IMAD.X R85, R97, 0x1, R55, P1 ;  /* 0x0000000161557824 */ /* 0x000fe200008e0637 */
[----:B------:R-:W-:Y:S01]  /*c67c0*/  ISETP.LT.U32.AND P1, PT, R54, R101, PT ;  /* 0x000000653600720c */ /* 0x000fe20003f21070 */
[----:B------:R-:W-:Y:S01]  /*c67d0*/  IMAD.MOV.U32 R92, RZ, RZ, R95 ;  /* 0x000000ffff5c7224 */ /* 0x000fe200078e005f */
[----:B------:R-:W-:Y:S01]  /*c67e0*/  ISETP.GE.U32.AND P2, PT, R111, R54, PT ;  /* 0x000000366f00720c */ /* 0x000fe20003f46070 */
[----:B------:R-:W-:Y:S02]  /*c67f0*/  IMAD.X R110, RZ, RZ, R85, P6 ;  /* 0x000000ffff6e7224 */ /* 0x000fe400030e0655 */
[----:B-----5:R-:W-:-:S03]  /*c6800*/  IMAD.WIDE.U32 R82, R57, R40, RZ ;  /* 0x0000002839527225 */ /* 0x020fc600078e00ff */
[----:B------:R-:W-:Y:S01]  /*c6810*/  ISETP.GE.U32.AND.EX P2, PT, R110, R85, PT, P2 ;  /* 0x000000556e00720c */ /* 0x000fe20003f46120 */
[----:B------:R-:W-:-:S03]  /*c6820*/  IMAD.WIDE.U32.X R54, R107, R75, R92, P4 ;  /* 0x0000004b6b367225 */ /* 0x000fc600020e045c */
[----:B------:R-:W-:Y:S01]  /*c6830*/  ISETP.LT.U32.OR.EX P1, PT, R85, R97, !P2, P1 ;  /* 0x000000615500720c */ /* 0x000fe20005721510 */
[----:B------:R-:W-:Y:S01]  /*c6840*/  IMAD.WIDE.U32 R82, P4, R56, R42, R82 ;  /* 0x0000002a38527225 */ /* 0x000fe20007880052 */
[----:B------:R-:W-:Y:S02]  /*c6850*/  IADD3 R79, P2, PT, R80, R54, RZ ;  /* 0x00000036504f7210 */ /* 0x000fe40007f5e0ff */
[----:B------:R-:W-:Y:S01]  /*c6860*/  SEL R54, RZ, 0x1, !P0 ;  /* 0x00000001ff367807 */ /* 0x000fe20004000000 */
[----:B------:R-:W-:Y:S01]  /*c6870*/  IMAD.WIDE.U32 R92, R56, R40, RZ ;  /* 0x00000028385c7225 */ /* 0x000fe200078e00ff */
[----:B------:R-:W-:Y:S02]  /*c6880*/  ISETP.LT.U32.AND P6, PT, R79, R80, PT ;  /* 0x000000504f00720c */ /* 0x000fe40003fc1070 */
[----:B------:R-:W-:Y:S01]  /*c6890*/  SEL R106, RZ, 0x1, !P1 ;  /* 0x00000001ff6a7807 */ /* 0x000fe20004800000 */
[----:B------:R-:W-:Y:S01]  /*c68a0*/  IMAD.X R81, RZ, RZ, RZ, P4 ;  /* 0x000000ffff517224 */ /* 0x000fe200020e06ff */
[----:B------:R-:W-:Y:S01]  /*c68b0*/  IADD3 RZ, P4, PT, R93, R82, RZ ;  /* 0x000000525dff7210 */ /* 0x000fe20007f9e0ff */
[----:B------:R-:W-:Y:S01]  /*c68c0*/  IMAD.X R85, R88, 0x1, R55, P2 ;  /* 0x0000000158557824 */ /* 0x000fe200010e0637 */
[----:B------:R-:W-:Y:S01]  /*c68d0*/  IADD3 R82, P0, PT, R79, R54, RZ ;  /* 0x000000364f527210 */ /* 0x000fe20007f1e0ff */
[----:B------:R-:W-:-:S02]  /*c68e0*/  IMAD.MOV.U32 R80, RZ, RZ, R83 ;  /* 0x000000ffff507224 */ /* 0x000fc400078e0053 */
[----:B------:R-:W-:Y:S01]  /*c68f0*/  IMAD R83, R42, R56, RZ ;  /* 0x000000382a537224 */ /* 0x000fe200078e02ff */
[----:B------:R-:W-:Y:S01]  /*c6900*/  ISETP.GE.U32.AND P2, PT, R82, R79, PT ;  /* 0x0000004f5200720c */ /* 0x000fe20003f46070 */
[----:B------:R-:W-:Y:S02]  /*c6910*/  IMAD.MOV.U32 R79, RZ, RZ, R89 ;  /* 0x000000ffff4f7224 */ /* 0x000fe400078e0059 */
[----:B------:R-:W-:-:S04]  /*c6920*/  IMAD.WIDE.U32.X R54, R57, R42, R80, P4 ;  /* 0x0000002a39367225 */ /* 0x000fc800020e0450 */
[----:B------:R-:W-:Y:S01]  /*c6930*/  IMAD.WIDE.U32 R80, R56, R40, R78 ;  /* 0x0000002838507225 */ /* 0x000fe200078e004e */
[----:B------:R-:W-:-:S03]  /*c6940*/  IADD3 R101, P4, PT, R52, R54, RZ ;  /* 0x0000003634657210 */ /* 0x000fc60007f9e0ff */
[----:B------:R-:W-:Y:S02]  /*c6950*/  IMAD R97, R57, R40, R83 ;  /* 0x0000002839617224 */ /* 0x000fe400078e0253 */
[----:B------:R-:W-:Y:S01]  /*c6960*/  IMAD.X R83, RZ, RZ, R85, P0 ;  /* 0x000000ffff537224 */ /* 0x000fe200000e0655 */
[----:B------:R-:W-:Y:S01]  /*c6970*/  ISETP.GE.U32.AND P0, PT, R80, R78, PT ;  /* 0x0000004e5000720c */ /* 0x000fe20003f06070 */
[----:B------:R-:W-:Y:S02]  /*c6980*/  IMAD.IADD R97, R81, 0x1, R97 ;  /* 0x0000000151617824 */ /* 0x000fe400078e0261 */
[----:B------:R-:W-:Y:S01]  /*c6990*/  IMAD.WIDE.U32 R92, R107, R70, RZ ;  /* 0x000000466b5c7225 */ /* 0x000fe200078e00ff */
[----:B------:R-:W-:Y:S02]  /*c69a0*/  ISETP.GE.U32.AND.EX P2, PT, R83, R85, PT, P2 ;  /* 0x000000555300720c */ /* 0x000fe40003f46120 */
[----:B------:R-:W-:Y:S01]  /*c69b0*/  ISETP.GE.U32.AND.EX P0, PT, R97, R89, PT, P0 ;  /* 0x000000596100720c */ /* 0x000fe20003f06100 */
[----:B------:R-:W-:Y:S01]  /*c69c0*/  IMAD.WIDE.U32 R98, R90, R72, RZ ;  /* 0x000000485a627225 */ /* 0x000fe200078e00ff */
[----:B------:R-:W-:-:S03]  /*c69d0*/  ISETP.LT.U32.OR.EX P6, PT, R85, R88, !P2, P6 ;  /* 0x000000585500720c */ /* 0x000fc600057c1560 */
[----:B------:R-:W-:Y:S01]  /*c69e0*/  IMAD.X R98, R53, 0x1, R55, P4 ;  /* 0x0000000135627824 */ /* 0x000fe200020e0637 */
[----:B------:R-:W-:Y:S01]  /*c69f0*/  IADD3 RZ, P3, PT, R99, R86, RZ ;  /* 0x0000005663ff7210 */ /* 0x000fe20007f7e0ff */
[C---:B------:R-:W-:Y:S01]  /*c6a00*/  IMAD.WIDE.U32 R54, R90.reuse, R70, RZ ;  /* 0x000000465a367225 */ /* 0x040fe200078e00ff */
[----:B------:R-:W-:Y:S02]  /*c6a10*/  SEL R54, RZ, 0x1, P0 ;  /* 0x00000001ff367807 */ /* 0x000fe40000000000 */
[----:B------:R-:W-:Y:S01]  /*c6a20*/  ISETP.GE.U32.AND P0, PT, R101, R52, PT ;  /* 0x000000346500720c */ /* 0x000fe20003f06070 */
[----:B------:R-:W-:-:S03]  /*c6a30*/  IMAD.WIDE.U32 R78, P4, R90, R71, R92 ;  /* 0x000000475a4e7225 */ /* 0x000fc6000788005c */
[----:B------:R-:W-:Y:S01]  /*c6a40*/  ISETP.GE.U32.AND.EX P0, PT, R98, R53, PT, P0 ;  /* 0x000000356200720c */ /* 0x000fe20003f06100 */
[----:B------:R-:W-:Y:S01]  /*c6a50*/  IMAD.WIDE.U32 R92, R90, R72, R82 ;  /* 0x000000485a5c7225 */ /* 0x000fe200078e0052 */
[----:B------:R-:W-:Y:S02]  /*c6a60*/  IADD3 RZ, P2, PT, R55, R78, RZ ;  /* 0x0000004e37ff7210 */ /* 0x000fe40007f5e0ff */
[----:B------:R-:W-:Y:S01]  /*c6a70*/  SEL R55, RZ, 0x1, !P6 ;  /* 0x00000001ff377807 */ /* 0x000fe20007000000 */
[----:B------:R-:W-:Y:S01]  /*c6a80*/  IMAD.X R89, RZ, RZ, RZ, P5 ;  /* 0x000000ffff597224 */ /* 0x000fe200028e06ff */
[----:B------:R-:W-:Y:S01]  /*c6a90*/  IADD3 R54, P5, PT, R101, R54, RZ ;  /* 0x0000003665367210 */ /* 0x000fe20007fbe0ff */
[----:B------:R-:W-:Y:S01]  /*c6aa0*/  IMAD.IADD R99, R86, 0x1, R93 ;  /* 0x0000000156637824 */ /* 0x000fe200078e025d */
[----:B------:R-:W-:Y:S01]  /*c6ab0*/  IADD3 R105, P6, PT, R55, R92, RZ ;  /* 0x0000005c37697210 */ /* 0x000fe20007fde0ff */
[----:B------:R-:W-:-:S04]  /*c6ac0*/  IMAD.WIDE.U32 R94, R57, R36, RZ ;  /* 0x00000024395e7225 */ /* 0x000fc800078e00ff */
[----:B------:R-:W-:Y:S01]  /*c6ad0*/  IMAD.X R55, RZ, RZ, R98, P5 ;  /* 0x000000ffff377224 */ /* 0x000fe200028e0662 */
[----:B------:R-:W-:Y:S01]  /*c6ae0*/  ISETP.GE.U32.AND P5, PT, R54, R101, PT ;  /* 0x000000653600720c */ /* 0x000fe20003fa6070 */
[----:B------:R-:W-:Y:S02]  /*c6af0*/  IMAD.X R104, RZ, RZ, R99, P6 ;  /* 0x000000ffff687224 */ /* 0x000fe400030e0663 */
[----:B------:R-:W-:Y:S01]  /*c6b00*/  IMAD.MOV.U32 R88, RZ, RZ, R87 ;  /* 0x000000ffff587224 */ /* 0x000fe200078e0057 */
[----:B------:R-:W-:Y:S01]  /*c6b10*/  ISETP.GE.U32.AND.EX P5, PT, R55, R98, PT, P5 ;  /* 0x000000623700720c */ /* 0x000fe20003fa6150 */
[----:B------:R-:W-:Y:S02]  /*c6b20*/  IMAD R102, R104, R76, RZ ;  /* 0x0000004c68667224 */ /* 0x000fe400078e02ff */
[----:B------:R-:W-:-:S04]  /*c6b30*/  IMAD.WIDE.U32 R86, P6, R56, R38, R94 ;  /* 0x0000002638567225 */ /* 0x000fc800078c005e */
[----:B------:R-:W-:-:S04]  /*c6b40*/  IMAD.WIDE.U32 R52, R105, R76, RZ ;  /* 0x0000004c69347225 */ /* 0x000fc800078e00ff */
[----:B------:R-:W-:Y:S02]  /*c6b50*/  IMAD R101, R105, R77, R102 ;  /* 0x0000004d69657224 */ /* 0x000fe400078e0266 */
[----:B------:R-:W-:Y:S02]  /*c6b60*/  IMAD.MOV.U32 R98, RZ, RZ, R84 ;  /* 0x000000ffff627224 */ /* 0x000fe400078e0054 */
[----:B------:R-:W-:Y:S02]  /*c6b70*/  IMAD.MOV.U32 R108, RZ, RZ, RZ ;  /* 0x000000ffff6c7224 */ /* 0x000fe400078e00ff */
[----:B------:R-:W-:-:S04]  /*c6b80*/  IMAD.WIDE.U32 R84, R56, R36, RZ ;  /* 0x0000002438547225 */ /* 0x000fc800078e00ff */
[----:B------:R-:W-:Y:S02]  /*c6b90*/  IMAD.X R103, RZ, RZ, RZ, P6 ;  /* 0x000000ffff677224 */ /* 0x000fe400030e06ff */
[----:B------:R-:W-:Y:S01]  /*c6ba0*/  IMAD.IADD R101, R53, 0x1, R101 ;  /* 0x0000000135657824 */ /* 0x000fe200078e0265 */
        /* <DEDUP_REMOVED lines=16> */
.L_x_888:
[----:B------:R-:W-:Y:S05]  /*c6cb0*/  BSYNC.RECONVERGENT B3 ;  /* 0x0000000000037941 */ /* 0x000fea0003800200 */
.L_x_887:
[----:B------:R-:W-:Y:S01]  /*c6cc0*/  IADD3 RZ, P5, PT, R85, R86, RZ ;  /* 0x0000005655ff7210 */ /* 0x000fe20007fbe0ff */
[----:B------:R-:W-:Y:S01]  /*c6cd0*/  IMAD.MOV.U32 R84, RZ, RZ, R87 ;  /* 0x000000ffff547224 */ /* 0x000fe200078e0057 */
[----:B------:R-:W-:Y:S01]  /*c6ce0*/  ISETP.GE.U32.AND P0, PT, R105, R92, PT ;  /* 0x0000005c6900720c */ /* 0x000fe20003f06070 */
[----:B------:R-:W-:Y:S01]  /*c6cf0*/  IMAD.MOV.U32 R85, RZ, RZ, R103 ;  /* 0x000000ffff557224 */ /* 0x000fe200078e0067 */
[----:B------:R-:W-:Y:S01]  /*c6d00*/  ISETP.LT.U32.AND P1, PT, R92, R82, PT ;  /* 0x000000525c00720c */ /* 0x000fe20003f21070 */
[----:B------:R-:W-:Y:S01]  /*c6d10*/  IMAD.WIDE.U32 R92, R52, R74, RZ ;  /* 0x0000004a345c7225 */ /* 0x000fe200078e00ff */
[----:B------:R-:W-:Y:S01]  /*c6d20*/  ISETP.GE.U32.AND.EX P0, PT, R104, R99, PT, P0 ;  /* 0x000000636800720c */ /* 0x000fe20003f06100 */
[----:B------:R-:W-:Y:S01]  /*c6d30*/  BSSY.RECONVERGENT B3, `(.L_x_889) ;  /* 0x00000de000037945 */ /* 0x000fe20003800200 */
[----:B------:R-:W-:Y:S01]  /*c6d40*/  LOP3.LUT R81, RZ, R105, RZ, 0x33, !PT ;  /* 0x00000069ff517212 */ /* 0x000fe200078e33ff */
[----:B------:R-:W-:Y:S01]  /*c6d50*/  IMAD.WIDE.U32.X R84, R57, R38, R84, P5 ;  /* 0x0000002639547225 */ /* 0x000fe200028e0454 */
[----:B------:R-:W-:-:S02]  /*c6d60*/  ISETP.LT.U32.OR.EX P1, PT, R99, R83, !P0, P1 ;  /* 0x000000536300720c */ /* 0x000fc40004721510 */
[----:B------:R-:W-:Y:S01]  /*c6d70*/  ISETP.GT.U32.AND P0, PT, R92, R81, PT ;  /* 0x000000515c00720c */ /* 0x000fe20003f04070 */
[----:B------:R-:W-:Y:S01]  /*c6d80*/  IMAD.WIDE.U32 R94, R101, R74, RZ ;  /* 0x0000004a655e7225 */ /* 0x000fe200078e00ff */
[----:B------:R-:W-:Y:S02]  /*c6d90*/  IADD3 R103, P6, PT, R98, R84, RZ ;  /* 0x0000005462677210 */ /* 0x000fe40007fde0ff */
[----:B------:R-:W-:Y:S01]  /*c6da0*/  SEL R82, RZ, 0x1, !P1 ;  /* 0x00000001ff527807 */ /* 0x000fe20004800000 */
[----:B------:R-:W-:-:S04]  /*c6db0*/  IMAD.WIDE.U32.X R88, R107, R73, R88, P3 ;  /* 0x000000496b587225 */ /* 0x000fc800018e0458 */
[----:B------:R-:W-:Y:S02]  /*c6dc0*/  IMAD R81, R38, R56, RZ ;  /* 0x0000003826517224 */ /* 0x000fe400078e02ff */
[----:B------:R-:W-:-:S04]  /*c6dd0*/  IMAD.WIDE.U32 R86, P5, R52, R75, R94 ;  /* 0x0000004b34567225 */ /* 0x000fc800078a005e */
[----:B------:R-:W-:Y:S01]  /*c6de0*/  IMAD.X R99, R96, 0x1, R85, P6 ;  /* 0x0000000160637824 */ /* 0x000fe200030e0655 */
[----:B------:R-:W-:Y:S01]  /*c6df0*/  IADD3 R91, P6, PT, R80, R88, RZ ;  /* 0x00000058505b7210 */ /* 0x000fe20007fde0ff */
[----:B------:R-:W-:Y:S01]  /*c6e00*/  IMAD.WIDE.U32 R84, R56, R36, R54 ;  /* 0x0000002438547225 */ /* 0x000fe200078e0036 */
[----:B------:R-:W-:-:S03]  /*c6e10*/  IADD3 R92, P3, PT, R93, R86, RZ ;  /* 0x000000565d5c7210 */ /* 0x000fc60007f7e0ff */
[----:B------:R-:W-:Y:S01]  /*c6e20*/  IMAD R83, R57, R36, R81 ;  /* 0x0000002439537224 */ /* 0x000fe200078e0251 */
[----:B------:R-:W-:Y:S01]  /*c6e30*/  ISETP.GE.U32.AND P1, PT, R84, R54, PT ;  /* 0x000000365400720c */ /* 0x000fe20003f26070 */
[----:B------:R-:W-:Y:S01]  /*c6e40*/  IMAD.X R86, R97, 0x1, R89, P6 ;  /* 0x0000000161567824 */ /* 0x000fe200030e0659 */
[----:B------:R-:W-:Y:S01]  /*c6e50*/  IADD3 R54, P6, PT, R91, R82, RZ ;  /* 0x000000525b367210 */ /* 0x000fe20007fde0ff */
[----:B------:R-:W-:Y:S01]  /*c6e60*/  IMAD.IADD R85, R85, 0x1, R83 ;  /* 0x0000000155557824 */ /* 0x000fe200078e0253 */
[----:B------:R-:W-:Y:S01]  /*c6e70*/  LOP3.LUT R81, RZ, R104, RZ, 0x33, !PT ;  /* 0x00000068ff517212 */ /* 0x000fe200078e33ff */
[----:B------:R-:W-:-:S03]  /*c6e80*/  IMAD.WIDE.U32 R88, R57, R32, RZ ;  /* 0x0000002039587225 */ /* 0x000fc600078e00ff */
[----:B------:R-:W-:Y:S01]  /*c6e90*/  ISETP.GE.U32.AND.EX P1, PT, R85, R55, PT, P1 ;  /* 0x000000375500720c */ /* 0x000fe20003f26110 */
[----:B------:R-:W-:Y:S01]  /*c6ea0*/  IMAD.X R55, RZ, RZ, R86, P6 ;  /* 0x000000ffff377224 */ /* 0x000fe200030e0656 */
[----:B------:R-:W-:Y:S01]  /*c6eb0*/  ISETP.GE.U32.AND P6, PT, R54, R91, PT ;  /* 0x0000005b3600720c */ /* 0x000fe20003fc6070 */
[----:B------:R-:W-:Y:S01]  /*c6ec0*/  IMAD.X R83, RZ, RZ, RZ, P5 ;  /* 0x000000ffff537224 */ /* 0x000fe200028e06ff */
[----:B------:R-:W-:Y:S01]  /*c6ed0*/  SEL R94, RZ, 0x1, P1 ;  /* 0x00000001ff5e7807 */ /* 0x000fe20000800000 */
[----:B------:R-:W-:Y:S01]  /*c6ee0*/  IMAD.WIDE.U32 R88, P5, R56, R34, R88 ;  /* 0x0000002238587225 */ /* 0x000fe200078a0058 */
[----:B------:R-:W-:Y:S02]  /*c6ef0*/  ISETP.LT.U32.AND P1, PT, R91, R80, PT ;  /* 0x000000505b00720c */ /* 0x000fe40003f21070 */
[----:B------:R-:W-:Y:S01]  /*c6f00*/  ISETP.GE.U32.AND.EX P6, PT, R55, R86, PT, P6 ;  /* 0x000000563700720c */ /* 0x000fe20003fc6160 */
[----:B------:R-:W-:Y:S01]  /*c6f10*/  IMAD.MOV.U32 R82, RZ, RZ, R87 ;  /* 0x000000ffff527224 */ /* 0x000fe200078e0057 */
[----:B------:R-:W-:Y:S01]  /*c6f20*/  ISETP.GT.U32.AND.EX P0, PT, R92, R81, PT, P0 ;  /* 0x000000515c00720c */ /* 0x000fe20003f04100 */
[----:B------:R-:W-:Y:S01]  /*c6f30*/  IMAD.WIDE.U32 R92, R56, R32, RZ ;  /* 0x00000020385c7225 */ /* 0x000fe200078e00ff */
[----:B------:R-:W-:-:S02]  /*c6f40*/  ISETP.LT.U32.OR.EX P1, PT, R86, R97, !P6, P1 ;  /* 0x000000615600720c */ /* 0x000fc40007721510 */
[----:B------:R-:W-:Y:S01]  /*c6f50*/  IADD3 R86, P6, PT, R103, R94, RZ ;  /* 0x0000005e67567210 */ /* 0x000fe20007fde0ff */
[----:B------:R-:W-:Y:S01]  /*c6f60*/  IMAD.X R81, RZ, RZ, RZ, P5 ;  /* 0x000000ffff517224 */ /* 0x000fe200028e06ff */
[----:B------:R-:W-:Y:S01]  /*c6f70*/  IADD3 RZ, P5, PT, R93, R88, RZ ;  /* 0x000000585dff7210 */ /* 0x000fe20007fbe0ff */
[----:B------:R-:W-:Y:S01]  /*c6f80*/  IMAD.X R95, RZ, RZ, RZ, P4 ;  /* 0x000000ffff5f7224 */ /* 0x000fe200020e06ff */
[----:B------:R-:W-:Y:S01]  /*c6f90*/  ISETP.GE.U32.AND P4, PT, R103, R98, PT ;  /* 0x000000626700720c */ /* 0x000fe20003f86070 */
[----:B------:R-:W-:Y:S01]  /*c6fa0*/  IMAD.X R87, RZ, RZ, R99, P6 ;  /* 0x000000ffff577224 */ /* 0x000fe200030e0663 */
[----:B------:R-:W-:Y:S01]  /*c6fb0*/  ISETP.GE.U32.AND P6, PT, R86, R103, PT ;  /* 0x000000675600720c */ /* 0x000fe20003fc6070 */
[----:B------:R-:W-:-:S03]  /*c6fc0*/  IMAD.WIDE.U32 R92, R90, R70, R54 ;  /* 0x000000465a5c7225 */ /* 0x000fc600078e0036 */
[----:B------:R-:W-:Y:S01]  /*c6fd0*/  ISETP.GE.U32.AND.EX P6, PT, R87, R99, PT, P6 ;  /* 0x000000635700720c */ /* 0x000fe20003fc6160 */
[----:B------:R-:W-:Y:S01]  /*c6fe0*/  IMAD.MOV.U32 R94, RZ, RZ, R79 ;  /* 0x000000ffff5e7224 */ /* 0x000fe200078e004f */
[----:B------:R-:W-:Y:S01]  /*c6ff0*/  SEL R79, RZ, 0x1, !P1 ;  /* 0x00000001ff4f7807 */ /* 0x000fe20004800000 */
[----:B------:R-:W-:Y:S01]  /*c7000*/  IMAD.IADD R91, R78, 0x1, R93 ;  /* 0x000000014e5b7824 */ /* 0x000fe200078e025d */
[----:B------:R-:W-:Y:S01]  /*c7010*/  ISETP.GE.U32.AND.EX P1, PT, R99, R96, P6, P4 ;  /* 0x000000606300720c */ /* 0x000fe20003726140 */
[----:B------:R-:W-:Y:S01]  /*c7020*/  IMAD.MOV.U32 R80, RZ, RZ, R89 ;  /* 0x000000ffff507224 */ /* 0x000fe200078e0059 */
[----:B------:R-:W-:Y:S01]  /*c7030*/  IADD3 R103, P4, PT, R79, R92, RZ ;  /* 0x0000005c4f677210 */ /* 0x000fe20007f9e0ff */
[----:B------:R-:W-:Y:S02]  /*c7040*/  IMAD R89, R34, R56, RZ ;  /* 0x0000003822597224 */ /* 0x000fe400078e02ff */
[----:B------:R-:W-:Y:S01]  /*c7050*/  IMAD.WIDE.U32 R78, R56, R32, R86 ;  /* 0x00000020384e7225 */ /* 0x000fe200078e0056 */
[----:B------:R-:W-:-:S03]  /*c7060*/  ISETP.GE.U32.AND P6, PT, R103, R92, PT ;  /* 0x0000005c6700720c */ /* 0x000fc60003fc6070 */
[----:B------:R-:W-:Y:S01]  /*c7070*/  IMAD.X R102, RZ, RZ, R91, P4 ;  /* 0x000000ffff667224 */ /* 0x000fe200020e065b */
[----:B------:R-:W-:Y:S01]  /*c7080*/  ISETP.LT.U32.AND P4, PT, R92, R54, PT ;  /* 0x000000365c00720c */ /* 0x000fe20003f81070 */
[----:B------:R-:W-:Y:S01]  /*c7090*/  IMAD R93, R57, R32, R89 ;  /* 0x00000020395d7224 */ /* 0x000fe200078e0259 */
[----:B------:R-:W-:Y:S01]  /*c70a0*/  SEL R92, RZ, 0x1, !P0 ;  /* 0x00000001ff5c7807 */ /* 0x000fe20004000000 */
[----:B------:R-:W-:Y:S01]  /*c70b0*/  IMAD R97, R42, R58, RZ ;  /* 0x0000003a2a617224 */ /* 0x000fe200078e02ff */
[----:B------:R-:W-:Y:S01]  /*c70c0*/  ISETP.GE.U32.AND.EX P6, PT, R102, R91, PT, P6 ;  /* 0x0000005b6600720c */ /* 0x000fe20003fc6160 */
[----:B------:R-:W-:Y:S01]  /*c70d0*/  IMAD.WIDE.U32.X R88, R107, R71, R94, P2 ;  /* 0x000000476b587225 */ /* 0x000fe200010e045e */
[----:B------:R-:W-:Y:S02]  /*c70e0*/  ISETP.GE.U32.AND P2, PT, R78, R86, PT ;  /* 0x000000564e00720c */ /* 0x000fe40003f46070 */
[----:B------:R-:W-:Y:S01]  /*c70f0*/  ISETP.LT.U32.OR.EX P4, PT, R91, R55, !P6, P4 ;  /* 0x000000375b00720c */ /* 0x000fe20007781540 */
[----:B------:R-:W-:Y:S01]  /*c7100*/  IMAD.IADD R79, R79, 0x1, R93 ;  /* 0x000000014f4f7824 */ /* 0x000fe200078e025d */
[----:B------:R-:W-:Y:S01]  /*c7110*/  @!P1 IADD3 R111, P6, PT, R111, 0x1, RZ ;  /* 0x000000016f6f9810 */ /* 0x000fe20007fde0ff */
[----:B------:R-:W-:Y:S01]  /*c7120*/  IMAD.WIDE.U32 R94, R58, R40, R84 ;  /* 0x000000283a5e7225 */ /* 0x000fe200078e0054 */
[----:B------:R-:W-:-:S02]  /*c7130*/  SEL R54, RZ, 0x1, !P4 ;  /* 0x00000001ff367807 */ /* 0x000fc40006000000 */
[----:B------:R-:W-:Y:S01]  /*c7140*/  ISETP.GE.U32.AND.EX P2, PT, R79, R87, PT, P2 ;  /* 0x000000574f00720c */ /* 0x000fe20003f46120 */
[----:B------:R-:W-:Y:S01]  /*c7150*/  IMAD.WIDE.U32.X R80, R57, R34, R80, P5 ;  /* 0x0000002239507225 */ /* 0x000fe200028e0450 */
[----:B------:R-:W-:-:S03]  /*c7160*/  IADD3 R55, P5, PT, R94, R88, RZ ;  /* 0x000000585e377210 */ /* 0x000fc60007fbe0ff */
[----:B------:R-:W-:Y:S01]  /*c7170*/  IMAD R97, R59, R40, R97 ;  /* 0x000000283b617224 */ /* 0x000fe200078e0261 */
[----:B------:R-:W-:Y:S01]  /*c7180*/  IADD3 R91, P4, PT, R111, R80, RZ ;  /* 0x000000506f5b7210 */ /* 0x000fe20007f9e0ff */
[----:B------:R-:W-:Y:S01]  /*c7190*/  @!P1 IMAD.X R110, RZ, RZ, R110, P6 ;  /* 0x000000ffff6e9224 */ /* 0x000fe200030e066e */
[----:B------:R-:W-:Y:S01]  /*c71a0*/  SEL R80, RZ, 0x1, P2 ;  /* 0x00000001ff507807 */ /* 0x000fe20001000000 */
[----:B------:R-:W-:Y:S01]  /*c71b0*/  IMAD.IADD R113, R95, 0x1, R97 ;  /* 0x000000015f717824 */ /* 0x000fe200078e0261 */
[----:B------:R-:W-:Y:S01]  /*c71c0*/  ISETP.LT.U32.AND P2, PT, R55, R94, PT ;  /* 0x0000005e3700720c */ /* 0x000fe20003f41070 */
[----:B------:R-:W-:Y:S01]  /*c71d0*/  IMAD.WIDE.U32.X R86, R101, R75, R82, P3 ;  /* 0x0000004b65567225 */ /* 0x000fe200018e0452 */
[C---:B------:R-:W-:Y:S02]  /*c71e0*/  IADD3 R80, P6, PT, R91.reuse, R80, RZ ;  /* 0x000000505b507210 */ /* 0x040fe40007fde0ff */
[----:B------:R-:W-:Y:S01]  /*c71f0*/  ISETP.LT.U32.AND P3, PT, R91, R111, PT ;  /* 0x0000006f5b00720c */ /* 0x000fe20003f61070 */
[----:B------:R-:W-:Y:S01]  /*c7200*/  IMAD.X R88, R113, 0x1, R89, P5 ;  /* 0x0000000171587824 */ /* 0x000fe200028e0659 */
[----:B------:R-:W-:Y:S01]  /*c7210*/  IADD3 R54, P5, PT, R55, R54, RZ ;  /* 0x0000003637367210 */ /* 0x000fe20007fbe0ff */
[----:B------:R-:W-:-:S02]  /*c7220*/  IMAD.X R89, R110, 0x1, R81, P4 ;  /* 0x000000016e597824 */ /* 0x000fc400020e0651 */
[----:B------:R-:W-:Y:S01]  /*c7230*/  IMAD.WIDE.U32 R82, R57, R28, RZ ;  /* 0x0000001c39527225 */ /* 0x000fe200078e00ff */
[----:B------:R-:W-:-:S03]  /*c7240*/  ISETP.GE.U32.AND P4, PT, R54, R55, PT ;  /* 0x000000373600720c */ /* 0x000fc60003f86070 */
[----:B------:R-:W-:Y:S01]  /*c7250*/  IMAD.X R55, RZ, RZ, R88, P5 ;  /* 0x000000ffff377224 */ /* 0x000fe200028e0658 */
[----:B------:R-:W-:Y:S01]  /*c7260*/  ISETP.GE.U32.AND P5, PT, R80, R91, PT ;  /* 0x0000005b5000720c */ /* 0x000fe20003fa6070 */
[----:B------:R-:W-:Y:S01]  /*c7270*/  IMAD.X R81, RZ, RZ, R89, P6 ;  /* 0x000000ffff517224 */ /* 0x000fe200030e0659 */
[----:B------:R-:W-:Y:S01]  /*c7280*/  IADD3 R91, P6, PT, R103, R86, RZ ;  /* 0x00000056675b7210 */ /* 0x000fe20007fde0ff */
[----:B------:R-:W-:Y:S01]  /*c7290*/  IMAD.WIDE.U32 R96, R59, R40, RZ ;  /* 0x000000283b607225 */ /* 0x000fe200078e00ff */
[----:B------:R-:W-:Y:S02]  /*c72a0*/  ISETP.GE.U32.AND.EX P4, PT, R55, R88, PT, P4 ;  /* 0x000000583700720c */ /* 0x000fe40003f86140 */
[----:B------:R-:W-:Y:S01]  /*c72b0*/  ISETP.GE.U32.AND.EX P5, PT, R81, R89, PT, P5 ;  /* 0x000000595100720c */ /* 0x000fe20003fa6150 */
[----:B------:R-:W-:Y:S01]  /*c72c0*/  IMAD.X R95, R102, 0x1, R87, P6 ;  /* 0x00000001665f7824 */ /* 0x000fe200030e0657 */
[----:B------:R-:W-:Y:S01]  /*c72d0*/  IADD3 R92, P0, PT, R91, R92, RZ ;  /* 0x0000005c5b5c7210 */ /* 0x000fe20007f1e0ff */
[----:B------:R-:W-:Y:S01]  /*c72e0*/  IMAD.WIDE.U32 R86, R58, R40, RZ ;  /* 0x000000283a567225 */ /* 0x000fe200078e00ff */
[----:B------:R-:W-:-:S02]  /*c72f0*/  ISETP.LT.U32.OR.EX P5, PT, R89, R110, !P5, P3 ;  /* 0x0000006e5900720c */ /* 0x000fc40006fa1530 */
[----:B------:R-:W-:Y:S01]  /*c7300*/  ISETP.LT.U32.OR.EX P2, PT, R88, R113, !P4, P2 ;  /* 0x000000715800720c */ /* 0x000fe20006741520 */
[----:B------:R-:W-:-:S04]  /*c7310*/  IMAD.WIDE.U32 R82, P3, R56, R30, R82 ;  /* 0x0000001e38527225 */ /* 0x000fc80007860052 */
[----:B------:R-:W-:-:S04]  /*c7320*/  IMAD.WIDE.U32 R88, R56, R28, RZ ;  /* 0x0000001c38587225 */ /* 0x000fc800078e00ff */
[----:B------:R-:W-:Y:S01]  /*c7330*/  IMAD.X R99, RZ, RZ, RZ, P3 ;  /* 0x000000ffff637224 */ /* 0x000fe200018e06ff */
[----:B------:R-:W-:Y:S01]  /*c7340*/  ISETP.GE.U32.AND P3, PT, R92, R91, PT ;  /* 0x0000005b5c00720c */ /* 0x000fe20003f66070 */
[----:B------:R-:W-:Y:S01]  /*c7350*/  IMAD.X R93, RZ, RZ, R95, P0 ;  /* 0x000000ffff5d7224 */ /* 0x000fe200000e065f */
[----:B------:R-:W-:Y:S01]  /*c7360*/  IADD3 RZ, P6, PT, R89, R82, RZ ;  /* 0x0000005259ff7210 */ /* 0x000fe20007fde0ff */
[----:B------:R-:W-:Y:S01]  /*c7370*/  IMAD.WIDE.U32 R96, P4, R58, R42, R96 ;  /* 0x0000002a3a607225 */ /* 0x000fe20007880060 */
[----:B------:R-:W-:Y:S02]  /*c7380*/  ISETP.LT.U32.AND P0, PT, R91, R103, PT ;  /* 0x000000675b00720c */ /* 0x000fe40003f01070 */
[----:B------:R-:W-:Y:S01]  /*c7390*/  ISETP.GE.U32.AND.EX P3, PT, R93, R95, PT, P3 ;  /* 0x0000005f5d00720c */ /* 0x000fe20003f66130 */
[----:B------:R-:W-:Y:S01]  /*c73a0*/  IMAD.X R89, RZ, RZ, RZ, P4 ;  /* 0x000000ffff597224 */ /* 0x000fe200020e06ff */
[----:B------:R-:W-:Y:S01]  /*c73b0*/  IADD3 RZ, P4, PT, R87, R96, RZ ;  /* 0x0000006057ff7210 */ /* 0x000fe20007f9e0ff */
[----:B------:R-:W-:Y:S01]  /*c73c0*/  IMAD.MOV.U32 R98, RZ, RZ, R83 ;  /* 0x000000ffff627224 */ /* 0x000fe200078e0053 */
[----:B------:R-:W-:Y:S01]  /*c73d0*/  ISETP.LT.U32.OR.EX P0, PT, R95, R102, !P3, P0 ;  /* 0x000000665f00720c */ /* 0x000fe20005f01500 */
[----:B------:R-:W-:-:S03]  /*c73e0*/  IMAD.WIDE.U32 R86, R101, R72, RZ ;  /* 0x0000004865567225 */ /* 0x000fc600078e00ff */
[----:B------:R-:W-:Y:S01]  /*c73f0*/  SEL R109, RZ, 0x1, !P0 ;  /* 0x00000001ff6d7807 */ /* 0x000fe20004000000 */
[----:B------:R-:W-:-:S04]  /*c7400*/  IMAD.WIDE.U32.X R82, R57, R30, R98, P6 ;  /* 0x0000001e39527225 */ /* 0x000fc800030e0462 */
[----:B------:R-:W-:-:S04]  /*c7410*/  IMAD.WIDE.U32 R104, R107, R68, RZ ;  /* 0x000000446b687225 */ /* 0x000fc800078e00ff */
[----:B------:R-:W-:-:S04]  /*c7420*/  IMAD.WIDE.U32 R98, R52, R72, R92 ;  /* 0x0000004834627225 */ /* 0x000fc800078e005c */
[----:B------:R-:W-:Y:S01]  /*c7430*/  IMAD.MOV.U32 R88, RZ, RZ, R97 ;  /* 0x000000ffff587224 */ /* 0x000fe200078e0061 */
[----:B------:R-:W-:Y:S01]  /*c7440*/  IADD3 R109, P6, PT, R109, R98, RZ ;  /* 0x000000626d6d7210 */ /* 0x000fe20007fde0ff */
[----:B------:R-:W-:-:S04]  /*c7450*/  IMAD.WIDE.U32 R96, P3, R52, R73, R86 ;  /* 0x0000004934607225 */ /* 0x000fc80007860056 */
[----:B------:R-:W-:-:S04]  /*c7460*/  IMAD.WIDE.U32 R86, P0, R90, R69, R104 ;  /* 0x000000455a567225 */ /* 0x000fc80007800068 */
[----:B------:R-:W-:Y:S02]  /*c7470*/  IMAD.IADD R91, R96, 0x1, R99 ;  /* 0x00000001605b7824 */ /* 0x000fe400078e0263 */
[----:B------:R-:W-:-:S04]  /*c7480*/  IMAD.WIDE.U32 R102, R52, R72, RZ ;  /* 0x0000004834667225 */ /* 0x000fc800078e00ff */
[----:B------:R-:W-:Y:S01]  /*c7490*/  IMAD.X R95, RZ, RZ, RZ, P0 ;  /* 0x000000ffff5f7224 */ /* 0x000fe200000e06ff */
[----:B------:R-:W-:Y:S01]  /*c74a0*/  ISETP.GE.U32.AND P0, PT, R109, R98, PT ;  /* 0x000000626d00720c */ /* 0x000fe20003f06070 */
[----:B------:R-:W-:Y:S01]  /*c74b0*/  IMAD.X R105, RZ, RZ, R91, P6 ;  /* 0x000000ffff697224 */ /* 0x000fe200030e065b */
[----:B------:R-:W-:Y:S01]  /*c74c0*/  ISETP.LT.U32.AND P6, PT, R98, R92, PT ;  /* 0x0000005c6200720c */ /* 0x000fe20003fc1070 */
[----:B------:R-:W-:Y:S01]  /*c74d0*/  IMAD.WIDE.U32.X R88, R59, R42, R88, P4 ;  /* 0x0000002a3b587225 */ /* 0x000fe200020e0458 */
[----:B------:R-:W-:Y:S02]  /*c74e0*/  IADD3 RZ, P4, PT, R103, R96, RZ ;  /* 0x0000006067ff7210 */ /* 0x000fe40007f9e0ff */
[----:B------:R-:W-:Y:S01]  /*c74f0*/  ISETP.GE.U32.AND.EX P0, PT, R105, R91, PT, P0 ;  /* 0x0000005b6900720c */ /* 0x000fe20003f06100 */
[----:B------:R-:W-:Y:S02]  /*c7500*/  IMAD.X R99, RZ, RZ, RZ, P3 ;  /* 0x000000ffff637224 */ /* 0x000fe400018e06ff */
[----:B------:R-:W-:Y:S01]  /*c7510*/  IMAD.MOV.U32 R98, RZ, RZ, R97 ;  /* 0x000000ffff627224 */ /* 0x000fe200078e0061 */
[----:B------:R-:W-:Y:S01]  /*c7520*/  ISETP.LT.U32.OR.EX P0, PT, R91, R93, !P0, P6 ;  /* 0x0000005d5b00720c */ /* 0x000fe20004701560 */
[----:B------:R-:W-:Y:S01]  /*c7530*/  IMAD.WIDE.U32 R102, R90, R68, RZ ;  /* 0x000000445a667225 */ /* 0x000fe200078e00ff */
[----:B------:R-:W-:-:S02]  /*c7540*/  SEL R93, RZ, 0x1, !P2 ;  /* 0x00000001ff5d7807 */ /* 0x000fc40005000000 */
[----:B------:R-:W-:Y:S01]  /*c7550*/  @!P1 ISETP.NE.U32.AND P2, PT, R111, RZ, PT ;  /* 0x000000ff6f00920c */ /* 0x000fe20003f45070 */
[----:B------:R-:W-:Y:S01]  /*c7560*/  IMAD.WIDE.U32.X R98, R101, R73, R98, P4 ;  /* 0x0000004965627225 */ /* 0x000fe200020e0462 */
[----:B------:R-:W-:Y:S02]  /*c7570*/  ISETP.GE.U32.AND P4, PT, R94, R84, PT ;  /* 0x000000545e00720c */ /* 0x000fe40003f86070 */
[----:B------:R-:W-:Y:S01]  /*c7580*/  @!P1 ISETP.NE.AND.EX P2, PT, R110, RZ, PT, P2 ;  /* 0x000000ff6e00920c */ /* 0x000fe20003f45320 */
[----:B------:R-:W-:Y:S01]  /*c7590*/  IMAD.WIDE.U32 R90, R90, R68, R54 ;  /* 0x000000445a5a7225 */ /* 0x000fe200078e0036 */
[----:B------:R-:W-:Y:S02]  /*c75a0*/  ISETP.GE.U32.AND.EX P4, PT, R113, R85, PT, P4 ;  /* 0x000000557100720c */ /* 0x000fe40003f86140 */
[----:B------:R-:W-:Y:S01]  /*c75b0*/  @!P1 SEL R97, RZ, 0x1, P2 ;  /* 0x00000001ff619807 */ /* 0x000fe20001000000 */
[----:B------:R-:W-:Y:S01]  /*c75c0*/  IMAD R85, R30, R56, RZ ;  /* 0x000000381e557224 */ /* 0x000fe200078e02ff */
[----:B------:R-:W-:Y:S01]  /*c75d0*/  IADD3 R115, P2, PT, R93, R90, RZ ;  /* 0x0000005a5d737210 */ /* 0x000fe20007f5e0ff */
[----:B------:R-:W-:Y:S01]  /*c75e0*/  IMAD.IADD R113, R86, 0x1, R91 ;  /* 0x0000000156717824 */ /* 0x000fe200078e025b */
[----:B------:R-:W-:Y:S01]  /*c75f0*/  IADD3 RZ, P3, PT, R103, R86, RZ ;  /* 0x0000005667ff7210 */ /* 0x000fe20007f7e0ff */
[----:B------:R-:W-:Y:S01]  /*c7600*/  IMAD R119, R57, R28, R85 ;  /* 0x0000001c39777224 */ /* 0x000fe200078e0255 */
[----:B------:R-:W-:Y:S01]  /*c7610*/  IADD3 R57, P6, PT, R115, R98, RZ ;  /* 0x0000006273397210 */ /* 0x000fe20007fde0ff */
[----:B------:R-:W-:Y:S01]  /*c7620*/  IMAD.WIDE.U32 R84, R56, R28, R80 ;  /* 0x0000001c38547225 */ /* 0x000fe200078e0050 */
[----:B------:R-:W-:-:S02]  /*c7630*/  SEL R56, RZ, 0x1, !P0 ;  /* 0x00000001ff387807 */ /* 0x000fc40004000000 */
[----:B------:R-:W-:Y:S01]  /*c7640*/  SEL R96, RZ, 0x1, P4 ;  /* 0x00000001ff607807 */ /* 0x000fe20002000000 */
[----:B------:R-:W-:Y:S01]  /*c7650*/  IMAD.MOV.U32 R94, RZ, RZ, R87 ;  /* 0x000000ffff5e7224 */ /* 0x000fe200078e0057 */
[----:B------:R-:W-:Y:S01]  /*c7660*/  SEL R87, RZ, 0x1, !P5 ;  /* 0x00000001ff577807 */ /* 0x000fe20006800000 */
[----:B------:R-:W-:Y:S01]  /*c7670*/  IMAD.X R104, RZ, RZ, R113, P2 ;  /* 0x000000ffff687224 */ /* 0x000fe200010e0671 */
[----:B------:R-:W-:Y:S01]  /*c7680*/  @!P1 IADD3 R106, P5, PT, R97, R106, RZ ;  /* 0x0000006a616a9210 */ /* 0x000fe20007fbe0ff */
[----:B------:R-:W-:Y:S01]  /*c7690*/  IMAD.IADD R119, R85, 0x1, R119 ;  /* 0x0000000155777824 */ /* 0x000fe200078e0277 */
[----:B------:R-:W-:Y:S01]  /*c76a0*/  ISETP.GE.U32.AND P2, PT, R84, R80, PT ;  /* 0x000000505400720c */ /* 0x000fe20003f46070 */
[----:B------:R-:W-:Y:S01]  /*c76b0*/  IMAD.X R99, R104, 0x1, R99, P6 ;  /* 0x0000000168637824 */ /* 0x000fe200030e0663 */
[----:B------:R-:W-:Y:S01]  /*c76c0*/  IADD3 R87, P6, PT, R106, R87, RZ ;  /* 0x000000576a577210 */ /* 0x000fe20007fde0ff */
[----:B------:R-:W-:Y:S01]  /*c76d0*/  @!P1 IMAD.X R108, RZ, RZ, R108, P5 ;  /* 0x000000ffff6c9224 */ /* 0x000fe200028e066c */
[----:B------:R-:W-:Y:S01]  /*c76e0*/  ISETP.GE.U32.AND.EX P2, PT, R119, R81, PT, P2 ;  /* 0x000000517700720c */ /* 0x000fe20003f46120 */
[----:B------:R-:W-:Y:S01]  /*c76f0*/  IMAD.WIDE.U32.X R94, R107, R69, R94, P3 ;  /* 0x000000456b5e7225 */ /* 0x000fe200018e045e */
[----:B------:R-:W-:-:S02]  /*c7700*/  IADD3 R80, P0, PT, R87, R82, RZ ;  /* 0x0000005257507210 */ /* 0x000fc40007f1e0ff */
[----:B------:R-:W-:Y:S01]  /*c7710*/  SEL R111, RZ, 0x1, P2 ;  /* 0x00000001ff6f7807 */ /* 0x000fe20001000000 */
[----:B------:R-:W-:Y:S01]  /*c7720*/  IMAD.X R93, RZ, RZ, R108, P6 ;  /* 0x000000ffff5d7224 */ /* 0x000fe200030e066c */
[----:B------:R-:W-:Y:S02]  /*c7730*/  IADD3 R85, P1, PT, R78, R88, RZ ;  /* 0x000000584e557210 */ /* 0x000fe40007f3e0ff */
[C---:B------:R-:W-:Y:S01]  /*c7740*/  IADD3 R111, P5, PT, R80.reuse, R111, RZ ;  /* 0x0000006f506f7210 */ /* 0x040fe20007fbe0ff */
[----:B------:R-:W-:Y:S01]  /*c7750*/  IMAD.X R92, R93, 0x1, R83, P0 ;  /* 0x000000015d5c7824 */ /* 0x000fe200000e0653 */
[----:B------:R-:W-:Y:S01]  /*c7760*/  IADD3 R82, P2, PT, R57, R56, RZ ;  /* 0x0000003839527210 */ /* 0x000fe20007f5e0ff */
[----:B------:R-:W-:Y:S01]  /*c7770*/  IMAD.X R102, R79, 0x1, R89, P1 ;  /* 0x000000014f667824 */ /* 0x000fe200008e0659 */
[----:B------:R-:W-:Y:S01]  /*c7780*/  ISETP.GE.U32.AND P4, PT, R111, R80, PT ;  /* 0x000000506f00720c */ /* 0x000fe20003f86070 */
[----:B------:R-:W-:Y:S01]  /*c7790*/  IMAD.X R103, RZ, RZ, R92, P5 ;  /* 0x000000ffff677224 */ /* 0x000fe200028e065c */
[----:B------:R-:W-:Y:S01]  /*c77a0*/  ISETP.LT.U32.AND P1, PT, R80, R87, PT ;  /* 0x000000575000720c */ /* 0x000fe20003f21070 */
[----:B------:R-:W-:Y:S01]  /*c77b0*/  IMAD.WIDE.U32 R80, R101, R70, RZ ;  /* 0x0000004665507225 */ /* 0x000fe200078e00ff */
[----:B------:R-:W-:-:S02]  /*c77c0*/  ISETP.LT.U32.AND P0, PT, R57, R115, PT ;  /* 0x000000733900720c */ /* 0x000fc40003f01070 */
[----:B------:R-:W-:Y:S01]  /*c77d0*/  ISETP.GE.U32.AND P6, PT, R82, R57, PT ;  /* 0x000000395200720c */ /* 0x000fe20003fc6070 */
[----:B------:R-:W-:Y:S01]  /*c77e0*/  IMAD.WIDE.U32 R56, R101, R68, RZ ;  /* 0x0000004465387225 */ /* 0x000fe200078e00ff */
[----:B------:R-:W-:-:S03]  /*c77f0*/  ISETP.GE.U32.AND.EX P4, PT, R103, R92, PT, P4 ;  /* 0x0000005c6700720c */ /* 0x000fc60003f86140 */
[----:B------:R-:W-:Y:S01]  /*c7800*/  IMAD.X R83, RZ, RZ, R99, P2 ;  /* 0x000000ffff537224 */ /* 0x000fe200010e0663 */
[----:B------:R-:W-:Y:S01]  /*c7810*/  ISETP.LT.U32.OR.EX P1, PT, R92, R93, !P4, P1 ;  /* 0x0000005d5c00720c */ /* 0x000fe20006721510 */
[C---:B------:R-:W-:Y:S01]  /*c7820*/  IMAD.WIDE.U32 R86, R52.reuse, R70, RZ ;  /* 0x0000004634567225 */ /* 0x040fe200078e00ff */
[----:B------:R-:W-:Y:S02]  /*c7830*/  IADD3 R86, P4, PT, R85, R96, RZ ;  /* 0x0000006055567210 */ /* 0x000fe40007f9e0ff */
[----:B------:R-:W-:Y:S01]  /*c7840*/  ISETP.GE.U32.AND.EX P6, PT, R83, R99, PT, P6 ;  /* 0x000000635300720c */ /* 0x000fe20003fc6160 */
[----:B------:R-:W-:-:S03]  /*c7850*/  IMAD.WIDE.U32 R80, P2, R52, R71, R80 ;  /* 0x0000004734507225 */ /* 0x000fc60007840050 */
[----:B------:R-:W-:Y:S01]  /*c7860*/  ISETP.LT.U32.OR.EX P0, PT, R99, R104, !P6, P0 ;  /* 0x000000686300720c */ /* 0x000fe20007701500 */
[C---:B------:R-:W-:Y:S01]  /*c7870*/  IMAD.WIDE.U32 R88, R52.reuse, R68, RZ ;  /* 0x0000004434587225 */ /* 0x040fe200078e00ff */
[----:B------:R-:W-:Y:S02]  /*c7880*/  IADD3 RZ, P3, PT, R87, R80, RZ ;  /* 0x0000005057ff7210 */ /* 0x000fe40007f7e0ff */
[----:B------:R-:W-:Y:S01]  /*c7890*/  SEL R117, RZ, 0x1, !P0 ;  /* 0x00000001ff757807 */ /* 0x000fe20004000000 */
[----:B------:R-:W-:Y:S01]  /*c78a0*/  IMAD.WIDE.U32 R56, P5, R52, R69, R56 ;  /* 0x0000004534387225 */ /* 0x000fe200078a0038 */
[----:B------:R-:W-:-:S03]  /*c78b0*/  ISETP.GE.U32.AND P0, PT, R85, R78, PT ;  /* 0x0000004e5500720c */ /* 0x000fc60003f06070 */
[----:B------:R-:W-:Y:S01]  /*c78c0*/  IMAD.WIDE.U32 R92, R59, R36, RZ ;  /* 0x000000243b5c7225 */ /* 0x000fe200078e00ff */
[----:B------:R-:W-:Y:S02]  /*c78d0*/  IADD3 RZ, P6, PT, R89, R56, RZ ;  /* 0x0000003859ff7210 */ /* 0x000fe40007fde0ff */
[----:B------:R-:W-:Y:S01]  /*c78e0*/  ISETP.GE.U32.AND.EX P0, PT, R102, R79, PT, P0 ;  /* 0x0000004f6600720c */ /* 0x000fe20003f06100 */
[----:B------:R-:W-:Y:S02]  /*c78f0*/  IMAD.X R87, RZ, RZ, R102, P4 ;  /* 0x000000ffff577224 */ /* 0x000fe400020e0666 */
[----:B------:R-:W-:Y:S01]  /*c7900*/  IMAD.X R89, RZ, RZ, RZ, P2 ;  /* 0x000000ffff597224 */ /* 0x000fe200010e06ff */
[----:B------:R-:W-:Y:S01]  /*c7910*/  ISETP.GE.U32.AND P2, PT, R86, R85, PT ;  /* 0x000000555600720c */ /* 0x000fe20003f46070 */
[----:B------:R-:W-:-:S04]  /*c7920*/  IMAD.WIDE.U32 R98, R58, R36, RZ ;  /* 0x000000243a627225 */ /* 0x000fc800078e00ff */
[----:B------:R-:W-:-:S04]  /*c7930*/  IMAD.WIDE.U32 R92, P4, R58, R38, R92 ;  /* 0x000000263a5c7225 */ /* 0x000fc8000788005c */
[----:B------:R-:W-:Y:S02]  /*c7940*/  IMAD.MOV.U32 R88, RZ, RZ, R81 ;  /* 0x000000ffff587224 */ /* 0x000fe400078e0051 */
[----:B------:R-:W-:-:S04]  /*c7950*/  IMAD.WIDE.U32 R96, R52, R70, R82 ;  /* 0x0000004634607225 */ /* 0x000fc800078e0052 */
[----:B------:R-:W-:Y:S01]  /*c7960*/  IMAD.WIDE.U32.X R88, R101, R71, R88, P3 ;  /* 0x0000004765587225 */ /* 0x000fe200018e0458 */
[----:B------:R-:W-:-:S03]  /*c7970*/  IADD3 RZ, P3, PT, R99, R92, RZ ;  /* 0x0000005c63ff7210 */ /* 0x000fc60007f7e0ff */
[----:B------:R-:W-:Y:S01]  /*c7980*/  IMAD.X R99, RZ, RZ, RZ, P5 ;  /* 0x000000ffff637224 */ /* 0x000fe200028e06ff */
[----:B------:R-:W-:Y:S01]  /*c7990*/  ISETP.GE.U32.AND.EX P5, PT, R87, R102, PT, P2 ;  /* 0x000000665700720c */ /* 0x000fe20003fa6120 */
[----:B------:R-:W-:Y:S01]  /*c79a0*/  IMAD.MOV.U32 R98, RZ, RZ, R57 ;  /* 0x000000ffff627224 */ /* 0x000fe200078e0039 */
[----:B------:R-:W-:Y:S01]  /*c79b0*/  IADD3 R117, P2, PT, R117, R96, RZ ;  /* 0x0000006075757210 */ /* 0x000fe20007f5e0ff */
[----:B------:R-:W-:Y:S01]  /*c79c0*/  IMAD.IADD R85, R80, 0x1, R97 ;  /* 0x0000000150557824 */ /* 0x000fe200078e0261 */
[----:B------:R-:W-:Y:S01]  /*c79d0*/  SEL R102, RZ, 0x1, !P1 ;  /* 0x00000001ff667807 */ /* 0x000fe20004800000 */
[----:B------:R-:W-:-:S04]  /*c79e0*/  IMAD.WIDE.U32.X R78, R101, R69, R98, P6 ;  /* 0x00000045654e7225 */ /* 0x000fc800030e0462 */
[----:B------:R-:W-:Y:S02]  /*c79f0*/  IMAD.MOV.U32 R98, RZ, RZ, R84 ;  /* 0x000000ffff627224 */ /* 0x000fe400078e0054 */
[----:B------:R-:W-:Y:S02]  /*c7a00*/  IMAD.MOV.U32 R101, RZ, RZ, RZ ;  /* 0x000000ffff657224 */ /* 0x000fe400078e00ff */
        /* <DEDUP_REMOVED lines=16> */
.L_x_890:
[----:B------:R-:W-:Y:S05]  /*c7b10*/  BSYNC.RECONVERGENT B3 ;  /* 0x0000000000037941 */ /* 0x000fea0003800200 */
.L_x_889:
[----:B------:R-:W-:Y:S01]  /*c7b20*/  ISETP.GE.U32.AND P5, PT, R115, R90, PT ;  /* 0x0000005a7300720c */ /* 0x000fe20003fa6070 */
[----:B------:R-:W-:Y:S01]  /*c7b30*/  IMAD.X R57, RZ, RZ, R85, P2 ;  /* 0x000000ffff397224 */ /* 0x000fe200010e0655 */
[----:B------:R-:W-:Y:S01]  /*c7b40*/  ISETP.GE.U32.AND P1, PT, R117, R96, PT ;  /* 0x000000607500720c */ /* 0x000fe20003f26070 */
[----:B------:R-:W-:Y:S01]  /*c7b50*/  IMAD R53, R38, R58, RZ ;  /* 0x0000003a26357224 */ /* 0x000fe200078e02ff */
[----:B------:R-:W-:Y:S01]  /*c7b60*/  ISETP.LT.U32.AND P2, PT, R90, R54, PT ;  /* 0x000000365a00720c */ /* 0x000fe20003f41070 */
[-C--:B------:R-:W-:Y:S01]  /*c7b70*/  IMAD.WIDE.U32 R80, R58, R36.reuse, R86 ;  /* 0x000000243a507225 */ /* 0x080fe200078e0056 */
[----:B------:R-:W-:Y:S01]  /*c7b80*/  ISETP.GE.U32.AND.EX P5, PT, R104, R113, PT, P5 ;  /* 0x000000716800720c */ /* 0x000fe20003fa6150 */
[----:B------:R-:W-:Y:S01]  /*c7b90*/  BSSY.RECONVERGENT B3, `(.L_x_891) ;  /* 0x00000c3000037945 */ /* 0x000fe20003800200 */
[----:B------:R-:W-:Y:S01]  /*c7ba0*/  ISETP.GE.U32.AND.EX P6, PT, R57, R85, PT, P1 ;  /* 0x000000553900720c */ /* 0x000fe20003fc6110 */
[----:B------:R-:W-:Y:S01]  /*c7bb0*/  IMAD R53, R59, R36, R53 ;  /* 0x000000243b357224 */ /* 0x000fe200078e0235 */
[----:B------:R-:W-:Y:S01]  /*c7bc0*/  ISETP.LT.U32.OR.EX P1, PT, R113, R55, !P5, P2 ;  /* 0x000000377100720c */ /* 0x000fe20006f21520 */
[----:B------:R-:W-:Y:S01]  /*c7bd0*/  IMAD.WIDE.U32 R90, R59, R32, RZ ;  /* 0x000000203b5a7225 */ /* 0x000fe200078e00ff */
[----:B------:R-:W-:-:S02]  /*c7be0*/  ISETP.LT.U32.AND P0, PT, R96, R82, PT ;  /* 0x000000526000720c */ /* 0x000fc40003f01070 */
[----:B------:R-:W-:Y:S01]  /*c7bf0*/  SEL R106, RZ, 0x1, !P1 ;  /* 0x00000001ff6a7807 */ /* 0x000fe20004800000 */
[----:B------:R-:W-:Y:S01]  /*c7c00*/  IMAD.IADD R81, R81, 0x1, R53 ;  /* 0x0000000151517824 */ /* 0x000fe200078e0235 */
[----:B------:R-:W-:Y:S01]  /*c7c10*/  IADD3 R107, P1, PT, R80, R94, RZ ;  /* 0x0000005e506b7210 */ /* 0x000fe20007f3e0ff */
[----:B------:R-:W-:Y:S01]  /*c7c20*/  IMAD.WIDE.U32 R90, P2, R58, R34, R90 ;  /* 0x000000223a5a7225 */ /* 0x000fe2000784005a */
[----:B------:R-:W-:Y:S02]  /*c7c30*/  ISETP.LT.U32.OR.EX P0, PT, R85, R83, !P6, P0 ;  /* 0x000000535500720c */ /* 0x000fe40007701500 */
[----:B------:R-:W-:Y:S01]  /*c7c40*/  ISETP.GE.U32.AND P5, PT, R80, R86, PT ;  /* 0x000000565000720c */ /* 0x000fe20003fa6070 */
[----:B------:R-:W-:-:S03]  /*c7c50*/  IMAD.WIDE.U32 R82, R58, R32, RZ ;  /* 0x000000203a527225 */ /* 0x000fc600078e00ff */
[C---:B------:R-:W-:Y:S01]  /*c7c60*/  ISETP.GE.U32.AND.EX P5, PT, R81.reuse, R87, PT, P5 ;  /* 0x000000575100720c */ /* 0x040fe20003fa6150 */
[----:B------:R-:W-:Y:S01]  /*c7c70*/  IMAD.X R104, R81, 0x1, R95, P1 ;  /* 0x0000000151687824 */ /* 0x000fe200008e065f */
[----:B------:R-:W-:Y:S01]  /*c7c80*/  IADD3 R106, P1, PT, R107, R106, RZ ;  /* 0x0000006a6b6a7210 */ /* 0x000fe20007f3e0ff */
[----:B------:R-:W-:Y:S01]  /*c7c90*/  IMAD.X R55, RZ, RZ, RZ, P4 ;  /* 0x000000ffff377224 */ /* 0x000fe200020e06ff */
[----:B------:R-:W-:Y:S01]  /*c7ca0*/  IADD3 RZ, P4, PT, R83, R90, RZ ;  /* 0x0000005a53ff7210 */ /* 0x000fe20007f9e0ff */
[----:B------:R-:W-:Y:S02]  /*c7cb0*/  IMAD.MOV.U32 R54, RZ, RZ, R93 ;  /* 0x000000ffff367224 */ /* 0x000fe400078e005d */
[----:B------:R-:W-:Y:S01]  /*c7cc0*/  IMAD R84, R105, R76, RZ ;  /* 0x0000004c69547224 */ /* 0x000fe200078e02ff */
[----:B------:R-:W-:Y:S01]  /*c7cd0*/  LOP3.LUT R105, RZ, R105, RZ, 0x33, !PT ;  /* 0x00000069ff697212 */ /* 0x000fe200078e33ff */
[----:B------:R-:W-:-:S04]  /*c7ce0*/  IMAD.WIDE.U32.X R82, R59, R38, R54, P3 ;  /* 0x000000263b527225 */ /* 0x000fc800018e0436 */
[----:B------:R-:W-:Y:S01]  /*c7cf0*/  IMAD.X R115, RZ, RZ, R104, P1 ;  /* 0x000000ffff737224 */ /* 0x000fe200008e0668 */
[----:B------:R-:W-:Y:S01]  /*c7d00*/  IADD3 R53, P1, PT, R106, R88, RZ ;  /* 0x000000586a357210 */ /* 0x000fe20007f3e0ff */
[C---:B------:R-:W-:Y:S01]  /*c7d10*/  IMAD R113, R109.reuse, R77, R84 ;  /* 0x0000004d6d717224 */ /* 0x040fe200078e0254 */
[----:B------:R-:W-:Y:S01]  /*c7d20*/  SEL R84, RZ, 0x1, !P0 ;  /* 0x00000001ff547807 */ /* 0x000fe20004000000 */
[----:B------:R-:W-:Y:S01]  /*c7d30*/  IMAD.WIDE.U32 R54, R109, R76, RZ ;  /* 0x0000004c6d367225 */ /* 0x000fe200078e00ff */
[----:B------:R-:W-:Y:S02]  /*c7d40*/  IADD3 R87, P0, PT, R98, R82, RZ ;  /* 0x0000005262577210 */ /* 0x000fe40007f1e0ff */
[----:B------:R-:W-:Y:S01]  /*c7d50*/  SEL R82, RZ, 0x1, P5 ;  /* 0x00000001ff527807 */ /* 0x000fe20002800000 */
[----:B------:R-:W-:Y:S01]  /*c7d60*/  IMAD.X R88, R115, 0x1, R89, P1 ;  /* 0x0000000173587824 */ /* 0x000fe200008e0659 */
[----:B------:R-:W-:Y:S01]  /*c7d70*/  IADD3 R84, P1, PT, R53, R84, RZ ;  /* 0x0000005435547210 */ /* 0x000fe20007f3e0ff */
[----:B------:R-:W-:Y:S01]  /*c7d80*/  IMAD.X R89, R119, 0x1, R83, P0 ;  /* 0x0000000177597824 */ /* 0x000fe200000e0653 */
[----:B------:R-:W-:Y:S01]  /*c7d90*/  IADD3 R82, P0, PT, R87, R82, RZ ;  /* 0x0000005257527210 */ /* 0x000fe20007f1e0ff */
[----:B------:R-:W-:Y:S01]  /*c7da0*/  IMAD.IADD R113, R55, 0x1, R113 ;  /* 0x0000000137717824 */ /* 0x000fe200078e0271 */
[----:B------:R-:W-:Y:S01]  /*c7db0*/  ISETP.GE.U32.AND P5, PT, R84, R53, PT ;  /* 0x000000355400720c */ /* 0x000fe20003fa6070 */
[----:B------:R-:W-:Y:S01]  /*c7dc0*/  IMAD.X R85, RZ, RZ, R88, P1 ;  /* 0x000000ffff557224 */ /* 0x000fe200008e0658 */
[----:B------:R-:W-:Y:S01]  /*c7dd0*/  ISETP.GE.U32.AND P3, PT, R82, R87, PT ;  /* 0x000000575200720c */ /* 0x000fe20003f66070 */
[----:B------:R-:W-:Y:S01]  /*c7de0*/  IMAD.X R83, RZ, RZ, R89, P0 ;  /* 0x000000ffff537224 */ /* 0x000fe200000e0659 */
[----:B------:R-:W-:Y:S01]  /*c7df0*/  ISETP.LT.U32.AND P1, PT, R53, R106, PT ;  /* 0x0000006a3500720c */ /* 0x000fe20003f21070 */
[----:B------:R-:W-:Y:S01]  /*c7e00*/  IMAD.WIDE.U32 R92, R113, R74, RZ ;  /* 0x0000004a715c7225 */ /* 0x000fe200078e00ff */
[----:B------:R-:W-:-:S02]  /*c7e10*/  ISETP.GE.U32.AND.EX P5, PT, R85, R88, PT, P5 ;  /* 0x000000585500720c */ /* 0x000fc40003fa6150 */
[----:B------:R-:W-:Y:S01]  /*c7e20*/  ISETP.GE.U32.AND P0, PT, R87, R98, PT ;  /* 0x000000625700720c */ /* 0x000fe20003f06070 */
[----:B------:R-:W-:Y:S01]  /*c7e30*/  IMAD.WIDE.U32 R86, R59, R28, RZ ;  /* 0x0000001c3b567225 */ /* 0x000fe200078e00ff */
[----:B------:R-:W-:Y:S02]  /*c7e40*/  ISETP.GE.U32.AND.EX P3, PT, R83, R89, PT, P3 ;  /* 0x000000595300720c */ /* 0x000fe40003f66130 */
[----:B------:R-:W-:Y:S01]  /*c7e50*/  ISETP.LT.U32.OR.EX P1, PT, R88, R115, !P5, P1 ;  /* 0x000000735800720c */ /* 0x000fe20006f21510 */
[C---:B------:R-:W-:Y:S01]  /*c7e60*/  IMAD.WIDE.U32 R94, R54.reuse, R74, RZ ;  /* 0x0000004a365e7225 */ /* 0x040fe200078e00ff */
[----:B------:R-:W-:Y:S02]  /*c7e70*/  LOP3.LUT R109, RZ, R109, RZ, 0x33, !PT ;  /* 0x0000006dff6d7212 */ /* 0x000fe400078e33ff */
[----:B------:R-:W-:Y:S01]  /*c7e80*/  ISETP.GE.U32.AND.EX P0, PT, R89, R119, P3, P0 ;  /* 0x000000775900720c */ /* 0x000fe20001f06100 */
[----:B------:R-:W-:-:S04]  /*c7e90*/  IMAD.WIDE.U32 R92, P5, R54, R75, R92 ;  /* 0x0000004b365c7225 */ /* 0x000fc800078a005c */
[----:B------:R-:W-:Y:S01]  /*c7ea0*/  IMAD.WIDE.U32 R96, R58, R28, RZ ;  /* 0x0000001c3a607225 */ /* 0x000fe200078e00ff */
[----:B------:R-:W-:-:S03]  /*c7eb0*/  IADD3 R90, P6, PT, R95, R92, RZ ;  /* 0x0000005c5f5a7210 */ /* 0x000fc60007fde0ff */
[----:B------:R-:W-:-:S04]  /*c7ec0*/  IMAD.WIDE.U32 R86, P3, R58, R30, R86 ;  /* 0x0000001e3a567225 */ /* 0x000fc80007860056 */
[----:B------:R-:W-:Y:S01]  /*c7ed0*/  IMAD.X R89, RZ, RZ, RZ, P2 ;  /* 0x000000ffff597224 */ /* 0x000fe200010e06ff */
[----:B------:R-:W-:Y:S01]  /*c7ee0*/  ISETP.GT.U32.AND P2, PT, R94, R109, PT ;  /* 0x0000006d5e00720c */ /* 0x000fe20003f44070 */
[----:B------:R-:W-:Y:S01]  /*c7ef0*/  IMAD.X R99, RZ, RZ, RZ, P5 ;  /* 0x000000ffff637224 */ /* 0x000fe200028e06ff */
[----:B------:R-:W-:Y:S01]  /*c7f00*/  IADD3 RZ, P5, PT, R97, R86, RZ ;  /* 0x0000005661ff7210 */ /* 0x000fe20007fbe0ff */
[----:B------:R-:W-:Y:S01]  /*c7f10*/  IMAD.MOV.U32 R98, RZ, RZ, R93 ;  /* 0x000000ffff627224 */ /* 0x000fe200078e005d */
[----:B------:R-:W-:Y:S01]  /*c7f20*/  ISETP.GT.U32.AND.EX P2, PT, R90, R105, PT, P2 ;  /* 0x000000695a00720c */ /* 0x000fe20003f44120 */
[----:B------:R-:W-:Y:S02]  /*c7f30*/  IMAD.MOV.U32 R88, RZ, RZ, R91 ;  /* 0x000000ffff587224 */ /* 0x000fe400078e005b */
[----:B------:R-:W-:Y:S01]  /*c7f40*/  IMAD.WIDE.U32.X R96, R113, R75, R98, P6 ;  /* 0x0000004b71607225 */ /* 0x000fe200030e0462 */
[----:B------:R-:W-:-:S03]  /*c7f50*/  SEL R86, RZ, 0x1, !P2 ;  /* 0x00000001ff567807 */ /* 0x000fc60005000000 */
[----:B------:R-:W-:Y:S01]  /*c7f60*/  IMAD.WIDE.U32 R94, R113, R72, RZ ;  /* 0x00000048715e7225 */ /* 0x000fe200078e00ff */
[----:B------:R-:W-:-:S03]  /*c7f70*/  IADD3 R53, P2, PT, R117, R96, RZ ;  /* 0x0000006075357210 */ /* 0x000fc60007f5e0ff */
[----:B------:R-:W-:Y:S01]  /*c7f80*/  IMAD.WIDE.U32.X R88, R59, R34, R88, P4 ;  /* 0x000000223b587225 */ /* 0x000fe200020e0458 */
[----:B------:R-:W-:-:S03]  /*c7f90*/  IADD3 R86, P4, PT, R53, R86, RZ ;  /* 0x0000005635567210 */ /* 0x000fc60007f9e0ff */
[----:B------:R-:W-:Y:S02]  /*c7fa0*/  IMAD.X R91, RZ, RZ, RZ, P3 ;  /* 0x000000ffff5b7224 */ /* 0x000fe400018e06ff */
[----:B------:R-:W-:-:S04]  /*c7fb0*/  IMAD.WIDE.U32 R98, R54, R72, RZ ;  /* 0x0000004836627225 */ /* 0x000fc800078e00ff */
[----:B------:R-:W-:-:S04]  /*c7fc0*/  IMAD.WIDE.U32 R92, P3, R54, R73, R94 ;  /* 0x00000049365c7225 */ /* 0x000fc8000786005e */
[----:B------:R-:W-:Y:S01]  /*c7fd0*/  IMAD.X R96, R57, 0x1, R97, P2 ;  /* 0x0000000139607824 */ /* 0x000fe200010e0661 */
[----:B------:R-:W-:Y:S01]  /*c7fe0*/  IADD3 RZ, P6, PT, R99, R92, RZ ;  /* 0x0000005c63ff7210 */ /* 0x000fe20007fde0ff */
[----:B------:R-:W-:Y:S01]  /*c7ff0*/  IMAD.WIDE.U32 R94, R52, R68, R84 ;  /* 0x00000044345e7225 */ /* 0x000fe200078e0054 */
[----:B------:R-:W-:Y:S02]  /*c8000*/  ISETP.GE.U32.AND P2, PT, R86, R53, PT ;  /* 0x000000355600720c */ /* 0x000fe40003f46070 */
[----:B------:R-:W-:Y:S01]  /*c8010*/  SEL R97, RZ, 0x1, !P1 ;  /* 0x00000001ff617807 */ /* 0x000fe20004800000 */
[----:B------:R-:W-:Y:S01]  /*c8020*/  IMAD.MOV.U32 R90, RZ, RZ, R87 ;  /* 0x000000ffff5a7224 */ /* 0x000fe200078e0057 */
[----:B------:R-:W-:Y:S01]  /*c8030*/  ISETP.LT.U32.AND P1, PT, R53, R117, PT ;  /* 0x000000753500720c */ /* 0x000fe20003f21070 */
[----:B------:R-:W-:Y:S02]  /*c8040*/  IMAD.X R87, RZ, RZ, R96, P4 ;  /* 0x000000ffff577224 */ /* 0x000fe400020e0660 */
[----:B------:R-:W-:-:S02]  /*c8050*/  IMAD.IADD R99, R56, 0x1, R95 ;  /* 0x0000000138637824 */ /* 0x000fc400078e025f */
[----:B------:R-:W-:Y:S01]  /*c8060*/  IMAD R95, R34, R58, RZ ;  /* 0x0000003a225f7224 */ /* 0x000fe200078e02ff */
[----:B------:R-:W-:Y:S01]  /*c8070*/  ISETP.GE.U32.AND.EX P4, PT, R87, R96, PT, P2 ;  /* 0x000000605700720c */ /* 0x000fe20003f86120 */
[----:B------:R-:W-:Y:S01]  /*c8080*/  IMAD.WIDE.U32 R52, R58, R32, R82 ;  /* 0x000000203a347225 */ /* 0x000fe200078e0052 */
[----:B------:R-:W-:Y:S02]  /*c8090*/  IADD3 R117, P2, PT, R97, R94, RZ ;  /* 0x0000005e61757210 */ /* 0x000fe40007f5e0ff */
[----:B------:R-:W-:Y:S01]  /*c80a0*/  ISETP.LT.U32.OR.EX P1, PT, R96, R57, !P4, P1 ;  /* 0x000000396000720c */ /* 0x000fe20006721510 */
[----:B------:R-:W-:Y:S01]  /*c80b0*/  IMAD R97, R59, R32, R95 ;  /* 0x000000203b617224 */ /* 0x000fe200078e025f */
[----:B------:R-:W-:Y:S01]  /*c80c0*/  @!P0 IADD3 R111, P4, PT, R111, 0x1, RZ ;  /* 0x000000016f6f8810 */ /* 0x000fe20007f9e0ff */
[----:B------:R-:W-:Y:S01]  /*c80d0*/  IMAD.X R96, RZ, RZ, R99, P2 ;  /* 0x000000ffff607224 */ /* 0x000fe200010e0663 */
[----:B------:R-:W-:Y:S01]  /*c80e0*/  ISETP.GE.U32.AND P2, PT, R52, R82, PT ;  /* 0x000000523400720c */ /* 0x000fe20003f46070 */
[----:B------:R-:W-:Y:S01]  /*c80f0*/  IMAD.IADD R97, R53, 0x1, R97 ;  /* 0x0000000135617824 */ /* 0x000fe200078e0261 */
[----:B------:R-:W-:Y:S01]  /*c8100*/  SEL R105, RZ, 0x1, !P1 ;  /* 0x00000001ff697807 */ /* 0x000fe20004800000 */
[----:B------:R-:W-:Y:S01]  /*c8110*/  IMAD.X R95, RZ, RZ, RZ, P3 ;  /* 0x000000ffff5f7224 */ /* 0x000fe200018e06ff */
[----:B------:R-:W-:Y:S01]  /*c8120*/  ISETP.LT.U32.AND P3, PT, R94, R84, PT ;  /* 0x000000545e00720c */ /* 0x000fe20003f61070 */
[----:B------:R-:W-:Y:S01]  /*c8130*/  @!P0 IMAD.X R103, RZ, RZ, R103, P4 ;  /* 0x000000ffff678224 */ /* 0x000fe200020e0667 */
[----:B------:R-:W-:Y:S01]  /*c8140*/  ISETP.GE.U32.AND.EX P2, PT, R97, R83, PT, P2 ;  /* 0x000000536100720c */ /* 0x000fe20003f46120 */
[----:B------:R-:W-:Y:S01]  /*c8150*/  IMAD.WIDE.U32 R82, R54, R72, R86 ;  /* 0x0000004836527225 */ /* 0x000fe200078e0056 */
[----:B------:R-:W-:-:S02]  /*c8160*/  IADD3 R84, P1, PT, R111, R88, RZ ;  /* 0x000000586f547210 */ /* 0x000fc40007f3e0ff */
[----:B------:R-:W-:Y:S01]  /*c8170*/  SEL R57, RZ, 0x1, P2 ;  /* 0x00000001ff397807 */ /* 0x000fe20001000000 */
[----:B------:R-:W-:Y:S01]  /*c8180*/  IMAD.IADD R92, R92, 0x1, R83 ;  /* 0x000000015c5c7824 */ /* 0x000fe200078e0253 */
[----:B------:R-:W-:Y:S01]  /*c8190*/  IADD3 R105, P2, PT, R105, R82, RZ ;  /* 0x0000005269697210 */ /* 0x000fe20007f5e0ff */
[----:B------:R-:W-:Y:S01]  /*c81a0*/  IMAD.X R88, R103, 0x1, R89, P1 ;  /* 0x0000000167587824 */ /* 0x000fe200008e0659 */
[----:B------:R-:W-:Y:S01]  /*c81b0*/  ISETP.GE.U32.AND P4, PT, R117, R94, PT ;  /* 0x0000005e7500720c */ /* 0x000fe20003f86070 */
[----:B------:R-:W-:Y:S01]  /*c81c0*/  IMAD.MOV.U32 R94, RZ, RZ, R93 ;  /* 0x000000ffff5e7224 */ /* 0x000fe200078e005d */
[----:B------:R-:W-:Y:S01]  /*c81d0*/  ISETP.GE.U32.AND P1, PT, R105, R82, PT ;  /* 0x000000526900720c */ /* 0x000fe20003f26070 */
[----:B------:R-:W-:Y:S01]  /*c81e0*/  IMAD.X R109, RZ, RZ, R92, P2 ;  /* 0x000000ffff6d7224 */ /* 0x000fe200010e065c */
[----:B------:R-:W-:Y:S01]  /*c81f0*/  ISETP.GE.U32.AND.EX P4, PT, R96, R99, PT, P4 ;  /* 0x000000636000720c */ /* 0x000fe20003f86140 */
[----:B------:R-:W-:Y:S01]  /*c8200*/  IMAD.WIDE.U32.X R94, R113, R73, R94, P6 ;  /* 0x00000049715e7225 */ /* 0x000fe200030e045e */
[----:B------:R-:W-:-:S02]  /*c8210*/  ISETP.LT.U32.AND P2, PT, R82, R86, PT ;  /* 0x000000565200720c */ /* 0x000fc40003f41070 */
[----:B------:R-:W-:Y:S01]  /*c8220*/  ISETP.LT.U32.OR.EX P3, PT, R99, R85, !P4, P3 ;  /* 0x000000556300720c */ /* 0x000fe20006761530 */
[----:B------:R-:W-:Y:S01]  /*c8230*/  IMAD.WIDE.U32.X R90, R59, R30, R90, P5 ;  /* 0x0000001e3b5a7225 */ /* 0x000fe200028e045a */
[----:B------:R-:W-:Y:S02]  /*c8240*/  IADD3 R56, P4, PT, R84, R57, RZ ;  /* 0x0000003954387210 */ /* 0x000fe40007f9e0ff */
[----:B------:R-:W-:Y:S02]  /*c8250*/  ISETP.GE.U32.AND.EX P1, PT, R109, R92, PT, P1 ;  /* 0x0000005c6d00720c */ /* 0x000fe40003f26110 */
[----:B------:R-:W-:Y:S01]  /*c8260*/  IADD3 R53, P6, PT, R117, R94, RZ ;  /* 0x0000005e75357210 */ /* 0x000fe20007fde0ff */
[----:B------:R-:W-:Y:S01]  /*c8270*/  IMAD.X R57, RZ, RZ, R88, P4 ;  /* 0x000000ffff397224 */ /* 0x000fe200020e0658 */
[----:B------:R-:W-:Y:S01]  /*c8280*/  ISETP.LT.U32.OR.EX P2, PT, R92, R87, !P1, P2 ;  /* 0x000000575c00720c */ /* 0x000fe20004f41520 */
[----:B------:R-:W-:Y:S01]  /*c8290*/  IMAD.WIDE.U32 R86, R54, R70, RZ ;  /* 0x0000004636567225 */ /* 0x000fe200078e00ff */
[----:B------:R-:W-:-:S02]  /*c82a0*/  ISETP.GE.U32.AND P4, PT, R56, R84, PT ;  /* 0x000000543800720c */ /* 0x000fc40003f86070 */
[----:B------:R-:W-:Y:S01]  /*c82b0*/  SEL R82, RZ, 0x1, !P2 ;  /* 0x00000001ff527807 */ /* 0x000fe20005000000 */
[----:B------:R-:W-:Y:S01]  /*c82c0*/  IMAD.X R95, R96, 0x1, R95, P6 ;  /* 0x00000001605f7824 */ /* 0x000fe200030e065f */
[----:B------:R-:W-:Y:S01]  /*c82d0*/  ISETP.LT.U32.AND P1, PT, R84, R111, PT ;  /* 0x0000006f5400720c */ /* 0x000fe20003f21070 */
[----:B------:R-:W-:Y:S01]  /*c82e0*/  IMAD.WIDE.U32 R84, R113, R70, RZ ;  /* 0x0000004671547225 */ /* 0x000fe200078e00ff */
[----:B------:R-:W-:Y:S02]  /*c82f0*/  ISETP.GE.U32.AND.EX P4, PT, R57, R88, PT, P4 ;  /* 0x000000583900720c */ /* 0x000fe40003f86140 */
[----:B------:R-:W-:Y:S02]  /*c8300*/  @!P0 ISETP.NE.U32.AND P2, PT, R111, RZ, PT ;  /* 0x000000ff6f00820c */ /* 0x000fe40003f45070 */
[----:B------:R-:W-:Y:S02]  /*c8310*/  IADD3 R82, P6, PT, R53, R82, RZ ;  /* 0x0000005235527210 */ /* 0x000fe40007fde0ff */
[----:B------:R-:W-:-:S02]  /*c8320*/  ISETP.LT.U32.OR.EX P1, PT, R88, R103, !P4, P1 ;  /* 0x000000675800720c */ /* 0x000fc40006721510 */
[----:B------:R-:W-:Y:S01]  /*c8330*/  @!P0 ISETP.NE.AND.EX P4, PT, R103, RZ, PT, P2 ;  /* 0x000000ff6700820c */ /* 0x000fe20003f85320 */
[----:B------:R-:W-:Y:S01]  /*c8340*/  IMAD.X R83, RZ, RZ, R95, P6 ;  /* 0x000000ffff537224 */ /* 0x000fe200030e065f */
[----:B------:R-:W-:Y:S01]  /*c8350*/  ISETP.GE.U32.AND P5, PT, R82, R53, PT ;  /* 0x000000355200720c */ /* 0x000fe20003fa6070 */
[----:B------:R-:W-:Y:S01]  /*c8360*/  IMAD.WIDE.U32 R84, P2, R54, R71, R84 ;  /* 0x0000004736547225 */ /* 0x000fe20007840054 */
[----:B------:R-:W-:Y:S02]  /*c8370*/  @!P0 SEL R89, RZ, 0x1, P4 ;  /* 0x00000001ff598807 */ /* 0x000fe40002000000 */
[----:B------:R-:W-:Y:S01]  /*c8380*/  ISETP.LT.U32.AND P4, PT, R53, R117, PT ;  /* 0x000000753500720c */ /* 0x000fe20003f81070 */
[----:B------:R-:W-:Y:S01]  /*c8390*/  IMAD.X R103, RZ, RZ, RZ, P2 ;  /* 0x000000ffff677224 */ /* 0x000fe200010e06ff */
[----:B------:R-:W-:Y:S02]  /*c83a0*/  ISETP.GE.U32.AND.EX P6, PT, R83, R95, PT, P5 ;  /* 0x0000005f5300720c */ /* 0x000fe40003fc6150 */
[----:B------:R-:W-:-:S02]  /*c83b0*/  SEL R53, RZ, 0x1, !P1 ;  /* 0x00000001ff357807 */ /* 0x000fc40004800000 */
[----:B------:R-:W-:Y:S01]  /*c83c0*/  @!P0 IADD3 R102, P1, PT, R89, R102, RZ ;  /* 0x0000006659668210 */ /* 0x000fe20007f3e0ff */
[----:B------:R-:W-:Y:S01]  /*c83d0*/  IMAD.WIDE.U32 R88, R54, R70, R82 ;  /* 0x0000004636587225 */ /* 0x000fe200078e0052 */
[----:B------:R-:W-:Y:S02]  /*c83e0*/  IADD3 RZ, P5, PT, R87, R84, RZ ;  /* 0x0000005457ff7210 */ /* 0x000fe40007fbe0ff */
[----:B------:R-:W-:Y:S01]  /*c83f0*/  ISETP.LT.U32.OR.EX P4, PT, R95, R96, !P6, P4 ;  /* 0x000000605f00720c */ /* 0x000fe20007781540 */
[----:B------:R-:W-:Y:S02]  /*c8400*/  IMAD R87, R30, R58, RZ ;  /* 0x0000003a1e577224 */ /* 0x000fe400078e02ff */
[----:B------:R-:W-:Y:S01]  /*c8410*/  @!P0 IMAD.X R101, RZ, RZ, R101, P1 ;  /* 0x000000ffff658224 */ /* 0x000fe200008e0665 */
[----:B------:R-:W-:Y:S01]  /*c8420*/  IADD3 R102, P1, P6, R90, R102, R53 ;  /* 0x000000665a667210 */ /* 0x000fe20007e3e035 */
[----:B------:R-:W-:Y:S01]  /*c8430*/  IMAD R90, R109, R76, RZ ;  /* 0x0000004c6d5a7224 */ /* 0x000fe200078e02ff */
[----:B------:R-:W-:Y:S01]  /*c8440*/  SEL R99, RZ, 0x1, !P4 ;  /* 0x00000001ff637807 */ /* 0x000fe20006000000 */
[-C--:B------:R-:W-:Y:S01]  /*c8450*/  IMAD R53, R59, R28.reuse, R87 ;  /* 0x0000001c3b357224 */ /* 0x080fe200078e0257 */
[----:B------:R-:W-:Y:S01]  /*c8460*/  IADD3.X R101, PT, PT, R91, R101, RZ, P1, P6 ;  /* 0x000000655b657210 */ /* 0x000fe20000fec4ff */
[----:B------:R-:W-:Y:S01]  /*c8470*/  IMAD.WIDE.U32 R58, R58, R28, R56 ;  /* 0x0000001c3a3a7225 */ /* 0x000fe200078e0038 */
[----:B------:R-:W-:-:S02]  /*c8480*/  IADD3 R99, P4, PT, R99, R88, RZ ;  /* 0x0000005863637210 */ /* 0x000fc40007f9e0ff */
[----:B------:R-:W-:Y:S01]  /*c8490*/  ISETP.LT.U32.AND P0, PT, R88, R82, PT ;  /* 0x000000525800720c */ /* 0x000fe20003f01070 */
[----:B------:R-:W-:Y:S01]  /*c84a0*/  IMAD.WIDE.U32 R86, R105, R76, RZ ;  /* 0x0000004c69567225 */ /* 0x000fe200078e00ff */
[----:B------:R-:W-:Y:S02]  /*c84b0*/  ISETP.GE.U32.AND P1, PT, R58, R56, PT ;  /* 0x000000383a00720c */ /* 0x000fe40003f26070 */
[----:B------:R-:W-:Y:S01]  /*c84c0*/  ISETP.GE.U32.AND P6, PT, R99, R88, PT ;  /* 0x000000586300720c */ /* 0x000fe20003fc6070 */
[----:B------:R-:W-:Y:S02]  /*c84d0*/  IMAD R93, R105, R77, R90 ;  /* 0x0000004d695d7224 */ /* 0x000fe400078e025a */
[----:B------:R-:W-:Y:S02]  /*c84e0*/  IMAD.IADD R95, R84, 0x1, R89 ;  /* 0x00000001545f7824 */ /* 0x000fe400078e0259 */
        /* <DEDUP_REMOVED lines=11> */
[----:B------:R-:W-:Y:S02]  /*c85a0*/  IADD3 R83, P2, PT, R102, R59, RZ ;  /* 0x0000003b66537210 */ /* 0x000fe40007f5e0ff */
[----:B------:R-:W-:Y:S01]  /*c85b0*/  ISETP.GT.U32.AND P1, PT, R90, R53, PT ;  /* 0x000000355a00720c */ /* 0x000fe20003f24070 */
[----:B------:R-:W-:Y:S01]  /*c85c0*/  IMAD.WIDE.U32 R92, R113, R68, RZ ;  /* 0x00000044715c7225 */ /* 0x000fe200078e00ff */
[----:B------:R-:W-:-:S02]  /*c85d0*/  IADD3 R90, P6, PT, R91, R56, RZ ;  /* 0x000000385b5a7210 */ /* 0x000fc40007fde0ff */
[----:B------:R-:W-:Y:S01]  /*c85e0*/  LOP3.LUT R53, RZ, R109, RZ, 0x33, !PT ;  /* 0x0000006dff357212 */ /* 0x000fe200078e33ff */
[----:B------:R-:W-:Y:S01]  /*c85f0*/  IMAD.X R91, RZ, RZ, RZ, P4 ;  /* 0x000000ffff5b7224 */ /* 0x000fe200020e06ff */
[----:B------:R-:W-:Y:S01]  /*c8600*/  ISETP.GE.U32.AND P4, PT, R107, R80, PT ;  /* 0x000000506b00720c */ /* 0x000fe20003f86070 */
[----:B------:R-:W-:Y:S01]  /*c8610*/  IMAD.X R88, RZ, RZ, R101, P2 ;  /* 0x000000ffff587224 */ /* 0x000fe200010e0665 */
[----:B------:R-:W-:Y:S01]  /*c8620*/  ISETP.GE.U32.AND P2, PT, R106, R107, PT ;  /* 0x0000006b6a00720c */ /* 0x000fe20003f46070 */
[----:B------:R-:W-:Y:S01]  /*c8630*/  IMAD.MOV.U32 R101, RZ, RZ, R52 ;  /* 0x000000ffff657224 */ /* 0x000fe200078e0034 */
[----:B------:R-:W-:Y:S02]  /*c8640*/  ISETP.GE.U32.AND.EX P4, PT, R104, R81, PT, P4 ;  /* 0x000000516800720c */ /* 0x000fe40003f86140 */
[----:B------:R-:W-:Y:S02]  /*c8650*/  ISETP.GE.U32.AND.EX P2, PT, R115, R104, PT, P2 ;  /* 0x000000687300720c */ /* 0x000fe40003f46120 */
[----:B------:R-:W-:Y:S01]  /*c8660*/  ISETP.GT.U32.AND.EX P1, PT, R90, R53, PT, P1 ;  /* 0x000000355a00720c */ /* 0x000fe20003f24110 */
[----:B------:R-:W-:-:S02]  /*c8670*/  IMAD.MOV.U32 R90, RZ, RZ, R57 ;  /* 0x000000ffff5a7224 */ /* 0x000fc400078e0039 */
[----:B------:R-:W-:Y:S01]  /*c8680*/  IMAD.WIDE.U32 R52, R54, R68, RZ ;  /* 0x0000004436347225 */ /* 0x000fe200078e00ff */
[----:B------:R-:W-:-:S03]  /*c8690*/  SEL R80, RZ, 0x1, !P1 ;  /* 0x00000001ff507807 */ /* 0x000fc60004800000 */
[----:B------:R-:W-:-:S04]  /*c86a0*/  IMAD.WIDE.U32.X R90, R82, R75, R90, P6 ;  /* 0x0000004b525a7225 */ /* 0x000fc800030e045a */
        /* <DEDUP_REMOVED lines=17> */
.L_x_892:
[----:B------:R-:W-:Y:S05]  /*c87c0*/  BSYNC.RECONVERGENT B3 ;  /* 0x0000000000037941 */ /* 0x000fea0003800200 */
.L_x_891:
        /* <DEDUP_REMOVED lines=38> */
[----:B------:R-:W-:Y:S01]  /*c8a30*/  IMAD.WIDE.U32 R54, R54, R68, R52 ;  /* 0x0000004436367225 */ /* 0x000fe200078e0034 */
[----:B------:R-:W-:-:S02]  /*c8a40*/  ISETP.LT.U32.OR.EX P3, PT, R91, R105, !P4, P3 ;  /* 0x000000695b00720c */ /* 0x000fc40006761530 */
[----:B------:R-:W-:Y:S01]  /*c8a50*/  ISETP.LT.U32.AND P4, PT, R84, R58, PT ;  /* 0x0000003a5400720c */ /* 0x000fe20003f81070 */
[----:B------:R-:W-:Y:S01]  /*c8a60*/  IMAD.IADD R91, R56, 0x1, R55 ;  /* 0x00000001385b7824 */ /* 0x000fe200078e0237 */
[----:B------:R-:W-:Y:S01]  /*c8a70*/  ISETP.GE.U32.AND.EX P1, PT, R135, R78, PT, P1 ;  /* 0x0000004e8700720c */ /* 0x000fe20003f26110 */
[----:B------:R-:W-:Y:S01]  /*c8a80*/  IMAD.X R79, RZ, RZ, RZ, P6 ;  /* 0x000000ffff4f7224 */ /* 0x000fe200030e06ff */
[----:B------:R-:W-:Y:S02]  /*c8a90*/  SEL R87, RZ, 0x1, !P3 ;  /* 0x00000001ff577807 */ /* 0x000fe40005800000 */
[----:B------:R-:W-:Y:S01]  /*c8aa0*/  ISETP.LT.U32.OR.EX P1, PT, R78, R59, !P1, P4 ;  /* 0x0000003b4e00720c */ /* 0x000fe20004f21540 */
[C---:B------:R-:W-:Y:S01]  /*c8ab0*/  IMAD.WIDE.U32.X R58, R82.reuse, R73, R80, P0 ;  /* 0x00000049523a7225 */ /* 0x040fe200000e0450 */
[----:B------:R-:W-:Y:S02]  /*c8ac0*/  IADD3 R87, P0, PT, R87, R54, RZ ;  /* 0x0000003657577210 */ /* 0x000fe40007f1e0ff */
        /* <DEDUP_REMOVED lines=9> */
[----:B------:R-:W-:Y:S01]  /*c8b60*/  ISETP.LT.U32.AND P1, PT, R55, R87, PT ;  /* 0x000000573700720c */ /* 0x000fe20003f21070 */
[----:B------:R-:W-:Y:S01]  /*c8b70*/  IMAD.WIDE.U32.X R56, R113, R69, R78, P2 ;  /* 0x0000004571387225 */ /* 0x000fe200010e044e */
[----:B------:R-:W-:-:S03]  /*c8b80*/  ISETP.GE.U32.AND P2, PT, R58, R55, PT ;  /* 0x000000373a00720c */ /* 0x000fc60003f46070 */
        /* <DEDUP_REMOVED lines=10> */
[----:B------:R-:W-:Y:S02]  /*c8c30*/  SEL R85, RZ, 0x1, !P1 ;  /* 0x00000001ff557807 */ /* 0x000fe40004800000 */
[----:B------:R-:W-:-:S02]  /*c8c40*/  ISETP.GE.U32.AND P3, PT, R87, R54, PT ;  /* 0x000000365700720c */ /* 0x000fc40003f66070 */
[----:B------:R-:W-:Y:S01]  /*c8c50*/  ISETP.LT.U32.AND P2, PT, R54, R52, PT ;  /* 0x000000343600720c */ /* 0x000fe20003f41070 */
[----:B------:R-:W-:Y:S01]  /*c8c60*/  IMAD.MOV.U32 R54, RZ, RZ, R81 ;  /* 0x000000ffff367224 */ /* 0x000fe200078e0051 */
[-C--:B------:R-:W-:Y:S01]  /*c8c70*/  IADD3 R95, P1, PT, R85, R78.reuse, RZ ;  /* 0x0000004e555f7210 */ /* 0x080fe20007f3e0ff */
[----:B------:R-:W-:Y:S01]  /*c8c80*/  IMAD.IADD R81, R80, 0x1, R79 ;  /* 0x0000000150517824 */ /* 0x000fe200078e024f */
[----:B------:R-:W-:Y:S01]  /*c8c90*/  ISETP.GE.U32.AND.EX P3, PT, R90, R91, PT, P3 ;  /* 0x0000005b5a00720c */ /* 0x000fe20003f66130 */
        /* <DEDUP_REMOVED lines=17> */
[----:B------:R-:W-:Y:S01]  /*c8db0*/  @!P0 ISETP.NE.U32.AND P4, PT, R93, RZ, PT ;  /* 0x000000ff5d00820c */ /* 0x000fe20003f85070 */
[----:B------:R-:W-:Y:S01]  /*c8dc0*/  IMAD.WIDE.U32 R56, R86, R68, RZ ;  /* 0x0000004456387225 */ /* 0x000fe200078e00ff */
[----:B------:R-:W-:Y:S02]  /*c8dd0*/  IADD3 R52, P3, PT, R79, R52, RZ ;  /* 0x000000344f347210 */ /* 0x000fe40007f7e0ff */
[----:B------:R-:W-:Y:S01]  /*c8de0*/  @!P0 ISETP.NE.AND.EX P4, PT, R89, RZ, PT, P4 ;  /* 0x000000ff5900820c */ /* 0x000fe20003f85340 */
[----:B------:R-:W-:Y:S01]  /*c8df0*/  IMAD.X R81, R80, 0x1, R55, P2 ;  /* 0x0000000150517824 */ /* 0x000fe200010e0637 */
[----:B------:R-:W-:Y:S02]  /*c8e00*/  ISETP.GE.U32.AND P1, PT, R52, R79, PT ;  /* 0x0000004f3400720c */ /* 0x000fe40003f26070 */
[----:B------:R-:W-:Y:S01]  /*c8e10*/  ISETP.LT.U32.AND P2, PT, R79, R78, PT ;  /* 0x0000004e4f00720c */ /* 0x000fe20003f41070 */
[----:B------:R-:W-:-:S02]  /*c8e20*/  IMAD.X R53, RZ, RZ, R81, P3 ;  /* 0x000000ffff357224 */ /* 0x000fc400018e0651 */
[C---:B------:R-:W-:Y:S01]  /*c8e30*/  IMAD.WIDE.U32 R54, P3, R86.reuse, R69, R58 ;  /* 0x0000004556367225 */ /* 0x040fe2000786003a */
[----:B------:R-:W-:Y:S02]  /*c8e40*/  @!P0 SEL R58, RZ, 0x1, P4 ;  /* 0x00000001ff3a8807 */ /* 0x000fe40002000000 */
        /* <DEDUP_REMOVED lines=62> */
.L_x_895:
[----:B------:R-:W-:Y:S05]  /*c9230*/  BSYNC.RELIABLE B4 ;  /* 0x0000000000047941 */ /* 0x000fea0003800100 */
.L_x_894:
        /* <DEDUP_REMOVED lines=21> */
.L_x_896:
[----:B------:R-:W-:Y:S05]  /*c9390*/  BSYNC.RECONVERGENT B3 ;  /* 0x0000000000037941 */ /* 0x000fea0003800200 */
.L_x_893:
[----:B------:R-:W-:Y:S01]  /*c93a0*/  IMAD.WIDE.U32 R52, R43, R48, RZ ;  /* 0x000000302b347225 */ /* 0x000fe200078e00ff */
[----:B------:R-:W-:Y:S03]  /*c93b0*/  BSSY.RECONVERGENT B3, `(.L_x_897) ;  /* 0x000007c000037945 */ /* 0x000fe60003800200 */
[----:B------:R-:W-:-:S04]  /*c93c0*/  IMAD.WIDE.U32 R58, R41, R50, RZ ;  /* 0x00000032293a7225 */ /* 0x000fc800078e00ff */
[----:B------:R-:W-:-:S04]  /*c93d0*/  IMAD.WIDE.U32 R54, P0, R49, R41, R52 ;  /* 0x0000002931367225 */ /* 0x000fc80007800034 */
[----:B------:R-:W-:-:S04]  /*c93e0*/  IMAD.WIDE.U32 R52, R41, R48, RZ ;  /* 0x0000003029347225 */ /* 0x000fc800078e00ff */
[----:B------:R-:W-:Y:S01]  /*c93f0*/  IMAD.X R57, RZ, RZ, RZ, P0 ;  /* 0x000000ffff397224 */ /* 0x000fe200000e06ff */
[----:B------:R-:W-:Y:S01]  /*c9400*/  IADD3 RZ, P0, PT, R53, R54, RZ ;  /* 0x0000003635ff7210 */ /* 0x000fe20007f1e0ff */
[----:B------:R-:W-:Y:S02]  /*c9410*/  IMAD.MOV.U32 R56, RZ, RZ, R55 ;  /* 0x000000ffff387224 */ /* 0x000fe400078e0037 */
[----:B------:R-:W-:-:S04]  /*c9420*/  IMAD.WIDE.U32 R54, R43, R50, RZ ;  /* 0x000000322b367225 */ /* 0x000fc800078e00ff */
[----:B------:R-:W-:-:S04]  /*c9430*/  IMAD.WIDE.U32.X R52, R49, R43, R56, P0 ;  /* 0x0000002b31347225 */ /* 0x000fc800000e0438 */
[CC--:B------:R-:W-:Y:S02]  /*c9440*/  IMAD R56, R51.reuse, R41.reuse, RZ ;  /* 0x0000002933387224 */ /* 0x0c0fe400078e02ff */
[----:B------:R-:W-:-:S04]  /*c9450*/  IMAD.WIDE.U32 R78, P2, R51, R41, R54 ;  /* 0x00000029334e7225 */ /* 0x000fc80007840036 */
[C---:B------:R-:W-:Y:S01]  /*c9460*/  IMAD R85, R50.reuse, R43, R56 ;  /* 0x0000002b32557224 */ /* 0x040fe200078e0238 */
[----:B------:R-:W-:Y:S01]  /*c9470*/  IADD3 RZ, P3, PT, R59, R78, RZ ;  /* 0x0000004e3bff7210 */ /* 0x000fe20007f7e0ff */
[----:B------:R-:W-:-:S04]  /*c9480*/  IMAD.WIDE.U32 R56, R50, R41, R52 ;  /* 0x0000002932387225 */ /* 0x000fc800078e0034 */
[----:B------:R-:W-:Y:S01]  /*c9490*/  IMAD.IADD R57, R57, 0x1, R85 ;  /* 0x0000000139397824 */ /* 0x000fe200078e0255 */
[----:B------:R-:W-:Y:S01]  /*c94a0*/  ISETP.GE.U32.AND P0, PT, R56, R52, PT ;  /* 0x000000343800720c */ /* 0x000fe20003f06070 */
[----:B------:R-:W-:-:S03]  /*c94b0*/  IMAD.WIDE.U32 R82, R43, R44, RZ ;  /* 0x0000002c2b527225 */ /* 0x000fc600078e00ff */
[----:B------:R-:W-:Y:S01]  /*c94c0*/  ISETP.GE.U32.AND.EX P0, PT, R57, R53, PT, P0 ;  /* 0x000000353900720c */ /* 0x000fe20003f06100 */
[----:B------:R-:W-:Y:S02]  /*c94d0*/  IMAD.X R59, RZ, RZ, RZ, P2 ;  /* 0x000000ffff3b7224 */ /* 0x000fe400010e06ff */
[----:B------:R-:W-:Y:S01]  /*c94e0*/  IMAD.MOV.U32 R58, RZ, RZ, R79 ;  /* 0x000000ffff3a7224 */ /* 0x000fe200078e004f */
[----:B------:R-:W-:Y:S01]  /*c94f0*/  SEL R85, RZ, 0x1, P0 ;  /* 0x00000001ff557807 */ /* 0x000fe20000000000 */
[----:B------:R-:W-:-:S04]  /*c9500*/  IMAD.WIDE.U32 R80, R41, R44, RZ ;  /* 0x0000002c29507225 */ /* 0x000fc800078e00ff */
[----:B------:R-:W-:-:S04]  /*c9510*/  IMAD.WIDE.U32 R54, P1, R45, R41, R82 ;  /* 0x000000292d367225 */ /* 0x000fc80007820052 */
[----:B------:R-:W-:Y:S01]  /*c9520*/  IMAD.WIDE.U32 R52, R43, R46, RZ ;  /* 0x0000002e2b347225 */ /* 0x000fe200078e00ff */
[----:B------:R-:W-:-:S03]  /*c9530*/  IADD3 RZ, P6, PT, R81, R54, RZ ;  /* 0x0000003651ff7210 */ /* 0x000fc60007fde0ff */
[----:B------:R-:W-:-:S04]  /*c9540*/  IMAD.WIDE.U32.X R58, R51, R43, R58, P3 ;  /* 0x0000002b333a7225 */ /* 0x000fc800018e043a */
[----:B------:R-:W-:Y:S01]  /*c9550*/  IMAD.WIDE.U32 R82, R39, R48, RZ ;  /* 0x0000003027527225 */ /* 0x000fe200078e00ff */
[----:B------:R-:W-:-:S03]  /*c9560*/  IADD3 R84, P0, PT, R85, R58, RZ ;  /* 0x0000003a55547210 */ /* 0x000fc60007f1e0ff */
[----:B------:R-:W-:-:S04]  /*c9570*/  IMAD.WIDE.U32 R80, R41, R46, RZ ;  /* 0x0000002e29507225 */ /* 0x000fc800078e00ff */
[----:B------:R-:W-:-:S04]  /*c9580*/  IMAD.WIDE.U32 R52, P3, R47, R41, R52 ;  /* 0x000000292f347225 */ /* 0x000fc80007860034 */
[----:B------:R-:W-:Y:S01]  /*c9590*/  IMAD.WIDE.U32 R88, P2, R49, R37, R82 ;  /* 0x0000002531587225 */ /* 0x000fe20007840052 */
[----:B------:R-:W-:-:S03]  /*c95a0*/  IADD3 RZ, P5, PT, R81, R52, RZ ;  /* 0x0000003451ff7210 */ /* 0x000fc60007fbe0ff */
[----:B------:R-:W-:-:S04]  /*c95b0*/  IMAD.WIDE.U32 R86, R37, R48, RZ ;  /* 0x0000003025567225 */ /* 0x000fc800078e00ff */
[----:B------:R-:W-:Y:S01]  /*c95c0*/  IMAD.X R85, RZ, RZ, R59, P0 ;  /* 0x000000ffff557224 */ /* 0x000fe200000e063b */
[----:B------:R-:W-:Y:S01]  /*c95d0*/  IADD3 RZ, P4, PT, R87, R88, RZ ;  /* 0x0000005857ff7210 */ /* 0x000fe20007f9e0ff */
[-C--:B------:R-:W-:Y:S02]  /*c95e0*/  IMAD R52, R45, R41.reuse, RZ ;  /* 0x000000292d347224 */ /* 0x080fe400078e02ff */
[----:B------:R-:W-:Y:S02]  /*c95f0*/  IMAD.MOV.U32 R78, RZ, RZ, R55 ;  /* 0x000000ffff4e7224 */ /* 0x000fe400078e0037 */
[----:B------:R-:W-:-:S04]  /*c9600*/  IMAD.WIDE.U32 R54, R44, R41, R84 ;  /* 0x000000292c367225 */ /* 0x000fc800078e0054 */
[----:B------:R-:W-:Y:S02]  /*c9610*/  IMAD R87, R44, R43, R52 ;  /* 0x0000002b2c577224 */ /* 0x000fe400078e0234 */
[----:B------:R-:W-:Y:S01]  /*c9620*/  IMAD.X R79, RZ, RZ, RZ, P1 ;  /* 0x000000ffff4f7224 */ /* 0x000fe200008e06ff */
[----:B------:R-:W-:Y:S01]  /*c9630*/  ISETP.GE.U32.AND P1, PT, R84, R58, PT ;  /* 0x0000003a5400720c */ /* 0x000fe20003f26070 */
[----:B------:R-:W-:Y:S01]  /*c9640*/  IMAD.X R83, RZ, RZ, RZ, P2 ;  /* 0x000000ffff537224 */ /* 0x000fe200010e06ff */
[----:B------:R-:W-:Y:S01]  /*c9650*/  ISETP.GE.U32.AND P2, PT, R54, R84, PT ;  /* 0x000000543600720c */ /* 0x000fe20003f46070 */
[----:B------:R-:W-:Y:S01]  /*c9660*/  IMAD R52, R49, R37, RZ ;  /* 0x0000002531347224 */ /* 0x000fe200078e02ff */
[----:B------:R-:W-:Y:S01]  /*c9670*/  ISETP.GE.U32.AND.EX P1, PT, R85, R59, PT, P1 ;  /* 0x0000003b5500720c */ /* 0x000fe20003f26110 */
[----:B------:R-:W-:Y:S02]  /*c9680*/  IMAD.IADD R84, R55, 0x1, R87 ;  /* 0x0000000137547824 */ /* 0x000fe400078e0257 */
[----:B------:R-:W-:-:S02]  /*c9690*/  IMAD.MOV.U32 R82, RZ, RZ, R89 ;  /* 0x000000ffff527224 */ /* 0x000fc400078e0059 */
[----:B------:R-:W-:Y:S01]  /*c96a0*/  IMAD.WIDE.U32 R80, R48, R37, R56 ;  /* 0x0000002530507225 */ /* 0x000fe200078e0038 */
[----:B------:R-:W-:Y:S02]  /*c96b0*/  ISETP.GE.U32.AND.EX P2, PT, R84, R85, PT, P2 ;  /* 0x000000555400720c */ /* 0x000fe40003f46120 */
[----:B------:R-:W-:Y:S01]  /*c96c0*/  SEL R85, RZ, 0x1, P1 ;  /* 0x00000001ff557807 */ /* 0x000fe20000800000 */
[----:B------:R-:W-:Y:S01]  /*c96d0*/  IMAD R95, R48, R39, R52 ;  /* 0x00000027305f7224 */ /* 0x000fe200078e0234 */
[----:B------:R-:W-:Y:S01]  /*c96e0*/  ISETP.GE.U32.AND P0, PT, R80, R56, PT ;  /* 0x000000385000720c */ /* 0x000fe20003f06070 */
[----:B------:R-:W-:Y:S01]  /*c96f0*/  IMAD.WIDE.U32.X R78, R45, R43, R78, P6 ;  /* 0x0000002b2d4e7225 */ /* 0x000fe200030e044e */
[----:B------:R-:W-:-:S03]  /*c9700*/  SEL R56, RZ, 0x1, P2 ;  /* 0x00000001ff387807 */ /* 0x000fc60001000000 */
[----:B------:R-:W-:-:S04]  /*c9710*/  IMAD.WIDE.U32.X R82, R49, R39, R82, P4 ;  /* 0x0000002731527225 */ /* 0x000fc800020e0452 */
[----:B------:R-:W-:Y:S01]  /*c9720*/  IMAD.IADD R95, R81, 0x1, R95 ;  /* 0x00000001515f7824 */ /* 0x000fe200078e025f */
[----:B------:R-:W-:Y:S01]  /*c9730*/  IADD3 R55, P1, PT, R54, R82, RZ ;  /* 0x0000005236377210 */ /* 0x000fe20007f3e0ff */
[----:B------:R-:W-:Y:S01]  /*c9740*/  IMAD.X R59, RZ, RZ, RZ, P3 ;  /* 0x000000ffff3b7224 */ /* 0x000fe200018e06ff */
[----:B------:R-:W-:Y:S01]  /*c9750*/  IADD3 R85, P3, PT, R85, R78, RZ ;  /* 0x0000004e55557210 */ /* 0x000fe20007f7e0ff */
[----:B------:R-:W-:Y:S01]  /*c9760*/  IMAD.MOV.U32 R58, RZ, RZ, R53 ;  /* 0x000000ffff3a7224 */ /* 0x000fe200078e0035 */
[----:B------:R-:W-:Y:S01]  /*c9770*/  ISETP.GE.U32.AND.EX P0, PT, R95, R57, PT, P0 ;  /* 0x000000395f00720c */ /* 0x000fe20003f06100 */
[----:B------:R-:W-:Y:S01]  /*c9780*/  IMAD.MOV.U32 R90, RZ, RZ, RZ ;  /* 0x000000ffff5a7224 */ /* 0x000fe200078e00ff */
[----:B------:R-:W-:Y:S01]  /*c9790*/  IADD3 R56, P2, PT, R85, R56, RZ ;  /* 0x0000003855387210 */ /* 0x000fe20007f5e0ff */
[----:B------:R-:W-:Y:S01]  /*c97a0*/  IMAD.X R89, RZ, RZ, R79, P3 ;  /* 0x000000ffff597224 */ /* 0x000fe200018e064f */
[----:B------:R-:W-:Y:S02]  /*c97b0*/  ISETP.GE.U32.AND P4, PT, R55, R54, PT ;  /* 0x000000363700720c */ /* 0x000fe40003f86070 */
[----:B------:R-:W-:Y:S01]  /*c97c0*/  SEL R54, RZ, 0x1, P0 ;  /* 0x00000001ff367807 */ /* 0x000fe20000000000 */
[----:B------:R-:W-:Y:S01]  /*c97d0*/  IMAD.X R57, RZ, RZ, R89, P2 ;  /* 0x000000ffff397224 */ /* 0x000fe200010e0659 */
[----:B------:R-:W-:Y:S01]  /*c97e0*/  ISETP.LT.U32.AND P0, PT, R85, R78, PT ;  /* 0x0000004e5500720c */ /* 0x000fe20003f01070 */
[----:B------:R-:W-:Y:S01]  /*c97f0*/  IMAD R78, R47, R41, RZ ;  /* 0x000000292f4e7224 */ /* 0x000fe200078e02ff */
[----:B------:R-:W-:Y:S01]  /*c9800*/  ISETP.GE.U32.AND P2, PT, R56, R85, PT ;  /* 0x000000553800720c */ /* 0x000fe20003f46070 */
[----:B------:R-:W-:Y:S01]  /*c9810*/  IMAD.WIDE.U32 R52, R46, R41, R56 ;  /* 0x000000292e347225 */ /* 0x000fe200078e0038 */
[----:B------:R-:W-:-:S02]  /*c9820*/  IADD3 R54, P6, PT, R55, R54, RZ ;  /* 0x0000003637367210 */ /* 0x000fc40007fde0ff */
[----:B------:R-:W-:Y:S01]  /*c9830*/  ISETP.GE.U32.AND.EX P2, PT, R57, R89, PT, P2 ;  /* 0x000000593900720c */ /* 0x000fe20003f46120 */
[----:B------:R-:W-:Y:S01]  /*c9840*/  IMAD R87, R46, R43, R78 ;  /* 0x0000002b2e577224 */ /* 0x000fe200078e024e */
[----:B------:R-:W-:Y:S01]  /*c9850*/  ISETP.GE.U32.AND P3, PT, R52, R56, PT ;  /* 0x000000383400720c */ /* 0x000fe20003f66070 */
[----:B------:R-:W-:Y:S01]  /*c9860*/  IMAD.X R85, R84, 0x1, R83, P1 ;  /* 0x0000000154557824 */ /* 0x000fe200008e0653 */
[----:B------:R-:W-:Y:S01]  /*c9870*/  ISETP.LT.U32.OR.EX P0, PT, R89, R79, !P2, P0 ;  /* 0x0000004f5900720c */ /* 0x000fe20005701500 */
[----:B------:R-:W-:Y:S01]  /*c9880*/  IMAD.IADD R87, R53, 0x1, R87 ;  /* 0x0000000135577824 */ /* 0x000fe200078e0257 */
[----:B------:R-:W-:Y:S01]  /*c9890*/  ISETP.GE.U32.AND P1, PT, R54, R55, PT ;  /* 0x000000373600720c */ /* 0x000fe20003f26070 */
[----:B------:R-:W-:Y:S01]  /*c98a0*/  IMAD.WIDE.U32.X R78, R47, R43, R58, P5 ;  /* 0x0000002b2f4e7225 */ /* 0x000fe200028e043a */
[----:B------:R-:W-:Y:S02]  /*c98b0*/  SEL R53, RZ, 0x1, !P0 ;  /* 0x00000001ff357807 */ /* 0x000fe40004000000 */
[----:B------:R-:W-:Y:S01]  /*c98c0*/  ISETP.GE.U32.AND.EX P3, PT, R87, R57, PT, P3 ;  /* 0x000000395700720c */ /* 0x000fe20003f66130 */
[----:B------:R-:W-:Y:S01]  /*c98d0*/  IMAD.X R55, RZ, RZ, R85, P6 ;  /* 0x000000ffff377224 */ /* 0x000fe200030e0655 */
[----:B------:R-:W-:Y:S01]  /*c98e0*/  IADD3 R53, P2, PT, R53, R78, RZ ;  /* 0x0000004e35357210 */ /* 0x000fe20007f5e0ff */
[----:B------:R-:W-:Y:S01]  /*c98f0*/  IMAD.WIDE.U32 R82, R39, R50, RZ ;  /* 0x0000003227527225 */ /* 0x000fe200078e00ff */
[----:B------:R-:W-:-:S02]  /*c9900*/  SEL R92, RZ, 0x1, P3 ;  /* 0x00000001ff5c7807 */ /* 0x000fc40001800000 */
[----:B------:R-:W-:Y:S01]  /*c9910*/  ISETP.GE.U32.AND.EX P4, PT, R85, R84, PT, P4 ;  /* 0x000000545500720c */ /* 0x000fe20003f86140 */
[----:B------:R-:W-:Y:S01]  /*c9920*/  IMAD R84, R51, R37, RZ ;  /* 0x0000002533547224 */ /* 0x000fe200078e02ff */
[----:B------:R-:W-:Y:S01]  /*c9930*/  IADD3 R92, P5, PT, R53, R92, RZ ;  /* 0x0000005c355c7210 */ /* 0x000fe20007fbe0ff */
[----:B------:R-:W-:Y:S01]  /*c9940*/  IMAD.X R89, RZ, RZ, R79, P2 ;  /* 0x000000ffff597224 */ /* 0x000fe200010e064f */
[----:B------:R-:W-:Y:S01]  /*c9950*/  ISETP.GE.U32.AND.EX P0, PT, R55, R85, PT, P1 ;  /* 0x000000553700720c */ /* 0x000fe20003f06110 */
[----:B------:R-:W-:Y:S01]  /*c9960*/  IMAD.WIDE.U32 R56, R50, R37, R54 ;  /* 0x0000002532387225 */ /* 0x000fe200078e0036 */
[----:B------:R-:W-:-:S03]  /*c9970*/  ISETP.GE.U32.AND P3, PT, R92, R53, PT ;  /* 0x000000355c00720c */ /* 0x000fc60003f66070 */
        /* <DEDUP_REMOVED lines=11> */
[----:B------:R-:W-:Y:S02]  /*c9a30*/  ISETP.GE.U32.AND.EX P1, PT, R97, R55, PT, P1 ;  /* 0x000000376100720c */ /* 0x000fe40003f26110 */
        /* <DEDUP_REMOVED lines=19> */
.L_x_898:
[----:B------:R-:W-:Y:S05]  /*c9b70*/  BSYNC.RECONVERGENT B3 ;  /* 0x0000000000037941 */ /* 0x000fea0003800200 */
.L_x_897:
        /* <DEDUP_REMOVED lines=13> */
[----:B------:R-:W-:Y:S01]  /*c9c50*/  IMAD.WIDE.U32 R54, R37, R44, RZ ;  /* 0x0000002c25367225 */ /* 0x000fe200078e00ff */
[----:B------:R-:W-:Y:S02]  /*c9c60*/  IADD3 RZ, P4, PT, R59, R52, RZ ;  /* 0x000000343bff7210 */ /* 0x000fe40007f9e0ff */
[----:B------:R-:W-:Y:S01]  /*c9c70*/  ISETP.GE.U32.AND.EX P0, PT, R57, R87, P1, P0 ;  /* 0x000000573900720c */ /* 0x000fe20000f06100 */
[----:B------:R-:W-:-:S04]  /*c9c80*/  IMAD.WIDE.U32 R82, P5, R45, R37, R82 ;  /* 0x000000252d527225 */ /* 0x000fc800078a0052 */
[----:B------:R-:W-:Y:S01]  /*c9c90*/  IMAD.WIDE.U32 R84, R35, R48, RZ ;  /* 0x0000003023547225 */ /* 0x000fe200078e00ff */
[----:B------:R-:W-:-:S03]  /*c9ca0*/  IADD3 RZ, P2, PT, R55, R82, RZ ;  /* 0x0000005237ff7210 */ /* 0x000fc60007f5e0ff */
[----:B------:R-:W-:Y:S02]  /*c9cb0*/  IMAD R52, R45, R37, RZ ;  /* 0x000000252d347224 */ /* 0x000fe400078e02ff */
[----:B------:R-:W-:-:S04]  /*c9cc0*/  IMAD.WIDE.U32 R84, P1, R49, R33, R84 ;  /* 0x0000002131547225 */ /* 0x000fc80007820054 */
[----:B------:R-:W-:-:S04]  /*c9cd0*/  IMAD.WIDE.U32 R54, R44, R37, R78 ;  /* 0x000000252c367225 */ /* 0x000fc800078e004e */
[----:B------:R-:W-:Y:S02]  /*c9ce0*/  IMAD R91, R44, R39, R52 ;  /* 0x000000272c5b7224 */ /* 0x000fe400078e0234 */
[----:B------:R-:W-:Y:S02]  /*c9cf0*/  IMAD.X R89, RZ, RZ, RZ, P5 ;  /* 0x000000ffff597224 */ /* 0x000fe400028e06ff */
        /* <DEDUP_REMOVED lines=8> */
[----:B------:R-:W-:Y:S01]  /*c9d80*/  IADD3 RZ, P5, PT, R87, R84, RZ ;  /* 0x0000005457ff7210 */ /* 0x000fe20007fbe0ff */
[----:B------:R-:W-:Y:S01]  /*c9d90*/  IMAD.MOV.U32 R57, RZ, RZ, R97 ;  /* 0x000000ffff397224 */ /* 0x000fe200078e0061 */
[----:B------:R-:W-:Y:S01]  /*c9da0*/  IADD3 R55, P6, PT, R92, R88, RZ ;  /* 0x000000585c377210 */ /* 0x000fe20007fde0ff */
[-C--:B------:R-:W-:Y:S01]  /*c9db0*/  IMAD R52, R49, R33.reuse, RZ ;  /* 0x0000002131347224 */ /* 0x080fe200078e02ff */
[----:B------:R-:W-:Y:S01]  /*c9dc0*/  SEL R82, RZ, 0x1, P1 ;  /* 0x00000001ff527807 */ /* 0x000fe20000800000 */
[----:B------:R-:W-:-:S03]  /*c9dd0*/  IMAD.WIDE.U32 R78, R48, R33, R56 ;  /* 0x00000021304e7225 */ /* 0x000fc600078e0038 */
[----:B------:R-:W-:Y:S01]  /*c9de0*/  IADD3 R82, P1, PT, R55, R82, RZ ;  /* 0x0000005237527210 */ /* 0x000fe20007f3e0ff */
[----:B------:R-:W-:Y:S02]  /*c9df0*/  IMAD R105, R48, R35, R52 ;  /* 0x0000002330697224 */ /* 0x000fe400078e0234 */
[----:B------:R-:W-:Y:S02]  /*c9e00*/  IMAD.MOV.U32 R58, RZ, RZ, R85 ;  /* 0x000000ffff3a7224 */ /* 0x000fe400078e0055 */
[----:B------:R-:W-:Y:S01]  /*c9e10*/  @!P0 IMAD.X R94, RZ, RZ, R94, P2 ;  /* 0x000000ffff5e8224 */ /* 0x000fe200010e065e */
[----:B------:R-:W-:Y:S01]  /*c9e20*/  ISETP.GE.U32.AND P2, PT, R78, R56, PT ;  /* 0x000000384e00720c */ /* 0x000fe20003f46070 */
[----:B------:R-:W-:Y:S02]  /*c9e30*/  IMAD.IADD R105, R79, 0x1, R105 ;  /* 0x000000014f697824 */ /* 0x000fe400078e0269 */
[----:B------:R-:W-:Y:S01]  /*c9e40*/  IMAD.X R89, R94, 0x1, R89, P6 ;  /* 0x000000015e597824 */ /* 0x000fe200030e0659 */
[----:B------:R-:W-:Y:S01]  /*c9e50*/  ISETP.GE.U32.AND P6, PT, R82, R55, PT ;  /* 0x000000375200720c */ /* 0x000fe20003fc6070 */
[----:B------:R-:W-:Y:S01]  /*c9e60*/  IMAD.WIDE.U32.X R58, R49, R35, R58, P5 ;  /* 0x00000023313a7225 */ /* 0x000fe200028e043a */
[----:B------:R-:W-:-:S03]  /*c9e70*/  ISETP.GE.U32.AND.EX P2, PT, R105, R97, PT, P2 ;  /* 0x000000616900720c */ /* 0x000fc60003f46120 */
[----:B------:R-:W-:Y:S01]  /*c9e80*/  IMAD.X R83, RZ, RZ, R89, P1 ;  /* 0x000000ffff537224 */ /* 0x000fe200008e0659 */
[----:B------:R-:W-:Y:S01]  /*c9e90*/  @!P0 ISETP.NE.U32.AND P1, PT, R92, RZ, PT ;  /* 0x000000ff5c00820c */ /* 0x000fe20003f25070 */
[----:B------:R-:W-:Y:S01]  /*c9ea0*/  IMAD.MOV.U32 R84, RZ, RZ, R53 ;  /* 0x000000ffff547224 */ /* 0x000fe200078e0035 */
[----:B------:R-:W-:Y:S01]  /*c9eb0*/  IADD3 R53, P5, PT, R54, R58, RZ ;  /* 0x0000003a36357210 */ /* 0x000fe20007fbe0ff */
[----:B------:R-:W-:Y:S01]  /*c9ec0*/  IMAD.X R85, RZ, RZ, RZ, P3 ;  /* 0x000000ffff557224 */ /* 0x000fe200018e06ff */
[----:B------:R-:W-:Y:S02]  /*c9ed0*/  SEL R56, RZ, 0x1, P2 ;  /* 0x00000001ff387807 */ /* 0x000fe40001000000 */
[----:B------:R-:W-:Y:S01]  /*c9ee0*/  ISETP.LT.U32.AND P3, PT, R55, R92, PT ;  /* 0x0000005c3700720c */ /* 0x000fe20003f61070 */
[----:B------:R-:W-:Y:S01]  /*c9ef0*/  IMAD.X R55, R91, 0x1, R59, P5 ;  /* 0x000000015b377824 */ /* 0x000fe200028e063b */
[----:B------:R-:W-:Y:S01]  /*c9f00*/  ISETP.GE.U32.AND.EX P6, PT, R83, R89, PT, P6 ;  /* 0x000000595300720c */ /* 0x000fe20003fc6160 */
[----:B------:R-:W-:Y:S01]  /*c9f10*/  IMAD.WIDE.U32 R58, R46, R37, R82 ;  /* 0x000000252e3a7225 */ /* 0x000fe200078e0052 */
[----:B------:R-:W-:-:S02]  /*c9f20*/  ISETP.GE.U32.AND P2, PT, R53, R54, PT ;  /* 0x000000363500720c */ /* 0x000fc40003f46070 */
[----:B------:R-:W-:Y:S01]  /*c9f30*/  @!P0 ISETP.NE.AND.EX P1, PT, R94, RZ, PT, P1 ;  /* 0x000000ff5e00820c */ /* 0x000fe20003f25310 */
[----:B------:R-:W-:Y:S01]  /*c9f40*/  IMAD R54, R47, R37, RZ ;  /* 0x000000252f367224 */ /* 0x000fe200078e02ff */
[----:B------:R-:W-:Y:S01]  /*c9f50*/  ISETP.LT.U32.OR.EX P3, PT, R89, R94, !P6, P3 ;  /* 0x0000005e5900720c */ /* 0x000fe20007761530 */
[-C--:B------:R-:W-:Y:S01]  /*c9f60*/  IMAD.WIDE.U32.X R84, R47, R39.reuse, R84, P4 ;  /* 0x000000272f547225 */ /* 0x080fe200020e0454 */
[----:B------:R-:W-:Y:S02]  /*c9f70*/  @!P0 SEL R52, RZ, 0x1, P1 ;  /* 0x00000001ff348807 */ /* 0x000fe40000800000 */
[----:B------:R-:W-:Y:S01]  /*c9f80*/  IADD3 R56, P6, PT, R53, R56, RZ ;  /* 0x0000003835387210 */ /* 0x000fe20007fde0ff */
[----:B------:R-:W-:Y:S01]  /*c9f90*/  IMAD R89, R46, R39, R54 ;  /* 0x000000272e597224 */ /* 0x000fe200078e0236 */
[----:B------:R-:W-:Y:S01]  /*c9fa0*/  @!P0 IADD3 R93, P5, PT, R52, R93, RZ ;  /* 0x0000005d345d8210 */ /* 0x000fe20007fbe0ff */
[----:B------:R-:W-:Y:S01]  /*c9fb0*/  IMAD.MOV.U32 R88, RZ, RZ, R58 ;  /* 0x000000ffff587224 */ /* 0x000fe200078e003a */
[----:B------:R-:W-:Y:S01]  /*c9fc0*/  SEL R52, RZ, 0x1, !P3 ;  /* 0x00000001ff347807 */ /* 0x000fe20005800000 */
[----:B------:R-:W-:Y:S01]  /*c9fd0*/  IMAD.IADD R89, R59, 0x1, R89 ;  /* 0x000000013b597824 */ /* 0x000fe200078e0259 */
[----:B------:R-:W-:Y:S01]  /*c9fe0*/  ISETP.GE.U32.AND P3, PT, R58, R82, PT ;  /* 0x000000523a00720c */ /* 0x000fe20003f66070 */
[----:B------:R-:W-:Y:S01]  /*c9ff0*/  IMAD.X R57, RZ, RZ, R55, P6 ;  /* 0x000000ffff397224 */ /* 0x000fe200030e0637 */
[----:B------:R-:W-:Y:S01]  /*ca000*/  ISETP.GE.U32.AND P1, PT, R56, R53, PT ;  /* 0x000000353800720c */ /* 0x000fe20003f26070 */
[----:B------:R-:W-:Y:S01]  /*ca010*/  @!P0 IMAD.X R90, RZ, RZ, R90, P5 ;  /* 0x000000ffff5a8224 */ /* 0x000fe200028e065a */
[----:B------:R-:W-:Y:S01]  /*ca020*/  IADD3 R59, P6, PT, R93, R52, RZ ;  /* 0x000000345d3b7210 */ /* 0x000fe20007fde0ff */
[----:B------:R-:W-:Y:S01]  /*ca030*/  IMAD R53, R51, R33, RZ ;  /* 0x0000002133357224 */ /* 0x000fe200078e02ff */
[----:B------:R-:W-:Y:S01]  /*ca040*/  ISETP.GE.U32.AND.EX P3, PT, R89, R83, PT, P3 ;  /* 0x000000535900720c */ /* 0x000fe20003f66130 */
[----:B------:R-:W-:Y:S01]  /*ca050*/  IMAD.WIDE.U32 R82, R35, R50, RZ ;  /* 0x0000003223527225 */ /* 0x000fe200078e00ff */
[----:B------:R-:W-:-:S02]  /*ca060*/  ISETP.GE.U32.AND.EX P2, PT, R55, R91, PT, P2 ;  /* 0x0000005b3700720c */ /* 0x000fc40003f46120 */
[----:B------:R-:W-:Y:S01]  /*ca070*/  ISETP.GE.U32.AND.EX P1, PT, R57, R55, PT, P1 ;  /* 0x000000373900720c */ /* 0x000fe20003f26110 */
[----:B------:R-:W-:Y:S01]  /*ca080*/  IMAD.WIDE.U32 R54, R50, R33, R56 ;  /* 0x0000002132367225 */ /* 0x000fe200078e0038 */
[----:B------:R-:W-:Y:S02]  /*ca090*/  IADD3 R52, P0, PT, R59, R84, RZ ;  /* 0x000000543b347210 */ /* 0x000fe40007f1e0ff */
[----:B------:R-:W-:Y:S01]  /*ca0a0*/  SEL R109, RZ, 0x1, P3 ;  /* 0x00000001ff6d7807 */ /* 0x000fe20001800000 */
[----:B------:R-:W-:Y:S01]  /*ca0b0*/  IMAD.X R87, RZ, RZ, R90, P6 ;  /* 0x000000ffff577224 */ /* 0x000fe200030e065a */
[----:B------:R-:W-:Y:S01]  /*ca0c0*/  ISETP.GE.U32.AND P3, PT, R54, R56, PT ;  /* 0x000000383600720c */ /* 0x000fe20003f66070 */
[----:B------:R-:W-:Y:S01]  /*ca0d0*/  IMAD R53, R50, R35, R53 ;  /* 0x0000002332357224 */ /* 0x000fe200078e0235 */
        /* <DEDUP_REMOVED lines=8> */
[----:B------:R-:W-:Y:S02]  /*ca160*/  IMAD.IADD R97, R55, 0x1, R53 ;  /* 0x0000000137617824 */ /* 0x000fe400078e0235 */
[----:B------:R-:W-:Y:S01]  /*ca170*/  IMAD.X R53, RZ, RZ, RZ, P5 ;  /* 0x000000ffff357224 */ /* 0x000fe200028e06ff */
[----:B------:R-:W-:Y:S01]  /*ca180*/  IADD3 RZ, P5, PT, R85, R82, RZ ;  /* 0x0000005255ff7210 */ /* 0x000fe20007fbe0ff */
[----:B------:R-:W-:Y:S01]  /*ca190*/  IMAD.MOV.U32 R52, RZ, RZ, R83 ;  /* 0x000000ffff347224 */ /* 0x000fe200078e0053 */
[----:B------:R-:W-:Y:S01]  /*ca1a0*/  ISETP.LT.U32.OR.EX P4, PT, R56, R87, !P0, P4 ;  /* 0x000000573800720c */ /* 0x000fe20004781540 */
[----:B------:R-:W-:Y:S01]  /*ca1b0*/  IMAD.MOV.U32 R94, RZ, RZ, RZ ;  /* 0x000000ffff5e7224 */ /* 0x000fe200078e00ff */
[----:B------:R-:W-:Y:S01]  /*ca1c0*/  ISETP.GE.U32.AND.EX P3, PT, R97, R57, PT, P3 ;  /* 0x000000396100720c */ /* 0x000fe20003f66130 */
[----:B------:R-:W-:Y:S01]  /*ca1d0*/  IMAD.WIDE.U32.X R52, R51, R35, R52, P5 ;  /* 0x0000002333347225 */ /* 0x000fe200028e0434 */
[----:B------:R-:W-:Y:S01]  /*ca1e0*/  SEL R96, RZ, 0x1, !P4 ;  /* 0x00000001ff607807 */ /* 0x000fe20006000000 */
[----:B------:R-:W-:Y:S10]  /*ca1f0*/  @P1 BRA P2, `(.L_x_900) ;  /* 0x0000000000381947 */ /* 0x000ff40001000000 */
        /* <DEDUP_REMOVED lines=14> */
.L_x_900:
[----:B------:R-:W-:Y:S05]  /*ca2e0*/  BSYNC.RECONVERGENT B3 ;  /* 0x0000000000037941 */ /* 0x000fea0003800200 */
.L_x_899:
        /* <DEDUP_REMOVED lines=8> */
[----:B------:R-:W-:Y:S01]  /*ca370*/  IMAD.WIDE.U32 R52, R35, R44, RZ ;  /* 0x0000002c23347225 */ /* 0x000fe200078e00ff */
[----:B------:R-:W-:-:S02]  /*ca380*/  ISETP.GE.U32.AND P0, PT, R56, R55, PT ;  /* 0x000000373800720c */ /* 0x000fc40003f06070 */
[----:B------:R-:W-:Y:S01]  /*ca390*/  LOP3.LUT R55, RZ, R84, RZ, 0x33, !PT ;  /* 0x00000054ff377212 */ /* 0x000fe200078e33ff */
[----:B------:R-:W-:Y:S02]  /*ca3a0*/  IMAD R79, R48, R43, R57 ;  /* 0x0000002b304f7224 */ /* 0x000fe400078e0239 */
[----:B------:R-:W-:Y:S02]  /*ca3b0*/  IMAD.X R57, RZ, RZ, R81, P1 ;  /* 0x000000ffff397224 */ /* 0x000fe400008e0651 */
[----:B------:R-:W-:-:S03]  /*ca3c0*/  IMAD.WIDE.U32 R82, R33, R44, RZ ;  /* 0x0000002c21527225 */ /* 0x000fc600078e00ff */
[----:B------:R-:W-:Y:S01]  /*ca3d0*/  ISETP.GE.U32.AND.EX P0, PT, R57, R81, PT, P0 ;  /* 0x000000513900720c */ /* 0x000fe20003f06100 */
[----:B------:R-:W-:-:S03]  /*ca3e0*/  IMAD.WIDE.U32 R52, P1, R45, R33, R52 ;  /* 0x000000212d347225 */ /* 0x000fc60007820034 */
[----:B------:R-:W-:Y:S01]  /*ca3f0*/  ISETP.GE.U32.AND.EX P0, PT, R81, R89, P0, P5 ;  /* 0x000000595100720c */ /* 0x000fe20000706150 */
[----:B------:R-:W-:Y:S01]  /*ca400*/  IMAD.IADD R79, R85, 0x1, R79 ;  /* 0x00000001554f7824 */ /* 0x000fe200078e024f */
[----:B------:R-:W-:Y:S01]  /*ca410*/  IADD3 RZ, P3, PT, R83, R52, RZ ;  /* 0x0000003453ff7210 */ /* 0x000fe20007f7e0ff */
[----:B------:R-:W-:-:S04]  /*ca420*/  IMAD.WIDE.U32 R58, R35, R46, RZ ;  /* 0x0000002e233a7225 */ /* 0x000fc800078e00ff */
[----:B------:R-:W-:Y:S02]  /*ca430*/  IMAD R52, R79, R76, RZ ;  /* 0x0000004c4f347224 */ /* 0x000fe400078e02ff */
[----:B------:R-:W-:-:S04]  /*ca440*/  IMAD.WIDE.U32 R86, R33, R46, RZ ;  /* 0x0000002e21567225 */ /* 0x000fc800078e00ff */
[----:B------:R-:W-:-:S04]  /*ca450*/  IMAD.WIDE.U32 R58, P4, R47, R33, R58 ;  /* 0x000000212f3a7225 */ /* 0x000fc8000788003a */
[C---:B------:R-:W-:Y:S01]  /*ca460*/  IMAD R101, R84.reuse, R77, R52 ;  /* 0x0000004d54657224 */ /* 0x040fe200078e0234 */
[----:B------:R-:W-:Y:S01]  /*ca470*/  IADD3 RZ, P2, PT, R87, R58, RZ ;  /* 0x0000003a57ff7210 */ /* 0x000fe20007f5e0ff */
[----:B------:R-:W-:-:S04]  /*ca480*/  IMAD.WIDE.U32 R84, R84, R76, RZ ;  /* 0x0000004c54547225 */ /* 0x000fc800078e00ff */
[-C--:B------:R-:W-:Y:S02]  /*ca490*/  IMAD R52, R45, R33.reuse, RZ ;  /* 0x000000212d347224 */ /* 0x080fe400078e02ff */
[----:B------:R-:W-:-:S04]  /*ca4a0*/  IMAD.WIDE.U32 R86, R44, R33, R56 ;  /* 0x000000212c567225 */ /* 0x000fc800078e0038 */
[----:B------:R-:W-:Y:S01]  /*ca4b0*/  IMAD.IADD R101, R85, 0x1, R101 ;  /* 0x0000000155657824 */ /* 0x000fe200078e0265 */
[----:B------:R-:W-:Y:S01]  /*ca4c0*/  ISETP.GE.U32.AND P5, PT, R86, R56, PT ;  /* 0x000000385600720c */ /* 0x000fe20003fa6070 */
[----:B------:R-:W-:Y:S02]  /*ca4d0*/  IMAD R103, R44, R35, R52 ;  /* 0x000000232c677224 */ /* 0x000fe400078e0234 */
[----:B------:R-:W-:Y:S01]  /*ca4e0*/  IMAD.X R89, RZ, RZ, RZ, P1 ;  /* 0x000000ffff597224 */ /* 0x000fe200008e06ff */
[----:B------:R-:W-:Y:S01]  /*ca4f0*/  @!P0 IADD3 R109, P1, PT, R109, 0x1, RZ ;  /* 0x000000016d6d8810 */ /* 0x000fe20007f3e0ff */
[----:B------:R-:W-:Y:S02]  /*ca500*/  IMAD.MOV.U32 R88, RZ, RZ, R53 ;  /* 0x000000ffff587224 */ /* 0x000fe400078e0035 */
[----:B------:R-:W-:-:S04]  /*ca510*/  IMAD.WIDE.U32 R90, R101, R74, RZ ;  /* 0x0000004a655a7225 */ /* 0x000fc800078e00ff */
[----:B------:R-:W-:Y:S02]  /*ca520*/  IMAD.IADD R103, R87, 0x1, R103 ;  /* 0x0000000157677824 */ /* 0x000fe400078e0267 */
[----:B------:R-:W-:-:S03]  /*ca530*/  IMAD.WIDE.U32.X R88, R45, R35, R88, P3 ;  /* 0x000000232d587225 */ /* 0x000fc600018e0458 */
[----:B------:R-:W-:Y:S01]  /*ca540*/  ISETP.GE.U32.AND.EX P5, PT, R103, R57, PT, P5 ;  /* 0x000000396700720c */ /* 0x000fe20003fa6150 */
[C---:B------:R-:W-:Y:S01]  /*ca550*/  IMAD.WIDE.U32 R52, R84.reuse, R74, RZ ;  /* 0x0000004a54347225 */ /* 0x040fe200078e00ff */
[----:B------:R-:W-:Y:S02]  /*ca560*/  IADD3 R58, P3, PT, R109, R88, RZ ;  /* 0x000000586d3a7210 */ /* 0x000fe40007f7e0ff */
[----:B------:R-:W-:Y:S01]  /*ca570*/  SEL R87, RZ, 0x1, P5 ;  /* 0x00000001ff577807 */ /* 0x000fe20002800000 */
[----:B------:R-:W-:-:S04]  /*ca580*/  IMAD.WIDE.U32 R56, P6, R84, R75, R90 ;  /* 0x0000004b54387225 */ /* 0x000fc800078c005a */
[----:B------:R-:W-:Y:S01]  /*ca590*/  @!P0 IMAD.X R107, RZ, RZ, R107, P1 ;  /* 0x000000ffff6b8224 */ /* 0x000fe200008e066b */
[----:B------:R-:W-:Y:S01]  /*ca5a0*/  ISETP.GT.U32.AND P1, PT, R52, R55, PT ;  /* 0x000000373400720c */ /* 0x000fe20003f24070 */
[----:B------:R-:W-:Y:S01]  /*ca5b0*/  IMAD.WIDE.U32 R82, R31, R48, RZ ;  /* 0x000000301f527225 */ /* 0x000fe200078e00ff */
[----:B------:R-:W-:Y:S02]  /*ca5c0*/  IADD3 R55, P5, PT, R53, R56, RZ ;  /* 0x0000003835377210 */ /* 0x000fe40007fbe0ff */
[----:B------:R-:W-:Y:S01]  /*ca5d0*/  LOP3.LUT R52, RZ, R79, RZ, 0x33, !PT ;  /* 0x0000004fff347212 */ /* 0x000fe200078e33ff */
[----:B------:R-:W-:Y:S01]  /*ca5e0*/  IMAD.X R53, RZ, RZ, RZ, P4 ;  /* 0x000000ffff357224 */ /* 0x000fe200020e06ff */
[----:B------:R-:W-:Y:S01]  /*ca5f0*/  IADD3 R56, P4, PT, R58, R87, RZ ;  /* 0x000000573a387210 */ /* 0x000fe20007f9e0ff */
[----:B------:R-:W-:Y:S01]  /*ca600*/  IMAD.X R81, R107, 0x1, R89, P3 ;  /* 0x000000016b517824 */ /* 0x000fe200018e0659 */
[----:B------:R-:W-:Y:S01]  /*ca610*/  ISETP.GT.U32.AND.EX P1, PT, R55, R52, PT, P1 ;  /* 0x000000343700720c */ /* 0x000fe20003f24110 */
[----:B------:R-:W-:-:S02]  /*ca620*/  IMAD.X R89, RZ, RZ, RZ, P6 ;  /* 0x000000ffff597224 */ /* 0x000fc400030e06ff */
[----:B------:R-:W-:Y:S02]  /*ca630*/  IMAD.MOV.U32 R88, RZ, RZ, R57 ;  /* 0x000000ffff587224 */ /* 0x000fe400078e0039 */
[----:B------:R-:W-:-:S04]  /*ca640*/  IMAD.WIDE.U32 R82, P3, R49, R29, R82 ;  /* 0x0000001d31527225 */ /* 0x000fc80007860052 */
[----:B------:R-:W-:Y:S01]  /*ca650*/  IMAD.X R57, RZ, RZ, R81, P4 ;  /* 0x000000ffff397224 */ /* 0x000fe200020e0651 */
[----:B------:R-:W-:Y:S01]  /*ca660*/  ISETP.GE.U32.AND P4, PT, R56, R58, PT ;  /* 0x0000003a3800720c */ /* 0x000fe20003f86070 */
[----:B------:R-:W-:-:S04]  /*ca670*/  IMAD.WIDE.U32.X R88, R101, R75, R88, P5 ;  /* 0x0000004b65587225 */ /* 0x000fc800028e0458 */
[----:B------:R-:W-:Y:S01]  /*ca680*/  IMAD.X R93, RZ, RZ, RZ, P3 ;  /* 0x000000ffff5d7224 */ /* 0x000fe200018e06ff */
[----:B------:R-:W-:Y:S01]  /*ca690*/  ISETP.LT.U32.AND P3, PT, R58, R109, PT ;  /* 0x0000006d3a00720c */ /* 0x000fe20003f61070 */
[----:B------:R-:W-:Y:S01]  /*ca6a0*/  IMAD.WIDE.U32 R90, R29, R48, RZ ;  /* 0x000000301d5a7225 */ /* 0x000fe200078e00ff */
[----:B------:R-:W-:Y:S02]  /*ca6b0*/  SEL R58, RZ, 0x1, !P1 ;  /* 0x00000001ff3a7807 */ /* 0x000fe40004800000 */
[----:B------:R-:W-:Y:S01]  /*ca6c0*/  ISETP.GE.U32.AND.EX P1, PT, R57, R81, PT, P4 ;  /* 0x000000513900720c */ /* 0x000fe20003f26140 */
[----:B------:R-:W-:Y:S01]  /*ca6d0*/  IMAD.MOV.U32 R52, RZ, RZ, R59 ;  /* 0x000000ffff347224 */ /* 0x000fe200078e003b */
[----:B------:R-:W-:Y:S01]  /*ca6e0*/  IADD3 R55, P4, PT, R80, R88, RZ ;  /* 0x0000005850377210 */ /* 0x000fe20007f9e0ff */
[----:B------:R-:W-:Y:S01]  /*ca6f0*/  IMAD.WIDE.U32 R98, R31, R50, RZ ;  /* 0x000000321f627225 */ /* 0x000fe200078e00ff */
[----:B------:R-:W-:Y:S02]  /*ca700*/  ISETP.LT.U32.OR.EX P1, PT, R81, R107, !P1, P3 ;  /* 0x0000006b5100720c */ /* 0x000fe40004f21530 */
[----:B------:R-:W-:Y:S01]  /*ca710*/  IADD3 R58, P5, PT, R55, R58, RZ ;  /* 0x0000003a373a7210 */ /* 0x000fe20007fbe0ff */
[----:B------:R-:W-:Y:S01]  /*ca720*/  IMAD.X R88, R95, 0x1, R89, P4 ;  /* 0x000000015f587824 */ /* 0x000fe200020e0659 */
[----:B------:R-:W-:Y:S01]  /*ca730*/  IADD3 RZ, P6, PT, R91, R82, RZ ;  /* 0x000000525bff7210 */ /* 0x000fe20007fde0ff */
[----:B------:R-:W-:Y:S01]  /*ca740*/  IMAD.MOV.U32 R92, RZ, RZ, R83 ;  /* 0x000000ffff5c7224 */ /* 0x000fe200078e0053 */
[----:B------:R-:W-:Y:S01]  /*ca750*/  ISETP.GE.U32.AND P4, PT, R58, R55, PT ;  /* 0x000000373a00720c */ /* 0x000fe20003f86070 */
[----:B------:R-:W-:Y:S01]  /*ca760*/  IMAD.X R59, RZ, RZ, R88, P5 ;  /* 0x000000ffff3b7224 */ /* 0x000fe200028e0658 */
[----:B------:R-:W-:Y:S01]  /*ca770*/  ISETP.LT.U32.AND P3, PT, R55, R80, PT ;  /* 0x000000503700720c */ /* 0x000fe20003f61070 */
[----:B------:R-:W-:Y:S01]  /*ca780*/  IMAD.WIDE.U32 R82, R29, R50, RZ ;  /* 0x000000321d527225 */ /* 0x000fe200078e00ff */
[----:B------:R-:W-:-:S02]  /*ca790*/  SEL R79, RZ, 0x1, !P1 ;  /* 0x00000001ff4f7807 */ /* 0x000fc40004800000 */
[----:B------:R-:W-:Y:S01]  /*ca7a0*/  ISETP.GE.U32.AND.EX P4, PT, R59, R88, PT, P4 ;  /* 0x000000583b00720c */ /* 0x000fe20003f86140 */
[----:B------:R-:W-:-:S03]  /*ca7b0*/  IMAD.WIDE.U32 R80, R101, R72, RZ ;  /* 0x0000004865507225 */ /* 0x000fc600078e00ff */
[----:B------:R-:W-:Y:S01]  /*ca7c0*/  ISETP.LT.U32.OR.EX P3, PT, R88, R95, !P4, P3 ;  /* 0x0000005f5800720c */ /* 0x000fe20006761530 */
[----:B------:R-:W-:-:S03]  /*ca7d0*/  IMAD.WIDE.U32 R98, P5, R51, R29, R98 ;  /* 0x0000001d33627225 */ /* 0x000fc600078a0062 */
[----:B------:R-:W-:Y:S01]  /*ca7e0*/  SEL R55, RZ, 0x1, !P3 ;  /* 0x00000001ff377807 */ /* 0x000fe20005800000 */
[----:B------:R-:W-:Y:S01]  /*ca7f0*/  IMAD.WIDE.U32.X R52, R47, R35, R52, P2 ;  /* 0x000000232f347225 */ /* 0x000fe200010e0434 */
[----:B------:R-:W-:Y:S02]  /*ca800*/  @!P0 ISETP.NE.U32.AND P2, PT, R109, RZ, PT ;  /* 0x000000ff6d00820c */ /* 0x000fe40003f45070 */
[----:B------:R-:W-:Y:S01]  /*ca810*/  IADD3 RZ, P4, PT, R83, R98, RZ ;  /* 0x0000006253ff7210 */ /* 0x000fe20007f9e0ff */
[----:B------:R-:W-:Y:S01]  /*ca820*/  IMAD.WIDE.U32.X R92, R49, R31, R92, P6 ;  /* 0x0000001f315c7225 */ /* 0x000fe200030e045c */
[----:B------:R-:W-:-:S03]  /*ca830*/  @!P0 ISETP.NE.AND.EX P2, PT, R107, RZ, PT, P2 ;  /* 0x000000ff6b00820c */ /* 0x000fc60003f45320 */
[----:B------:R-:W-:-:S04]  /*ca840*/  IMAD.WIDE.U32 R80, P6, R84, R73, R80 ;  /* 0x0000004954507225 */ /* 0x000fc800078c0050 */
[----:B------:R-:W-:-:S04]  /*ca850*/  IMAD.WIDE.U32 R82, R84, R72, RZ ;  /* 0x0000004854527225 */ /* 0x000fc800078e00ff */
[----:B------:R-:W-:Y:S01]  /*ca860*/  IMAD.WIDE.U32 R90, R84, R72, R58 ;  /* 0x00000048545a7225 */ /* 0x000fe200078e003a */
[----:B------:R-:W-:Y:S02]  /*ca870*/  IADD3 RZ, P3, PT, R83, R80, RZ ;  /* 0x0000005053ff7210 */ /* 0x000fe40007f7e0ff */
[----:B------:R-:W-:Y:S01]  /*ca880*/  @!P0 SEL R83, RZ, 0x1, P2 ;  /* 0x00000001ff538807 */ /* 0x000fe20001000000 */
[----:B------:R-:W-:Y:S01]  /*ca890*/  IMAD.X R89, RZ, RZ, RZ, P6 ;  /* 0x000000ffff597224 */ /* 0x000fe200030e06ff */
[----:B------:R-:W-:Y:S01]  /*ca8a0*/  IADD3 R111, P2, PT, R86, R92, RZ ;  /* 0x0000005c566f7210 */ /* 0x000fe20007f5e0ff */
[----:B------:R-:W-:Y:S01]  /*ca8b0*/  IMAD.MOV.U32 R88, RZ, RZ, R81 ;  /* 0x000000ffff587224 */ /* 0x000fe200078e0051 */
[----:B------:R-:W-:Y:S01]  /*ca8c0*/  IADD3 R87, P6, PT, R55, R90, RZ ;  /* 0x0000005a37577210 */ /* 0x000fe20007fde0ff */
[----:B------:R-:W-:Y:S01]  /*ca8d0*/  IMAD.IADD R81, R80, 0x1, R91 ;  /* 0x0000000150517824 */ /* 0x000fe200078e025b */
[----:B------:R-:W-:Y:S01]  /*ca8e0*/  @!P0 IADD3 R96, P1, PT, R83, R96, RZ ;  /* 0x0000006053608210 */ /* 0x000fe20007f3e0ff */
[----:B------:R-:W-:Y:S01]  /*ca8f0*/  IMAD.X R98, R103, 0x1, R93, P2 ;  /* 0x0000000167627824 */ /* 0x000fe200010e065d */
[----:B------:R-:W-:Y:S01]  /*ca900*/  ISETP.LT.U32.AND P2, PT, R90, R58, PT ;  /* 0x0000003a5a00720c */ /* 0x000fe20003f41070 */
[----:B------:R-:W-:-:S02]  /*ca910*/  IMAD R58, R47, R33, RZ ;  /* 0x000000212f3a7224 */ /* 0x000fc400078e02ff */
[----:B------:R-:W-:Y:S01]  /*ca920*/  IMAD.WIDE.U32.X R88, R101, R73, R88, P3 ;  /* 0x0000004965587225 */ /* 0x000fe200018e0458 */
[----:B------:R-:W-:-:S03]  /*ca930*/  ISETP.GE.U32.AND P3, PT, R87, R90, PT ;  /* 0x0000005a5700720c */ /* 0x000fc60003f66070 */
[----:B------:R-:W-:Y:S01]  /*ca940*/  IMAD.X R90, RZ, RZ, R81, P6 ;  /* 0x000000ffff5a7224 */ /* 0x000fe200030e0651 */
[----:B------:R-:W-:Y:S01]  /*ca950*/  IADD3 R55, P6, PT, R78, R88, RZ ;  /* 0x000000584e377210 */ /* 0x000fe20007fde0ff */
[----:B------:R-:W-:-:S03]  /*ca960*/  IMAD.WIDE.U32 R92, R46, R33, R56 ;  /* 0x000000212e5c7225 */ /* 0x000fc600078e0038 */
[----:B------:R-:W-:Y:S01]  /*ca970*/  ISETP.GE.U32.AND.EX P3, PT, R90, R81, PT, P3 ;  /* 0x000000515a00720c */ /* 0x000fe20003f66130 */
[----:B------:R-:W-:Y:S02]  /*ca980*/  IMAD R95, R46, R35, R58 ;  /* 0x000000232e5f7224 */ /* 0x000fe400078e023a */
[----:B------:R-:W-:Y:S01]  /*ca990*/  @!P0 IMAD.X R94, RZ, RZ, R94, P1 ;  /* 0x000000ffff5e8224 */ /* 0x000fe200008e065e */
[----:B------:R-:W-:Y:S01]  /*ca9a0*/  ISETP.GE.U32.AND P0, PT, R92, R56, PT ;  /* 0x000000385c00720c */ /* 0x000fe20003f06070 */
[----:B------:R-:W-:Y:S01]  /*ca9b0*/  IMAD.IADD R95, R93, 0x1, R95 ;  /* 0x000000015d5f7824 */ /* 0x000fe200078e025f */
[----:B------:R-:W-:Y:S01]  /*ca9c0*/  IADD3 R79, P1, PT, R96, R79, RZ ;  /* 0x0000004f604f7210 */ /* 0x000fe20007f3e0ff */
[----:B------:R-:W-:Y:S01]  /*ca9d0*/  IMAD.MOV.U32 R96, RZ, RZ, R54 ;  /* 0x000000ffff607224 */ /* 0x000fe200078e0036 */
[----:B------:R-:W-:Y:S01]  /*ca9e0*/  ISETP.LT.U32.OR.EX P2, PT, R81, R59, !P3, P2 ;  /* 0x0000003b5100720c */ /* 0x000fe20005f41520 */
[----:B------:R-:W-:Y:S01]  /*ca9f0*/  IMAD.X R88, R105, 0x1, R89, P6 ;  /* 0x0000000169587824 */ /* 0x000fe200030e0659 */
[----:B------:R-:W-:Y:S01]  /*caa00*/  ISETP.GE.U32.AND.EX P0, PT, R95, R57, PT, P0 ;  /* 0x000000395f00720c */ /* 0x000fe20003f06100 */
[----:B------:R-:W-:Y:S01]  /*caa10*/  IMAD.X R57, RZ, RZ, R94, P1 ;  /* 0x000000ffff397224 */ /* 0x000fe200008e065e */
[----:B------:R-:W-:Y:S01]  /*caa20*/  ISETP.LT.U32.AND P3, PT, R55, R78, PT ;  /* 0x0000004e3700720c */ /* 0x000fe20003f61070 */
[----:B------:R-:W-:Y:S01]  /*caa30*/  IMAD.WIDE.U32 R58, R48, R29, R96 ;  /* 0x0000001d303a7225 */ /* 0x000fe200078e0060 */
[----:B------:R-:W-:-:S02]  /*caa40*/  SEL R56, RZ, 0x1, !P2 ;  /* 0x00000001ff387807 */ /* 0x000fc40005000000 */
[----:B------:R-:W-:Y:S01]  /*caa50*/  IADD3 R78, P1, PT, R79, R52, RZ ;  /* 0x000000344f4e7210 */ /* 0x000fe20007f3e0ff */
[----:B------:R-:W-:Y:S01]  /*caa60*/  IMAD.WIDE.U32 R80, R87, R76, RZ ;  /* 0x0000004c57507225 */ /* 0x000fe200078e00ff */
[----:B------:R-:W-:Y:S02]  /*caa70*/  SEL R107, RZ, 0x1, P0 ;  /* 0x00000001ff6b7807 */ /* 0x000fe40000000000 */
[----:B------:R-:W-:Y:S01]  /*caa80*/  IADD3 R52, P2, PT, R55, R56, RZ ;  /* 0x0000003837347210 */ /* 0x000fe20007f5e0ff */
[----:B------:R-:W-:Y:S01]  /*caa90*/  IMAD.X R56, R57, 0x1, R53, P1 ;  /* 0x0000000139387824 */ /* 0x000fe200008e0635 */
[----:B------:R-:W-:Y:S01]  /*caaa0*/  IADD3 R107, P0, PT, R78, R107, RZ ;  /* 0x0000006b4e6b7210 */ /* 0x000fe20007f1e0ff */
[----:B------:R-:W-:Y:S01]  /*caab0*/  IMAD R53, R49, R29, RZ ;  /* 0x0000001d31357224 */ /* 0x000fe200078e02ff */
[----:B------:R-:W-:Y:S01]  /*caac0*/  ISETP.GE.U32.AND P6, PT, R52, R55, PT ;  /* 0x000000373400720c */ /* 0x000fe20003fc6070 */
[----:B------:R-:W-:Y:S01]  /*caad0*/  IMAD.WIDE.U32 R82, R101, R70, RZ ;  /* 0x0000004665527225 */ /* 0x000fe200078e00ff */
[----:B------:R-:W-:-:S03]  /*caae0*/  ISETP.GE.U32.AND P1, PT, R58, R54, PT ;  /* 0x000000363a00720c */ /* 0x000fc60003f26070 */
[----:B------:R-:W-:Y:S01]  /*caaf0*/  IMAD.X R109, RZ, RZ, R56, P0 ;  /* 0x000000ffff6d7224 */ /* 0x000fe200000e0638 */
[----:B------:R-:W-:Y:S01]  /*cab00*/  ISETP.GE.U32.AND P0, PT, R107, R78, PT ;  /* 0x0000004e6b00720c */ /* 0x000fe20003f06070 */
[----:B------:R-:W-:Y:S02]  /*cab10*/  IMAD R55, R48, R31, R53 ;  /* 0x0000001f30377224 */ /* 0x000fe400078e0235 */
[----:B------:R-:W-:Y:S01]  /*cab20*/  IMAD.X R53, RZ, RZ, R88, P2 ;  /* 0x000000ffff357224 */ /* 0x000fe200010e0658 */
[----:B------:R-:W-:Y:S01]  /*cab30*/  ISETP.LT.U32.AND P2, PT, R78, R79, PT ;  /* 0x0000004f4e00720c */ /* 0x000fe20003f41070 */
[----:B------:R-:W-:Y:S01]  /*cab40*/  IMAD.IADD R94, R59, 0x1, R55 ;  /* 0x000000013b5e7824 */ /* 0x000fe200078e0237 */
[----:B------:R-:W-:Y:S01]  /*cab50*/  ISETP.GE.U32.AND.EX P0, PT, R109, R56, PT, P0 ;  /* 0x000000386d00720c */ /* 0x000fe20003f06100 */
[----:B------:R-:W-:Y:S01]  /*cab60*/  IMAD R54, R90, R76, RZ ;  /* 0x0000004c5a367224 */ /* 0x000fe200078e02ff */
[----:B------:R-:W-:Y:S01]  /*cab70*/  ISETP.GE.U32.AND.EX P6, PT, R53, R88, PT, P6 ;  /* 0x000000583500720c */ /* 0x000fe20003fc6160 */
[----:B------:R-:W-:Y:S01]  /*cab80*/  IMAD.X R91, RZ, RZ, RZ, P5 ;  /* 0x000000ffff5b7224 */ /* 0x000fe200028e06ff */
[----:B------:R-:W-:Y:S01]  /*cab90*/  ISETP.LT.U32.OR.EX P2, PT, R56, R57, !P0, P2 ;  /* 0x000000393800720c */ /* 0x000fe20004741520 */
[----:B------:R-:W-:Y:S01]  /*caba0*/  IMAD R93, R87, R77, R54 ;  /* 0x0000004d575d7224 */ /* 0x000fe200078e0236 */
[----:B------:R-:W-:Y:S01]  /*cabb0*/  ISETP.GE.U32.AND.EX P1, PT, R94, R97, PT, P1 ;  /* 0x000000615e00720c */ /* 0x000fe20003f26110 */
[----:B------:R-:W-:Y:S01]  /*cabc0*/  IMAD.WIDE.U32 R56, R80, R74, RZ ;  /* 0x0000004a50387225 */ /* 0x000fe200078e00ff */
[----:B------:R-:W-:-:S02]  /*cabd0*/  LOP3.LUT R87, RZ, R87, RZ, 0x33, !PT ;  /* 0x00000057ff577212 */ /* 0x000fc400078e33ff */
[----:B------:R-:W-:Y:S01]  /*cabe0*/  ISETP.LT.U32.OR.EX P3, PT, R88, R105, !P6, P3 ;  /* 0x000000695800720c */ /* 0x000fe20007761530 */
[----:B------:R-:W-:Y:S01]  /*cabf0*/  IMAD.WIDE.U32 R54, R84, R70, R52 ;  /* 0x0000004654367225 */ /* 0x000fe200078e0034 */
[----:B------:R-:W-:Y:S02]  /*cac00*/  SEL R88, RZ, 0x1, P1 ;  /* 0x00000001ff587807 */ /* 0x000fe40000800000 */
[----:B------:R-:W-:Y:S01]  /*cac10*/  ISETP.GT.U32.AND P1, PT, R56, R87, PT ;  /* 0x000000573800720c */ /* 0x000fe20003f24070 */
[----:B------:R-:W-:Y:S01]  /*cac20*/  IMAD.WIDE.U32 R82, P0, R84, R71, R82 ;  /* 0x0000004754527225 */ /* 0x000fe20007800052 */
[----:B------:R-:W-:Y:S02]  /*cac30*/  SEL R87, RZ, 0x1, !P3 ;  /* 0x00000001ff577807 */ /* 0x000fe40005800000 */
[----:B------:R-:W-:Y:S01]  /*cac40*/  IADD3 R88, P6, PT, R111, R88, RZ ;  /* 0x000000586f587210 */ /* 0x000fe20007fde0ff */
[----:B------:R-:W-:Y:S01]  /*cac50*/  IMAD.IADD R93, R81, 0x1, R93 ;  /* 0x00000001515d7824 */ /* 0x000fe200078e025d */
[----:B------:R-:W-:Y:S01]  /*cac60*/  IADD3 R115, P3, PT, R87, R54, RZ ;  /* 0x0000003657737210 */ /* 0x000fe20007f7e0ff */
[----:B------:R-:W-:Y:S01]  /*cac70*/  IMAD.IADD R113, R82, 0x1, R55 ;  /* 0x0000000152717824 */ /* 0x000fe200078e0237 */
[----:B------:R-:W-:Y:S01]  /*cac80*/  LOP3.LUT R56, RZ, R90, RZ, 0x33, !PT ;  /* 0x0000005aff387212 */ /* 0x000fe200078e33ff */
[----:B------:R-:W-:-:S04]  /*cac90*/  IMAD.WIDE.U32 R96, R84, R70, RZ ;  /* 0x0000004654607225 */ /* 0x000fc800078e00ff */
[----:B------:R-:W-:-:S04]  /*caca0*/  IMAD.WIDE.U32 R78, R93, R74, RZ ;  /* 0x0000004a5d4e7225 */ /* 0x000fc800078e00ff */
[----:B------:R-:W-:Y:S02]  /*cacb0*/  IMAD.X R89, RZ, RZ, R98, P6 ;  /* 0x000000ffff597224 */ /* 0x000fe400030e0662 */
[----:B------:R-:W-:Y:S01]  /*cacc0*/  IMAD.X R87, RZ, RZ, RZ, P0 ;  /* 0x000000ffff577224 */ /* 0x000fe200000e06ff */
        /* <DEDUP_REMOVED lines=8> */
[----:B------:R-:W-:Y:S01]  /*cad50*/  IMAD.X R57, RZ, RZ, RZ, P5 ;  /* 0x000000ffff397224 */ /* 0x000fe200028e06ff */
[----:B------:R-:W-:Y:S01]  /*cad60*/  IADD3 RZ, P5, PT, R97, R82, RZ ;  /* 0x0000005261ff7210 */ /* 0x000fe20007fbe0ff */
[----:B------:R-:W-:Y:S01]  /*cad70*/  IMAD.MOV.U32 R86, RZ, RZ, R83 ;  /* 0x000000ffff567224 */ /* 0x000fe200078e0053 */
[----:B------:R-:W-:Y:S01]  /*cad80*/  ISETP.GT.U32.AND.EX P1, PT, R105, R56, PT, P1 ;  /* 0x000000386900720c */ /* 0x000fe20003f24110 */
[----:B------:R-:W-:Y:S01]  /*cad90*/  IMAD.MOV.U32 R56, RZ, RZ, R79 ;  /* 0x000000ffff387224 */ /* 0x000fe200078e004f */
[----:B------:R-:W-:Y:S01]  /*cada0*/  SEL R105, RZ, 0x1, !P2 ;  /* 0x00000001ff697807 */ /* 0x000fe20005000000 */
[----:B------:R-:W-:-:S02]  /*cadb0*/  IMAD.MOV.U32 R98, RZ, RZ, RZ ;  /* 0x000000ffff627224 */ /* 0x000fc400078e00ff */
[----:B------:R-:W-:Y:S02]  /*cadc0*/  IMAD.WIDE.U32.X R56, R93, R75, R56, P6 ;  /* 0x0000004b5d387225 */ /* 0x000fe400030e0438 */
        /* <DEDUP_REMOVED lines=16> */
.L_x_902:
[----:B------:R-:W-:Y:S05]  /*caed0*/  BSYNC.RECONVERGENT B3 ;  /* 0x0000000000037941 */ /* 0x000fea0003800200 */
.L_x_901:
[----:B------:R-:W-:Y:S01]  /*caee0*/  IADD3 R55, P0, PT, R115, R56, RZ ;  /* 0x0000003873377210 */ /* 0x000fe20007f1e0ff */
        /* <DEDUP_REMOVED lines=12> */
[----:B------:R-:W-:Y:S01]  /*cafb0*/  IMAD.WIDE.U32 R52, R80, R72, RZ ;  /* 0x0000004850347225 */ /* 0x000fe200078e00ff */
[----:B------:R-:W-:Y:S02]  /*cafc0*/  ISETP.GE.U32.AND P1, PT, R54, R55, PT ;  /* 0x000000373600720c */ /* 0x000fe40003f26070 */
[----:B------:R-:W-:Y:S01]  /*cafd0*/  IADD3 R81, P5, PT, R58, R86, RZ ;  /* 0x000000563a517210 */ /* 0x000fe20007fbe0ff */
[----:B------:R-:W-:Y:S01]  /*cafe0*/  IMAD.X R55, RZ, RZ, R59, P2 ;  /* 0x000000ffff377224 */ /* 0x000fe200010e063b */
[----:B------:R-:W-:Y:S01]  /*caff0*/  SEL R52, RZ, 0x1, !P6 ;  /* 0x00000001ff347807 */ /* 0x000fe20007000000 */
[----:B------:R-:W-:-:S03]  /*cb000*/  IMAD.WIDE.U32 R78, P6, R80, R73, R78 ;  /* 0x00000049504e7225 */ /* 0x000fc600078c004e */
[----:B------:R-:W-:Y:S01]  /*cb010*/  ISETP.GE.U32.AND.EX P1, PT, R55, R59, PT, P1 ;  /* 0x0000003b3700720c */ /* 0x000fe20003f26110 */
[----:B------:R-:W-:Y:S01]  /*cb020*/  IMAD.X R87, R94, 0x1, R87, P5 ;  /* 0x000000015e577824 */ /* 0x000fe200028e0657 */
[----:B------:R-:W-:Y:S01]  /*cb030*/  IADD3 R52, P5, PT, R81, R52, RZ ;  /* 0x0000003451347210 */ /* 0x000fe20007fbe0ff */
[C---:B------:R-:W-:Y:S01]  /*cb040*/  IMAD.WIDE.U32 R82, R84.reuse, R68, RZ ;  /* 0x0000004454527225 */ /* 0x040fe200078e00ff */
[----:B------:R-:W-:Y:S02]  /*cb050*/  ISETP.LT.U32.OR.EX P1, PT, R59, R96, !P1, P0 ;  /* 0x000000603b00720c */ /* 0x000fe40004f21500 */
[----:B------:R-:W-:Y:S01]  /*cb060*/  IADD3 RZ, P0, PT, R53, R78, RZ ;  /* 0x0000004e35ff7210 */ /* 0x000fe20007f1e0ff */
[----:B------:R-:W-:-:S04]  /*cb070*/  IMAD.WIDE.U32 R56, P3, R84, R69, R56 ;  /* 0x0000004554387225 */ /* 0x000fc80007860038 */
[----:B------:R-:W-:Y:S01]  /*cb080*/  IMAD.X R53, RZ, RZ, R87, P5 ;  /* 0x000000ffff357224 */ /* 0x000fe200028e0657 */
[----:B------:R-:W-:Y:S01]  /*cb090*/  IADD3 RZ, P2, PT, R83, R56, RZ ;  /* 0x0000003853ff7210 */ /* 0x000fe20007f5e0ff */
[----:B------:R-:W-:Y:S01]  /*cb0a0*/  IMAD.X R59, RZ, RZ, RZ, P6 ;  /* 0x000000ffff3b7224 */ /* 0x000fe200030e06ff */
[----:B------:R-:W-:Y:S01]  /*cb0b0*/  ISETP.LT.U32.AND P5, PT, R81, R58, PT ;  /* 0x0000003a5100720c */ /* 0x000fe20003fa1070 */
[----:B------:R-:W-:Y:S01]  /*cb0c0*/  IMAD.WIDE.U32 R82, R80, R72, R54 ;  /* 0x0000004850527225 */ /* 0x000fe200078e0036 */
[----:B------:R-:W-:-:S03]  /*cb0d0*/  ISETP.GE.U32.AND P6, PT, R52, R81, PT ;  /* 0x000000513400720c */ /* 0x000fc60003fc6070 */
[----:B------:R-:W-:Y:S01]  /*cb0e0*/  IMAD.MOV.U32 R58, RZ, RZ, R79 ;  /* 0x000000ffff3a7224 */ /* 0x000fe200078e004f */
[----:B------:R-:W-:Y:S01]  /*cb0f0*/  SEL R79, RZ, 0x1, !P1 ;  /* 0x00000001ff4f7807 */ /* 0x000fe20004800000 */
[----:B------:R-:W-:Y:S01]  /*cb100*/  IMAD.X R103, RZ, RZ, RZ, P3 ;  /* 0x000000ffff677224 */ /* 0x000fe200018e06ff */
[----:B------:R-:W-:Y:S01]  /*cb110*/  ISETP.GE.U32.AND.EX P6, PT, R53, R87, PT, P6 ;  /* 0x000000573500720c */ /* 0x000fe20003fc6160 */
[----:B------:R-:W-:Y:S01]  /*cb120*/  IMAD.IADD R81, R78, 0x1, R83 ;  /* 0x000000014e517824 */ /* 0x000fe200078e0253 */
[----:B------:R-:W-:Y:S01]  /*cb130*/  IADD3 R85, P3, PT, R79, R82, RZ ;  /* 0x000000524f557210 */ /* 0x000fe20007f7e0ff */
[----:B------:R-:W-:Y:S01]  /*cb140*/  IMAD.WIDE.U32 R78, R84, R68, R52 ;  /* 0x00000044544e7225 */ /* 0x000fe200078e0034 */
[----:B------:R-:W-:Y:S02]  /*cb150*/  ISETP.LT.U32.OR.EX P5, PT, R87, R94, !P6, P5 ;  /* 0x0000005e5700720c */ /* 0x000fe400077a1550 */
[----:B------:R-:W-:Y:S01]  /*cb160*/  ISETP.LT.U32.AND P1, PT, R82, R54, PT ;  /* 0x000000365200720c */ /* 0x000fe20003f21070 */
[----:B------:R-:W-:Y:S01]  /*cb170*/  IMAD.X R113, RZ, RZ, R81, P3 ;  /* 0x000000ffff717224 */ /* 0x000fe200018e0651 */
[----:B------:R-:W-:Y:S01]  /*cb180*/  ISETP.GE.U32.AND P6, PT, R85, R82, PT ;  /* 0x000000525500720c */ /* 0x000fe20003fc6070 */
[----:B------:R-:W-:-:S03]  /*cb190*/  IMAD.WIDE.U32 R82, R93, R70, RZ ;  /* 0x000000465d527225 */ /* 0x000fc600078e00ff */
[----:B------:R-:W-:Y:S01]  /*cb1a0*/  ISETP.GE.U32.AND.EX P6, PT, R113, R81, PT, P6 ;  /* 0x000000517100720c */ /* 0x000fe20003fc6160 */
[----:B------:R-:W-:Y:S01]  /*cb1b0*/  IMAD.IADD R87, R56, 0x1, R79 ;  /* 0x0000000138577824 */ /* 0x000fe200078e024f */
[----:B------:R-:W-:Y:S01]  /*cb1c0*/  SEL R79, RZ, 0x1, !P5 ;  /* 0x00000001ff4f7807 */ /* 0x000fe20006800000 */
[----:B------:R-:W-:Y:S01]  /*cb1d0*/  IMAD.MOV.U32 R102, RZ, RZ, R57 ;  /* 0x000000ffff667224 */ /* 0x000fe200078e0039 */
[----:B------:R-:W-:Y:S01]  /*cb1e0*/  ISETP.LT.U32.OR.EX P1, PT, R81, R55, !P6, P1 ;  /* 0x000000375100720c */ /* 0x000fe20007721510 */
[----:B------:R-:W-:Y:S01]  /*cb1f0*/  IMAD.WIDE.U32.X R58, R93, R73, R58, P0 ;  /* 0x000000495d3a7225 */ /* 0x000fe200000e043a */
[----:B------:R-:W-:-:S03]  /*cb200*/  IADD3 R79, P0, PT, R79, R78, RZ ;  /* 0x0000004e4f4f7210 */ /* 0x000fc60007f1e0ff */
[----:B------:R-:W-:Y:S01]  /*cb210*/  IMAD.WIDE.U32 R56, R80, R70, RZ ;  /* 0x0000004650387225 */ /* 0x000fe200078e00ff */
[----:B------:R-:W-:-:S03]  /*cb220*/  ISETP.GE.U32.AND P5, PT, R79, R78, PT ;  /* 0x0000004e4f00720c */ /* 0x000fc60003fa6070 */
[----:B------:R-:W-:-:S04]  /*cb230*/  IMAD.WIDE.U32 R82, P3, R80, R71, R82 ;  /* 0x0000004750527225 */ /* 0x000fc80007860052 */
[----:B------:R-:W-:Y:S01]  /*cb240*/  IMAD.X R56, RZ, RZ, R87, P0 ;  /* 0x000000ffff387224 */ /* 0x000fe200000e0657 */
[----:B------:R-:W-:Y:S01]  /*cb250*/  IADD3 RZ, P6, PT, R57, R82, RZ ;  /* 0x0000005239ff7210 */ /* 0x000fe20007fde0ff */
[----:B------:R-:W-:Y:S01]  /*cb260*/  IMAD.WIDE.U32.X R102, R101, R69, R102, P2 ;  /* 0x0000004565667225 */ /* 0x000fe200010e0466 */
[----:B------:R-:W-:Y:S02]  /*cb270*/  IADD3 R57, P0, PT, R79, R58, RZ ;  /* 0x0000003a4f397210 */ /* 0x000fe40007f1e0ff */
[----:B------:R-:W-:Y:S01]  /*cb280*/  SEL R58, RZ, 0x1, !P1 ;  /* 0x00000001ff3a7807 */ /* 0x000fe20004800000 */
[----:B------:R-:W-:Y:S01]  /*cb290*/  IMAD.WIDE.U32 R54, R85, R76, RZ ;  /* 0x0000004c55367225 */ /* 0x000fe200078e00ff */
[----:B------:R-:W-:Y:S02]  /*cb2a0*/  ISETP.LT.U32.AND P2, PT, R78, R52, PT ;  /* 0x000000344e00720c */ /* 0x000fe40003f41070 */
[C---:B------:R-:W-:Y:S01]  /*cb2b0*/  IADD3 R58, P1, PT, R57.reuse, R58, RZ ;  /* 0x0000003a393a7210 */ /* 0x040fe20007f3e0ff */
[C---:B------:R-:W-:Y:S01]  /*cb2c0*/  IMAD.X R81, R56.reuse, 0x1, R59, P0 ;  /* 0x0000000138517824 */ /* 0x040fe200000e063b */
[----:B------:R-:W-:Y:S01]  /*cb2d0*/  ISETP.LT.U32.AND P0, PT, R57, R79, PT ;  /* 0x0000004f3900720c */ /* 0x000fe20003f01070 */
[----:B------:R-:W-:Y:S01]  /*cb2e0*/  IMAD R52, R113, R76, RZ ;  /* 0x0000004c71347224 */ /* 0x000fe200078e02ff */
[----:B------:R-:W-:Y:S01]  /*cb2f0*/  ISETP.GE.U32.AND.EX P5, PT, R56, R87, PT, P5 ;  /* 0x000000573800720c */ /* 0x000fe20003fa6150 */
[----:B------:R-:W-:Y:S01]  /*cb300*/  IMAD.X R59, RZ, RZ, R81, P1 ;  /* 0x000000ffff3b7224 */ /* 0x000fe200008e0651 */
[----:B------:R-:W-:Y:S01]  /*cb310*/  ISETP.GE.U32.AND P1, PT, R58, R57, PT ;  /* 0x000000393a00720c */ /* 0x000fe20003f26070 */
[----:B------:R-:W-:Y:S01]  /*cb320*/  IMAD R99, R85, R77, R52 ;  /* 0x0000004d55637224 */ /* 0x000fe200078e0234 */
[----:B------:R-:W-:Y:S01]  /*cb330*/  LOP3.LUT R57, RZ, R85, RZ, 0x33, !PT ;  /* 0x00000055ff397212 */ /* 0x000fe200078e33ff */
[----:B------:R-:W-:Y:S01]  /*cb340*/  IMAD R52, R51, R29, RZ ;  /* 0x0000001d33347224 */ /* 0x000fe200078e02ff */
[----:B------:R-:W-:Y:S01]  /*cb350*/  ISETP.GE.U32.AND.EX P1, PT, R59, R81, PT, P1 ;  /* 0x000000513b00720c */ /* 0x000fe20003f26110 */
[----:B------:R-:W-:Y:S01]  /*cb360*/  IMAD.WIDE.U32 R84, R50, R29, R88 ;  /* 0x0000001d32547225 */ /* 0x000fe200078e0058 */
[----:B------:R-:W-:-:S02]  /*cb370*/  ISETP.LT.U32.OR.EX P2, PT, R87, R53, !P5, P2 ;  /* 0x000000355700720c */ /* 0x000fc40006f41520 */
[----:B------:R-:W-:Y:S01]  /*cb380*/  ISETP.LT.U32.OR.EX P0, PT, R81, R56, !P1, P0 ;  /* 0x000000385100720c */ /* 0x000fe20004f01500 */
[----:B------:R-:W-:Y:S01]  /*cb390*/  IMAD R81, R50, R31, R52 ;  /* 0x0000001f32517224 */ /* 0x000fe200078e0234 */
[----:B------:R-:W-:Y:S01]  /*cb3a0*/  ISETP.GE.U32.AND P1, PT, R84, R88, PT ;  /* 0x000000585400720c */ /* 0x000fe20003f26070 */
[----:B------:R-:W-:Y:S01]  /*cb3b0*/  IMAD.WIDE.U32 R78, R54, R74, RZ ;  /* 0x0000004a364e7225 */ /* 0x000fe200078e00ff */
[----:B------:R-:W-:Y:S02]  /*cb3c0*/  SEL R111, RZ, 0x1, !P0 ;  /* 0x00000001ff6f7807 */ /* 0x000fe40004000000 */
[----:B------:R-:W-:Y:S01]  /*cb3d0*/  SEL R104, RZ, 0x1, !P2 ;  /* 0x00000001ff687807 */ /* 0x000fe20005000000 */
[----:B------:R-:W-:Y:S01]  /*cb3e0*/  IMAD.IADD R85, R85, 0x1, R81 ;  /* 0x0000000155557824 */ /* 0x000fe200078e0251 */
[----:B------:R-:W-:Y:S01]  /*cb3f0*/  ISETP.GT.U32.AND P5, PT, R78, R57, PT ;  /* 0x000000394e00720c */ /* 0x000fe20003fa4070 */
[----:B------:R-:W-:Y:S01]  /*cb400*/  IMAD.WIDE.U32 R86, R80, R70, R58 ;  /* 0x0000004650567225 */ /* 0x000fe200078e003a */
[----:B------:R-:W-:-:S02]  /*cb410*/  LOP3.LUT R113, RZ, R113, RZ, 0x33, !PT ;  /* 0x00000071ff717212 */ /* 0x000fc400078e33ff */
[----:B------:R-:W-:Y:S01]  /*cb420*/  ISETP.GE.U32.AND.EX P0, PT, R85, R89, PT, P1 ;  /* 0x000000595500720c */ /* 0x000fe20003f06110 */
[----:B------:R-:W-:Y:S01]  /*cb430*/  IMAD.MOV.U32 R52, RZ, RZ, R83 ;  /* 0x000000ffff347224 */ /* 0x000fe200078e0053 */
[-C--:B------:R-:W-:Y:S01]  /*cb440*/  IADD3 R111, P1, PT, R111, R86.reuse, RZ ;  /* 0x000000566f6f7210 */ /* 0x080fe20007f3e0ff */
[----:B------:R-:W-:Y:S01]  /*cb450*/  IMAD.IADD R78, R82, 0x1, R87 ;  /* 0x00000001524e7824 */ /* 0x000fe200078e0257 */
[----:B------:R-:W-:Y:S01]  /*cb460*/  SEL R88, RZ, 0x1, P0 ;  /* 0x00000001ff587807 */ /* 0x000fe20000000000 */
[----:B------:R-:W-:Y:S01]  /*cb470*/  IMAD.WIDE.U32.X R82, R51, R31, R90, P4 ;  /* 0x0000001f33527225 */ /* 0x000fe200020e045a */
[----:B------:R-:W-:Y:S02]  /*cb480*/  ISETP.GE.U32.AND P2, PT, R111, R86, PT ;  /* 0x000000566f00720c */ /* 0x000fe40003f46070 */
[----:B------:R-:W-:Y:S01]  /*cb490*/  ISETP.LT.U32.AND P0, PT, R86, R58, PT ;  /* 0x0000003a5600720c */ /* 0x000fe20003f01070 */
[----:B------:R-:W-:Y:S01]  /*cb4a0*/  IMAD.IADD R99, R55, 0x1, R99 ;  /* 0x0000000137637824 */ /* 0x000fe200078e0263 */
[----:B------:R-:W-:Y:S01]  /*cb4b0*/  IADD3 R87, P4, PT, R92, R82, RZ ;  /* 0x000000525c577210 */ /* 0x000fe20007f9e0ff */
[----:B------:R-:W-:Y:S01]  /*cb4c0*/  IMAD.X R81, RZ, RZ, R78, P1 ;  /* 0x000000ffff517224 */ /* 0x000fe200008e064e */
[----:B------:R-:W-:Y:S01]  /*cb4d0*/  IADD3 R101, P1, PT, R84, R102, RZ ;  /* 0x0000006654657210 */ /* 0x000fe20007f3e0ff */
[----:B------:R-:W-:-:S03]  /*cb4e0*/  IMAD.WIDE.U32 R56, R99, R74, RZ ;  /* 0x0000004a63387225 */ /* 0x000fc600078e00ff */
[----:B------:R-:W-:Y:S01]  /*cb4f0*/  ISETP.GE.U32.AND.EX P2, PT, R81, R78, PT, P2 ;  /* 0x0000004e5100720c */ /* 0x000fe20003f46120 */
[----:B------:R-:W-:Y:S02]  /*cb500*/  IMAD.X R53, RZ, RZ, RZ, P3 ;  /* 0x000000ffff357224 */ /* 0x000fe400018e06ff */
[----:B------:R-:W-:Y:S01]  /*cb510*/  IMAD.X R86, R95, 0x1, R83, P4 ;  /* 0x000000015f567824 */ /* 0x000fe200020e0653 */
[----:B------:R-:W-:Y:S01]  /*cb520*/  IADD3 R82, P4, PT, R87, R88, RZ ;  /* 0x0000005857527210 */ /* 0x000fe20007f9e0ff */
[----:B------:R-:W-:Y:S01]  /*cb530*/  IMAD.WIDE.U32 R56, P3, R54, R75, R56 ;  /* 0x0000004b36387225 */ /* 0x000fe20007860038 */
[----:B------:R-:W-:Y:S02]  /*cb540*/  ISETP.LT.U32.OR.EX P0, PT, R78, R59, !P2, P0 ;  /* 0x0000003b4e00720c */ /* 0x000fe40005701500 */
[----:B------:R-:W-:Y:S01]  /*cb550*/  ISETP.GE.U32.AND P2, PT, R82, R87, PT ;  /* 0x000000575200720c */ /* 0x000fe20003f46070 */
[----:B------:R-:W-:Y:S01]  /*cb560*/  IMAD.WIDE.U32.X R58, R93, R71, R52, P6 ;  /* 0x000000475d3a7225 */ /* 0x000fe200030e0434 */
[----:B------:R-:W-:-:S02]  /*cb570*/  IADD3 R104, P6, PT, R101, R104, RZ ;  /* 0x0000006865687210 */ /* 0x000fc40007fde0ff */
[----:B------:R-:W-:Y:S01]  /*cb580*/  SEL R78, RZ, 0x1, !P0 ;  /* 0x00000001ff4e7807 */ /* 0x000fe20004000000 */
[----:B------:R-:W-:Y:S01]  /*cb590*/  IMAD.X R102, R85, 0x1, R103, P1 ;  /* 0x0000000155667824 */ /* 0x000fe200008e0667 */
[----:B------:R-:W-:Y:S01]  /*cb5a0*/  IADD3 R56, P1, PT, R79, R56, RZ ;  /* 0x000000384f387210 */ /* 0x000fe20007f3e0ff */
[----:B------:R-:W-:Y:S01]  /*cb5b0*/  IMAD.X R83, RZ, RZ, R86, P4 ;  /* 0x000000ffff537224 */ /* 0x000fe200020e0656 */
[----:B------:R-:W-:Y:S01]  /*cb5c0*/  IADD3 R79, P4, PT, R104, R58, RZ ;  /* 0x0000003a684f7210 */ /* 0x000fe20007f9e0ff */
[----:B------:R-:W-:Y:S01]  /*cb5d0*/  IMAD.X R103, RZ, RZ, R102, P6 ;  /* 0x000000ffff677224 */ /* 0x000fe200030e0666 */
[----:B------:R-:W-:Y:S01]  /*cb5e0*/  ISETP.GE.U32.AND P0, PT, R87, R92, PT ;  /* 0x0000005c5700720c */ /* 0x000fe20003f06070 */
[----:B------:R-:W-:Y:S01]  /*cb5f0*/  IMAD.WIDE.U32 R52, R31, R44, RZ ;  /* 0x0000002c1f347225 */ /* 0x000fe200078e00ff */
[----:B------:R-:W-:Y:S02]  /*cb600*/  ISETP.GE.U32.AND.EX P6, PT, R83, R86, PT, P2 ;  /* 0x000000565300720c */ /* 0x000fe40003fc6120 */
[----:B------:R-:W-:Y:S01]  /*cb610*/  IADD3 R58, P2, PT, R79, R78, RZ ;  /* 0x0000004e4f3a7210 */ /* 0x000fe20007f5e0ff */
[----:B------:R-:W-:Y:S01]  /*cb620*/  IMAD.X R88, R103, 0x1, R59, P4 ;  /* 0x0000000167587824 */ /* 0x000fe200020e063b */
[----:B------:R-:W-:Y:S01]  /*cb630*/  ISETP.GE.U32.AND.EX P0, PT, R86, R95, P6, P0 ;  /* 0x0000005f5600720c */ /* 0x000fe20003706100 */
[----:B------:R-:W-:Y:S01]  /*cb640*/  IMAD.WIDE.U32 R86, R31, R46, RZ ;  /* 0x0000002e1f567225 */ /* 0x000fe200078e00ff */
[----:B------:R-:W-:-:S02]  /*cb650*/  ISETP.GE.U32.AND P4, PT, R58, R79, PT ;  /* 0x0000004f3a00720c */ /* 0x000fc40003f86070 */
[----:B------:R-:W-:Y:S01]  /*cb660*/  ISETP.GT.U32.AND.EX P5, PT, R56, R113, PT, P5 ;  /* 0x000000713800720c */ /* 0x000fe20003fa4150 */
[----:B------:R-:W-:Y:S01]  /*cb670*/  IMAD.X R59, RZ, RZ, R88, P2 ;  /* 0x000000ffff3b7224 */ /* 0x000fe200010e0658 */
[----:B------:R-:W-:Y:S01]  /*cb680*/  ISETP.LT.U32.AND P2, PT, R79, R104, PT ;  /* 0x000000684f00720c */ /* 0x000fe20003f41070 */
[----:B------:R-:W-:-:S03]  /*cb690*/  IMAD.WIDE.U32 R52, P6, R45, R29, R52 ;  /* 0x0000001d2d347225 */ /* 0x000fc600078c0034 */
[----:B------:R-:W-:Y:S01]  /*cb6a0*/  ISETP.GE.U32.AND.EX P4, PT, R59, R88, PT, P4 ;  /* 0x000000583b00720c */ /* 0x000fe20003f86140 */
[----:B------:R-:W-:Y:S02]  /*cb6b0*/  IMAD.X R89, RZ, RZ, RZ, P3 ;  /* 0x000000ffff597224 */ /* 0x000fe400018e06ff */
[----:B------:R-:W-:Y:S01]  /*cb6c0*/  IMAD.WIDE.U32 R78, R29, R44, RZ ;  /* 0x0000002c1d4e7225 */ /* 0x000fe200078e00ff */
[----:B------:R-:W-:-:S03]  /*cb6d0*/  ISETP.LT.U32.OR.EX P2, PT, R88, R103, !P4, P2 ;  /* 0x000000675800720c */ /* 0x000fc60006741520 */
[----:B------:R-:W-:Y:S01]  /*cb6e0*/  IMAD.MOV.U32 R88, RZ, RZ, R57 ;  /* 0x000000ffff587224 */ /* 0x000fe200078e0039 */
[----:B------:R-:W-:Y:S01]  /*cb6f0*/  IADD3 RZ, P3, PT, R79, R52, RZ ;  /* 0x000000344fff7210 */ /* 0x000fe20007f7e0ff */
[----:B------:R-:W-:Y:S02]  /*cb700*/  IMAD.X R97, RZ, RZ, RZ, P6 ;  /* 0x000000ffff617224 */ /* 0x000fe400030e06ff */
[----:B------:R-:W-:-:S04]  /*cb710*/  IMAD.WIDE.U32 R86, P6, R47, R29, R86 ;  /* 0x0000001d2f567225 */ /* 0x000fc800078c0056 */
[----:B------:R-:W-:-:S04]  /*cb720*/  IMAD.WIDE.U32.X R88, R99, R75, R88, P1 ;  /* 0x0000004b63587225 */ /* 0x000fc800008e0458 */
[----:B------:R-:W-:Y:S01]  /*cb730*/  IMAD.X R57, RZ, RZ, RZ, P6 ;  /* 0x000000ffff397224 */ /* 0x000fe200030e06ff */
[----:B------:R-:W-:Y:S01]  /*cb740*/  IADD3 R52, P6, PT, R111, R88, RZ ;  /* 0x000000586f347210 */ /* 0x000fe20007fde0ff */
[----:B------:R-:W-:-:S04]  /*cb750*/  IMAD.WIDE.U32 R90, R29, R46, RZ ;  /* 0x0000002e1d5a7225 */ /* 0x000fc800078e00ff */
[----:B------:R-:W-:Y:S01]  /*cb760*/  IMAD.MOV.U32 R56, RZ, RZ, R87 ;  /* 0x000000ffff387224 */ /* 0x000fe200078e0057 */
[----:B------:R-:W-:Y:S01]  /*cb770*/  SEL R87, RZ, 0x1, !P5 ;  /* 0x00000001ff577807 */ /* 0x000fe20006800000 */
[----:B------:R-:W-:Y:S01]  /*cb780*/  IMAD.WIDE.U32 R78, R93, R68, RZ ;  /* 0x000000445d4e7225 */ /* 0x000fe200078e00ff */
[----:B------:R-:W-:-:S03]  /*cb790*/  IADD3 RZ, P4, PT, R91, R86, RZ ;  /* 0x000000565bff7210 */ /* 0x000fc60007f9e0ff */
[----:B------:R-:W-:Y:S01]  /*cb7a0*/  IMAD.X R92, R81, 0x1, R89, P6 ;  /* 0x00000001515c7824 */ /* 0x000fe200030e0659 */
[----:B------:R-:W-:Y:S01]  /*cb7b0*/  IADD3 R86, P6, PT, R52, R87, RZ ;  /* 0x0000005734567210 */ /* 0x000fe20007fde0ff */
[----:B------:R-:W-:Y:S02]  /*cb7c0*/  IMAD.MOV.U32 R96, RZ, RZ, R53 ;  /* 0x000000ffff607224 */ /* 0x000fe400078e0035 */
[----:B------:R-:W-:-:S04]  /*cb7d0*/  IMAD.WIDE.U32 R90, R80, R68, RZ ;  /* 0x00000044505a7225 */ /* 0x000fc800078e00ff */
[----:B------:R-:W-:-:S04]  /*cb7e0*/  IMAD.WIDE.U32 R78, P1, R80, R69, R78 ;  /* 0x00000045504e7225 */ /* 0x000fc8000782004e */
[----:B------:R-:W-:Y:S01]  /*cb7f0*/  IMAD.WIDE.U32 R88, R99, R72, RZ ;  /* 0x0000004863587225 */ /* 0x000fe200078e00ff */
[----:B------:R-:W-:-:S03]  /*cb800*/  IADD3 RZ, P5, PT, R91, R78, RZ ;  /* 0x0000004e5bff7210 */ /* 0x000fc60007fbe0ff */
[----:B------:R-:W-:Y:S01]  /*cb810*/  IMAD.WIDE.U32.X R96, R45, R31, R96, P3 ;  /* 0x0000001f2d607225 */ /* 0x000fe200018e0460 */
        /* <DEDUP_REMOVED lines=14> */
[C---:B------:R-:W-:Y:S02]  /*cb900*/  IMAD R79, R44.reuse, R31, R90 ;  /* 0x0000001f2c4f7224 */ /* 0x040fe400078e025a */
[----:B------:R-:W-:-:S04]  /*cb910*/  IMAD.WIDE.U32 R90, R44, R29, R82 ;  /* 0x0000001d2c5a7225 */ /* 0x000fc800078e0052 */
[----:B------:R-:W-:Y:S01]  /*cb920*/  @!P0 IMAD.X R109, RZ, RZ, R109, P3 ;  /* 0x000000ffff6d8224 */ /* 0x000fe200018e066d */
[----:B------:R-:W-:Y:S01]  /*cb930*/  ISETP.GE.U32.AND P3, PT, R90, R82, PT ;  /* 0x000000525a00720c */ /* 0x000fe20003f66070 */
[----:B------:R-:W-:Y:S01]  /*cb940*/  IMAD.IADD R91, R91, 0x1, R79 ;  /* 0x000000015b5b7824 */ /* 0x000fe200078e024f */
[----:B------:R-:W-:Y:S01]  /*cb950*/  SEL R79, RZ, 0x1, !P2 ;  /* 0x00000001ff4f7807 */ /* 0x000fe20005000000 */
[----:B------:R-:W-:-:S03]  /*cb960*/  IMAD.WIDE.U32 R94, R54, R72, R86 ;  /* 0x00000048365e7225 */ /* 0x000fc600078e0056 */
[----:B------:R-:W-:Y:S01]  /*cb970*/  ISETP.GE.U32.AND.EX P3, PT, R91, R83, PT, P3 ;  /* 0x000000535b00720c */ /* 0x000fe20003f66130 */
[----:B------:R-:W-:Y:S01]  /*cb980*/  IMAD.X R93, RZ, RZ, RZ, P6 ;  /* 0x000000ffff5d7224 */ /* 0x000fe200030e06ff */
[----:B------:R-:W-:Y:S01]  /*cb990*/  ISETP.LT.U32.AND P1, PT, R94, R86, PT ;  /* 0x000000565e00720c */ /* 0x000fe20003f21070 */
[----:B------:R-:W-:Y:S01]  /*cb9a0*/  IMAD.MOV.U32 R92, RZ, RZ, R89 ;  /* 0x000000ffff5c7224 */ /* 0x000fe200078e0059 */
[----:B------:R-:W-:Y:S01]  /*cb9b0*/  IADD3 R89, P6, PT, R107, R96, RZ ;  /* 0x000000606b597210 */ /* 0x000fe20007fde0ff */
[----:B------:R-:W-:Y:S01]  /*cb9c0*/  IMAD.IADD R88, R88, 0x1, R95 ;  /* 0x0000000158587824 */ /* 0x000fe200078e025f */
[----:B------:R-:W-:Y:S01]  /*cb9d0*/  SEL R82, RZ, 0x1, P3 ;  /* 0x00000001ff527807 */ /* 0x000fe20001800000 */
[----:B------:R-:W-:Y:S01]  /*cb9e0*/  IMAD.WIDE.U32 R80, R80, R68, R58 ;  /* 0x0000004450507225 */ /* 0x000fe200078e003a */
[----:B------:R-:W-:Y:S02]  /*cb9f0*/  IADD3 R111, P3, PT, R111, R94, RZ ;  /* 0x0000005e6f6f7210 */ /* 0x000fe40007f7e0ff */
[----:B------:R-:W-:Y:S01]  /*cba00*/  IADD3 R82, P2, PT, R89, R82, RZ ;  /* 0x0000005259527210 */ /* 0x000fe20007f5e0ff */
[----:B------:R-:W-:Y:S01]  /*cba10*/  IMAD.X R96, R109, 0x1, R97, P6 ;  /* 0x000000016d607824 */ /* 0x000fe200030e0661 */
[----:B------:R-:W-:Y:S01]  /*cba20*/  ISETP.GE.U32.AND P6, PT, R111, R94, PT ;  /* 0x0000005e6f00720c */ /* 0x000fe20003fc6070 */
[----:B------:R-:W-:Y:S01]  /*cba30*/  IMAD.X R95, RZ, RZ, R88, P3 ;  /* 0x000000ffff5f7224 */ /* 0x000fe200018e0658 */
[----:B------:R-:W-:Y:S01]  /*cba40*/  ISETP.GE.U32.AND P3, PT, R82, R89, PT ;  /* 0x000000595200720c */ /* 0x000fe20003f66070 */
[----:B------:R-:W-:Y:S01]  /*cba50*/  IMAD.X R83, RZ, RZ, R96, P2 ;  /* 0x000000ffff537224 */ /* 0x000fe200010e0660 */
[----:B------:R-:W-:Y:S01]  /*cba60*/  ISETP.LT.U32.AND P2, PT, R89, R107, PT ;  /* 0x0000006b5900720c */ /* 0x000fe20003f41070 */
[----:B------:R-:W-:Y:S01]  /*cba70*/  IMAD.WIDE.U32.X R92, R99, R73, R92, P5 ;  /* 0x00000049635c7225 */ /* 0x000fe200028e045c */
[----:B------:R-:W-:-:S02]  /*cba80*/  ISETP.GE.U32.AND.EX P6, PT, R95, R88, PT, P6 ;  /* 0x000000585f00720c */ /* 0x000fc40003fc6160 */
[----:B------:R-:W-:Y:S01]  /*cba90*/  IADD3 R89, P5, PT, R79, R80, RZ ;  /* 0x000000504f597210 */ /* 0x000fe20007fbe0ff */
[----:B------:R-:W-:Y:S01]  /*cbaa0*/  IMAD.IADD R97, R78, 0x1, R81 ;  /* 0x000000014e617824 */ /* 0x000fe200078e0251 */
[----:B------:R-:W-:Y:S01]  /*cbab0*/  ISETP.GE.U32.AND.EX P3, PT, R83, R96, PT, P3 ;  /* 0x000000605300720c */ /* 0x000fe20003f66130 */
[----:B------:R-:W-:Y:S01]  /*cbac0*/  IMAD.WIDE.U32.X R78, R47, R31, R56, P4 ;  /* 0x0000001f2f4e7225 */ /* 0x000fe200020e0438 */
[----:B------:R-:W-:Y:S02]  /*cbad0*/  ISETP.LT.U32.OR.EX P1, PT, R88, R87, !P6, P1 ;  /* 0x000000575800720c */ /* 0x000fe40007721510 */
[----:B------:R-:W-:Y:S01]  /*cbae0*/  ISETP.LT.U32.OR.EX P3, PT, R96, R109, !P3, P2 ;  /* 0x0000006d6000720c */ /* 0x000fe20005f61520 */
[----:B------:R-:W-:Y:S01]  /*cbaf0*/  IMAD.X R94, RZ, RZ, R97, P5 ;  /* 0x000000ffff5e7224 */ /* 0x000fe200028e0661 */
[----:B------:R-:W-:Y:S01]  /*cbb00*/  IADD3 R81, P6, PT, R89, R92, RZ ;  /* 0x0000005c59517210 */ /* 0x000fe20007fde0ff */
[----:B------:R-:W-:Y:S01]  /*cbb10*/  IMAD.WIDE.U32 R56, R99, R70, RZ ;  /* 0x0000004663387225 */ /* 0x000fe200078e00ff */
[----:B------:R-:W-:-:S02]  /*cbb20*/  ISETP.LT.U32.AND P2, PT, R80, R58, PT ;  /* 0x0000003a5000720c */ /* 0x000fc40003f41070 */
[----:B------:R-:W-:Y:S01]  /*cbb30*/  @!P0 ISETP.NE.U32.AND P5, PT, R107, RZ, PT ;  /* 0x000000ff6b00820c */ /* 0x000fe20003fa5070 */
[----:B------:R-:W-:Y:S01]  /*cbb40*/  IMAD.X R93, R94, 0x1, R93, P6 ;  /* 0x000000015e5d7824 */ /* 0x000fe200030e065d */
[----:B------:R-:W-:Y:S02]  /*cbb50*/  SEL R58, RZ, 0x1, !P1 ;  /* 0x00000001ff3a7807 */ /* 0x000fe40004800000 */
[----:B------:R-:W-:Y:S02]  /*cbb60*/  ISETP.GE.U32.AND P1, PT, R89, R80, PT ;  /* 0x000000505900720c */ /* 0x000fe40003f26070 */
[----:B------:R-:W-:Y:S02]  /*cbb70*/  @!P0 ISETP.NE.AND.EX P5, PT, R109, RZ, PT, P5 ;  /* 0x000000ff6d00820c */ /* 0x000fe40003fa5350 */
[----:B------:R-:W-:Y:S02]  /*cbb80*/  IADD3 R80, P6, PT, R81, R58, RZ ;  /* 0x0000003a51507210 */ /* 0x000fe40007fde0ff */
[----:B------:R-:W-:-:S02]  /*cbb90*/  @!P0 SEL R92, RZ, 0x1, P5 ;  /* 0x00000001ff5c8807 */ /* 0x000fc40002800000 */
[----:B------:R-:W-:Y:S01]  /*cbba0*/  ISETP.LT.U32.AND P5, PT, R81, R89, PT ;  /* 0x000000595100720c */ /* 0x000fe20003fa1070 */
[-C--:B------:R-:W-:Y:S01]  /*cbbb0*/  IMAD.WIDE.U32 R88, R54, R70.reuse, RZ ;  /* 0x0000004636587225 */ /* 0x080fe200078e00ff */
[----:B------:R-:W-:Y:S02]  /*cbbc0*/  ISETP.GE.U32.AND P4, PT, R80, R81, PT ;  /* 0x000000515000720c */ /* 0x000fe40003f86070 */
[----:B------:R-:W-:Y:S01]  /*cbbd0*/  ISETP.GE.U32.AND.EX P1, PT, R94, R97, PT, P1 ;  /* 0x000000615e00720c */ /* 0x000fe20003f26110 */
[----:B------:R-:W-:Y:S01]  /*cbbe0*/  IMAD.X R81, RZ, RZ, R93, P6 ;  /* 0x000000ffff517224 */ /* 0x000fe200030e065d */
[----:B------:R-:W-:Y:S01]  /*cbbf0*/  SEL R58, RZ, 0x1, !P3 ;  /* 0x00000001ff3a7807 */ /* 0x000fe20005800000 */
[C---:B------:R-:W-:Y:S01]  /*cbc00*/  IMAD.WIDE.U32 R56, P3, R54.reuse, R71, R56 ;  /* 0x0000004736387225 */ /* 0x040fe20007860038 */
[----:B------:R-:W-:Y:S02]  /*cbc10*/  ISETP.LT.U32.OR.EX P1, PT, R97, R59, !P1, P2 ;  /* 0x0000003b6100720c */ /* 0x000fe40004f21520 */
[----:B------:R-:W-:Y:S01]  /*cbc20*/  ISETP.GE.U32.AND.EX P4, PT, R81, R93, PT, P4 ;  /* 0x0000005d5100720c */ /* 0x000fe20003f86140 */
[----:B------:R-:W-:Y:S01]  /*cbc30*/  IMAD.WIDE.U32 R86, R54, R70, R80 ;  /* 0x0000004636567225 */ /* 0x000fe200078e0050 */
[----:B------:R-:W-:-:S02]  /*cbc40*/  @!P0 IADD3 R105, P2, PT, R92, R105, RZ ;  /* 0x000000695c698210 */ /* 0x000fc40007f5e0ff */
[----:B------:R-:W-:Y:S01]  /*cbc50*/  ISETP.LT.U32.OR.EX P5, PT, R93, R94, !P4, P5 ;  /* 0x0000005e5d00720c */ /* 0x000fe200067a1550 */
[----:B------:R-:W-:Y:S01]  /*cbc60*/  IMAD R88, R95, R76, RZ ;  /* 0x0000004c5f587224 */ /* 0x000fe200078e02ff */
[----:B------:R-:W-:Y:S01]  /*cbc70*/  ISETP.LT.U32.AND P4, PT, R86, R80, PT ;  /* 0x000000505600720c */ /* 0x000fe20003f81070 */
[----:B------:R-:W-:Y:S01]  /*cbc80*/  @!P0 IMAD.X R98, RZ, RZ, R98, P2 ;  /* 0x000000ffff628224 */ /* 0x000fe200010e0662 */
[----:B------:R-:W-:Y:S01]  /*cbc90*/  IADD3 R80, P0, P2, R78, R105, R58 ;  /* 0x000000694e507210 */ /* 0x000fe20007a1e03a */
[----:B------:R-:W-:Y:S01]  /*cbca0*/  IMAD R78, R47, R29, RZ ;  /* 0x0000001d2f4e7224 */ /* 0x000fe200078e02ff */
[----:B------:R-:W-:Y:S01]  /*cbcb0*/  SEL R97, RZ, 0x1, !P5 ;  /* 0x00000001ff617807 */ /* 0x000fe20006800000 */
[----:B------:R-:W-:Y:S01]  /*cbcc0*/  IMAD R93, R111, R77, R88 ;  /* 0x0000004d6f5d7224 */ /* 0x000fe200078e0258 */
[----:B------:R-:W-:Y:S01]  /*cbcd0*/  IADD3 RZ, P6, PT, R89, R56, RZ ;  /* 0x0000003859ff7210 */ /* 0x000fe20007fde0ff */
[----:B------:R-:W-:Y:S01]  /*cbce0*/  IMAD.WIDE.U32 R88, R46, R29, R82 ;  /* 0x0000001d2e587225 */ /* 0x000fe200078e0052 */
[----:B------:R-:W-:-:S02]  /*cbcf0*/  IADD3.X R98, PT, PT, R79, R98, RZ, P0, P2 ;  /* 0x000000624f627210 */ /* 0x000fc400007e44ff */
[----:B------:R-:W-:Y:S01]  /*cbd00*/  IADD3 R97, P2, PT, R97, R86, RZ ;  /* 0x0000005661617210 */ /* 0x000fe20007f5e0ff */
[----:B------:R-:W-:Y:S01]  /*cbd10*/  IMAD R79, R46, R31, R78 ;  /* 0x0000001f2e4f7224 */ /* 0x000fe200078e024e */
[----:B------:R-:W-:Y:S01]  /*cbd20*/  ISETP.GE.U32.AND P0, PT, R88, R82, PT ;  /* 0x000000525800720c */ /* 0x000fe20003f06070 */
[----:B------:R-:W-:Y:S01]  /*cbd30*/  IMAD.IADD R105, R56, 0x1, R87 ;  /* 0x0000000138697824 */ /* 0x000fe200078e0257 */
[----:B------:R-:W-:Y:S01]  /*cbd40*/  ISETP.GE.U32.AND P5, PT, R97, R86, PT ;  /* 0x000000566100720c */ /* 0x000fe20003fa6070 */
[----:B------:R-:W-:Y:S01]  /*cbd50*/  IMAD.WIDE.U32 R58, R111, R76, RZ ;  /* 0x0000004c6f3a7225 */ /* 0x000fe200078e00ff */
[----:B------:R-:W-:-:S03]  /*cbd60*/  LOP3.LUT R95, RZ, R95, RZ, 0x33, !PT ;  /* 0x0000005fff5f7212 */ /* 0x000fc600078e33ff */
[----:B------:R-:W-:Y:S01]  /*cbd70*/  IMAD.IADD R87, R89, 0x1, R79 ;  /* 0x0000000159577824 */ /* 0x000fe200078e024f */
[----:B------:R-:W-:Y:S01]  /*cbd80*/  LOP3.LUT R89, RZ, R111, RZ, 0x33, !PT ;  /* 0x0000006fff597212 */ /* 0x000fe200078e33ff */
[----:B------:R-:W-:Y:S02]  /*cbd90*/  IMAD.X R92, RZ, RZ, R105, P2 ;  /* 0x000000ffff5c7224 */ /* 0x000fe400010e0669 */
[----:B------:R-:W-:Y:S01]  /*cbda0*/  IMAD.IADD R93, R59, 0x1, R93 ;  /* 0x000000013b5d7824 */ /* 0x000fe200078e025d */
[----:B------:R-:W-:Y:S01]  /*cbdb0*/  ISETP.GE.U32.AND.EX P0, PT, R87, R83, PT, P0 ;  /* 0x000000535700720c */ /* 0x000fe20003f06100 */
        /* <DEDUP_REMOVED lines=39> */
.L_x_904:
[----:B------:R-:W-:Y:S05]  /*cc030*/  BSYNC.RECONVERGENT B3 ;  /* 0x0000000000037941 */ /* 0x000fea0003800200 */
.L_x_903:
[----:B------:R-:W-:Y:S01]  /*cc040*/  IADD3 R90, P5, PT, R105, R52, RZ ;  /* 0x00000034695a7210 */ /* 0x000fe20007fbe0ff */
[----:B------:R-:W-:Y:S01]  /*cc050*/  IMAD.MOV.U32 R56, RZ, RZ, R57 ;  /* 0x000000ffff387224 */ /* 0x000fe200078e0039 */
[----:B------:R-:W-:Y:S01]  /*cc060*/  IADD3 RZ, P2, PT, R79, R82, RZ ;  /* 0x000000524fff7210 */ /* 0x000fe20007f5e0ff */
[----:B------:R-:W-:Y:S01]  /*cc070*/  IMAD.MOV.U32 R57, RZ, RZ, R109 ;  /* 0x000000ffff397224 */ /* 0x000fe200078e006d */
[----:B------:R-:W-:Y:S01]  /*cc080*/  BSSY.RECONVERGENT B3, `(.L_x_905) ;  /* 0x00000b8000037945 */ /* 0x000fe20003800200 */
[----:B------:R-:W-:Y:S01]  /*cc090*/  IMAD.X R94, R91, 0x1, R53, P5 ;  /* 0x000000015b5e7824 */ /* 0x000fe200028e0635 */
[----:B------:R-:W-:Y:S01]  /*cc0a0*/  SEL R53, RZ, 0x1, !P1 ;  /* 0x00000001ff357807 */ /* 0x000fe20004800000 */
[----:B------:R-:W-:Y:S01]  /*cc0b0*/  IMAD.X R55, R92, 0x1, R81, P0 ;  /* 0x000000015c377824 */ /* 0x000fe200000e0651 */
[----:B------:R-:W-:Y:S01]  /*cc0c0*/  IADD3 R52, P5, PT, R85, R84, RZ ;  /* 0x0000005455347210 */ /* 0x000fe20007fbe0ff */
[----:B------:R-:W-:Y:S01]  /*cc0d0*/  IMAD.WIDE.U32.X R56, R99, R71, R56, P6 ;  /* 0x0000004763387225 */ /* 0x000fe200030e0438 */
[----:B------:R-:W-:Y:S01]  /*cc0e0*/  IADD3 R107, P1, PT, R90, R53, RZ ;  /* 0x000000355a6b7210 */ /* 0x000fe20007f3e0ff */
[----:B------:R-:W-:Y:S01]  /*cc0f0*/  BSSY.RELIABLE B4, `(.L_x_906) ;  /* 0x000009b000047945 */ /* 0x000fe20003800100 */
[----:B------:R-:W-:Y:S01]  /*cc100*/  ISETP.GE.U32.AND P0, PT, R52, R85, PT ;  /* 0x000000553400720c */ /* 0x000fe20003f06070 */
        /* <DEDUP_REMOVED lines=71> */
[----:B------:R-:W-:Y:S01]  /*cc580*/  IADD3 R83, P3, PT, R88, R78, RZ ;  /* 0x0000004e58537210 */ /* 0x000fe20007f7e0ff */
[----:B------:R-:W-:Y:S01]  /*cc590*/  IMAD.WIDE.U32 R54, R93, R68, RZ ;  /* 0x000000445d367225 */ /* 0x000fe200078e00ff */
[----:B------:R-:W-:Y:S02]  /*cc5a0*/  ISETP.LT.U32.AND P1, PT, R82, R80, PT ;  /* 0x000000505200720c */ /* 0x000fe40003f21070 */
[----:B------:R-:W-:Y:S02]  /*cc5b0*/  ISETP.GE.U32.AND.EX P2, PT, R84, R59, PT, P2 ;  /* 0x0000003b5400720c */ /* 0x000fe40003f46120 */
[----:B------:R-:W-:Y:S01]  /*cc5c0*/  IADD3 R78, P4, PT, R83, R56, RZ ;  /* 0x00000038534e7210 */ /* 0x000fe20007f9e0ff */
[----:B------:R-:W-:Y:S01]  /*cc5d0*/  IMAD.WIDE.U32 R56, R58, R68, RZ ;  /* 0x000000443a387225 */ /* 0x000fe200078e00ff */
[----:B------:R-:W-:-:S02]  /*cc5e0*/  ISETP.LT.U32.OR.EX P1, PT, R59, R81, !P2, P1 ;  /* 0x000000513b00720c */ /* 0x000fc40005721510 */
[----:B------:R-:W-:Y:S01]  /*cc5f0*/  IADD3 R59, P2, PT, R78, R52, RZ ;  /* 0x000000344e3b7210 */ /* 0x000fe20007f5e0ff */
[----:B------:R-:W-:Y:S01]  /*cc600*/  IMAD.X R81, R87, 0x1, R79, P3 ;  /* 0x0000000157517824 */ /* 0x000fe200018e064f */
[----:B------:R-:W-:-:S03]  /*cc610*/  SEL R52, RZ, 0x1, !P1 ;  /* 0x00000001ff347807 */ /* 0x000fc60004800000 */
[----:B------:R-:W-:Y:S01]  /*cc620*/  IMAD.X R80, RZ, RZ, R81, P4 ;  /* 0x000000ffff507224 */ /* 0x000fe200020e0651 */
[C---:B------:R-:W-:Y:S02]  /*cc630*/  IADD3 R52, P3, PT, R59.reuse, R52, RZ ;  /* 0x000000343b347210 */ /* 0x040fe40007f7e0ff */
[----:B------:R-:W-:Y:S01]  /*cc640*/  @!P0 ISETP.NE.U32.AND P4, PT, R88, RZ, PT ;  /* 0x000000ff5800820c */ /* 0x000fe20003f85070 */
[----:B------:R-:W-:Y:S01]  /*cc650*/  IMAD.X R79, R80, 0x1, R53, P2 ;  /* 0x00000001504f7824 */ /* 0x000fe200010e0635 */
[----:B------:R-:W-:Y:S02]  /*cc660*/  ISETP.GE.U32.AND P1, PT, R52, R59, PT ;  /* 0x0000003b3400720c */ /* 0x000fe40003f26070 */
[----:B------:R-:W-:Y:S01]  /*cc670*/  ISETP.LT.U32.AND P2, PT, R59, R78, PT ;  /* 0x0000004e3b00720c */ /* 0x000fe20003f41070 */
        /* <DEDUP_REMOVED lines=66> */
.L_x_907:
[----:B------:R-:W-:Y:S05]  /*ccaa0*/  BSYNC.RELIABLE B4 ;  /* 0x0000000000047941 */ /* 0x000fea0003800100 */
.L_x_906:
        /* <DEDUP_REMOVED lines=21> */
.L_x_908:
[----:B------:R-:W-:Y:S05]  /*ccc00*/  BSYNC.RECONVERGENT B3 ;  /* 0x0000000000037941 */ /* 0x000fea0003800200 */
.L_x_905:
        /* <DEDUP_REMOVED lines=11> */
[C---:B------:R-:W-:Y:S02]  /*cccc0*/  IMAD R81, R6.reuse, R42, R53 ;  /* 0x0000002a06517224 */ /* 0x040fe400078e0235 */
        /* <DEDUP_REMOVED lines=24> */
[----:B------:R-:W-:Y:S02]  /*cce50*/  IMAD R54, R7, R40, RZ ;  /* 0x0000002807367224 */ /* 0x000fe400078e02ff */
[----:B------:R-:W-:Y:S02]  /*cce60*/  IMAD.MOV.U32 R58, RZ, RZ, R57 ;  /* 0x000000ffff3a7224 */ /* 0x000fe400078e0039 */
[----:B------:R-:W-:Y:S01]  /*cce70*/  IMAD.X R83, RZ, RZ, RZ, P1 ;  /* 0x000000ffff537224 */ /* 0x000fe200008e06ff */
[----:B------:R-:W-:Y:S01]  /*cce80*/  ISETP.GE.U32.AND P1, PT, R78, R84, PT ;  /* 0x000000544e00720c */ /* 0x000fe20003f26070 */
[----:B------:R-:W-:-:S03]  /*cce90*/  IMAD.WIDE.U32 R56, R5, R40, R78 ;  /* 0x0000002805387225 */ /* 0x000fc600078e004e */
[----:B------:R-:W-:Y:S01]  /*ccea0*/  ISETP.GE.U32.AND.EX P1, PT, R79, R85, PT, P1 ;  /* 0x000000554f00720c */ /* 0x000fe20003f26110 */
[----:B------:R-:W-:Y:S02]  /*cceb0*/  IMAD R91, R5, R42, R54 ;  /* 0x0000002a055b7224 */ /* 0x000fe400078e0236 */
[----:B------:R-:W-:Y:S01]  /*ccec0*/  IMAD.X R59, RZ, RZ, RZ, P2 ;  /* 0x000000ffff3b7224 */ /* 0x000fe200010e06ff */
[----:B------:R-:W-:Y:S01]  /*cced0*/  ISETP.GE.U32.AND P2, PT, R56, R78, PT ;  /* 0x0000004e3800720c */ /* 0x000fe20003f46070 */
[----:B------:R-:W-:Y:S01]  /*ccee0*/  IMAD.MOV.U32 R82, RZ, RZ, R87 ;  /* 0x000000ffff527224 */ /* 0x000fe200078e0057 */
[----:B------:R-:W-:Y:S01]  /*ccef0*/  SEL R85, RZ, 0x1, P1 ;  /* 0x00000001ff557807 */ /* 0x000fe20000800000 */
[----:B------:R-:W-:Y:S02]  /*ccf00*/  IMAD.IADD R91, R57, 0x1, R91 ;  /* 0x00000001395b7824 */ /* 0x000fe400078e025b */
[----:B------:R-:W-:-:S03]  /*ccf10*/  IMAD.WIDE.U32 R80, R9, R36, R52 ;  /* 0x0000002409507225 */ /* 0x000fc600078e0034 */
[----:B------:R-:W-:Y:S01]  /*ccf20*/  ISETP.GE.U32.AND.EX P2, PT, R91, R79, PT, P2 ;  /* 0x0000004f5b00720c */ /* 0x000fe20003f46120 */
[----:B------:R-:W-:Y:S01]  /*ccf30*/  IMAD R54, R11, R36, RZ ;  /* 0x000000240b367224 */ /* 0x000fe200078e02ff */
[----:B------:R-:W-:Y:S01]  /*ccf40*/  ISETP.GE.U32.AND P0, PT, R80, R52, PT ;  /* 0x000000345000720c */ /* 0x000fe20003f06070 */
[----:B------:R-:W-:Y:S01]  /*ccf50*/  IMAD.WIDE.U32.X R82, R7, R42, R82, P6 ;  /* 0x0000002a07527225 */ /* 0x000fe200030e0452 */
[----:B------:R-:W-:-:S03]  /*ccf60*/  SEL R52, RZ, 0x1, P2 ;  /* 0x00000001ff347807 */ /* 0x000fc60001000000 */
[----:B------:R-:W-:Y:S02]  /*ccf70*/  IMAD R97, R9, R38, R54 ;  /* 0x0000002609617224 */ /* 0x000fe400078e0236 */
[----:B------:R-:W-:Y:S01]  /*ccf80*/  IMAD.X R79, RZ, RZ, RZ, P3 ;  /* 0x000000ffff4f7224 */ /* 0x000fe200018e06ff */
[----:B------:R-:W-:Y:S01]  /*ccf90*/  IADD3 R85, P3, PT, R85, R82, RZ ;  /* 0x0000005255557210 */ /* 0x000fe20007f7e0ff */
[----:B------:R-:W-:-:S03]  /*ccfa0*/  IMAD.WIDE.U32.X R58, R11, R38, R58, P4 ;  /* 0x000000260b3a7225 */ /* 0x000fc600020e043a */
[----:B------:R-:W-:Y:S01]  /*ccfb0*/  IADD3 R52, P2, PT, R85, R52, RZ ;  /* 0x0000003455347210 */ /* 0x000fe20007f5e0ff */
[----:B------:R-:W-:Y:S01]  /*ccfc0*/  IMAD.IADD R97, R81, 0x1, R97 ;  /* 0x0000000151617824 */ /* 0x000fe200078e0261 */
[----:B------:R-:W-:Y:S01]  /*ccfd0*/  IADD3 R57, P1, PT, R56, R58, RZ ;  /* 0x0000003a38397210 */ /* 0x000fe20007f3e0ff */
[----:B------:R-:W-:Y:S02]  /*ccfe0*/  IMAD.X R89, RZ, RZ, R83, P3 ;  /* 0x000000ffff597224 */ /* 0x000fe400018e0653 */
[----:B------:R-:W-:Y:S01]  /*ccff0*/  IMAD R58, R4, R40, RZ ;  /* 0x00000028043a7224 */ /* 0x000fe200078e02ff */
[----:B------:R-:W-:Y:S01]  /*cd000*/  ISETP.GE.U32.AND.EX P0, PT, R97, R53, PT, P0 ;  /* 0x000000356100720c */ /* 0x000fe20003f06100 */
[----:B------:R-:W-:Y:S01]  /*cd010*/  IMAD.X R53, RZ, RZ, R89, P2 ;  /* 0x000000ffff357224 */ /* 0x000fe200010e0659 */
[----:B------:R-:W-:Y:S01]  /*cd020*/  ISETP.GE.U32.AND P2, PT, R52, R85, PT ;  /* 0x000000553400720c */ /* 0x000fe20003f46070 */
[----:B------:R-:W-:Y:S01]  /*cd030*/  IMAD.MOV.U32 R78, RZ, RZ, R55 ;  /* 0x000000ffff4e7224 */ /* 0x000fe200078e0037 */
[----:B------:R-:W-:Y:S01]  /*cd040*/  ISETP.GE.U32.AND P4, PT, R57, R56, PT ;  /* 0x000000383900720c */ /* 0x000fe20003f86070 */
[----:B------:R-:W-:Y:S01]  /*cd050*/  IMAD.WIDE.U32 R54, R3, R40, R52 ;  /* 0x0000002803367225 */ /* 0x000fe200078e0034 */
[----:B------:R-:W-:-:S02]  /*cd060*/  SEL R56, RZ, 0x1, P0 ;  /* 0x00000001ff387807 */ /* 0x000fc40000000000 */
[----:B------:R-:W-:Y:S01]  /*cd070*/  ISETP.LT.U32.AND P0, PT, R85, R82, PT ;  /* 0x000000525500720c */ /* 0x000fe20003f01070 */
[----:B------:R-:W-:Y:S01]  /*cd080*/  IMAD R87, R3, R42, R58 ;  /* 0x0000002a03577224 */ /* 0x000fe200078e023a */
[----:B------:R-:W-:Y:S01]  /*cd090*/  ISETP.GE.U32.AND.EX P2, PT, R53, R89, PT, P2 ;  /* 0x000000593500720c */ /* 0x000fe20003f46120 */
[----:B------:R-:W-:Y:S01]  /*cd0a0*/  IMAD.X R59, R91, 0x1, R59, P1 ;  /* 0x000000015b3b7824 */ /* 0x000fe200008e063b */
[----:B------:R-:W-:Y:S01]  /*cd0b0*/  IADD3 R56, P6, PT, R57, R56, RZ ;  /* 0x0000003839387210 */ /* 0x000fe20007fde0ff */
[----:B------:R-:W-:Y:S01]  /*cd0c0*/  IMAD.IADD R87, R55, 0x1, R87 ;  /* 0x0000000137577824 */ /* 0x000fe200078e0257 */
[----:B------:R-:W-:Y:S01]  /*cd0d0*/  ISETP.GE.U32.AND P3, PT, R54, R52, PT ;  /* 0x000000343600720c */ /* 0x000fe20003f66070 */
[----:B------:R-:W-:Y:S01]  /*cd0e0*/  IMAD.WIDE.U32.X R84, R4, R42, R78, P5 ;  /* 0x0000002a04547225 */ /* 0x000fe200028e044e */
[----:B------:R-:W-:Y:S02]  /*cd0f0*/  ISETP.LT.U32.OR.EX P0, PT, R89, R83, !P2, P0 ;  /* 0x000000535900720c */ /* 0x000fe40005701500 */
[----:B------:R-:W-:Y:S01]  /*cd100*/  ISETP.GE.U32.AND P1, PT, R56, R57, PT ;  /* 0x000000393800720c */ /* 0x000fe20003f26070 */
[----:B------:R-:W-:Y:S01]  /*cd110*/  IMAD.X R57, RZ, RZ, R59, P6 ;  /* 0x000000ffff397224 */ /* 0x000fe200030e063b */
[----:B------:R-:W-:Y:S01]  /*cd120*/  ISETP.GE.U32.AND.EX P3, PT, R87, R53, PT, P3 ;  /* 0x000000355700720c */ /* 0x000fe20003f66130 */
[----:B------:R-:W-:Y:S01]  /*cd130*/  IMAD.WIDE.U32 R78, R38, R6, RZ ;  /* 0x00000006264e7225 */ /* 0x000fe200078e00ff */
[----:B------:R-:W-:-:S02]  /*cd140*/  SEL R55, RZ, 0x1, !P0 ;  /* 0x00000001ff377807 */ /* 0x000fc40004000000 */
[----:B------:R-:W-:Y:S01]  /*cd150*/  SEL R58, RZ, 0x1, P3 ;  /* 0x00000001ff3a7807 */ /* 0x000fe20001800000 */
[----:B------:R-:W-:Y:S01]  /*cd160*/  IMAD.WIDE.U32 R52, R6, R36, R56 ;  /* 0x0000002406347225 */ /* 0x000fe200078e0038 */
[----:B------:R-:W-:Y:S02]  /*cd170*/  IADD3 R55, P2, PT, R55, R84, RZ ;  /* 0x0000005437377210 */ /* 0x000fe40007f5e0ff */
[----:B------:R-:W-:Y:S01]  /*cd180*/  ISETP.GE.U32.AND.EX P4, PT, R59, R91, PT, P4 ;  /* 0x0000005b3b00720c */ /* 0x000fe20003f86140 */
[----:B------:R-:W-:Y:S01]  /*cd190*/  IMAD R83, R8, R36, RZ ;  /* 0x0000002408537224 */ /* 0x000fe200078e02ff */
[----:B------:R-:W-:Y:S01]  /*cd1a0*/  ISETP.GE.U32.AND.EX P0, PT, R57, R59, PT, P1 ;  /* 0x0000003b3900720c */ /* 0x000fe20003f06110 */
[----:B------:R-:W-:Y:S01]  /*cd1b0*/  IMAD.MOV.U32 R90, RZ, RZ, RZ ;  /* 0x000000ffff5a7224 */ /* 0x000fe200078e00ff */
[----:B------:R-:W-:Y:S01]  /*cd1c0*/  ISETP.GE.U32.AND P1, PT, R52, R56, PT ;  /* 0x000000383400720c */ /* 0x000fe20003f26070 */
[----:B------:R-:W-:Y:S01]  /*cd1d0*/  IMAD.X R56, RZ, RZ, R85, P2 ;  /* 0x000000ffff387224 */ /* 0x000fe200010e0655 */
[----:B------:R-:W-:Y:S01]  /*cd1e0*/  IADD3 R91, P5, PT, R55, R58, RZ ;  /* 0x0000003a375b7210 */ /* 0x000fe20007fbe0ff */
[----:B------:R-:W-:-:S02]  /*cd1f0*/  IMAD R59, R6, R38, R83 ;  /* 0x00000026063b7224 */ /* 0x000fc400078e0253 */
[----:B------:R-:W-:Y:S01]  /*cd200*/  IMAD.WIDE.U32 R78, P2, R8, R36, R78 ;  /* 0x00000024084e7225 */ /* 0x000fe2000784004e */
[----:B------:R-:W-:-:S03]  /*cd210*/  ISETP.GE.U32.AND P3, PT, R91, R55, PT ;  /* 0x000000375b00720c */ /* 0x000fc60003f66070 */
        /* <DEDUP_REMOVED lines=28> */
.L_x_910:
[----:B------:R-:W-:Y:S05]  /*cd3e0*/  BSYNC.RECONVERGENT B3 ;  /* 0x0000000000037941 */ /* 0x000fea0003800200 */
.L_x_909:
[----:B------:R-:W-:Y:S01]  /*cd3f0*/  IADD3 R53, P0, PT, R54, R58, RZ ;  /* 0x0000003a36357210 */ /* 0x000fe20007f1e0ff */
[C---:B------:R-:W-:Y:S01]  /*cd400*/  IMAD.WIDE.U32 R88, R38.reuse, R5, RZ ;  /* 0x0000000526587225 */ /* 0x040fe200078e00ff */
[----:B------:R-:W-:Y:S01]  /*cd410*/  SEL R84, RZ, 0x1, P1 ;  /* 0x00000001ff547807 */ /* 0x000fe20000800000 */
[----:B------:R-:W-:Y:S02]  /*cd420*/  BSSY.RECONVERGENT B3, `(.L_x_911) ;  /* 0x0000072000037945 */ /* 0x000fe40003800200 */
[----:B------:R-:W-:Y:S01]  /*cd430*/  IMAD.X R83, R87, 0x1, R59, P0 ;  /* 0x0000000157537824 */ /* 0x000fe200000e063b */
[C---:B------:R-:W-:Y:S01]  /*cd440*/  IADD3 R84, P2, PT, R53.reuse, R84, RZ ;  /* 0x0000005435547210 */ /* 0x040fe20007f5e0ff */
[----:B------:R-:W-:Y:S01]  /*cd450*/  IMAD.WIDE.U32 R56, R38, R3, RZ ;  /* 0x0000000326387225 */ /* 0x000fe200078e00ff */
[----:B------:R-:W-:Y:S02]  /*cd460*/  ISETP.GE.U32.AND P0, PT, R53, R54, PT ;  /* 0x000000363500720c */ /* 0x000fe40003f06070 */
[----:B------:R-:W-:Y:S01]  /*cd470*/  ISETP.GE.U32.AND P1, PT, R84, R53, PT ;  /* 0x000000355400720c */ /* 0x000fe20003f26070 */
[----:B------:R-:W-:-:S02]  /*cd480*/  IMAD.X R85, RZ, RZ, R83, P2 ;  /* 0x000000ffff557224 */ /* 0x000fc400010e0653 */
[----:B------:R-:W-:-:S03]  /*cd490*/  IMAD.WIDE.U32 R78, R36, R5, RZ ;  /* 0x00000005244e7225 */ /* 0x000fc600078e00ff */
[----:B------:R-:W-:Y:S01]  /*cd4a0*/  ISETP.GE.U32.AND.EX P1, PT, R85, R83, PT, P1 ;  /* 0x000000535500720c */ /* 0x000fe20003f26110 */
[----:B------:R-:W-:-:S03]  /*cd4b0*/  IMAD.WIDE.U32 R88, P5, R7, R36, R88 ;  /* 0x0000002407587225 */ /* 0x000fc600078a0058 */
[----:B------:R-:W-:Y:S01]  /*cd4c0*/  ISETP.GE.U32.AND.EX P0, PT, R83, R87, P1, P0 ;  /* 0x000000575300720c */ /* 0x000fe20000f06100 */
[----:B------:R-:W-:Y:S01]  /*cd4d0*/  IMAD.WIDE.U32 R54, R34, R9, RZ ;  /* 0x0000000922367225 */ /* 0x000fe200078e00ff */
[----:B------:R-:W-:-:S03]  /*cd4e0*/  IADD3 RZ, P2, PT, R79, R88, RZ ;  /* 0x000000584fff7210 */ /* 0x000fc60007f5e0ff */
[----:B------:R-:W-:Y:S02]  /*cd4f0*/  IMAD R53, R7, R36, RZ ;  /* 0x0000002407357224 */ /* 0x000fe400078e02ff */
[----:B------:R-:W-:-:S04]  /*cd500*/  IMAD.WIDE.U32 R58, R36, R3, RZ ;  /* 0x00000003243a7225 */ /* 0x000fc800078e00ff */
[----:B------:R-:W-:-:S04]  /*cd510*/  IMAD.WIDE.U32 R56, P3, R4, R36, R56 ;  /* 0x0000002404387225 */ /* 0x000fc80007860038 */
[----:B------:R-:W-:Y:S01]  /*cd520*/  IMAD.WIDE.U32 R54, P1, R11, R32, R54 ;  /* 0x000000200b367225 */ /* 0x000fe20007820036 */
[----:B------:R-:W-:-:S03]  /*cd530*/  IADD3 RZ, P4, PT, R59, R56, RZ ;  /* 0x000000383bff7210 */ /* 0x000fc60007f9e0ff */
        /* <DEDUP_REMOVED lines=9> */
[----:B------:R-:W-:Y:S01]  /*cd5d0*/  IMAD.MOV.U32 R53, RZ, RZ, R95 ;  /* 0x000000ffff357224 */ /* 0x000fe200078e005f */
[----:B------:R-:W-:Y:S01]  /*cd5e0*/  IADD3 RZ, P5, PT, R59, R54, RZ ;  /* 0x000000363bff7210 */ /* 0x000fe20007fbe0ff */
[----:B------:R-:W-:Y:S01]  /*cd5f0*/  IMAD.WIDE.U32.X R86, R7, R38, R86, P2 ;  /* 0x0000002607567225 */ /* 0x000fe200010e0456 */
[----:B------:R-:W-:-:S03]  /*cd600*/  @!P0 IADD3 R91, P2, PT, R91, 0x1, RZ ;  /* 0x000000015b5b8810 */ /* 0x000fc60007f5e0ff */
[----:B------:R-:W-:Y:S01]  /*cd610*/  IMAD.WIDE.U32 R58, R9, R32, R52 ;  /* 0x00000020093a7225 */ /* 0x000fe200078e0034 */
[----:B------:R-:W-:Y:S02]  /*cd620*/  IADD3 R56, P6, PT, R91, R86, RZ ;  /* 0x000000565b387210 */ /* 0x000fe40007fde0ff */
[----:B------:R-:W-:Y:S01]  /*cd630*/  SEL R53, RZ, 0x1, P1 ;  /* 0x00000001ff357807 */ /* 0x000fe20000800000 */
[----:B------:R-:W-:Y:S02]  /*cd640*/  IMAD R54, R11, R32, RZ ;  /* 0x000000200b367224 */ /* 0x000fe400078e02ff */
[----:B------:R-:W-:Y:S01]  /*cd650*/  @!P0 IMAD.X R93, RZ, RZ, R93, P2 ;  /* 0x000000ffff5d8224 */ /* 0x000fe200010e065d */
[----:B------:R-:W-:Y:S01]  /*cd660*/  ISETP.GE.U32.AND P2, PT, R58, R52, PT ;  /* 0x000000343a00720c */ /* 0x000fe20003f46070 */
[----:B------:R-:W-:Y:S01]  /*cd670*/  IMAD.MOV.U32 R82, RZ, RZ, R55 ;  /* 0x000000ffff527224 */ /* 0x000fe200078e0037 */
[----:B------:R-:W-:Y:S01]  /*cd680*/  IADD3 R52, P1, PT, R56, R53, RZ ;  /* 0x0000003538347210 */ /* 0x000fe20007f3e0ff */
[----:B------:R-:W-:-:S02]  /*cd690*/  IMAD R119, R9, R34, R54 ;  /* 0x0000002209777224 */ /* 0x000fc400078e0236 */
[----:B------:R-:W-:Y:S01]  /*cd6a0*/  IMAD.X R86, R93, 0x1, R87, P6 ;  /* 0x000000015d567824 */ /* 0x000fe200030e0657 */
[----:B------:R-:W-:Y:S01]  /*cd6b0*/  ISETP.GE.U32.AND P6, PT, R52, R56, PT ;  /* 0x000000383400720c */ /* 0x000fe20003fc6070 */
[----:B------:R-:W-:-:S04]  /*cd6c0*/  IMAD.WIDE.U32.X R82, R11, R34, R82, P5 ;  /* 0x000000220b527225 */ /* 0x000fc800028e0452 */
[----:B------:R-:W-:Y:S02]  /*cd6d0*/  IMAD.IADD R119, R59, 0x1, R119 ;  /* 0x000000013b777824 */ /* 0x000fe400078e0277 */
[----:B------:R-:W-:Y:S01]  /*cd6e0*/  IMAD.X R53, RZ, RZ, R86, P1 ;  /* 0x000000ffff357224 */ /* 0x000fe200008e0656 */
[----:B------:R-:W-:Y:S01]  /*cd6f0*/  @!P0 ISETP.NE.U32.AND P1, PT, R91, RZ, PT ;  /* 0x000000ff5b00820c */ /* 0x000fe20003f25070 */
[----:B------:R-:W-:Y:S01]  /*cd700*/  IMAD.MOV.U32 R54, RZ, RZ, R57 ;  /* 0x000000ffff367224 */ /* 0x000fe200078e0039 */
[----:B------:R-:W-:Y:S01]  /*cd710*/  ISETP.GE.U32.AND.EX P2, PT, R119, R95, PT, P2 ;  /* 0x0000005f7700720c */ /* 0x000fe20003f46120 */
[----:B------:R-:W-:Y:S01]  /*cd720*/  IMAD.X R55, RZ, RZ, RZ, P3 ;  /* 0x000000ffff377224 */ /* 0x000fe200018e06ff */
[----:B------:R-:W-:Y:S01]  /*cd730*/  IADD3 R57, P5, PT, R78, R82, RZ ;  /* 0x000000524e397210 */ /* 0x000fe20007fbe0ff */
[-C--:B------:R-:W-:Y:S01]  /*cd740*/  IMAD R82, R4, R36.reuse, RZ ;  /* 0x0000002404527224 */ /* 0x080fe200078e02ff */
[----:B------:R-:W-:Y:S01]  /*cd750*/  ISETP.LT.U32.AND P3, PT, R56, R91, PT ;  /* 0x0000005b3800720c */ /* 0x000fe20003f61070 */
[----:B------:R-:W-:Y:S01]  /*cd760*/  IMAD.WIDE.U32 R84, R3, R36, R52 ;  /* 0x0000002403547225 */ /* 0x000fe200078e0034 */
[----:B------:R-:W-:-:S02]  /*cd770*/  ISETP.GE.U32.AND.EX P6, PT, R53, R86, PT, P6 ;  /* 0x000000563500720c */ /* 0x000fc40003fc6160 */
[----:B------:R-:W-:Y:S01]  /*cd780*/  @!P0 ISETP.NE.AND.EX P1, PT, R93, RZ, PT, P1 ;  /* 0x000000ff5d00820c */ /* 0x000fe20003f25310 */
[----:B------:R-:W-:Y:S01]  /*cd790*/  IMAD R89, R3, R38, R82 ;  /* 0x0000002603597224 */ /* 0x000fe200078e0252 */
[----:B------:R-:W-:Y:S01]  /*cd7a0*/  SEL R56, RZ, 0x1, P2 ;  /* 0x00000001ff387807 */ /* 0x000fe20001000000 */
[----:B------:R-:W-:Y:S01]  /*cd7b0*/  IMAD.X R83, R79, 0x1, R83, P5 ;  /* 0x000000014f537824 */ /* 0x000fe200028e0653 */
[----:B------:R-:W-:Y:S01]  /*cd7c0*/  ISETP.LT.U32.OR.EX P3, PT, R86, R93, !P6, P3 ;  /* 0x0000005d5600720c */ /* 0x000fe20007761530 */
[----:B------:R-:W-:Y:S01]  /*cd7d0*/  IMAD.IADD R85, R85, 0x1, R89 ;  /* 0x0000000155557824 */ /* 0x000fe200078e0259 */
[C---:B------:R-:W-:Y:S01]  /*cd7e0*/  ISETP.GE.U32.AND P2, PT, R57.reuse, R78, PT ;  /* 0x0000004e3900720c */ /* 0x040fe20003f46070 */
[----:B------:R-:W-:Y:S01]  /*cd7f0*/  IMAD.WIDE.U32.X R54, R4, R38, R54, P4 ;  /* 0x0000002604367225 */ /* 0x000fe200020e0436 */
[----:B------:R-:W-:Y:S02]  /*cd800*/  @!P0 SEL R78, RZ, 0x1, P1 ;  /* 0x00000001ff4e8807 */ /* 0x000fe40000800000 */
[----:B------:R-:W-:Y:S01]  /*cd810*/  IADD3 R56, P6, PT, R57, R56, RZ ;  /* 0x0000003839387210 */ /* 0x000fe20007fde0ff */
[----:B------:R-:W-:Y:S01]  /*cd820*/  IMAD.MOV.U32 R110, RZ, RZ, RZ ;  /* 0x000000ffff6e7224 */ /* 0x000fe200078e00ff */
[----:B------:R-:W-:-:S02]  /*cd830*/  SEL R87, RZ, 0x1, !P3 ;  /* 0x00000001ff577807 */ /* 0x000fc40005800000 */
[----:B------:R-:W-:Y:S02]  /*cd840*/  @!P0 IADD3 R92, P5, PT, R78, R92, RZ ;  /* 0x0000005c4e5c8210 */ /* 0x000fe40007fbe0ff */
[----:B------:R-:W-:Y:S02]  /*cd850*/  ISETP.GE.U32.AND P3, PT, R84, R52, PT ;  /* 0x000000345400720c */ /* 0x000fe40003f66070 */
[----:B------:R-:W-:Y:S01]  /*cd860*/  ISETP.GE.U32.AND P1, PT, R56, R57, PT ;  /* 0x000000393800720c */ /* 0x000fe20003f26070 */
[----:B------:R-:W-:Y:S01]  /*cd870*/  IMAD.X R57, RZ, RZ, R83, P6 ;  /* 0x000000ffff397224 */ /* 0x000fe200030e0653 */
[----:B------:R-:W-:Y:S01]  /*cd880*/  IADD3 R87, P6, PT, R92, R87, RZ ;  /* 0x000000575c577210 */ /* 0x000fe20007fde0ff */
[----:B------:R-:W-:Y:S01]  /*cd890*/  @!P0 IMAD.X R90, RZ, RZ, R90, P5 ;  /* 0x000000ffff5a8224 */ /* 0x000fe200028e065a */
[----:B------:R-:W-:Y:S01]  /*cd8a0*/  ISETP.GE.U32.AND.EX P3, PT, R85, R53, PT, P3 ;  /* 0x000000355500720c */ /* 0x000fe20003f66130 */
[----:B------:R-:W-:Y:S01]  /*cd8b0*/  IMAD.WIDE.U32 R52, R6, R32, R56 ;  /* 0x0000002006347225 */ /* 0x000fe200078e0038 */
[----:B------:R-:W-:-:S02]  /*cd8c0*/  IADD3 R54, P0, PT, R87, R54, RZ ;  /* 0x0000003657367210 */ /* 0x000fc40007f1e0ff */
[----:B------:R-:W-:Y:S01]  /*cd8d0*/  SEL R115, RZ, 0x1, P3 ;  /* 0x00000001ff737807 */ /* 0x000fe20001800000 */
[----:B------:R-:W-:Y:S01]  /*cd8e0*/  IMAD.X R89, RZ, RZ, R90, P6 ;  /* 0x000000ffff597224 */ /* 0x000fe200030e065a */
[----:B------:R-:W-:Y:S02]  /*cd8f0*/  ISETP.GE.U32.AND P3, PT, R52, R56, PT ;  /* 0x000000383400720c */ /* 0x000fe40003f66070 */
[----:B------:R-:W-:Y:S01]  /*cd900*/  IADD3 R115, P4, PT, R54, R115, RZ ;  /* 0x0000007336737210 */ /* 0x000fe20007f9e0ff */
[----:B------:R-:W-:Y:S01]  /*cd910*/  IMAD.X R56, R89, 0x1, R55, P0 ;  /* 0x0000000159387824 */ /* 0x000fe200000e0637 */
[----:B------:R-:W-:Y:S01]  /*cd920*/  ISETP.GE.U32.AND.EX P2, PT, R83, R79, PT, P2 ;  /* 0x0000004f5300720c */ /* 0x000fe20003f46120 */
[----:B------:R-:W-:Y:S01]  /*cd930*/  IMAD.WIDE.U32 R78, R34, R6, RZ ;  /* 0x00000006224e7225 */ /* 0x000fe200078e00ff */
[----:B------:R-:W-:Y:S02]  /*cd940*/  ISETP.GE.U32.AND.EX P1, PT, R57, R83, PT, P1 ;  /* 0x000000533900720c */ /* 0x000fe40003f26110 */
[----:B------:R-:W-:Y:S01]  /*cd950*/  ISETP.GE.U32.AND P0, PT, R115, R54, PT ;  /* 0x000000367300720c */ /* 0x000fe20003f06070 */
[----:B------:R-:W-:-:S02]  /*cd960*/  IMAD R83, R8, R32, RZ ;  /* 0x0000002008537224 */ /* 0x000fc400078e02ff */
[----:B------:R-:W-:Y:S01]  /*cd970*/  IMAD.X R95, RZ, RZ, R56, P4 ;  /* 0x000000ffff5f7224 */ /* 0x000fe200020e0638 */
[----:B------:R-:W-:Y:S01]  /*cd980*/  ISETP.LT.U32.AND P4, PT, R54, R87, PT ;  /* 0x000000573600720c */ /* 0x000fe20003f81070 */
[----:B------:R-:W-:Y:S02]  /*cd990*/  IMAD R113, R6, R34, R83 ;  /* 0x0000002206717224 */ /* 0x000fe400078e0253 */
[----:B------:R-:W-:Y:S01]  /*cd9a0*/  IMAD.WIDE.U32 R78, P5, R8, R32, R78 ;  /* 0x00000020084e7225 */ /* 0x000fe200078a004e */
[----:B------:R-:W-:-:S03]  /*cd9b0*/  ISETP.GE.U32.AND.EX P0, PT, R95, R56, PT, P0 ;  /* 0x000000385f00720c */ /* 0x000fc60003f06100 */
[----:B------:R-:W-:Y:S01]  /*cd9c0*/  IMAD.WIDE.U32 R82, R32, R6, RZ ;  /* 0x0000000620527225 */ /* 0x000fe200078e00ff */
[----:B------:R-:W-:-:S03]  /*cd9d0*/  ISETP.LT.U32.OR.EX P4, PT, R56, R89, !P0, P4 ;  /* 0x000000593800720c */ /* 0x000fc60004781540 */
[----:B------:R-:W-:Y:S01]  /*cd9e0*/  IMAD.X R55, RZ, RZ, RZ, P5 ;  /* 0x000000ffff377224 */ /* 0x000fe200028e06ff */
[----:B------:R-:W-:Y:S01]  /*cd9f0*/  IADD3 RZ, P5, PT, R83, R78, RZ ;  /* 0x0000004e53ff7210 */ /* 0x000fe20007fbe0ff */
[----:B------:R-:W-:Y:S01]  /*cda00*/  IMAD.IADD R113, R53, 0x1, R113 ;  /* 0x0000000135717824 */ /* 0x000fe200078e0271 */
[----:B------:R-:W-:Y:S01]  /*cda10*/  SEL R96, RZ, 0x1, !P4 ;  /* 0x00000001ff607807 */ /* 0x000fe20006000000 */
[----:B------:R-:W-:-:S03]  /*cda20*/  IMAD.MOV.U32 R54, RZ, RZ, R79 ;  /* 0x000000ffff367224 */ /* 0x000fc600078e004f */
[----:B------:R-:W-:Y:S01]  /*cda30*/  ISETP.GE.U32.AND.EX P3, PT, R113, R57, PT, P3 ;  /* 0x000000397100720c */ /* 0x000fe20003f66130 */
[----:B------:R-:W-:Y:S01]  /*cda40*/  IMAD.WIDE.U32.X R54, R8, R34, R54, P5 ;  /* 0x0000002208367225 */ /* 0x000fe200028e0436 */
[----:B------:R-:W-:Y:S11]  /*cda50*/  @P1 BRA P2, `(.L_x_912) ;  /* 0x0000000000381947 */ /* 0x000ff60001000000 */
        /* <DEDUP_REMOVED lines=14> */
.L_x_912:
[----:B------:R-:W-:Y:S05]  /*cdb40*/  BSYNC.RECONVERGENT B3 ;  /* 0x0000000000037941 */ /* 0x000fea0003800200 */
.L_x_911:
        /* <DEDUP_REMOVED lines=22> */
[C---:B------:R-:W-:Y:S02]  /*cdcb0*/  IMAD R111, R82.reuse, R77, R54 ;  /* 0x0000004d526f7224 */ /* 0x040fe400078e0236 */
[----:B------:R-:W-:-:S04]  /*cdcc0*/  IMAD.WIDE.U32 R82, R82, R76, RZ ;  /* 0x0000004c52527225 */ /* 0x000fc800078e00ff */
[-C--:B------:R-:W-:Y:S02]  /*cdcd0*/  IMAD R54, R7, R32.reuse, RZ ;  /* 0x0000002007367224 */ /* 0x080fe400078e02ff */
[----:B------:R-:W-:-:S04]  /*cdce0*/  IMAD.WIDE.U32 R88, P4, R4, R32, R88 ;  /* 0x0000002004587225 */ /* 0x000fc80007880058 */
[----:B------:R-:W-:Y:S01]  /*cdcf0*/  IMAD.WIDE.U32 R84, R5, R32, R90 ;  /* 0x0000002005547225 */ /* 0x000fe200078e005a */
[----:B------:R-:W-:-:S03]  /*cdd00*/  IADD3 RZ, P2, PT, R57, R88, RZ ;  /* 0x0000005839ff7210 */ /* 0x000fc60007f5e0ff */
        /* <DEDUP_REMOVED lines=25> */
[----:B------:R-:W-:-:S04]  /*cdea0*/  IMAD.WIDE.U32 R90, R28, R9, RZ ;  /* 0x000000091c5a7225 */ /* 0x000fc800078e00ff */
[----:B------:R-:W-:-:S04]  /*cdeb0*/  IMAD.WIDE.U32 R86, P3, R11, R28, R86 ;  /* 0x0000001c0b567225 */ /* 0x000fc80007860056 */
[----:B------:R-:W-:Y:S01]  /*cdec0*/  IMAD.X R57, RZ, RZ, R85, P4 ;  /* 0x000000ffff397224 */ /* 0x000fe200020e0655 */
[----:B------:R-:W-:Y:S01]  /*cded0*/  ISETP.GE.U32.AND P4, PT, R56, R81, PT ;  /* 0x000000513800720c */ /* 0x000fe20003f86070 */
[----:B------:R-:W-:Y:S01]  /*cdee0*/  IMAD.WIDE.U32.X R78, R111, R75, R78, P5 ;  /* 0x0000004b6f4e7225 */ /* 0x000fe200028e044e */
[----:B------:R-:W-:Y:S02]  /*cdef0*/  IADD3 RZ, P6, PT, R91, R86, RZ ;  /* 0x000000565bff7210 */ /* 0x000fe40007fde0ff */
[----:B------:R-:W-:Y:S01]  /*cdf00*/  SEL R86, RZ, 0x1, !P1 ;  /* 0x00000001ff567807 */ /* 0x000fe20004800000 */
[----:B------:R-:W-:Y:S01]  /*cdf10*/  IMAD.X R93, RZ, RZ, RZ, P3 ;  /* 0x000000ffff5d7224 */ /* 0x000fe200018e06ff */
[----:B------:R-:W-:Y:S01]  /*cdf20*/  ISETP.GE.U32.AND.EX P1, PT, R57, R85, PT, P4 ;  /* 0x000000553900720c */ /* 0x000fe20003f26140 */
[----:B------:R-:W-:Y:S01]  /*cdf30*/  IMAD.MOV.U32 R54, RZ, RZ, R89 ;  /* 0x000000ffff367224 */ /* 0x000fe200078e0059 */
[----:B------:R-:W-:Y:S01]  /*cdf40*/  IADD3 R53, P4, PT, R80, R78, RZ ;  /* 0x0000004e50357210 */ /* 0x000fe20007f9e0ff */
[----:B------:R-:W-:Y:S01]  /*cdf50*/  IMAD.WIDE.U32 R98, R30, R6, RZ ;  /* 0x000000061e627225 */ /* 0x000fe200078e00ff */
[----:B------:R-:W-:-:S02]  /*cdf60*/  ISETP.LT.U32.AND P3, PT, R81, R115, PT ;  /* 0x000000735100720c */ /* 0x000fc40003f61070 */
[----:B------:R-:W-:Y:S01]  /*cdf70*/  IADD3 R78, P5, PT, R53, R86, RZ ;  /* 0x00000056354e7210 */ /* 0x000fe20007fbe0ff */
[----:B------:R-:W-:Y:S01]  /*cdf80*/  IMAD.X R59, R97, 0x1, R79, P4 ;  /* 0x00000001613b7824 */ /* 0x000fe200020e064f */
[----:B------:R-:W-:Y:S01]  /*cdf90*/  ISETP.LT.U32.OR.EX P1, PT, R85, R95, !P1, P3 ;  /* 0x0000005f5500720c */ /* 0x000fe20004f21530 */
[----:B------:R-:W-:Y:S01]  /*cdfa0*/  IMAD.WIDE.U32.X R54, R4, R34, R54, P2 ;  /* 0x0000002204367225 */ /* 0x000fe200010e0436 */
[----:B------:R-:W-:Y:S02]  /*cdfb0*/  ISETP.GE.U32.AND P4, PT, R78, R53, PT ;  /* 0x000000354e00720c */ /* 0x000fe40003f86070 */
[----:B------:R-:W-:Y:S01]  /*cdfc0*/  ISETP.LT.U32.AND P3, PT, R53, R80, PT ;  /* 0x000000503500720c */ /* 0x000fe20003f61070 */
[----:B------:R-:W-:Y:S01]  /*cdfd0*/  IMAD.X R79, RZ, RZ, R59, P5 ;  /* 0x000000ffff4f7224 */ /* 0x000fe200028e063b */
[----:B------:R-:W-:Y:S01]  /*cdfe0*/  @!P0 ISETP.NE.U32.AND P2, PT, R115, RZ, PT ;  /* 0x000000ff7300820c */ /* 0x000fe20003f45070 */
[----:B------:R-:W-:Y:S02]  /*cdff0*/  IMAD.MOV.U32 R92, RZ, RZ, R87 ;  /* 0x000000ffff5c7224 */ /* 0x000fe400078e0057 */
[----:B------:R-:W-:Y:S01]  /*ce000*/  IMAD.WIDE.U32 R88, R111, R72, RZ ;  /* 0x000000486f587225 */ /* 0x000fe200078e00ff */
[----:B------:R-:W-:-:S02]  /*ce010*/  ISETP.GE.U32.AND.EX P4, PT, R79, R59, PT, P4 ;  /* 0x0000003b4f00720c */ /* 0x000fc40003f86140 */
[----:B------:R-:W-:Y:S01]  /*ce020*/  @!P0 ISETP.NE.AND.EX P2, PT, R95, RZ, PT, P2 ;  /* 0x000000ff5f00820c */ /* 0x000fe20003f45320 */
[----:B------:R-:W-:Y:S01]  /*ce030*/  IMAD.WIDE.U32 R80, R28, R6, RZ ;  /* 0x000000061c507225 */ /* 0x000fe200078e00ff */
[----:B------:R-:W-:Y:S02]  /*ce040*/  ISETP.LT.U32.OR.EX P3, PT, R59, R97, !P4, P3 ;  /* 0x000000613b00720c */ /* 0x000fe40006761530 */
[----:B------:R-:W-:Y:S01]  /*ce050*/  @!P0 SEL R85, RZ, 0x1, P2 ;  /* 0x00000001ff558807 */ /* 0x000fe20001000000 */
[----:B------:R-:W-:Y:S01]  /*ce060*/  IMAD.WIDE.U32 R98, P5, R8, R28, R98 ;  /* 0x0000001c08627225 */ /* 0x000fe200078a0062 */
[----:B------:R-:W-:Y:S02]  /*ce070*/  SEL R53, RZ, 0x1, !P3 ;  /* 0x00000001ff357807 */ /* 0x000fe40005800000 */
[----:B------:R-:W-:Y:S01]  /*ce080*/  SEL R59, RZ, 0x1, !P1 ;  /* 0x00000001ff3b7807 */ /* 0x000fe20004800000 */
[----:B------:R-:W-:Y:S01]  /*ce090*/  IMAD.WIDE.U32.X R92, R11, R30, R92, P6 ;  /* 0x0000001e0b5c7225 */ /* 0x000fe200030e045c */
[----:B------:R-:W-:-:S02]  /*ce0a0*/  IADD3 RZ, P4, PT, R81, R98, RZ ;  /* 0x0000006251ff7210 */ /* 0x000fc40007f9e0ff */
[----:B------:R-:W-:Y:S01]  /*ce0b0*/  @!P0 IADD3 R96, P1, PT, R85, R96, RZ ;  /* 0x0000006055608210 */ /* 0x000fe20007f3e0ff */
[----:B------:R-:W-:Y:S01]  /*ce0c0*/  IMAD.WIDE.U32 R88, P6, R82, R73, R88 ;  /* 0x0000004952587225 */ /* 0x000fe200078c0058 */
[----:B------:R-:W-:-:S03]  /*ce0d0*/  IADD3 R121, P2, PT, R84, R92, RZ ;  /* 0x0000005c54797210 */ /* 0x000fc60007f5e0ff */
[----:B------:R-:W-:-:S04]  /*ce0e0*/  IMAD.WIDE.U32 R90, R82, R72, RZ ;  /* 0x00000048525a7225 */ /* 0x000fc800078e00ff */
[----:B------:R-:W-:Y:S01]  /*ce0f0*/  IMAD.WIDE.U32 R80, R82, R72, R78 ;  /* 0x0000004852507225 */ /* 0x000fe200078e004e */
[----:B------:R-:W-:-:S03]  /*ce100*/  IADD3 RZ, P3, PT, R91, R88, RZ ;  /* 0x000000585bff7210 */ /* 0x000fc60007f7e0ff */
[----:B------:R-:W-:Y:S01]  /*ce110*/  IMAD.X R87, RZ, RZ, RZ, P6 ;  /* 0x000000ffff577224 */ /* 0x000fe200030e06ff */
[----:B------:R-:W-:Y:S01]  /*ce120*/  IADD3 R91, P6, PT, R53, R80, RZ ;  /* 0x00000050355b7210 */ /* 0x000fe20007fde0ff */
[----:B------:R-:W-:Y:S02]  /*ce130*/  IMAD.MOV.U32 R86, RZ, RZ, R89 ;  /* 0x000000ffff567224 */ /* 0x000fe400078e0059 */
[----:B------:R-:W-:Y:S01]  /*ce140*/  IMAD.IADD R88, R88, 0x1, R81 ;  /* 0x0000000158587824 */ /* 0x000fe200078e0251 */
[----:B------:R-:W-:Y:S01]  /*ce150*/  LOP3.LUT R85, RZ, R91, RZ, 0x33, !PT ;  /* 0x0000005bff557212 */ /* 0x000fe200078e33ff */
[----:B------:R-:W-:Y:S01]  /*ce160*/  IMAD.X R92, R109, 0x1, R93, P2 ;  /* 0x000000016d5c7824 */ /* 0x000fe200010e065d */
[----:B------:R-:W-:Y:S01]  /*ce170*/  ISETP.LT.U32.AND P2, PT, R80, R78, PT ;  /* 0x0000004e5000720c */ /* 0x000fe20003f41070 */
[----:B------:R-:W-:Y:S02]  /*ce180*/  IMAD R78, R4, R32, RZ ;  /* 0x00000020044e7224 */ /* 0x000fe400078e02ff */
        /* <DEDUP_REMOVED lines=10> */
[----:B------:R-:W-:Y:S01]  /*ce230*/  ISETP.LT.U32.OR.EX P2, PT, R88, R79, !P3, P2 ;  /* 0x0000004f5800720c */ /* 0x000fe20005f41520 */
[----:B------:R-:W-:Y:S01]  /*ce240*/  IMAD.X R86, R119, 0x1, R87, P6 ;  /* 0x0000000177567824 */ /* 0x000fe200030e0657 */
[----:B------:R-:W-:Y:S01]  /*ce250*/  IADD3 R79, P1, PT, R96, R59, RZ ;  /* 0x0000003b604f7210 */ /* 0x000fe20007f3e0ff */
[----:B------:R-:W-:Y:S01]  /*ce260*/  IMAD.MOV.U32 R112, RZ, RZ, R52 ;  /* 0x000000ffff707224 */ /* 0x000fe200078e0034 */
[----:B------:R-:W-:Y:S01]  /*ce270*/  ISETP.GE.U32.AND.EX P0, PT, R97, R57, PT, P0 ;  /* 0x000000396100720c */ /* 0x000fe20003f06100 */
[----:B------:R-:W-:Y:S01]  /*ce280*/  IMAD.WIDE.U32 R88, R91, R76, RZ ;  /* 0x0000004c5b587225 */ /* 0x000fe200078e00ff */
[----:B------:R-:W-:-:S02]  /*ce290*/  SEL R56, RZ, 0x1, !P2 ;  /* 0x00000001ff387807 */ /* 0x000fc40005000000 */
[----:B------:R-:W-:Y:S01]  /*ce2a0*/  SEL R115, RZ, 0x1, P0 ;  /* 0x00000001ff737807 */ /* 0x000fe20000000000 */
[----:B------:R-:W-:Y:S01]  /*ce2b0*/  IMAD.X R57, RZ, RZ, R110, P1 ;  /* 0x000000ffff397224 */ /* 0x000fe200008e066e */
[----:B------:R-:W-:Y:S01]  /*ce2c0*/  IADD3 R78, P1, PT, R79, R54, RZ ;  /* 0x000000364f4e7210 */ /* 0x000fe20007f3e0ff */
[----:B------:R-:W-:Y:S01]  /*ce2d0*/  IMAD.WIDE.U32 R80, R111, R70, RZ ;  /* 0x000000466f507225 */ /* 0x000fe200078e00ff */
[----:B------:R-:W-:Y:S02]  /*ce2e0*/  IADD3 R54, P2, PT, R53, R56, RZ ;  /* 0x0000003835367210 */ /* 0x000fe40007f5e0ff */
[----:B------:R-:W-:Y:S01]  /*ce2f0*/  IADD3 R115, P0, PT, R78, R115, RZ ;  /* 0x000000734e737210 */ /* 0x000fe20007f1e0ff */
[----:B------:R-:W-:Y:S01]  /*ce300*/  IMAD.X R56, R57, 0x1, R55, P1 ;  /* 0x0000000139387824 */ /* 0x000fe200008e0637 */
[----:B------:R-:W-:Y:S01]  /*ce310*/  ISETP.LT.U32.AND P3, PT, R53, R58, PT ;  /* 0x0000003a3500720c */ /* 0x000fe20003f61070 */
[----:B------:R-:W-:Y:S01]  /*ce320*/  IMAD.WIDE.U32 R58, R9, R28, R112 ;  /* 0x0000001c093a7225 */ /* 0x000fe200078e0070 */
[----:B------:R-:W-:-:S03]  /*ce330*/  ISETP.GE.U32.AND P6, PT, R54, R53, PT ;  /* 0x000000353600720c */ /* 0x000fc60003fc6070 */
[----:B------:R-:W-:Y:S01]  /*ce340*/  IMAD R53, R11, R28, RZ ;  /* 0x0000001c0b357224 */ /* 0x000fe200078e02ff */
[----:B------:R-:W-:Y:S01]  /*ce350*/  ISETP.GE.U32.AND P1, PT, R58, R52, PT ;  /* 0x000000343a00720c */ /* 0x000fe20003f26070 */
        /* <DEDUP_REMOVED lines=11> */
[----:B------:R-:W-:Y:S01]  /*ce410*/  IMAD.WIDE.U32 R56, R88, R74, RZ ;  /* 0x0000004a58387225 */ /* 0x000fe200078e00ff */
[----:B------:R-:W-:-:S02]  /*ce420*/  ISETP.GE.U32.AND.EX P1, PT, R96, R113, PT, P1 ;  /* 0x000000716000720c */ /* 0x000fc40003f26110 */
[----:B------:R-:W-:Y:S01]  /*ce430*/  ISETP.LT.U32.OR.EX P3, PT, R86, R119, !P6, P3 ;  /* 0x000000775600720c */ /* 0x000fe20007761530 */
[----:B------:R-:W-:Y:S01]  /*ce440*/  IMAD R95, R91, R77, R52 ;  /* 0x0000004d5b5f7224 */ /* 0x000fe200078e0234 */
[----:B------:R-:W-:Y:S01]  /*ce450*/  SEL R90, RZ, 0x1, P1 ;  /* 0x00000001ff5a7807 */ /* 0x000fe20000800000 */
[----:B------:R-:W-:Y:S01]  /*ce460*/  IMAD.WIDE.U32 R52, R82, R70, R54 ;  /* 0x0000004652347225 */ /* 0x000fe200078e0036 */
[----:B------:R-:W-:Y:S02]  /*ce470*/  ISETP.GT.U32.AND P1, PT, R56, R85, PT ;  /* 0x000000553800720c */ /* 0x000fe40003f24070 */
[----:B------:R-:W-:Y:S01]  /*ce480*/  SEL R85, RZ, 0x1, !P3 ;  /* 0x00000001ff557807 */ /* 0x000fe20005800000 */
[----:B------:R-:W-:Y:S01]  /*ce490*/  IMAD.WIDE.U32 R80, P0, R82, R71, R80 ;  /* 0x0000004752507225 */ /* 0x000fe20007800050 */
[----:B------:R-:W-:Y:S02]  /*ce4a0*/  IADD3 R90, P6, PT, R121, R90, RZ ;  /* 0x0000005a795a7210 */ /* 0x000fe40007fde0ff */
[----:B------:R-:W-:Y:S01]  /*ce4b0*/  IADD3 R125, P3, PT, R85, R52, RZ ;  /* 0x00000034557d7210 */ /* 0x000fe20007f7e0ff */
[----:B------:R-:W-:Y:S01]  /*ce4c0*/  IMAD.IADD R95, R89, 0x1, R95 ;  /* 0x00000001595f7824 */ /* 0x000fe200078e025f */
[----:B------:R-:W-:Y:S01]  /*ce4d0*/  LOP3.LUT R123, RZ, R123, RZ, 0x33, !PT ;  /* 0x0000007bff7b7212 */ /* 0x000fe200078e33ff */
[----:B------:R-:W-:Y:S01]  /*ce4e0*/  IMAD.IADD R119, R80, 0x1, R53 ;  /* 0x0000000150777824 */ /* 0x000fe200078e0235 */
[----:B------:R-:W-:Y:S01]  /*ce4f0*/  SEL R113, RZ, 0x1, !P2 ;  /* 0x00000001ff717807 */ /* 0x000fe20005000000 */
        /* <DEDUP_REMOVED lines=16> */
[----:B------:R-:W-:-:S02]  /*ce600*/  IMAD.MOV.U32 R56, RZ, RZ, R79 ;  /* 0x000000ffff387224 */ /* 0x000fc400078e004f */
[----:B------:R-:W-:Y:S02]  /*ce610*/  IMAD.MOV.U32 R109, RZ, RZ, RZ ;  /* 0x000000ffff6d7224 */ /* 0x000fe400078e00ff */
        /* <DEDUP_REMOVED lines=17> */
.L_x_914:
[----:B------:R-:W-:Y:S05]  /*ce730*/  BSYNC.RECONVERGENT B3 ;  /* 0x0000000000037941 */ /* 0x000fea0003800200 */
.L_x_913:
        /* <DEDUP_REMOVED lines=12> */
[----:B------:R-:W-:Y:S01]  /*ce800*/  IADD3 R87, P5, PT, R58, R84, RZ ;  /* 0x000000543a577210 */ /* 0x000fe20007fbe0ff */
[----:B------:R-:W-:Y:S01]  /*ce810*/  IMAD.X R57, RZ, RZ, R83, P2 ;  /* 0x000000ffff397224 */ /* 0x000fe200010e0653 */
[----:B------:R-:W-:Y:S01]  /*ce820*/  ISETP.GE.U32.AND P1, PT, R56, R59, PT ;  /* 0x0000003b3800720c */ /* 0x000fe20003f26070 */
[C---:B------:R-:W-:Y:S01]  /*ce830*/  IMAD.WIDE.U32 R54, R88.reuse, R72, RZ ;  /* 0x0000004858367225 */ /* 0x040fe200078e00ff */
[----:B------:R-:W-:Y:S02]  /*ce840*/  SEL R54, RZ, 0x1, !P6 ;  /* 0x00000001ff367807 */ /* 0x000fe40007000000 */
[----:B------:R-:W-:Y:S01]  /*ce850*/  ISETP.LT.U32.AND P0, PT, R59, R125, PT ;  /* 0x0000007d3b00720c */ /* 0x000fe20003f01070 */
[----:B------:R-:W-:Y:S01]  /*ce860*/  IMAD.WIDE.U32 R78, P6, R88, R73, R78 ;  /* 0x00000049584e7225 */ /* 0x000fe200078c004e */
[----:B------:R-:W-:-:S03]  /*ce870*/  ISETP.GE.U32.AND.EX P1, PT, R57, R83, PT, P1 ;  /* 0x000000533900720c */ /* 0x000fc60003f26110 */
        /* <DEDUP_REMOVED lines=20> */
[----:B------:R-:W-:Y:S01]  /*ce9c0*/  ISETP.GE.U32.AND P6, PT, R121, R80, PT ;  /* 0x000000507900720c */ /* 0x000fe20003fc6070 */
[----:B------:R-:W-:Y:S01]  /*ce9d0*/  IMAD.X R119, RZ, RZ, R81, P3 ;  /* 0x000000ffff777224 */ /* 0x000fe200018e0651 */
[----:B------:R-:W-:Y:S01]  /*ce9e0*/  ISETP.LT.U32.AND P1, PT, R80, R56, PT ;  /* 0x000000385000720c */ /* 0x000fe20003f21070 */
[----:B------:R-:W-:-:S03]  /*ce9f0*/  IMAD.WIDE.U32 R82, R95, R70, RZ ;  /* 0x000000465f527225 */ /* 0x000fc600078e00ff */
[----:B------:R-:W-:Y:S01]  /*cea00*/  ISETP.GE.U32.AND.EX P6, PT, R119, R81, PT, P6 ;  /* 0x000000517700720c */ /* 0x000fe20003fc6160 */
[----:B------:R-:W-:Y:S01]  /*cea10*/  IMAD.IADD R89, R52, 0x1, R79 ;  /* 0x0000000134597824 */ /* 0x000fe200078e024f */
[----:B------:R-:W-:Y:S01]  /*cea20*/  SEL R79, RZ, 0x1, !P5 ;  /* 0x00000001ff4f7807 */ /* 0x000fe20006800000 */
[----:B------:R-:W-:Y:S01]  /*cea30*/  IMAD.MOV.U32 R86, RZ, RZ, R53 ;  /* 0x000000ffff567224 */ /* 0x000fe200078e0035 */
[----:B------:R-:W-:Y:S01]  /*cea40*/  ISETP.LT.U32.OR.EX P1, PT, R81, R57, !P6, P1 ;  /* 0x000000395100720c */ /* 0x000fe20007721510 */
[----:B------:R-:W-:Y:S01]  /*cea50*/  IMAD.WIDE.U32.X R58, R95, R73, R58, P0 ;  /* 0x000000495f3a7225 */ /* 0x000fe200000e043a */
[----:B------:R-:W-:Y:S02]  /*cea60*/  IADD3 R79, P0, PT, R79, R78, RZ ;  /* 0x0000004e4f4f7210 */ /* 0x000fe40007f1e0ff */
[----:B------:R-:W-:Y:S01]  /*cea70*/  LOP3.LUT R57, RZ, R121, RZ, 0x33, !PT ;  /* 0x00000079ff397212 */ /* 0x000fe200078e33ff */
[----:B------:R-:W-:Y:S01]  /*cea80*/  IMAD.WIDE.U32 R52, R88, R70, RZ ;  /* 0x0000004658347225 */ /* 0x000fe200078e00ff */
[----:B------:R-:W-:-:S02]  /*cea90*/  SEL R52, RZ, 0x1, !P1 ;  /* 0x00000001ff347807 */ /* 0x000fc40004800000 */
[----:B------:R-:W-:Y:S01]  /*ceaa0*/  ISETP.GE.U32.AND P5, PT, R79, R78, PT ;  /* 0x0000004e4f00720c */ /* 0x000fe20003fa6070 */
[----:B------:R-:W-:-:S04]  /*ceab0*/  IMAD.WIDE.U32 R82, P3, R88, R71, R82 ;  /* 0x0000004758527225 */ /* 0x000fc80007860052 */
[----:B------:R-:W-:Y:S01]  /*ceac0*/  IMAD.X R56, RZ, RZ, R89, P0 ;  /* 0x000000ffff387224 */ /* 0x000fe200000e0659 */
[----:B------:R-:W-:Y:S01]  /*cead0*/  IADD3 RZ, P6, PT, R53, R82, RZ ;  /* 0x0000005235ff7210 */ /* 0x000fe20007fde0ff */
[----:B------:R-:W-:Y:S01]  /*ceae0*/  IMAD.WIDE.U32.X R86, R111, R69, R86, P2 ;  /* 0x000000456f567225 */ /* 0x000fe200010e0456 */
[----:B------:R-:W-:Y:S02]  /*ceaf0*/  IADD3 R53, P0, PT, R79, R58, RZ ;  /* 0x0000003a4f357210 */ /* 0x000fe40007f1e0ff */
[----:B------:R-:W-:Y:S01]  /*ceb00*/  ISETP.LT.U32.AND P2, PT, R78, R54, PT ;  /* 0x000000364e00720c */ /* 0x000fe20003f41070 */
[----:B------:R-:W-:Y:S01]  /*ceb10*/  IMAD.WIDE.U32 R80, R121, R76, RZ ;  /* 0x0000004c79507225 */ /* 0x000fe200078e00ff */
[C---:B------:R-:W-:Y:S02]  /*ceb20*/  IADD3 R78, P1, PT, R53.reuse, R52, RZ ;  /* 0x00000034354e7210 */ /* 0x040fe40007f3e0ff */
[C---:B------:R-:W-:Y:S01]  /*ceb30*/  ISETP.GE.U32.AND.EX P5, PT, R56.reuse, R89, PT, P5 ;  /* 0x000000593800720c */ /* 0x040fe20003fa6150 */
[----:B------:R-:W-:Y:S01]  /*ceb40*/  IMAD.X R85, R56, 0x1, R59, P0 ;  /* 0x0000000138557824 */ /* 0x000fe200000e063b */
[----:B------:R-:W-:Y:S01]  /*ceb50*/  ISETP.LT.U32.AND P0, PT, R53, R79, PT ;  /* 0x0000004f3500720c */ /* 0x000fe20003f01070 */
[----:B------:R-:W-:Y:S01]  /*ceb60*/  IMAD R52, R119, R76, RZ ;  /* 0x0000004c77347224 */ /* 0x000fe200078e02ff */
[----:B------:R-:W-:Y:S01]  /*ceb70*/  ISETP.LT.U32.OR.EX P2, PT, R89, R55, !P5, P2 ;  /* 0x000000375900720c */ /* 0x000fe20006f41520 */
[----:B------:R-:W-:Y:S01]  /*ceb80*/  IMAD.X R79, RZ, RZ, R85, P1 ;  /* 0x000000ffff4f7224 */ /* 0x000fe200008e0655 */
[----:B------:R-:W-:Y:S01]  /*ceb90*/  ISETP.GE.U32.AND P1, PT, R78, R53, PT ;  /* 0x000000354e00720c */ /* 0x000fe20003f26070 */
[-C--:B------:R-:W-:Y:S01]  /*ceba0*/  IMAD R55, R8, R28.reuse, RZ ;  /* 0x0000001c08377224 */ /* 0x080fe200078e02ff */
[----:B------:R-:W-:Y:S01]  /*cebb0*/  LOP3.LUT R119, RZ, R119, RZ, 0x33, !PT ;  /* 0x00000077ff777212 */ /* 0x000fe200078e33ff */
[----:B------:R-:W-:Y:S01]  /*cebc0*/  IMAD R99, R121, R77, R52 ;  /* 0x0000004d79637224 */ /* 0x000fe200078e0234 */
[----:B------:R-:W-:Y:S01]  /*cebd0*/  ISETP.GE.U32.AND.EX P1, PT, R79, R85, PT, P1 ;  /* 0x000000554f00720c */ /* 0x000fe20003f26110 */
[----:B------:R-:W-:-:S03]  /*cebe0*/  IMAD.WIDE.U32 R52, R6, R28, R90 ;  /* 0x0000001c06347225 */ /* 0x000fc600078e005a */
[----:B------:R-:W-:Y:S01]  /*cebf0*/  ISETP.LT.U32.OR.EX P0, PT, R85, R56, !P1, P0 ;  /* 0x000000385500720c */ /* 0x000fe20004f01500 */
[----:B------:R-:W-:Y:S01]  /*cec00*/  IMAD R89, R6, R30, R55 ;  /* 0x0000001e06597224 */ /* 0x000fe200078e0237 */
[----:B------:R-:W-:Y:S01]  /*cec10*/  ISETP.GE.U32.AND P1, PT, R52, R90, PT ;  /* 0x0000005a3400720c */ /* 0x000fe20003f26070 */
[----:B------:R-:W-:Y:S01]  /*cec20*/  IMAD.WIDE.U32 R84, R88, R70, R78 ;  /* 0x0000004658547225 */ /* 0x000fe200078e004e */
[----:B------:R-:W-:-:S03]  /*cec30*/  SEL R121, RZ, 0x1, !P0 ;  /* 0x00000001ff797807 */ /* 0x000fc60004000000 */
[----:B------:R-:W-:Y:S02]  /*cec40*/  IMAD.IADD R98, R53, 0x1, R89 ;  /* 0x0000000135627824 */ /* 0x000fe400078e0259 */
[----:B------:R-:W-:Y:S02]  /*cec50*/  IMAD.MOV.U32 R54, RZ, RZ, R83 ;  /* 0x000000ffff367224 */ /* 0x000fe400078e0053 */
[----:B------:R-:W-:Y:S01]  /*cec60*/  IMAD.IADD R53, R82, 0x1, R85 ;  /* 0x0000000152357824 */ /* 0x000fe200078e0255 */
[----:B------:R-:W-:Y:S01]  /*cec70*/  ISETP.GE.U32.AND.EX P0, PT, R98, R91, PT, P1 ;  /* 0x0000005b6200720c */ /* 0x000fe20003f06110 */
[----:B------:R-:W-:Y:S01]  /*cec80*/  IMAD.WIDE.U32.X R82, R8, R30, R92, P4 ;  /* 0x0000001e08527225 */ /* 0x000fe200020e045c */
[----:B------:R-:W-:Y:S02]  /*cec90*/  IADD3 R121, P1, PT, R121, R84, RZ ;  /* 0x0000005479797210 */ /* 0x000fe40007f3e0ff */
[----:B------:R-:W-:Y:S01]  /*ceca0*/  SEL R85, RZ, 0x1, !P2 ;  /* 0x00000001ff557807 */ /* 0x000fe20005000000 */
[----:B------:R-:W-:Y:S01]  /*cecb0*/  IMAD.WIDE.U32 R58, R80, R74, RZ ;  /* 0x0000004a503a7225 */ /* 0x000fe200078e00ff */
[----:B------:R-:W-:-:S02]  /*cecc0*/  ISETP.GE.U32.AND P2, PT, R121, R84, PT ;  /* 0x000000547900720c */ /* 0x000fc40003f46070 */
[----:B------:R-:W-:Y:S01]  /*cecd0*/  IADD3 R91, P4, PT, R94, R82, RZ ;  /* 0x000000525e5b7210 */ /* 0x000fe20007f9e0ff */
[----:B------:R-:W-:Y:S01]  /*cece0*/  IMAD.X R89, RZ, RZ, R53, P1 ;  /* 0x000000ffff597224 */ /* 0x000fe200008e0635 */
[----:B------:R-:W-:Y:S01]  /*cecf0*/  SEL R92, RZ, 0x1, P0 ;  /* 0x00000001ff5c7807 */ /* 0x000fe20000000000 */
[----:B------:R-:W-:Y:S01]  /*ced00*/  IMAD.X R55, RZ, RZ, RZ, P3 ;  /* 0x000000ffff377224 */ /* 0x000fe200018e06ff */
[----:B------:R-:W-:Y:S01]  /*ced10*/  ISETP.GT.U32.AND P5, PT, R58, R57, PT ;  /* 0x000000393a00720c */ /* 0x000fe20003fa4070 */
[----:B------:R-:W-:Y:S01]  /*ced20*/  IMAD.X R58, R97, 0x1, R83, P4 ;  /* 0x00000001613a7824 */ /* 0x000fe200020e0653 */
[----:B------:R-:W-:Y:S01]  /*ced30*/  ISETP.LT.U32.AND P0, PT, R84, R78, PT ;  /* 0x0000004e5400720c */ /* 0x000fe20003f01070 */
[----:B------:R-:W-:Y:S01]  /*ced40*/  IMAD.WIDE.U32.X R54, R95, R71, R54, P6 ;  /* 0x000000475f367225 */ /* 0x000fe200030e0436 */
[----:B------:R-:W-:Y:S02]  /*ced50*/  ISETP.GE.U32.AND.EX P2, PT, R89, R53, PT, P2 ;  /* 0x000000355900720c */ /* 0x000fe40003f46120 */
[----:B------:R-:W-:Y:S01]  /*ced60*/  IADD3 R110, P1, PT, R52, R86, RZ ;  /* 0x00000056346e7210 */ /* 0x000fe20007f3e0ff */
[----:B------:R-:W-:Y:S01]  /*ced70*/  IMAD.IADD R99, R81, 0x1, R99 ;  /* 0x0000000151637824 */ /* 0x000fe200078e0263 */
[----:B------:R-:W-:-:S02]  /*ced80*/  IADD3 R92, P4, PT, R91, R92, RZ ;  /* 0x0000005c5b5c7210 */ /* 0x000fc40007f9e0ff */
[----:B------:R-:W-:Y:S01]  /*ced90*/  ISETP.LT.U32.OR.EX P0, PT, R53, R79, !P2, P0 ;  /* 0x0000004f3500720c */ /* 0x000fe20005701500 */
[----:B------:R-:W-:Y:S01]  /*ceda0*/  IMAD.X R112, R98, 0x1, R87, P1 ;  /* 0x0000000162707824 */ /* 0x000fe200008e0657 */
[----:B------:R-:W-:Y:S01]  /*cedb0*/  IADD3 R53, P6, PT, R110, R85, RZ ;  /* 0x000000556e357210 */ /* 0x000fe20007fde0ff */
[----:B------:R-:W-:Y:S01]  /*cedc0*/  IMAD.X R93, RZ, RZ, R58, P4 ;  /* 0x000000ffff5d7224 */ /* 0x000fe200020e063a */
[----:B------:R-:W-:Y:S01]  /*cedd0*/  ISETP.GE.U32.AND P2, PT, R92, R91, PT ;  /* 0x0000005b5c00720c */ /* 0x000fe20003f46070 */
[----:B------:R-:W-:Y:S01]  /*cede0*/  IMAD.WIDE.U32 R56, R99, R74, RZ ;  /* 0x0000004a63387225 */ /* 0x000fe200078e00ff */
[----:B------:R-:W-:Y:S02]  /*cedf0*/  SEL R83, RZ, 0x1, !P0 ;  /* 0x00000001ff537807 */ /* 0x000fe40004000000 */
[----:B------:R-:W-:Y:S01]  /*cee00*/  IADD3 R54, P4, PT, R53, R54, RZ ;  /* 0x0000003635367210 */ /* 0x000fe20007f9e0ff */
[----:B------:R-:W-:Y:S01]  /*cee10*/  IMAD.X R111, RZ, RZ, R112, P6 ;  /* 0x000000ffff6f7224 */ /* 0x000fe200030e0670 */
[----:B------:R-:W-:Y:S01]  /*cee20*/  ISETP.GE.U32.AND.EX P6, PT, R93, R58, PT, P2 ;  /* 0x0000003a5d00720c */ /* 0x000fe20003fc6120 */
[----:B------:R-:W-:Y:S01]  /*cee30*/  IMAD.WIDE.U32 R56, P3, R80, R75, R56 ;  /* 0x0000004b50387225 */ /* 0x000fe20007860038 */
[----:B------:R-:W-:-:S02]  /*cee40*/  IADD3 R82, P2, PT, R54, R83, RZ ;  /* 0x0000005336527210 */ /* 0x000fc40007f5e0ff */
[----:B------:R-:W-:Y:S01]  /*cee50*/  ISETP.GE.U32.AND P0, PT, R91, R94, PT ;  /* 0x0000005e5b00720c */ /* 0x000fe20003f06070 */
[----:B------:R-:W-:Y:S01]  /*cee60*/  IMAD.X R55, R111, 0x1, R55, P4 ;  /* 0x000000016f377824 */ /* 0x000fe200020e0637 */
[----:B------:R-:W-:Y:S01]  /*cee70*/  ISETP.GE.U32.AND P4, PT, R82, R54, PT ;  /* 0x000000365200720c */ /* 0x000fe20003f86070 */
[----:B------:R-:W-:Y:S01]  /*cee80*/  IMAD.WIDE.U32 R78, R30, R5, RZ ;  /* 0x000000051e4e7225 */ /* 0x000fe200078e00ff */
[----:B------:R-:W-:Y:S02]  /*cee90*/  IADD3 R56, P1, PT, R59, R56, RZ ;  /* 0x000000383b387210 */ /* 0x000fe40007f3e0ff */
[----:B------:R-:W-:Y:S01]  /*ceea0*/  ISETP.GE.U32.AND.EX P0, PT, R58, R97, P6, P0 ;  /* 0x000000613a00720c */ /* 0x000fe20003706100 */
[----:B------:R-:W-:Y:S01]  /*ceeb0*/  IMAD.X R83, RZ, RZ, R55, P2 ;  /* 0x000000ffff537224 */ /* 0x000fe200010e0637 */
[----:B------:R-:W-:Y:S01]  /*ceec0*/  ISETP.LT.U32.AND P2, PT, R54, R53, PT ;  /* 0x000000353600720c */ /* 0x000fe20003f41070 */
[----:B------:R-:W-:Y:S01]  /*ceed0*/  IMAD.WIDE.U32 R58, R30, R3, RZ ;  /* 0x000000031e3a7225 */ /* 0x000fe200078e00ff */
[----:B------:R-:W-:-:S02]  /*ceee0*/  ISETP.GT.U32.AND.EX P5, PT, R56, R119, PT, P5 ;  /* 0x000000773800720c */ /* 0x000fc40003fa4150 */
[----:B------:R-:W-:Y:S01]  /*ceef0*/  ISETP.GE.U32.AND.EX P4, PT, R83, R55, PT, P4 ;  /* 0x000000375300720c */ /* 0x000fe20003f86140 */
[----:B------:R-:W-:-:S03]  /*cef00*/  IMAD.WIDE.U32 R78, P6, R7, R28, R78 ;  /* 0x0000001c074e7225 */ /* 0x000fc600078c004e */
[----:B------:R-:W-:Y:S01]  /*cef10*/  ISETP.LT.U32.OR.EX P2, PT, R55, R111, !P4, P2 ;  /* 0x0000006f3700720c */ /* 0x000fe20006741520 */
[----:B------:R-:W-:Y:S02]  /*cef20*/  IMAD.X R55, RZ, RZ, RZ, P3 ;  /* 0x000000ffff377224 */ /* 0x000fe400018e06ff */
[----:B------:R-:W-:Y:S02]  /*cef30*/  IMAD.MOV.U32 R54, RZ, RZ, R57 ;  /* 0x000000ffff367224 */ /* 0x000fe400078e0039 */
[----:B------:R-:W-:Y:S02]  /*cef40*/  IMAD.X R97, RZ, RZ, RZ, P6 ;  /* 0x000000ffff617224 */ /* 0x000fe400030e06ff */
[----:B------:R-:W-:-:S04]  /*cef50*/  IMAD.WIDE.U32 R84, R28, R3, RZ ;  /* 0x000000031c547225 */ /* 0x000fc800078e00ff */
[----:B------:R-:W-:-:S04]  /*cef60*/  IMAD.WIDE.U32 R58, P6, R4, R28, R58 ;  /* 0x0000001c043a7225 */ /* 0x000fc800078c003a */
[----:B------:R-:W-:Y:S01]  /*cef70*/  IMAD.WIDE.U32.X R54, R99, R75, R54, P1 ;  /* 0x0000004b63367225 */ /* 0x000fe200008e0436 */
[----:B------:R-:W-:-:S03]  /*cef80*/  IADD3 RZ, P4, PT, R85, R58, RZ ;  /* 0x0000003a55ff7210 */ /* 0x000fc60007f9e0ff */
[----:B------:R-:W-:-:S04]  /*cef90*/  IMAD.WIDE.U32 R86, R28, R5, RZ ;  /* 0x000000051c567225 */ /* 0x000fc800078e00ff */
[----:B------:R-:W-:Y:S01]  /*cefa0*/  IMAD.X R91, RZ, RZ, RZ, P6 ;  /* 0x000000ffff5b7224 */ /* 0x000fe200030e06ff */
[----:B------:R-:W-:Y:S01]  /*cefb0*/  IADD3 R58, P6, PT, R121, R54, RZ ;  /* 0x00000036793a7210 */ /* 0x000fe20007fde0ff */
[----:B------:R-:W-:Y:S01]  /*cefc0*/  IMAD.MOV.U32 R90, RZ, RZ, R59 ;  /* 0x000000ffff5a7224 */ /* 0x000fe200078e003b */
[----:B------:R-:W-:Y:S01]  /*cefd0*/  SEL R59, RZ, 0x1, !P5 ;  /* 0x00000001ff3b7807 */ /* 0x000fe20006800000 */
[----:B------:R-:W-:Y:S01]  /*cefe0*/  IMAD.MOV.U32 R96, RZ, RZ, R79 ;  /* 0x000000ffff607224 */ /* 0x000fe200078e004f */
[----:B------:R-:W-:Y:S01]  /*ceff0*/  IADD3 RZ, P3, PT, R87, R78, RZ ;  /* 0x0000004e57ff7210 */ /* 0x000fe20007f7e0ff */
[----:B------:R-:W-:-:S04]  /*cf000*/  IMAD.WIDE.U32 R86, R95, R68, RZ ;  /* 0x000000445f567225 */ /* 0x000fc800078e00ff */
[----:B------:R-:W-:Y:S01]  /*cf010*/  IMAD.X R78, R89, 0x1, R55, P6 ;  /* 0x00000001594e7824 */ /* 0x000fe200030e0637 */
[----:B------:R-:W-:Y:S01]  /*cf020*/  IADD3 R54, P6, PT, R58, R59, RZ ;  /* 0x0000003b3a367210 */ /* 0x000fe20007fde0ff */
[----:B------:R-:W-:-:S04]  /*cf030*/  IMAD.WIDE.U32 R86, P1, R88, R69, R86 ;  /* 0x0000004558567225 */ /* 0x000fc80007820056 */
[----:B------:R-:W-:-:S04]  /*cf040*/  IMAD.WIDE.U32 R56, R88, R68, RZ ;  /* 0x0000004458387225 */ /* 0x000fc800078e00ff */
[----:B------:R-:W-:Y:S01]  /*cf050*/  IMAD.WIDE.U32.X R96, R7, R30, R96, P3 ;  /* 0x0000001e07607225 */ /* 0x000fe200018e0460 */
[----:B------:R-:W-:Y:S02]  /*cf060*/  ISETP.GE.U32.AND P3, PT, R54, R58, PT ;  /* 0x0000003a3600720c */ /* 0x000fe40003f66070 */
[----:B------:R-:W-:Y:S01]  /*cf070*/  IADD3 RZ, P5, PT, R57, R86, RZ ;  /* 0x0000005639ff7210 */ /* 0x000fe20007fbe0ff */
[----:B------:R-:W-:Y:S02]  /*cf080*/  IMAD.X R55, RZ, RZ, R78, P6 ;  /* 0x000000ffff377224 */ /* 0x000fe400030e064e */
[----:B------:R-:W-:Y:S01]  /*cf090*/  IMAD.X R85, RZ, RZ, RZ, P1 ;  /* 0x000000ffff557224 */ /* 0x000fe200008e06ff */
[----:B------:R-:W-:Y:S01]  /*cf0a0*/  ISETP.LT.U32.AND P1, PT, R58, R121, PT ;  /* 0x000000793a00720c */ /* 0x000fe20003f21070 */
[----:B------:R-:W-:Y:S01]  /*cf0b0*/  IMAD.WIDE.U32 R58, R80, R72, RZ ;  /* 0x00000048503a7225 */ /* 0x000fe200078e00ff */
[----:B------:R-:W-:-:S03]  /*cf0c0*/  ISETP.GE.U32.AND.EX P3, PT, R55, R78, PT, P3 ;  /* 0x0000004e3700720c */ /* 0x000fc60003f66130 */
[----:B------:R-:W-:Y:S01]  /*cf0d0*/  IMAD.WIDE.U32 R56, R99, R72, RZ ;  /* 0x0000004863387225 */ /* 0x000fe200078e00ff */
[----:B------:R-:W-:Y:S02]  /*cf0e0*/  ISETP.LT.U32.OR.EX P1, PT, R78, R89, !P3, P1 ;  /* 0x000000594e00720c */ /* 0x000fe40005f21510 */
[----:B------:R-:W-:Y:S01]  /*cf0f0*/  @!P0 IADD3 R115, P3, PT, R115, 0x1, RZ ;  /* 0x0000000173738810 */ /* 0x000fe20007f7e0ff */
[----:B------:R-:W-:Y:S02]  /*cf100*/  IMAD.MOV.U32 R84, RZ, RZ, R87 ;  /* 0x000000ffff547224 */ /* 0x000fe400078e0057 */
[----:B------:R-:W-:Y:S02]  /*cf110*/  IMAD R58, R7, R28, RZ ;  /* 0x0000001c073a7224 */ /* 0x000fe400078e02ff */
[----:B------:R-:W-:-:S04]  /*cf120*/  IMAD.WIDE.U32.X R84, R95, R69, R84, P5 ;  /* 0x000000455f547225 */ /* 0x000fc800028e0454 */
[C---:B------:R-:W-:Y:S02]  /*cf130*/  IMAD R87, R5.reuse, R30, R58 ;  /* 0x0000001e05577224 */ /* 0x040fe400078e023a */
[----:B------:R-:W-:-:S04]  /*cf140*/  IMAD.WIDE.U32 R94, R5, R28, R92 ;  /* 0x0000001c055e7225 */ /* 0x000fc800078e005c */
[----:B------:R-:W-:-:S04]  /*cf150*/  IMAD.WIDE.U32 R56, P6, R80, R73, R56 ;  /* 0x0000004950387225 */ /* 0x000fc800078c0038 */
[----:B------:R-:W-:Y:S01]  /*cf160*/  @!P0 IMAD.X R117, RZ, RZ, R117, P3 ;  /* 0x000000ffff758224 */ /* 0x000fe200018e0675 */
[----:B------:R-:W-:Y:S01]  /*cf170*/  ISETP.GE.U32.AND P3, PT, R94, R92, PT ;  /* 0x0000005c5e00720c */ /* 0x000fe20003f66070 */
[----:B------:R-:W-:Y:S01]  /*cf180*/  IMAD.IADD R95, R95, 0x1, R87 ;  /* 0x000000015f5f7824 */ /* 0x000fe200078e0257 */
[----:B------:R-:W-:Y:S01]  /*cf190*/  IADD3 RZ, P5, PT, R59, R56, RZ ;  /* 0x000000383bff7210 */ /* 0x000fe20007fbe0ff */
[----:B------:R-:W-:Y:S01]  /*cf1a0*/  IMAD.X R59, RZ, RZ, RZ, P6 ;  /* 0x000000ffff3b7224 */ /* 0x000fe200030e06ff */
[----:B------:R-:W-:Y:S01]  /*cf1b0*/  IADD3 R92, P6, PT, R115, R96, RZ ;  /* 0x00000060735c7210 */ /* 0x000fe20007fde0ff */
[----:B------:R-:W-:Y:S01]  /*cf1c0*/  IMAD.WIDE.U32 R78, R80, R72, R54 ;  /* 0x00000048504e7225 */ /* 0x000fe200078e0036 */
[----:B------:R-:W-:Y:S02]  /*cf1d0*/  ISETP.GE.U32.AND.EX P3, PT, R95, R93, PT, P3 ;  /* 0x0000005d5f00720c */ /* 0x000fe40003f66130 */
[----:B------:R-:W-:Y:S01]  /*cf1e0*/  SEL R87, RZ, 0x1, !P2 ;  /* 0x00000001ff577807 */ /* 0x000fe20005000000 */
[----:B------:R-:W-:Y:S01]  /*cf1f0*/  IMAD.MOV.U32 R58, RZ, RZ, R57 ;  /* 0x000000ffff3a7224 */ /* 0x000fe200078e0039 */
[----:B------:R-:W-:Y:S01]  /*cf200*/  SEL R57, RZ, 0x1, !P1 ;  /* 0x00000001ff397807 */ /* 0x000fe20004800000 */
[----:B------:R-:W-:Y:S01]  /*cf210*/  IMAD.X R96, R117, 0x1, R97, P6 ;  /* 0x0000000175607824 */ /* 0x000fe200030e0661 */
[----:B------:R-:W-:Y:S01]  /*cf220*/  SEL R89, RZ, 0x1, P3 ;  /* 0x00000001ff597807 */ /* 0x000fe20001800000 */
[----:B------:R-:W-:Y:S01]  /*cf230*/  IMAD.IADD R79, R56, 0x1, R79 ;  /* 0x00000001384f7824 */ /* 0x000fe200078e024f */
[----:B------:R-:W-:Y:S01]  /*cf240*/  IADD3 R97, P3, PT, R57, R78, RZ ;  /* 0x0000004e39617210 */ /* 0x000fe20007f7e0ff */
[----:B------:R-:W-:Y:S01]  /*cf250*/  IMAD.WIDE.U32.X R58, R99, R73, R58, P5 ;  /* 0x00000049633a7225 */ /* 0x000fe200028e043a */
[----:B------:R-:W-:-:S02]  /*cf260*/  IADD3 R56, P2, PT, R92, R89, RZ ;  /* 0x000000595c387210 */ /* 0x000fc40007f5e0ff */
[----:B------:R-:W-:Y:S01]  /*cf270*/  ISETP.GE.U32.AND P6, PT, R97, R78, PT ;  /* 0x0000004e6100720c */ /* 0x000fe20003fc6070 */
[----:B------:R-:W-:Y:S01]  /*cf280*/  IMAD.X R93, RZ, RZ, R79, P3 ;  /* 0x000000ffff5d7224 */ /* 0x000fe200018e064f */
[----:B------:R-:W-:Y:S01]  /*cf290*/  ISETP.LT.U32.AND P1, PT, R78, R54, PT ;  /* 0x000000364e00720c */ /* 0x000fe20003f21070 */
[----:B------:R-:W-:Y:S01]  /*cf2a0*/  IMAD.WIDE.U32 R88, R88, R68, R82 ;  /* 0x0000004458587225 */ /* 0x000fe200078e0052 */
[----:B------:R-:W-:Y:S02]  /*cf2b0*/  ISETP.GE.U32.AND P3, PT, R56, R92, PT ;  /* 0x0000005c3800720c */ /* 0x000fe40003f66070 */
[----:B------:R-:W-:Y:S01]  /*cf2c0*/  ISETP.GE.U32.AND.EX P6, PT, R93, R79, PT, P6 ;  /* 0x0000004f5d00720c */ /* 0x000fe20003fc6160 */
[----:B------:R-:W-:Y:S01]  /*cf2d0*/  IMAD.IADD R119, R86, 0x1, R89 ;  /* 0x0000000156777824 */ /* 0x000fe200078e0259 */
[----:B------:R-:W-:Y:S01]  /*cf2e0*/  IADD3 R87, P5, PT, R87, R88, RZ ;  /* 0x0000005857577210 */ /* 0x000fe20007fbe0ff */
[----:B------:R-:W-:Y:S01]  /*cf2f0*/  IMAD.X R57, RZ, RZ, R96, P2 ;  /* 0x000000ffff397224 */ /* 0x000fe200010e0660 */
[----:B------:R-:W-:Y:S01]  /*cf300*/  ISETP.LT.U32.OR.EX P1, PT, R79, R55, !P6, P1 ;  /* 0x000000374f00720c */ /* 0x000fe20007721510 */
[----:B------:R-:W-:Y:S01]  /*cf310*/  IMAD.WIDE.U32.X R90, R4, R30, R90, P4 ;  /* 0x0000001e045a7225 */ /* 0x000fe200020e045a */
[----:B------:R-:W-:-:S02]  /*cf320*/  ISETP.LT.U32.AND P2, PT, R92, R115, PT ;  /* 0x000000735c00720c */ /* 0x000fc40003f41070 */
[----:B------:R-:W-:Y:S01]  /*cf330*/  IADD3 R55, P6, PT, R87, R58, RZ ;  /* 0x0000003a57377210 */ /* 0x000fe20007fde0ff */
[----:B------:R-:W-:Y:S01]  /*cf340*/  IMAD.X R92, RZ, RZ, R119, P5 ;  /* 0x000000ffff5c7224 */ /* 0x000fe200028e0677 */
[----:B------:R-:W-:Y:S01]  /*cf350*/  @!P0 ISETP.NE.U32.AND P5, PT, R115, RZ, PT ;  /* 0x000000ff7300820c */ /* 0x000fe20003fa5070 */
[----:B------:R-:W-:Y:S01]  /*cf360*/  IMAD.WIDE.U32 R78, R99, R70, RZ ;  /* 0x00000046634e7225 */ /* 0x000fe200078e00ff */
[----:B------:R-:W-:Y:S02]  /*cf370*/  SEL R54, RZ, 0x1, !P1 ;  /* 0x00000001ff367807 */ /* 0x000fe40004800000 */
[----:B------:R-:W-:Y:S01]  /*cf380*/  ISETP.GE.U32.AND.EX P3, PT, R57, R96, PT, P3 ;  /* 0x000000603900720c */ /* 0x000fe20003f66130 */
[----:B------:R-:W-:Y:S01]  /*cf390*/  IMAD.X R89, R92, 0x1, R59, P6 ;  /* 0x000000015c597824 */ /* 0x000fe200030e063b */
[----:B------:R-:W-:Y:S02]  /*cf3a0*/  @!P0 ISETP.NE.AND.EX P5, PT, R117, RZ, PT, P5 ;  /* 0x000000ff7500820c */ /* 0x000fe40003fa5350 */
[----:B------:R-:W-:-:S02]  /*cf3b0*/  ISETP.GE.U32.AND P1, PT, R87, R88, PT ;  /* 0x000000585700720c */ /* 0x000fc40003f26070 */
[C---:B------:R-:W-:Y:S02]  /*cf3c0*/  IADD3 R54, P6, PT, R55.reuse, R54, RZ ;  /* 0x0000003637367210 */ /* 0x040fe40007fde0ff */
[----:B------:R-:W-:Y:S02]  /*cf3d0*/  ISETP.LT.U32.OR.EX P3, PT, R96, R117, !P3, P2 ;  /* 0x000000756000720c */ /* 0x000fe40005f61520 */
[----:B------:R-:W-:Y:S02]  /*cf3e0*/  ISETP.LT.U32.AND P2, PT, R88, R82, PT ;  /* 0x000000525800720c */ /* 0x000fe40003f41070 */
[----:B------:R-:W-:Y:S02]  /*cf3f0*/  @!P0 SEL R82, RZ, 0x1, P5 ;  /* 0x00000001ff528807 */ /* 0x000fe40002800000 */
[----:B------:R-:W-:Y:S01]  /*cf400*/  ISETP.LT.U32.AND P5, PT, R55, R87, PT ;  /* 0x000000573700720c */ /* 0x000fe20003fa1070 */
[----:B------:R-:W-:Y:S01]  /*cf410*/  IMAD.WIDE.U32 R86, R80, R70, RZ ;  /* 0x0000004650567225 */ /* 0x000fe200078e00ff */
[----:B------:R-:W-:-:S02]  /*cf420*/  ISETP.GE.U32.AND P4, PT, R54, R55, PT ;  /* 0x000000373600720c */ /* 0x000fc40003f86070 */
[----:B------:R-:W-:Y:S01]  /*cf430*/  ISETP.GE.U32.AND.EX P1, PT, R92, R119, PT, P1 ;  /* 0x000000775c00720c */ /* 0x000fe20003f26110 */
[----:B------:R-:W-:Y:S01]  /*cf440*/  IMAD.X R55, RZ, RZ, R89, P6 ;  /* 0x000000ffff377224 */ /* 0x000fe200030e0659 */
[----:B------:R-:W-:Y:S01]  /*cf450*/  SEL R88, RZ, 0x1, !P3 ;  /* 0x00000001ff587807 */ /* 0x000fe20005800000 */
[----:B------:R-:W-:Y:S01]  /*cf460*/  IMAD.WIDE.U32 R78, P3, R80, R71, R78 ;  /* 0x00000047504e7225 */ /* 0x000fe2000786004e */
[----:B------:R-:W-:Y:S02]  /*cf470*/  ISETP.LT.U32.OR.EX P1, PT, R119, R83, !P1, P2 ;  /* 0x000000537700720c */ /* 0x000fe40004f21520 */
[----:B------:R-:W-:Y:S01]  /*cf480*/  @!P0 IADD3 R113, P2, PT, R82, R113, RZ ;  /* 0x0000007152718210 */ /* 0x000fe20007f5e0ff */
[----:B------:R-:W-:Y:S01]  /*cf490*/  IMAD.WIDE.U32 R58, R80, R70, R54 ;  /* 0x00000046503a7225 */ /* 0x000fe200078e0036 */
[----:B------:R-:W-:Y:S02]  /*cf4a0*/  ISETP.GE.U32.AND.EX P4, PT, R55, R89, PT, P4 ;  /* 0x000000593700720c */ /* 0x000fe40003f86140 */
[----:B------:R-:W-:Y:S01]  /*cf4b0*/  IADD3 RZ, P6, PT, R87, R78, RZ ;  /* 0x0000004e57ff7210 */ /* 0x000fe20007fde0ff */
[----:B------:R-:W-:Y:S01]  /*cf4c0*/  @!P0 IMAD.X R109, RZ, RZ, R109, P2 ;  /* 0x000000ffff6d8224 */ /* 0x000fe200010e066d */
[----:B------:R-:W-:Y:S01]  /*cf4d0*/  ISETP.LT.U32.OR.EX P5, PT, R89, R92, !P4, P5 ;  /* 0x0000005c5900720c */ /* 0x000fe200067a1550 */
[----:B------:R-:W-:Y:S01]  /*cf4e0*/  IMAD R86, R93, R76, RZ ;  /* 0x0000004c5d567224 */ /* 0x000fe200078e02ff */
[----:B------:R-:W-:Y:S01]  /*cf4f0*/  ISETP.LT.U32.AND P4, PT, R58, R54, PT ;  /* 0x000000363a00720c */ /* 0x000fe20003f81070 */
[-C--:B------:R-:W-:Y:S01]  /*cf500*/  IMAD R54, R4, R28.reuse, RZ ;  /* 0x0000001c04367224 */ /* 0x080fe200078e02ff */
[----:B------:R-:W-:Y:S01]  /*cf510*/  IADD3 R88, P0, P2, R90, R113, R88 ;  /* 0x000000715a587210 */ /* 0x000fe20007a1e058 */
[----:B------:R-:W-:Y:S01]  /*cf520*/  IMAD R89, R97, R77, R86 ;  /* 0x0000004d61597224 */ /* 0x000fe200078e0256 */
[----:B------:R-:W-:Y:S01]  /*cf530*/  SEL R113, RZ, 0x1, !P5 ;  /* 0x00000001ff717807 */ /* 0x000fe20006800000 */
        /* <DEDUP_REMOVED lines=8> */
[----:B------:R-:W-:Y:S02]  /*cf5c0*/  LOP3.LUT R97, RZ, R97, RZ, 0x33, !PT ;  /* 0x00000061ff617212 */ /* 0x000fe400078e33ff */
[----:B------:R-:W-:Y:S01]  /*cf5d0*/  LOP3.LUT R93, RZ, R93, RZ, 0x33, !PT ;  /* 0x0000005dff5d7212 */ /* 0x000fe200078e33ff */
[----:B------:R-:W-:Y:S02]  /*cf5e0*/  IMAD.IADD R87, R87, 0x1, R109 ;  /* 0x0000000157577824 */ /* 0x000fe400078e026d */
[----:B------:R-:W-:-:S02]  /*cf5f0*/  IMAD.X R109, RZ, RZ, R54, P2 ;  /* 0x000000ffff6d7224 */ /* 0x000fc400010e0636 */
[----:B------:R-:W-:Y:S01]  /*cf600*/  IMAD.IADD R89, R83, 0x1, R89 ;  /* 0x0000000153597824 */ /* 0x000fe200078e0259 */
[----:B------:R-:W-:Y:S01]  /*cf610*/  ISETP.GE.U32.AND.EX P0, PT, R87, R57, PT, P0 ;  /* 0x000000395700720c */ /* 0x000fe20003f06100 */
[----:B------:R-:W-:Y:S01]  /*cf620*/  IMAD.WIDE.U32 R56, R82, R74, RZ ;  /* 0x0000004a52387225 */ /* 0x000fe200078e00ff */
[----:B------:R-:W-:Y:S02]  /*cf630*/  ISETP.GE.U32.AND.EX P5, PT, R109, R54, PT, P5 ;  /* 0x000000366d00720c */ /* 0x000fe40003fa6150 */
[----:B------:R-:W-:Y:S01]  /*cf640*/  SEL R113, RZ, 0x1, P0 ;  /* 0x00000001ff717807 */ /* 0x000fe20000000000 */
[----:B------:R-:W-:Y:S01]  /*cf650*/  IMAD.WIDE.U32 R58, R89, R74, RZ ;  /* 0x0000004a593a7225 */ /* 0x000fe200078e00ff */
[----:B------:R-:W-:Y:S02]  /*cf660*/  ISETP.LT.U32.OR.EX P4, PT, R54, R55, !P5, P4 ;  /* 0x000000373600720c */ /* 0x000fe40006f81540 */
[----:B------:R-:W-:Y:S02]  /*cf670*/  IADD3 R88, P5, PT, R88, R113, RZ ;  /* 0x0000007158587210 */ /* 0x000fe40007fbe0ff */
[----:B------:R-:W-:Y:S01]  /*cf680*/  ISETP.GT.U32.AND P0, PT, R56, R97, PT ;  /* 0x000000613800720c */ /* 0x000fe20003f04070 */
[----:B------:R-:W-:-:S04]  /*cf690*/  IMAD.WIDE.U32 R58, P2, R82, R75, R58 ;  /* 0x0000004b523a7225 */ /* 0x000fc8000784003a */
        /* <DEDUP_REMOVED lines=9> */
[----:B------:R-:W-:-:S04]  /*cf730*/  IADD3 R56, P3, PT, R57, R58, RZ ;  /* 0x0000003a39387210 */ /* 0x000fc80007f7e0ff */
        /* <DEDUP_REMOVED lines=19> */
.L_x_916:
[----:B------:R-:W-:Y:S05]  /*cf870*/  BSYNC.RECONVERGENT B3 ;  /* 0x0000000000037941 */ /* 0x000fea0003800200 */
.L_x_915:
        /* <DEDUP_REMOVED lines=13> */
[----:B------:R-:W-:-:S02]  /*cf950*/  IMAD.X R55, RZ, RZ, R81, P5 ;  /* 0x000000ffff377224 */ /* 0x000fc400028e0651 */
[----:B------:R-:W-:Y:S01]  /*cf960*/  IMAD.X R97, RZ, RZ, R96, P1 ;  /* 0x000000ffff617224 */ /* 0x000fe200008e0660 */
[----:B------:R-:W-:Y:S01]  /*cf970*/  ISETP.LT.U32.AND P1, PT, R92, R91, PT ;  /* 0x0000005b5c00720c */ /* 0x000fe20003f21070 */
[----:B------:R-:W-:Y:S01]  /*cf980*/  IMAD.WIDE.U32 R56, R89, R72, RZ ;  /* 0x0000004859387225 */ /* 0x000fe200078e00ff */
[----:B------:R-:W-:Y:S02]  /*cf990*/  ISETP.GE.U32.AND.EX P0, PT, R55, R81, PT, P0 ;  /* 0x000000513700720c */ /* 0x000fe40003f06100 */
[----:B------:R-:W-:Y:S01]  /*cf9a0*/  IADD3 R91, P5, PT, R98, R84, RZ ;  /* 0x00000054625b7210 */ /* 0x000fe20007fbe0ff */
[C---:B------:R-:W-:Y:S01]  /*cf9b0*/  IMAD.WIDE.U32 R58, R82.reuse, R72, RZ ;  /* 0x00000048523a7225 */ /* 0x040fe200078e00ff */
[----:B------:R-:W-:Y:S02]  /*cf9c0*/  SEL R84, RZ, 0x1, !P4 ;  /* 0x00000001ff547807 */ /* 0x000fe40006000000 */
[----:B------:R-:W-:Y:S01]  /*cf9d0*/  ISETP.LT.U32.OR.EX P0, PT, R81, R109, !P0, P1 ;  /* 0x0000006d5100720c */ /* 0x000fe20004701510 */
[----:B------:R-:W-:Y:S01]  /*cf9e0*/  IMAD.WIDE.U32 R78, P6, R82, R73, R56 ;  /* 0x00000049524e7225 */ /* 0x000fe200078c0038 */
[----:B------:R-:W-:-:S02]  /*cf9f0*/  IADD3 R84, P1, PT, R91, R84, RZ ;  /* 0x000000545b547210 */ /* 0x000fc40007f3e0ff */
        /* <DEDUP_REMOVED lines=45> */
[----:B------:R-:W-:Y:S01]  /*cfcd0*/  IMAD.MOV.U32 R78, RZ, RZ, R53 ;  /* 0x000000ffff4e7224 */ /* 0x000fe200078e0035 */
[----:B------:R-:W-:Y:S01]  /*cfce0*/  IADD3 RZ, P4, PT, R59, R52, RZ ;  /* 0x000000343bff7210 */ /* 0x000fe20007f9e0ff */
[----:B------:R-:W-:Y:S01]  /*cfcf0*/  IMAD.WIDE.U32 R58, R82, R70, R54 ;  /* 0x00000046523a7225 */ /* 0x000fe200078e0036 */
[----:B------:R-:W-:Y:S02]  /*cfd00*/  SEL R81, RZ, 0x1, !P1 ;  /* 0x00000001ff517807 */ /* 0x000fe40004800000 */
[----:B------:R-:W-:Y:S01]  /*cfd10*/  ISETP.LT.U32.AND P2, PT, R80, R84, PT ;  /* 0x000000545000720c */ /* 0x000fe20003f41070 */
[----:B------:R-:W-:Y:S01]  /*cfd20*/  IMAD.IADD R53, R52, 0x1, R59 ;  /* 0x0000000134357824 */ /* 0x000fe200078e023b */
[----:B------:R-:W-:Y:S01]  /*cfd30*/  IADD3 R91, P1, PT, R81, R58, RZ ;  /* 0x0000003a515b7210 */ /* 0x000fe20007f3e0ff */
[----:B------:R-:W-:Y:S01]  /*cfd40*/  IMAD.X R79, RZ, RZ, RZ, P5 ;  /* 0x000000ffff4f7224 */ /* 0x000fe200028e06ff */
[----:B------:R-:W-:-:S02]  /*cfd50*/  ISETP.LT.U32.OR.EX P3, PT, R93, R85, !P3, P2 ;  /* 0x000000555d00720c */ /* 0x000fc40005f61520 */
[----:B------:R-:W-:Y:S01]  /*cfd60*/  @!P0 IADD3 R86, P5, PT, R86, 0x1, RZ ;  /* 0x0000000156568810 */ /* 0x000fe20007fbe0ff */
[----:B------:R-:W-:Y:S01]  /*cfd70*/  IMAD.X R84, RZ, RZ, R53, P1 ;  /* 0x000000ffff547224 */ /* 0x000fe200008e0635 */
[----:B------:R-:W-:Y:S01]  /*cfd80*/  ISETP.GE.U32.AND P2, PT, R91, R58, PT ;  /* 0x0000003a5b00720c */ /* 0x000fe20003f46070 */
[----:B------:R-:W-:Y:S01]  /*cfd90*/  IMAD.WIDE.U32.X R78, R89, R71, R78, P4 ;  /* 0x00000047594e7225 */ /* 0x000fe200020e044e */
        /* <DEDUP_REMOVED lines=12> */
[----:B------:R-:W-:Y:S01]  /*cfe60*/  @!P0 ISETP.NE.U32.AND P4, PT, R86, RZ, PT ;  /* 0x000000ff5600820c */ /* 0x000fe20003f85070 */
[----:B------:R-:W-:Y:S01]  /*cfe70*/  IMAD.WIDE.U32 R56, R82, R68, RZ ;  /* 0x0000004452387225 */ /* 0x000fe200078e00ff */
[----:B------:R-:W-:-:S02]  /*cfe80*/  IADD3 R54, P3, PT, R59, R54, RZ ;  /* 0x000000363b367210 */ /* 0x000fc40007f7e0ff */
[----:B------:R-:W-:Y:S01]  /*cfe90*/  @!P0 ISETP.NE.AND.EX P4, PT, R87, RZ, PT, P4 ;  /* 0x000000ff5700820c */ /* 0x000fe20003f85340 */
[----:B------:R-:W-:Y:S01]  /*cfea0*/  IMAD.X R79, R78, 0x1, R79, P2 ;  /* 0x000000014e4f7824 */ /* 0x000fe200010e064f */
[----:B------:R-:W-:Y:S02]  /*cfeb0*/  ISETP.GE.U32.AND P1, PT, R54, R59, PT ;  /* 0x0000003b3600720c */ /* 0x000fe40003f26070 */
[----:B------:R-:W-:Y:S01]  /*cfec0*/  ISETP.LT.U32.AND P2, PT, R59, R58, PT ;  /* 0x0000003a3b00720c */ /* 0x000fe20003f41070 */
        /* <DEDUP_REMOVED lines=65> */
.L_x_919:
[----:B------:R-:W-:Y:S05]  /*d02e0*/  BSYNC.RELIABLE B4 ;  /* 0x0000000000047941 */ /* 0x000fea0003800100 */
.L_x_918:
        /* <DEDUP_REMOVED lines=21> */
.L_x_920:
[----:B------:R-:W-:Y:S05]  /*d0440*/  BSYNC.RECONVERGENT B3 ;  /* 0x0000000000037941 */ /* 0x000fea0003800200 */
.L_x_917:
        /* <DEDUP_REMOVED lines=11> */
[----:B------:R-:W-:-:S04]  /*d0500*/  IMAD.WIDE.U32 R88, R16, R105, RZ ;  /* 0x0000006910587225 */ /* 0x000fc800078e00ff */
[----:B------:R-:W-:-:S04]  /*d0510*/  IMAD.WIDE.U32 R54, P1, R19, R102, R54 ;  /* 0x0000006613367225 */ /* 0x000fc80007820036 */
[----:B------:R-:W-:Y:S01]  /*d0520*/  IMAD R83, R16, R104, R83 ;  /* 0x0000006810537224 */ /* 0x000fe200078e0253 */
[----:B------:R-:W-:Y:S01]  /*d0530*/  IADD3 RZ, P6, PT, R81, R54, RZ ;  /* 0x0000003651ff7210 */ /* 0x000fe20007fde0ff */
[----:B------:R-:W-:-:S04]  /*d0540*/  IMAD.WIDE.U32 R56, R19, R104, R52 ;  /* 0x0000006813387225 */ /* 0x000fc800078e0034 */
[----:B------:R-:W-:-:S04]  /*d0550*/  IMAD.WIDE.U32 R78, R19, R105, RZ ;  /* 0x00000069134e7225 */ /* 0x000fc800078e00ff */
[----:B------:R-:W-:-:S04]  /*d0560*/  IMAD.WIDE.U32 R88, P4, R19, R106, R88 ;  /* 0x0000006a13587225 */ /* 0x000fc80007880058 */
[----:B------:R-:W-:Y:S01]  /*d0570*/  IMAD.X R81, RZ, RZ, RZ, P1 ;  /* 0x000000ffff517224 */ /* 0x000fe200008e06ff */
[----:B------:R-:W-:Y:S01]  /*d0580*/  ISETP.GE.U32.AND P1, PT, R56, R52, PT ;  /* 0x000000343800720c */ /* 0x000fe20003f26070 */
[----:B------:R-:W-:Y:S01]  /*d0590*/  IMAD.IADD R57, R57, 0x1, R83 ;  /* 0x0000000139397824 */ /* 0x000fe200078e0253 */
[----:B------:R-:W-:Y:S01]  /*d05a0*/  IADD3 RZ, P0, PT, R79, R88, RZ ;  /* 0x000000584fff7210 */ /* 0x000fe20007f1e0ff */
[----:B------:R-:W-:-:S03]  /*d05b0*/  IMAD.WIDE.U32 R86, R16, R107, RZ ;  /* 0x0000006b10567225 */ /* 0x000fc600078e00ff */
[----:B------:R-:W-:Y:S01]  /*d05c0*/  ISETP.GE.U32.AND.EX P1, PT, R57, R53, PT, P1 ;  /* 0x000000353900720c */ /* 0x000fe20003f26110 */
[----:B------:R-:W-:Y:S02]  /*d05d0*/  IMAD.MOV.U32 R80, RZ, RZ, R55 ;  /* 0x000000ffff507224 */ /* 0x000fe400078e0037 */
[----:B------:R-:W-:Y:S01]  /*d05e0*/  IMAD.WIDE.U32 R78, R17, R103, RZ ;  /* 0x00000067114e7225 */ /* 0x000fe200078e00ff */
[----:B------:R-:W-:-:S03]  /*d05f0*/  SEL R85, RZ, 0x1, P1 ;  /* 0x00000001ff557807 */ /* 0x000fc60000800000 */
[----:B------:R-:W-:-:S04]  /*d0600*/  IMAD.WIDE.U32 R54, R17, R104, RZ ;  /* 0x0000006811367225 */ /* 0x000fc800078e00ff */
[----:B------:R-:W-:-:S04]  /*d0610*/  IMAD.WIDE.U32.X R80, R16, R102, R80, P6 ;  /* 0x0000006610507225 */ /* 0x000fc800030e0450 */
[----:B------:R-:W-:-:S04]  /*d0620*/  IMAD.WIDE.U32 R58, R19, R107, RZ ;  /* 0x0000006b133a7225 */ /* 0x000fc800078e00ff */
[----:B------:R-:W-:-:S04]  /*d0630*/  IMAD.WIDE.U32 R86, P2, R19, R108, R86 ;  /* 0x0000006c13567225 */ /* 0x000fc80007840056 */
[C---:B------:R-:W-:Y:S01]  /*d0640*/  IMAD.WIDE.U32 R52, R14.reuse, R104, RZ ;  /* 0x000000680e347225 */ /* 0x040fe200078e00ff */
[----:B------:R-:W-:Y:S02]  /*d0650*/  IADD3 R52, P1, PT, R85, R80, RZ ;  /* 0x0000005055347210 */ /* 0x000fe40007f3e0ff */
[----:B------:R-:W-:Y:S01]  /*d0660*/  IADD3 RZ, P3, PT, R59, R86, RZ ;  /* 0x000000563bff7210 */ /* 0x000fe20007f7e0ff */
[----:B------:R-:W-:-:S04]  /*d0670*/  IMAD.WIDE.U32 R78, P5, R14, R101, R78 ;  /* 0x000000650e4e7225 */ /* 0x000fc800078a004e */
[----:B------:R-:W-:-:S04]  /*d0680*/  IMAD.WIDE.U32 R54, P6, R14, R102, R54 ;  /* 0x000000660e367225 */ /* 0x000fc800078c0036 */
[----:B------:R-:W-:-:S04]  /*d0690*/  IMAD.WIDE.U32 R58, R14, R103, RZ ;  /* 0x000000670e3a7225 */ /* 0x000fc800078e00ff */
[----:B------:R-:W-:Y:S01]  /*d06a0*/  IMAD.X R85, RZ, RZ, RZ, P5 ;  /* 0x000000ffff557224 */ /* 0x000fe200028e06ff */
[----:B------:R-:W-:Y:S01]  /*d06b0*/  IADD3 RZ, P5, PT, R53, R54, RZ ;  /* 0x0000003635ff7210 */ /* 0x000fe20007fbe0ff */
[----:B------:R-:W-:Y:S01]  /*d06c0*/  IMAD.X R53, RZ, RZ, R81, P1 ;  /* 0x000000ffff357224 */ /* 0x000fe200008e0651 */
[----:B------:R-:W-:Y:S01]  /*d06d0*/  ISETP.GE.U32.AND P1, PT, R52, R80, PT ;  /* 0x000000503400720c */ /* 0x000fe20003f26070 */
[----:B------:R-:W-:Y:S02]  /*d06e0*/  IMAD R54, R106, R19, RZ ;  /* 0x000000136a367224 */ /* 0x000fe400078e02ff */
[----:B------:R-:W-:Y:S01]  /*d06f0*/  IMAD.X R83, RZ, RZ, RZ, P4 ;  /* 0x000000ffff537224 */ /* 0x000fe200020e06ff */
[----:B------:R-:W-:Y:S01]  /*d0700*/  IADD3 RZ, P4, PT, R59, R78, RZ ;  /* 0x0000004e3bff7210 */ /* 0x000fe20007f9e0ff */
[----:B------:R-:W-:Y:S01]  /*d0710*/  IMAD.MOV.U32 R84, RZ, RZ, R79 ;  /* 0x000000ffff547224 */ /* 0x000fe200078e004f */
[----:B------:R-:W-:Y:S01]  /*d0720*/  ISETP.GE.U32.AND.EX P1, PT, R53, R81, PT, P1 ;  /* 0x000000513500720c */ /* 0x000fe20003f26110 */
[----:B------:R-:W-:-:S04]  /*d0730*/  IMAD.WIDE.U32 R78, R19, R105, R52 ;  /* 0x00000069134e7225 */ /* 0x000fc800078e0034 */
[----:B------:R-:W-:Y:S02]  /*d0740*/  IMAD R95, R16, R105, R54 ;  /* 0x00000069105f7224 */ /* 0x000fe400078e0236 */
[----:B------:R-:W-:Y:S01]  /*d0750*/  IMAD.X R59, RZ, RZ, RZ, P2 ;  /* 0x000000ffff3b7224 */ /* 0x000fe200010e06ff */
[----:B------:R-:W-:Y:S01]  /*d0760*/  ISETP.GE.U32.AND P2, PT, R78, R52, PT ;  /* 0x000000344e00720c */ /* 0x000fe20003f46070 */
[----:B------:R-:W-:Y:S02]  /*d0770*/  IMAD.MOV.U32 R82, RZ, RZ, R89 ;  /* 0x000000ffff527224 */ /* 0x000fe400078e0059 */
[----:B------:R-:W-:Y:S02]  /*d0780*/  IMAD.IADD R95, R79, 0x1, R95 ;  /* 0x000000014f5f7824 */ /* 0x000fe400078e025f */
[----:B------:R-:W-:Y:S02]  /*d0790*/  IMAD R52, R101, R14, RZ ;  /* 0x0000000e65347224 */ /* 0x000fe400078e02ff */
[----:B------:R-:W-:Y:S01]  /*d07a0*/  IMAD.WIDE.U32 R80, R14, R103, R56 ;  /* 0x000000670e507225 */ /* 0x000fe200078e0038 */
[----:B------:R-:W-:-:S03]  /*d07b0*/  ISETP.GE.U32.AND.EX P2, PT, R95, R53, PT, P2 ;  /* 0x000000355f00720c */ /* 0x000fc60003f46120 */
[----:B------:R-:W-:Y:S01]  /*d07c0*/  IMAD.MOV.U32 R58, RZ, RZ, R87 ;  /* 0x000000ffff3a7224 */ /* 0x000fe200078e0057 */
[----:B------:R-:W-:Y:S01]  /*d07d0*/  SEL R87, RZ, 0x1, P1 ;  /* 0x00000001ff577807 */ /* 0x000fe20000800000 */
[----:B------:R-:W-:Y:S01]  /*d07e0*/  IMAD.WIDE.U32.X R82, R16, R106, R82, P0 ;  /* 0x0000006a10527225 */ /* 0x000fe200000e0452 */
[----:B------:R-:W-:Y:S02]  /*d07f0*/  ISETP.GE.U32.AND P0, PT, R80, R56, PT ;  /* 0x000000385000720c */ /* 0x000fe40003f06070 */
[----:B------:R-:W-:Y:S01]  /*d0800*/  SEL R56, RZ, 0x1, P2 ;  /* 0x00000001ff387807 */ /* 0x000fe20001000000 */
[----:B------:R-:W-:Y:S01]  /*d0810*/  IMAD R89, R17, R103, R52 ;  /* 0x0000006711597224 */ /* 0x000fe200078e0234 */
[----:B------:R-:W-:Y:S01]  /*d0820*/  IADD3 R87, P1, PT, R87, R82, RZ ;  /* 0x0000005257577210 */ /* 0x000fe20007f3e0ff */
[----:B------:R-:W-:-:S03]  /*d0830*/  IMAD.WIDE.U32.X R84, R17, R101, R84, P4 ;  /* 0x0000006511547225 */ /* 0x000fc600020e0454 */
[----:B------:R-:W-:Y:S01]  /*d0840*/  IADD3 R56, P4, PT, R87, R56, RZ ;  /* 0x0000003857387210 */ /* 0x000fe20007f9e0ff */
[----:B------:R-:W-:Y:S01]  /*d0850*/  IMAD.IADD R89, R81, 0x1, R89 ;  /* 0x0000000151597824 */ /* 0x000fe200078e0259 */
[----:B------:R-:W-:Y:S01]  /*d0860*/  IADD3 R79, P2, PT, R78, R84, RZ ;  /* 0x000000544e4f7210 */ /* 0x000fe20007f5e0ff */
[----:B------:R-:W-:Y:S02]  /*d0870*/  IMAD.X R53, RZ, RZ, RZ, P6 ;  /* 0x000000ffff357224 */ /* 0x000fe400030e06ff */
[----:B------:R-:W-:Y:S01]  /*d0880*/  IMAD.X R93, RZ, RZ, R83, P1 ;  /* 0x000000ffff5d7224 */ /* 0x000fe200008e0653 */
[----:B------:R-:W-:Y:S01]  /*d0890*/  ISETP.GE.U32.AND.EX P6, PT, R89, R57, PT, P0 ;  /* 0x000000395900720c */ /* 0x000fe20003fc6100 */
[----:B------:R-:W-:Y:S01]  /*d08a0*/  IMAD.MOV.U32 R52, RZ, RZ, R55 ;  /* 0x000000ffff347224 */ /* 0x000fe200078e0037 */
[----:B------:R-:W-:Y:S01]  /*d08b0*/  ISETP.GE.U32.AND P0, PT, R79, R78, PT ;  /* 0x0000004e4f00720c */ /* 0x000fe20003f06070 */
[----:B------:R-:W-:Y:S01]  /*d08c0*/  IMAD.X R57, RZ, RZ, R93, P4 ;  /* 0x000000ffff397224 */ /* 0x000fe200020e065d */
[----:B------:R-:W-:Y:S01]  /*d08d0*/  SEL R78, RZ, 0x1, P6 ;  /* 0x00000001ff4e7807 */ /* 0x000fe20003000000 */
[----:B------:R-:W-:Y:S01]  /*d08e0*/  IMAD.X R91, R95, 0x1, R85, P2 ;  /* 0x000000015f5b7824 */ /* 0x000fe200010e0655 */
[----:B------:R-:W-:Y:S01]  /*d08f0*/  ISETP.LT.U32.AND P1, PT, R87, R82, PT ;  /* 0x000000525700720c */ /* 0x000fe20003f21070 */
[----:B------:R-:W-:Y:S01]  /*d0900*/  IMAD R82, R108, R19, RZ ;  /* 0x000000136c527224 */ /* 0x000fe200078e02ff */
[----:B------:R-:W-:Y:S01]  /*d0910*/  ISETP.GE.U32.AND P6, PT, R56, R87, PT ;  /* 0x000000573800720c */ /* 0x000fe20003fc6070 */
[----:B------:R-:W-:Y:S01]  /*d0920*/  IMAD.WIDE.U32 R54, R19, R107, R56 ;  /* 0x0000006b13367225 */ /* 0x000fe200078e0038 */
[----:B------:R-:W-:-:S02]  /*d0930*/  IADD3 R78, P4, PT, R79, R78, RZ ;  /* 0x0000004e4f4e7210 */ /* 0x000fc40007f9e0ff */
[----:B------:R-:W-:Y:S01]  /*d0940*/  ISETP.GE.U32.AND.EX P6, PT, R57, R93, PT, P6 ;  /* 0x0000005d3900720c */ /* 0x000fe20003fc6160 */
[C---:B------:R-:W-:Y:S01]  /*d0950*/  IMAD R87, R16.reuse, R107, R82 ;  /* 0x0000006b10577224 */ /* 0x040fe200078e0252 */
[----:B------:R-:W-:Y:S01]  /*d0960*/  ISETP.GE.U32.AND.EX P0, PT, R91, R95, PT, P0 ;  /* 0x0000005f5b00720c */ /* 0x000fe20003f06100 */
[----:B------:R-:W-:Y:S01]  /*d0970*/  IMAD.WIDE.U32.X R58, R16, R108, R58, P3 ;  /* 0x0000006c103a7225 */ /* 0x000fe200018e043a */
[----:B------:R-:W-:Y:S02]  /*d0980*/  ISETP.LT.U32.OR.EX P2, PT, R93, R83, !P6, P1 ;  /* 0x000000535d00720c */ /* 0x000fe40007741510 */
[----:B------:R-:W-:Y:S01]  /*d0990*/  ISETP.GE.U32.AND P6, PT, R54, R56, PT ;  /* 0x000000383600720c */ /* 0x000fe20003fc6070 */
[----:B------:R-:W-:Y:S01]  /*d09a0*/  IMAD.IADD R87, R55, 0x1, R87 ;  /* 0x0000000137577824 */ /* 0x000fe200078e0257 */
[----:B------:R-:W-:Y:S01]  /*d09b0*/  SEL R55, RZ, 0x1, !P2 ;  /* 0x00000001ff377807 */ /* 0x000fe20005000000 */
[----:B------:R-:W-:Y:S01]  /*d09c0*/  IMAD.WIDE.U32 R84, R17, R105, RZ ;  /* 0x0000006911547225 */ /* 0x000fe200078e00ff */
[----:B------:R-:W-:-:S02]  /*d09d0*/  ISETP.GE.U32.AND P1, PT, R78, R79, PT ;  /* 0x0000004f4e00720c */ /* 0x000fc40003f26070 */
[----:B------:R-:W-:Y:S01]  /*d09e0*/  ISETP.GE.U32.AND.EX P2, PT, R87, R57, PT, P6 ;  /* 0x000000395700720c */ /* 0x000fe20003f46160 */
[----:B------:R-:W-:Y:S01]  /*d09f0*/  IMAD.X R79, RZ, RZ, R91, P4 ;  /* 0x000000ffff4f7224 */ /* 0x000fe200020e065b */
[----:B------:R-:W-:Y:S01]  /*d0a00*/  IADD3 R55, P3, PT, R55, R58, RZ ;  /* 0x0000003a37377210 */ /* 0x000fe20007f7e0ff */
[----:B------:R-:W-:Y:S01]  /*d0a10*/  IMAD R57, R102, R14, RZ ;  /* 0x0000000e66397224 */ /* 0x000fe200078e02ff */
[----:B------:R-:W-:Y:S01]  /*d0a20*/  SEL R56, RZ, 0x1, P2 ;  /* 0x00000001ff387807 */ /* 0x000fe20001000000 */
[----:B------:R-:W-:Y:S01]  /*d0a30*/  IMAD.WIDE.U32 R82, R14, R104, R78 ;  /* 0x000000680e527225 */ /* 0x000fe200078e004e */
[----:B------:R-:W-:Y:S02]  /*d0a40*/  ISETP.GE.U32.AND.EX P1, PT, R79, R91, PT, P1 ;  /* 0x0000005b4f00720c */ /* 0x000fe40003f26110 */
[----:B------:R-:W-:Y:S01]  /*d0a50*/  IADD3 R97, P2, PT, R55, R56, RZ ;  /* 0x0000003837617210 */ /* 0x000fe20007f5e0ff */
[----:B------:R-:W-:Y:S01]  /*d0a60*/  IMAD.X R56, RZ, RZ, R59, P3 ;  /* 0x000000ffff387224 */ /* 0x000fe200018e063b */
[----:B------:R-:W-:Y:S01]  /*d0a70*/  ISETP.GE.U32.AND P6, PT, R82, R78, PT ;  /* 0x0000004e5200720c */ /* 0x000fe20003fc6070 */
[----:B------:R-:W-:Y:S01]  /*d0a80*/  IMAD R57, R17, R104, R57 ;  /* 0x0000006811397224 */ /* 0x000fe200078e0239 */
[----:B------:R-:W-:Y:S01]  /*d0a90*/  ISETP.GE.U32.AND P3, PT, R97, R55, PT ;  /* 0x000000376100720c */ /* 0x000fe20003f66070 */
[----:B------:R-:W-:Y:S01]  /*d0aa0*/  IMAD.X R95, RZ, RZ, R56, P2 ;  /* 0x000000ffff5f7224 */ /* 0x000fe200010e0638 */
[----:B------:R-:W-:Y:S01]  /*d0ab0*/  ISETP.LT.U32.AND P2, PT, R55, R58, PT ;  /* 0x0000003a3700720c */ /* 0x000fe20003f41070 */
[----:B------:R-:W-:-:S02]  /*d0ac0*/  IMAD.IADD R93, R83, 0x1, R57 ;  /* 0x00000001535d7824 */ /* 0x000fc400078e0239 */
[----:B------:R-:W-:Y:S01]  /*d0ad0*/  IMAD.MOV.U32 R58, RZ, RZ, R54 ;  /* 0x000000ffff3a7224 */ /* 0x000fe200078e0036 */
[----:B------:R-:W-:Y:S01]  /*d0ae0*/  ISETP.GE.U32.AND.EX P3, PT, R95, R56, PT, P3 ;  /* 0x000000385f00720c */ /* 0x000fe20003f66130 */
[----:B------:R-:W-:Y:S01]  /*d0af0*/  IMAD.WIDE.U32 R84, P4, R14, R106, R84 ;  /* 0x0000006a0e547225 */ /* 0x000fe20007880054 */
[----:B------:R-:W-:Y:S02]  /*d0b00*/  ISETP.GE.U32.AND.EX P6, PT, R93, R79, PT, P6 ;  /* 0x0000004f5d00720c */ /* 0x000fe40003fc6160 */
[----:B------:R-:W-:Y:S01]  /*d0b10*/  ISETP.LT.U32.OR.EX P2, PT, R56, R59, !P3, P2 ;  /* 0x0000003b3800720c */ /* 0x000fe20005f41520 */
[----:B------:R-:W-:Y:S01]  /*d0b20*/  IMAD.MOV.U32 R88, RZ, RZ, RZ ;  /* 0x000000ffff587224 */ /* 0x000fe200078e00ff */
[----:B------:R-:W-:Y:S01]  /*d0b30*/  SEL R56, RZ, 0x1, P6 ;  /* 0x00000001ff387807 */ /* 0x000fe20003000000 */
[----:B------:R-:W-:Y:S01]  /*d0b40*/  IMAD.WIDE.U32 R54, R14, R105, RZ ;  /* 0x000000690e367225 */ /* 0x000fe200078e00ff */
[----:B------:R-:W-:-:S03]  /*d0b50*/  SEL R92, RZ, 0x1, !P2 ;  /* 0x00000001ff5c7807 */ /* 0x000fc60005000000 */
[----:B------:R-:W-:Y:S01]  /*d0b60*/  IMAD.WIDE.U32.X R52, R17, R102, R52, P5 ;  /* 0x0000006611347225 */ /* 0x000fe200028e0434 */
        /* <DEDUP_REMOVED lines=16> */
.L_x_922:
[----:B------:R-:W-:Y:S05]  /*d0c70*/  BSYNC.RECONVERGENT B3 ;  /* 0x0000000000037941 */ /* 0x000fea0003800200 */
.L_x_921:
[----:B------:R-:W-:Y:S01]  /*d0c80*/  IADD3 R57, P1, PT, R58, R52, RZ ;  /* 0x000000343a397210 */ /* 0x000fe20007f3e0ff */
[-C--:B------:R-:W-:Y:S01]  /*d0c90*/  IMAD.WIDE.U32 R78, R14, R107.reuse, RZ ;  /* 0x0000006b0e4e7225 */ /* 0x080fe200078e00ff */
[----:B------:R-:W-:Y:S01]  /*d0ca0*/  IADD3 RZ, P0, PT, R55, R84, RZ ;  /* 0x0000005437ff7210 */ /* 0x000fe20007f1e0ff */
[----:B------:R-:W-:Y:S01]  /*d0cb0*/  BSSY.RECONVERGENT B3, `(.L_x_923) ;  /* 0x0000076000037945 */ /* 0x000fe20003800200 */
[----:B------:R-:W-:Y:S01]  /*d0cc0*/  IADD3 R52, P2, PT, R57, R56, RZ ;  /* 0x0000003839347210 */ /* 0x000fe20007f5e0ff */
        /* <DEDUP_REMOVED lines=9> */
[----:B------:R-:W-:-:S04]  /*d0d60*/  IMAD.WIDE.U32 R56, P5, R15, R101, R56 ;  /* 0x000000650f387225 */ /* 0x000fc800078a0038 */
[----:B------:R-:W-:Y:S01]  /*d0d70*/  IMAD R84, R101, R19, RZ ;  /* 0x0000001365547224 */ /* 0x000fe200078e02ff */
[----:B------:R-:W-:Y:S01]  /*d0d80*/  IADD3 RZ, P6, PT, R55, R56, RZ ;  /* 0x0000003837ff7210 */ /* 0x000fe20007fde0ff */
[----:B------:R-:W-:-:S04]  /*d0d90*/  IMAD.WIDE.U32 R58, P2, R14, R108, R58 ;  /* 0x0000006c0e3a7225 */ /* 0x000fc8000784003a */
[----:B------:R-:W-:Y:S01]  /*d0da0*/  IMAD R56, R106, R14, RZ ;  /* 0x0000000e6a387224 */ /* 0x000fe200078e02ff */
[----:B------:R-:W-:Y:S01]  /*d0db0*/  IADD3 RZ, P3, PT, R79, R58, RZ ;  /* 0x0000003a4fff7210 */ /* 0x000fe20007f7e0ff */
[----:B------:R-:W-:-:S04]  /*d0dc0*/  IMAD.WIDE.U32 R90, R103, R19, RZ ;  /* 0x00000013675a7225 */ /* 0x000fc800078e00ff */
[----:B------:R-:W-:Y:S02]  /*d0dd0*/  IMAD R99, R16, R103, R84 ;  /* 0x0000006710637224 */ /* 0x000fe400078e0254 */
[----:B------:R-:W-:-:S04]  /*d0de0*/  IMAD.WIDE.U32 R78, R14, R105, R52 ;  /* 0x000000690e4e7225 */ /* 0x000fc800078e0034 */
[----:B------:R-:W-:Y:S02]  /*d0df0*/  IMAD R83, R17, R105, R56 ;  /* 0x0000006911537224 */ /* 0x000fe400078e0238 */
[----:B------:R-:W-:Y:S01]  /*d0e00*/  IMAD.X R55, RZ, RZ, RZ, P4 ;  /* 0x000000ffff377224 */ /* 0x000fe200020e06ff */
[----:B------:R-:W-:Y:S01]  /*d0e10*/  @!P1 IADD3 R97, P4, PT, R97, 0x1, RZ ;  /* 0x0000000161619810 */ /* 0x000fe20007f9e0ff */
[----:B------:R-:W-:Y:S02]  /*d0e20*/  IMAD.IADD R99, R91, 0x1, R99 ;  /* 0x000000015b637824 */ /* 0x000fe400078e0263 */
[----:B------:R-:W-:Y:S02]  /*d0e30*/  IMAD.MOV.U32 R54, RZ, RZ, R85 ;  /* 0x000000ffff367224 */ /* 0x000fe400078e0055 */
[----:B------:R-:W-:Y:S01]  /*d0e40*/  IMAD.X R87, RZ, RZ, RZ, P2 ;  /* 0x000000ffff577224 */ /* 0x000fe200010e06ff */
[----:B------:R-:W-:Y:S01]  /*d0e50*/  ISETP.GE.U32.AND P2, PT, R78, R52, PT ;  /* 0x000000344e00720c */ /* 0x000fe20003f46070 */
[----:B------:R-:W-:-:S02]  /*d0e60*/  IMAD.IADD R79, R79, 0x1, R83 ;  /* 0x000000014f4f7824 */ /* 0x000fc400078e0253 */
[----:B------:R-:W-:Y:S02]  /*d0e70*/  IMAD R58, R99, R76, RZ ;  /* 0x0000004c633a7224 */ /* 0x000fe400078e02ff */
[----:B------:R-:W-:Y:S01]  /*d0e80*/  IMAD.WIDE.U32.X R54, R17, R106, R54, P0 ;  /* 0x0000006a11367225 */ /* 0x000fe200000e0436 */
[----:B------:R-:W-:Y:S02]  /*d0e90*/  @!P1 ISETP.NE.U32.AND P0, PT, R97, RZ, PT ;  /* 0x000000ff6100920c */ /* 0x000fe40003f05070 */
[----:B------:R-:W-:Y:S01]  /*d0ea0*/  ISETP.GE.U32.AND.EX P2, PT, R79, R53, PT, P2 ;  /* 0x000000354f00720c */ /* 0x000fe20003f46120 */
[----:B------:R-:W-:Y:S02]  /*d0eb0*/  @!P1 IMAD.X R95, RZ, RZ, R95, P4 ;  /* 0x000000ffff5f9224 */ /* 0x000fe400020e065f */
[----:B------:R-:W-:Y:S01]  /*d0ec0*/  IMAD.MOV.U32 R86, RZ, RZ, R59 ;  /* 0x000000ffff567224 */ /* 0x000fe200078e003b */
[----:B------:R-:W-:Y:S01]  /*d0ed0*/  LOP3.LUT R59, RZ, R90, RZ, 0x33, !PT ;  /* 0x0000005aff3b7212 */ /* 0x000fe200078e33ff */
[C---:B------:R-:W-:Y:S01]  /*d0ee0*/  IMAD R117, R90.reuse, R77, R58 ;  /* 0x0000004d5a757224 */ /* 0x040fe200078e023a */
[----:B------:R-:W-:Y:S01]  /*d0ef0*/  IADD3 R58, P4, PT, R97, R54, RZ ;  /* 0x00000036613a7210 */ /* 0x000fe20007f9e0ff */
[----:B------:R-:W-:Y:S01]  /*d0f00*/  IMAD.WIDE.U32 R90, R90, R76, RZ ;  /* 0x0000004c5a5a7225 */ /* 0x000fe200078e00ff */
[----:B------:R-:W-:-:S02]  /*d0f10*/  @!P1 ISETP.NE.AND.EX P0, PT, R95, RZ, PT, P0 ;  /* 0x000000ff5f00920c */ /* 0x000fc40003f05300 */
[----:B------:R-:W-:Y:S01]  /*d0f20*/  SEL R85, RZ, 0x1, P2 ;  /* 0x00000001ff557807 */ /* 0x000fe20001000000 */
[----:B------:R-:W-:Y:S01]  /*d0f30*/  IMAD.IADD R117, R91, 0x1, R117 ;  /* 0x000000015b757824 */ /* 0x000fe200078e0275 */
[----:B------:R-:W-:Y:S01]  /*d0f40*/  @!P1 SEL R109, RZ, 0x1, P0 ;  /* 0x00000001ff6d9807 */ /* 0x000fe20000000000 */
[----:B------:R-:W-:Y:S01]  /*d0f50*/  IMAD.X R83, R95, 0x1, R55, P4 ;  /* 0x000000015f537824 */ /* 0x000fe200020e0637 */
[----:B------:R-:W-:Y:S01]  /*d0f60*/  IADD3 R84, P0, PT, R58, R85, RZ ;  /* 0x000000553a547210 */ /* 0x000fe20007f1e0ff */
[----:B------:R-:W-:Y:S01]  /*d0f70*/  IMAD.WIDE.U32 R54, R117, R74, RZ ;  /* 0x0000004a75367225 */ /* 0x000fe200078e00ff */
[----:B------:R-:W-:Y:S02]  /*d0f80*/  @!P1 IADD3 R92, P4, PT, R109, R92, RZ ;  /* 0x0000005c6d5c9210 */ /* 0x000fe40007f9e0ff */
[----:B------:R-:W-:Y:S01]  /*d0f90*/  ISETP.GE.U32.AND P2, PT, R84, R58, PT ;  /* 0x0000003a5400720c */ /* 0x000fe20003f46070 */
[----:B------:R-:W-:Y:S01]  /*d0fa0*/  IMAD.X R85, RZ, RZ, R83, P0 ;  /* 0x000000ffff557224 */ /* 0x000fe200000e0653 */
[----:B------:R-:W-:Y:S01]  /*d0fb0*/  ISETP.LT.U32.AND P0, PT, R58, R97, PT ;  /* 0x000000613a00720c */ /* 0x000fe20003f01070 */
[----:B------:R-:W-:-:S02]  /*d0fc0*/  IMAD.X R53, RZ, RZ, RZ, P5 ;  /* 0x000000ffff357224 */ /* 0x000fc400028e06ff */
[----:B------:R-:W-:Y:S01]  /*d0fd0*/  IMAD.MOV.U32 R52, RZ, RZ, R57 ;  /* 0x000000ffff347224 */ /* 0x000fe200078e0039 */
[----:B------:R-:W-:Y:S01]  /*d0fe0*/  ISETP.GE.U32.AND.EX P2, PT, R85, R83, PT, P2 ;  /* 0x000000535500720c */ /* 0x000fe20003f46120 */
[----:B------:R-:W-:-:S03]  /*d0ff0*/  IMAD.WIDE.U32 R56, R90, R74, RZ ;  /* 0x0000004a5a387225 */ /* 0x000fc600078e00ff */
[----:B------:R-:W-:Y:S01]  /*d1000*/  ISETP.LT.U32.OR.EX P2, PT, R83, R95, !P2, P0 ;  /* 0x0000005f5300720c */ /* 0x000fe20005741500 */
[----:B------:R-:W-:-:S03]  /*d1010*/  IMAD.WIDE.U32 R54, P5, R90, R75, R54 ;  /* 0x0000004b5a367225 */ /* 0x000fc600078a0036 */
[----:B------:R-:W-:Y:S01]  /*d1020*/  SEL R109, RZ, 0x1, !P2 ;  /* 0x00000001ff6d7807 */ /* 0x000fe20005000000 */
[----:B------:R-:W-:Y:S01]  /*d1030*/  @!P1 IMAD.X R88, RZ, RZ, R88, P4 ;  /* 0x000000ffff589224 */ /* 0x000fe200020e0658 */
[----:B------:R-:W-:Y:S01]  /*d1040*/  ISETP.GT.U32.AND P1, PT, R56, R59, PT ;  /* 0x0000003b3800720c */ /* 0x000fe20003f24070 */
[----:B------:R-:W-:Y:S01]  /*d1050*/  IMAD R96, R108, R14, RZ ;  /* 0x0000000e6c607224 */ /* 0x000fe200078e02ff */
[----:B------:R-:W-:Y:S01]  /*d1060*/  IADD3 R94, P4, PT, R57, R54, RZ ;  /* 0x00000036395e7210 */ /* 0x000fe20007f9e0ff */
[----:B------:R-:W-:Y:S02]  /*d1070*/  IMAD.MOV.U32 R56, RZ, RZ, R82 ;  /* 0x000000ffff387224 */ /* 0x000fe400078e0052 */
[----:B------:R-:W-:Y:S02]  /*d1080*/  IMAD.MOV.U32 R57, RZ, RZ, R93 ;  /* 0x000000ffff397224 */ /* 0x000fe400078e005d */
[----:B------:R-:W-:Y:S02]  /*d1090*/  IMAD R83, R101, R15, RZ ;  /* 0x0000000f65537224 */ /* 0x000fe400078e02ff */
[----:B------:R-:W-:-:S04]  /*d10a0*/  IMAD.WIDE.U32 R56, R15, R103, R56 ;  /* 0x000000670f387225 */ /* 0x000fc800078e0038 */
[----:B------:R-:W-:Y:S01]  /*d10b0*/  IMAD.WIDE.U32 R58, R14, R107, R84 ;  /* 0x0000006b0e3a7225 */ /* 0x000fe200078e0054 */
[----:B------:R-:W-:-:S03]  /*d10c0*/  ISETP.GE.U32.AND P0, PT, R56, R82, PT ;  /* 0x000000523800720c */ /* 0x000fc60003f06070 */
[----:B------:R-:W-:Y:S01]  /*d10d0*/  IMAD R97, R17, R107, R96 ;  /* 0x0000006b11617224 */ /* 0x000fe200078e0260 */
[----:B------:R-:W-:Y:S01]  /*d10e0*/  ISETP.GE.U32.AND P2, PT, R58, R84, PT ;  /* 0x000000543a00720c */ /* 0x000fe20003f46070 */
[----:B------:R-:W-:Y:S02]  /*d10f0*/  IMAD R95, R12, R103, R83 ;  /* 0x000000670c5f7224 */ /* 0x000fe400078e0253 */
[----:B------:R-:W-:Y:S02]  /*d1100*/  IMAD.IADD R97, R59, 0x1, R97 ;  /* 0x000000013b617824 */ /* 0x000fe400078e0261 */
[----:B------:R-:W-:Y:S01]  /*d1110*/  IMAD.WIDE.U32.X R82, R17, R108, R86, P3 ;  /* 0x0000006c11527225 */ /* 0x000fe200018e0456 */
[----:B------:R-:W-:Y:S02]  /*d1120*/  IADD3 R87, P3, PT, R92, R109, RZ ;  /* 0x0000006d5c577210 */ /* 0x000fe40007f7e0ff */
[----:B------:R-:W-:Y:S01]  /*d1130*/  ISETP.GE.U32.AND.EX P2, PT, R97, R85, PT, P2 ;  /* 0x000000556100720c */ /* 0x000fe20003f46120 */
[----:B------:R-:W-:-:S02]  /*d1140*/  IMAD.IADD R95, R57, 0x1, R95 ;  /* 0x00000001395f7824 */ /* 0x000fc400078e025f */
[----:B------:R-:W-:Y:S01]  /*d1150*/  IMAD.WIDE.U32.X R52, R12, R101, R52, P6 ;  /* 0x000000650c347225 */ /* 0x000fe200030e0434 */
[----:B------:R-:W-:Y:S02]  /*d1160*/  SEL R113, RZ, 0x1, P2 ;  /* 0x00000001ff717807 */ /* 0x000fe40001000000 */
[----:B------:R-:W-:Y:S01]  /*d1170*/  ISETP.GE.U32.AND.EX P0, PT, R95, R93, PT, P0 ;  /* 0x0000005d5f00720c */ /* 0x000fe20003f06100 */
[----:B------:R-:W-:Y:S01]  /*d1180*/  IMAD.X R85, RZ, RZ, R88, P3 ;  /* 0x000000ffff557224 */ /* 0x000fe200018e0658 */
[----:B------:R-:W-:Y:S01]  /*d1190*/  IADD3 R82, P3, PT, R87, R82, RZ ;  /* 0x0000005257527210 */ /* 0x000fe20007f7e0ff */
[----:B------:R-:W-:Y:S01]  /*d11a0*/  IMAD.MOV.U32 R86, RZ, RZ, R58 ;  /* 0x000000ffff567224 */ /* 0x000fe200078e003a */
[----:B------:R-:W-:Y:S01]  /*d11b0*/  IADD3 R59, P2, PT, R78, R52, RZ ;  /* 0x000000344e3b7210 */ /* 0x000fe20007f5e0ff */
[----:B------:R-:W-:Y:S01]  /*d11c0*/  IMAD.MOV.U32 R110, RZ, RZ, RZ ;  /* 0x000000ffff6e7224 */ /* 0x000fe200078e00ff */
[----:B------:R-:W-:Y:S01]  /*d11d0*/  SEL R52, RZ, 0x1, P0 ;  /* 0x00000001ff347807 */ /* 0x000fe20000000000 */
[----:B------:R-:W-:Y:S01]  /*d11e0*/  IMAD.X R84, R85, 0x1, R83, P3 ;  /* 0x0000000155547824 */ /* 0x000fe200018e0653 */
[----:B------:R-:W-:Y:S01]  /*d11f0*/  IADD3 R113, P6, PT, R82, R113, RZ ;  /* 0x0000007152717210 */ /* 0x000fe20007fde0ff */
[----:B------:R-:W-:Y:S01]  /*d1200*/  IMAD.WIDE.U32 R92, R12, R105, RZ ;  /* 0x000000690c5c7225 */ /* 0x000fe200078e00ff */
[----:B------:R-:W-:-:S02]  /*d1210*/  ISETP.GE.U32.AND P3, PT, R59, R78, PT ;  /* 0x0000004e3b00720c */ /* 0x000fc40003f66070 */
[----:B------:R-:W-:Y:S01]  /*d1220*/  IADD3 R52, P0, PT, R59, R52, RZ ;  /* 0x000000343b347210 */ /* 0x000fe20007f1e0ff */
[----:B------:R-:W-:Y:S01]  /*d1230*/  IMAD.X R78, R79, 0x1, R53, P2 ;  /* 0x000000014f4e7824 */ /* 0x000fe200010e0635 */
[----:B------:R-:W-:Y:S01]  /*d1240*/  ISETP.GE.U32.AND P2, PT, R113, R82, PT ;  /* 0x000000527100720c */ /* 0x000fe20003f46070 */
[----:B------:R-:W-:Y:S01]  /*d1250*/  IMAD.X R109, RZ, RZ, R84, P6 ;  /* 0x000000ffff6d7224 */ /* 0x000fe200030e0654 */
[----:B------:R-:W-:Y:S01]  /*d1260*/  ISETP.GE.U32.AND P6, PT, R52, R59, PT ;  /* 0x0000003b3400720c */ /* 0x000fe20003fc6070 */
[----:B------:R-:W-:Y:S01]  /*d1270*/  IMAD.X R53, RZ, RZ, R78, P0 ;  /* 0x000000ffff357224 */ /* 0x000fe200000e064e */
[----:B------:R-:W-:Y:S01]  /*d1280*/  ISETP.GE.U32.AND.EX P3, PT, R78, R79, PT, P3 ;  /* 0x0000004f4e00720c */ /* 0x000fe20003f66130 */
[----:B------:R-:W-:Y:S01]  /*d1290*/  IMAD.WIDE.U32 R58, R15, R105, RZ ;  /* 0x000000690f3a7225 */ /* 0x000fe200078e00ff */
[----:B------:R-:W-:Y:S02]  /*d12a0*/  ISETP.LT.U32.AND P0, PT, R82, R87, PT ;  /* 0x000000575200720c */ /* 0x000fe40003f01070 */
[----:B------:R-:W-:Y:S01]  /*d12b0*/  ISETP.GE.U32.AND.EX P6, PT, R53, R78, PT, P6 ;  /* 0x0000004e3500720c */ /* 0x000fe20003fc6160 */
[----:B------:R-:W-:Y:S01]  /*d12c0*/  IMAD.WIDE.U32 R82, R12, R104, RZ ;  /* 0x000000680c527225 */ /* 0x000fe200078e00ff */
[----:B------:R-:W-:-:S04]  /*d12d0*/  ISETP.GE.U32.AND.EX P2, PT, R109, R84, PT, P2 ;  /* 0x000000546d00720c */ /* 0x000fc80003f46120 */
[----:B------:R-:W-:Y:S01]  /*d12e0*/  ISETP.LT.U32.OR.EX P2, PT, R84, R85, !P2, P0 ;  /* 0x000000555400720c */ /* 0x000fe20005741500 */
[----:B------:R-:W-:-:S03]  /*d12f0*/  IMAD.WIDE.U32 R84, R15, R104, RZ ;  /* 0x000000680f547225 */ /* 0x000fc600078e00ff */
[----:B------:R-:W-:-:S03]  /*d1300*/  SEL R112, RZ, 0x1, !P2 ;  /* 0x00000001ff707807 */ /* 0x000fc60005000000 */
        /* <DEDUP_REMOVED lines=16> */
.L_x_924:
[----:B------:R-:W-:Y:S05]  /*d1410*/  BSYNC.RECONVERGENT B3 ;  /* 0x0000000000037941 */ /* 0x000fea0003800200 */
.L_x_923:
[----:B------:R-:W-:Y:S01]  /*d1420*/  IMAD.X R79, RZ, RZ, RZ, P5 ;  /* 0x000000ffff4f7224 */ /* 0x000fe200028e06ff */
[----:B------:R-:W-:Y:S01]  /*d1430*/  LOP3.LUT R99, RZ, R99, RZ, 0x33, !PT ;  /* 0x00000063ff637212 */ /* 0x000fe200078e33ff */
[----:B------:R-:W-:Y:S01]  /*d1440*/  IMAD.MOV.U32 R78, RZ, RZ, R55 ;  /* 0x000000ffff4e7224 */ /* 0x000fe200078e0037 */
[----:B------:R-:W-:Y:S01]  /*d1450*/  BSSY.RECONVERGENT B3, `(.L_x_925) ;  /* 0x00000c9000037945 */ /* 0x000fe20003800200 */
[----:B------:R-:W-:Y:S01]  /*d1460*/  IMAD.WIDE.U32 R92, P3, R15, R106, R92 ;  /* 0x0000006a0f5c7225 */ /* 0x000fe2000786005c */
[----:B------:R-:W-:-:S03]  /*d1470*/  ISETP.GT.U32.AND.EX P1, PT, R94, R99, PT, P1 ;  /* 0x000000635e00720c */ /* 0x000fc60003f24110 */
[----:B------:R-:W-:Y:S01]  /*d1480*/  IMAD R57, R102, R15, RZ ;  /* 0x0000000f66397224 */ /* 0x000fe200078e02ff */
[----:B------:R-:W-:Y:S01]  /*d1490*/  IADD3 RZ, P2, PT, R59, R92, RZ ;  /* 0x0000005c3bff7210 */ /* 0x000fe20007f5e0ff */
[----:B------:R-:W-:-:S04]  /*d14a0*/  IMAD.WIDE.U32.X R78, R117, R75, R78, P4 ;  /* 0x0000004b754e7225 */ /* 0x000fc800020e044e */
[----:B------:R-:W-:Y:S01]  /*d14b0*/  IMAD R81, R12, R104, R57 ;  /* 0x000000680c517224 */ /* 0x000fe200078e0239 */
[----:B------:R-:W-:Y:S01]  /*d14c0*/  IADD3 R57, P5, PT, R80, R78, RZ ;  /* 0x0000004e50397210 */ /* 0x000fe20007fbe0ff */
[----:B------:R-:W-:Y:S01]  /*d14d0*/  IMAD.WIDE.U32 R58, R15, R104, R52 ;  /* 0x000000680f3a7225 */ /* 0x000fe200078e0034 */
[----:B------:R-:W-:-:S03]  /*d14e0*/  SEL R78, RZ, 0x1, !P1 ;  /* 0x00000001ff4e7807 */ /* 0x000fc60004800000 */
[----:B------:R-:W-:Y:S01]  /*d14f0*/  IMAD.WIDE.U32 R82, P6, R15, R102, R82 ;  /* 0x000000660f527225 */ /* 0x000fe200078c0052 */
[----:B------:R-:W-:-:S03]  /*d1500*/  ISETP.GE.U32.AND P4, PT, R58, R52, PT ;  /* 0x000000343a00720c */ /* 0x000fc60003f86070 */
[----:B------:R-:W-:Y:S01]  /*d1510*/  IMAD.IADD R59, R59, 0x1, R81 ;  /* 0x000000013b3b7824 */ /* 0x000fe200078e0251 */
[----:B------:R-:W-:Y:S01]  /*d1520*/  IADD3 RZ, P0, PT, R85, R82, RZ ;  /* 0x0000005255ff7210 */ /* 0x000fe20007f1e0ff */
[----:B------:R-:W-:Y:S01]  /*d1530*/  IMAD.X R81, R89, 0x1, R79, P5 ;  /* 0x0000000159517824 */ /* 0x000fe200028e064f */
[----:B------:R-:W-:Y:S01]  /*d1540*/  IADD3 R78, P5, PT, R57, R78, RZ ;  /* 0x0000004e394e7210 */ /* 0x000fe20007fbe0ff */
[----:B------:R-:W-:Y:S01]  /*d1550*/  IMAD.X R55, RZ, RZ, RZ, P6 ;  /* 0x000000ffff377224 */ /* 0x000fe200030e06ff */
[----:B------:R-:W-:Y:S01]  /*d1560*/  ISETP.GE.U32.AND.EX P4, PT, R59, R53, PT, P4 ;  /* 0x000000353b00720c */ /* 0x000fe20003f86140 */
[----:B------:R-:W-:Y:S01]  /*d1570*/  IMAD.MOV.U32 R54, RZ, RZ, R83 ;  /* 0x000000ffff367224 */ /* 0x000fe200078e0053 */
[----:B------:R-:W-:Y:S01]  /*d1580*/  ISETP.GE.U32.AND P1, PT, R78, R57, PT ;  /* 0x000000394e00720c */ /* 0x000fe20003f26070 */
[----:B------:R-:W-:Y:S02]  /*d1590*/  IMAD.X R79, RZ, RZ, R81, P5 ;  /* 0x000000ffff4f7224 */ /* 0x000fe400028e0651 */
[----:B------:R-:W-:Y:S01]  /*d15a0*/  IMAD.WIDE.U32.X R54, R12, R102, R54, P0 ;  /* 0x000000660c367225 */ /* 0x000fe200000e0436 */
[----:B------:R-:W-:-:S02]  /*d15b0*/  ISETP.LT.U32.AND P0, PT, R57, R80, PT ;  /* 0x000000503900720c */ /* 0x000fc40003f01070 */
[----:B------:R-:W-:Y:S01]  /*d15c0*/  ISETP.GE.U32.AND.EX P1, PT, R79, R81, PT, P1 ;  /* 0x000000514f00720c */ /* 0x000fe20003f26110 */
[----:B------:R-:W-:Y:S01]  /*d15d0*/  IMAD.WIDE.U32 R82, R117, R72, RZ ;  /* 0x0000004875527225 */ /* 0x000fe200078e00ff */
[----:B------:R-:W-:Y:S02]  /*d15e0*/  IADD3 R57, P6, PT, R86, R54, RZ ;  /* 0x0000003656397210 */ /* 0x000fe40007fde0ff */
[----:B------:R-:W-:Y:S01]  /*d15f0*/  SEL R54, RZ, 0x1, P4 ;  /* 0x00000001ff367807 */ /* 0x000fe20002000000 */
[C---:B------:R-:W-:Y:S01]  /*d1600*/  IMAD.WIDE.U32 R52, R90.reuse, R72, RZ ;  /* 0x000000485a347225 */ /* 0x040fe200078e00ff */
[----:B------:R-:W-:Y:S02]  /*d1610*/  ISETP.LT.U32.OR.EX P0, PT, R81, R89, !P1, P0 ;  /* 0x000000595100720c */ /* 0x000fe40004f01500 */
[----:B------:R-:W-:Y:S01]  /*d1620*/  IADD3 R54, P1, PT, R57, R54, RZ ;  /* 0x0000003639367210 */ /* 0x000fe20007f3e0ff */
[----:B------:R-:W-:Y:S01]  /*d1630*/  IMAD.X R84, R97, 0x1, R55, P6 ;  /* 0x0000000161547824 */ /* 0x000fe200030e0637 */
[----:B------:R-:W-:Y:S01]  /*d1640*/  SEL R85, RZ, 0x1, !P0 ;  /* 0x00000001ff557807 */ /* 0x000fe20004000000 */
[----:B------:R-:W-:Y:S01]  /*d1650*/  IMAD.WIDE.U32 R82, P5, R90, R73, R82 ;  /* 0x000000495a527225 */ /* 0x000fe200078a0052 */
[----:B------:R-:W-:-:S03]  /*d1660*/  ISETP.GE.U32.AND P6, PT, R54, R57, PT ;  /* 0x000000393600720c */ /* 0x000fc60003fc6070 */
[----:B------:R-:W-:Y:S01]  /*d1670*/  IMAD.X R55, RZ, RZ, R84, P1 ;  /* 0x000000ffff377224 */ /* 0x000fe200008e0654 */
[----:B------:R-:W-:Y:S01]  /*d1680*/  IADD3 RZ, P4, PT, R53, R82, RZ ;  /* 0x0000005235ff7210 */ /* 0x000fe20007f9e0ff */
[----:B------:R-:W-:Y:S01]  /*d1690*/  IMAD.WIDE.U32 R52, R90, R72, R78 ;  /* 0x000000485a347225 */ /* 0x000fe200078e004e */
[----:B------:R-:W-:Y:S02]  /*d16a0*/  ISETP.GE.U32.AND P1, PT, R57, R86, PT ;  /* 0x000000563900720c */ /* 0x000fe40003f26070 */
[----:B------:R-:W-:Y:S01]  /*d16b0*/  ISETP.GE.U32.AND.EX P6, PT, R55, R84, PT, P6 ;  /* 0x000000543700720c */ /* 0x000fe20003fc6160 */
[----:B------:R-:W-:Y:S01]  /*d16c0*/  IMAD.X R81, RZ, RZ, RZ, P5 ;  /* 0x000000ffff517224 */ /* 0x000fe200028e06ff */
[----:B------:R-:W-:Y:S01]  /*d16d0*/  IADD3 R114, P5, PT, R85, R52, RZ ;  /* 0x0000003455727210 */ /* 0x000fe20007fbe0ff */
[----:B------:R-:W-:Y:S01]  /*d16e0*/  IMAD.IADD R57, R82, 0x1, R53 ;  /* 0x0000000152397824 */ /* 0x000fe200078e0235 */
[----:B------:R-:W-:Y:S01]  /*d16f0*/  ISETP.GE.U32.AND.EX P1, PT, R84, R97, P6, P1 ;  /* 0x000000615400720c */ /* 0x000fe20003726110 */
[----:B------:R-:W-:Y:S01]  /*d1700*/  IMAD.MOV.U32 R80, RZ, RZ, R83 ;  /* 0x000000ffff507224 */ /* 0x000fe200078e0053 */
[----:B------:R-:W-:Y:S01]  /*d1710*/  ISETP.LT.U32.AND P0, PT, R52, R78, PT ;  /* 0x0000004e3400720c */ /* 0x000fe20003f01070 */
[----:B------:R-:W-:Y:S01]  /*d1720*/  IMAD.X R115, RZ, RZ, R57, P5 ;  /* 0x000000ffff737224 */ /* 0x000fe200028e0639 */
[----:B------:R-:W-:Y:S01]  /*d1730*/  ISETP.GE.U32.AND P6, PT, R114, R52, PT ;  /* 0x000000347200720c */ /* 0x000fe20003fc6070 */
[----:B------:R-:W-:-:S04]  /*d1740*/  IMAD.WIDE.U32 R84, R12, R107, RZ ;  /* 0x0000006b0c547225 */ /* 0x000fc800078e00ff */
[----:B------:R-:W-:-:S04]  /*d1750*/  IMAD.WIDE.U32 R52, R10, R103, RZ ;  /* 0x000000670a347225 */ /* 0x000fc800078e00ff */
[----:B------:R-:W-:Y:S02]  /*d1760*/  IMAD.X R89, RZ, RZ, RZ, P3 ;  /* 0x000000ffff597224 */ /* 0x000fe400018e06ff */
[----:B------:R-:W-:Y:S02]  /*d1770*/  IMAD.MOV.U32 R88, RZ, RZ, R93 ;  /* 0x000000ffff587224 */ /* 0x000fe400078e005d */
[----:B------:R-:W-:Y:S01]  /*d1780*/  IMAD.WIDE.U32.X R80, R117, R73, R80, P4 ;  /* 0x0000004975507225 */ /* 0x000fe200020e0450 */
[----:B------:R-:W-:-:S03]  /*d1790*/  ISETP.GE.U32.AND.EX P4, PT, R115, R57, PT, P6 ;  /* 0x000000397300720c */ /* 0x000fc60003f86160 */
[----:B------:R-:W-:Y:S01]  /*d17a0*/  IMAD.WIDE.U32.X R88, R12, R106, R88, P2 ;  /* 0x0000006a0c587225 */ /* 0x000fe200010e0458 */
[----:B------:R-:W-:Y:S02]  /*d17b0*/  @!P1 IADD3 R113, P2, PT, R113, 0x1, RZ ;  /* 0x0000000171719810 */ /* 0x000fe40007f5e0ff */
[----:B------:R-:W-:Y:S01]  /*d17c0*/  ISETP.LT.U32.OR.EX P0, PT, R57, R79, !P4, P0 ;  /* 0x0000004f3900720c */ /* 0x000fe20006701500 */
[----:B------:R-:W-:-:S04]  /*d17d0*/  IMAD.WIDE.U32 R84, P3, R15, R108, R84 ;  /* 0x0000006c0f547225 */ /* 0x000fc80007860054 */
[----:B------:R-:W-:Y:S01]  /*d17e0*/  IMAD.WIDE.U32 R82, R13, R103, RZ ;  /* 0x000000670d527225 */ /* 0x000fe200078e00ff */
[----:B------:R-:W-:-:S03]  /*d17f0*/  SEL R82, RZ, 0x1, !P0 ;  /* 0x00000001ff527807 */ /* 0x000fc60004000000 */
[----:B------:R-:W-:-:S04]  /*d1800*/  IMAD.WIDE.U32 R52, P6, R13, R101, R52 ;  /* 0x000000650d347225 */ /* 0x000fc800078c0034 */
[----:B------:R-:W-:Y:S01]  /*d1810*/  IMAD R78, R106, R15, RZ ;  /* 0x0000000f6a4e7224 */ /* 0x000fe200078e02ff */
[----:B------:R-:W-:Y:S01]  /*d1820*/  IADD3 RZ, P4, PT, R83, R52, RZ ;  /* 0x0000003453ff7210 */ /* 0x000fe20007f9e0ff */
[----:B------:R-:W-:Y:S01]  /*d1830*/  IMAD.X R97, RZ, RZ, RZ, P3 ;  /* 0x000000ffff617224 */ /* 0x000fe200018e06ff */
[----:B------:R-:W-:Y:S01]  /*d1840*/  IADD3 R57, P3, PT, R56, R80, RZ ;  /* 0x0000005038397210 */ /* 0x000fe20007f7e0ff */
[----:B------:R-:W-:-:S04]  /*d1850*/  IMAD.WIDE.U32 R86, R15, R107, RZ ;  /* 0x0000006b0f567225 */ /* 0x000fc800078e00ff */
[----:B------:R-:W-:Y:S01]  /*d1860*/  @!P1 IMAD.X R109, RZ, RZ, R109, P2 ;  /* 0x000000ffff6d9224 */ /* 0x000fe200010e066d */
[----:B------:R-:W-:Y:S01]  /*d1870*/  IADD3 R52, P2, PT, R113, R88, RZ ;  /* 0x0000005871347210 */ /* 0x000fe20007f5e0ff */
[----:B------:R-:W-:Y:S01]  /*d1880*/  IMAD.WIDE.U32 R98, R15, R105, R54 ;  /* 0x000000690f627225 */ /* 0x000fe200078e0036 */
[----:B------:R-:W-:-:S03]  /*d1890*/  IADD3 RZ, P5, PT, R87, R84, RZ ;  /* 0x0000005457ff7210 */ /* 0x000fc60007fbe0ff */
[----:B------:R-:W-:Y:S02]  /*d18a0*/  IMAD R79, R12, R105, R78 ;  /* 0x000000690c4f7224 */ /* 0x000fe400078e024e */
[----:B------:R-:W-:Y:S01]  /*d18b0*/  IMAD.X R93, RZ, RZ, RZ, P6 ;  /* 0x000000ffff5d7224 */ /* 0x000fe200030e06ff */
[----:B------:R-:W-:Y:S01]  /*d18c0*/  IADD3 R82, P6, PT, R57, R82, RZ ;  /* 0x0000005239527210 */ /* 0x000fe20007fde0ff */
[----:B------:R-:W-:Y:S01]  /*d18d0*/  IMAD.X R80, R95, 0x1, R81, P3 ;  /* 0x000000015f507824 */ /* 0x000fe200018e0651 */
[----:B------:R-:W-:Y:S01]  /*d18e0*/  ISETP.GE.U32.AND P3, PT, R98, R54, PT ;  /* 0x000000366200720c */ /* 0x000fe20003f66070 */
[----:B------:R-:W-:Y:S01]  /*d18f0*/  IMAD.IADD R99, R99, 0x1, R79 ;  /* 0x0000000163637824 */ /* 0x000fe200078e024f */
[----:B------:R-:W-:Y:S01]  /*d1900*/  ISETP.GE.U32.AND P0, PT, R82, R57, PT ;  /* 0x000000395200720c */ /* 0x000fe20003f06070 */
[----:B------:R-:W-:Y:S01]  /*d1910*/  IMAD.X R84, R109, 0x1, R89, P2 ;  /* 0x000000016d547824 */ /* 0x000fe200010e0659 */
[----:B------:R-:W-:Y:S01]  /*d1920*/  ISETP.LT.U32.AND P2, PT, R57, R56, PT ;  /* 0x000000383900720c */ /* 0x000fe20003f41070 */
[----:B------:R-:W-:Y:S01]  /*d1930*/  IMAD.WIDE.U32 R88, R117, R70, RZ ;  /* 0x0000004675587225 */ /* 0x000fe200078e00ff */
[----:B------:R-:W-:-:S03]  /*d1940*/  ISETP.GE.U32.AND.EX P3, PT, R99, R55, PT, P3 ;  /* 0x000000376300720c */ /* 0x000fc60003f66130 */
[----:B------:R-:W-:Y:S02]  /*d1950*/  IMAD.X R83, RZ, RZ, R80, P6 ;  /* 0x000000ffff537224 */ /* 0x000fe400030e0650 */
[----:B------:R-:W-:-:S03]  /*d1960*/  IMAD.WIDE.U32 R54, R90, R70, RZ ;  /* 0x000000465a367225 */ /* 0x000fc600078e00ff */
[----:B------:R-:W-:Y:S01]  /*d1970*/  ISETP.GE.U32.AND.EX P0, PT, R83, R80, PT, P0 ;  /* 0x000000505300720c */ /* 0x000fe20003f06100 */
[----:B------:R-:W-:-:S03]  /*d1980*/  IMAD.WIDE.U32 R88, P6, R90, R71, R88 ;  /* 0x000000475a587225 */ /* 0x000fc600078c0058 */
[----:B------:R-:W-:Y:S01]  /*d1990*/  ISETP.LT.U32.OR.EX P0, PT, R80, R95, !P0, P2 ;  /* 0x0000005f5000720c */ /* 0x000fe20004701520 */
[----:B------:R-:W-:-:S03]  /*d19a0*/  IMAD.WIDE.U32 R56, R117, R68, RZ ;  /* 0x0000004475387225 */ /* 0x000fc600078e00ff */
[----:B------:R-:W-:Y:S01]  /*d19b0*/  SEL R119, RZ, 0x1, !P0 ;  /* 0x00000001ff777807 */ /* 0x000fe20004000000 */
[----:B------:R-:W-:Y:S01]  /*d19c0*/  IMAD.MOV.U32 R92, RZ, RZ, R53 ;  /* 0x000000ffff5c7224 */ /* 0x000fe200078e0035 */
[----:B------:R-:W-:Y:S01]  /*d19d0*/  SEL R53, RZ, 0x1, P3 ;  /* 0x00000001ff357807 */ /* 0x000fe20001800000 */
[----:B------:R-:W-:Y:S01]  /*d19e0*/  IMAD R78, R115, R76, RZ ;  /* 0x0000004c734e7224 */ /* 0x000fe200078e02ff */
[----:B------:R-:W-:Y:S01]  /*d19f0*/  IADD3 RZ, P3, PT, R55, R88, RZ ;  /* 0x0000005837ff7210 */ /* 0x000fe20007f7e0ff */
[----:B------:R-:W-:Y:S01]  /*d1a00*/  IMAD.X R87, RZ, RZ, RZ, P6 ;  /* 0x000000ffff577224 */ /* 0x000fe200030e06ff */
[----:B------:R-:W-:Y:S01]  /*d1a10*/  IADD3 R94, P6, PT, R52, R53, RZ ;  /* 0x00000035345e7210 */ /* 0x000fe20007fde0ff */
[----:B------:R-:W-:Y:S01]  /*d1a20*/  IMAD.WIDE.U32 R56, P2, R90, R69, R56 ;  /* 0x000000455a387225 */ /* 0x000fe20007840038 */
[----:B------:R-:W-:-:S03]  /*d1a30*/  LOP3.LUT R115, RZ, R115, RZ, 0x33, !PT ;  /* 0x00000073ff737212 */ /* 0x000fc600078e33ff */
[----:B------:R-:W-:-:S04]  /*d1a40*/  IMAD.WIDE.U32 R54, R114, R76, RZ ;  /* 0x0000004c72367225 */ /* 0x000fc800078e00ff */
[----:B------:R-:W-:Y:S02]  /*d1a50*/  IMAD R81, R114, R77, R78 ;  /* 0x0000004d72517224 */ /* 0x000fe400078e024e */
[----:B------:R-:W-:-:S04]  /*d1a60*/  IMAD.WIDE.U32 R78, R90, R68, RZ ;  /* 0x000000445a4e7225 */ /* 0x000fc800078e00ff */
[----:B------:R-:W-:Y:S02]  /*d1a70*/  IMAD.MOV.U32 R86, RZ, RZ, R89 ;  /* 0x000000ffff567224 */ /* 0x000fe400078e0059 */
[----:B------:R-:W-:Y:S01]  /*d1a80*/  IMAD.X R53, RZ, RZ, RZ, P2 ;  /* 0x000000ffff357224 */ /* 0x000fe200010e06ff */
[----:B------:R-:W-:Y:S01]  /*d1a90*/  ISETP.GE.U32.AND P2, PT, R94, R52, PT ;  /* 0x000000345e00720c */ /* 0x000fe20003f46070 */
[----:B------:R-:W-:Y:S02]  /*d1aa0*/  IMAD.IADD R89, R55, 0x1, R81 ;  /* 0x0000000137597824 */ /* 0x000fe400078e0251 */
[----:B------:R-:W-:Y:S01]  /*d1ab0*/  IMAD.X R95, RZ, RZ, R84, P6 ;  /* 0x000000ffff5f7224 */ /* 0x000fe200030e0654 */
[----:B------:R-:W-:Y:S01]  /*d1ac0*/  IADD3 RZ, P6, PT, R79, R56, RZ ;  /* 0x000000384fff7210 */ /* 0x000fe20007fde0ff */
[----:B------:R-:W-:Y:S01]  /*d1ad0*/  IMAD.WIDE.U32.X R86, R117, R71, R86, P3 ;  /* 0x0000004775567225 */ /* 0x000fe200018e0456 */
[----:B------:R-:W-:Y:S02]  /*d1ae0*/  ISETP.LT.U32.AND P3, PT, R52, R113, PT ;  /* 0x000000713400720c */ /* 0x000fe40003f61070 */
[----:B------:R-:W-:Y:S01]  /*d1af0*/  ISETP.GE.U32.AND.EX P2, PT, R95, R84, PT, P2 ;  /* 0x000000545f00720c */ /* 0x000fe20003f46120 */
[----:B------:R-:W-:-:S03]  /*d1b00*/  IMAD.WIDE.U32 R80, R89, R74, RZ ;  /* 0x0000004a59507225 */ /* 0x000fc600078e00ff */
[----:B------:R-:W-:Y:S01]  /*d1b10*/  ISETP.LT.U32.OR.EX P2, PT, R84, R109, !P2, P3 ;  /* 0x0000006d5400720c */ /* 0x000fe20005741530 */
[----:B------:R-:W-:Y:S02]  /*d1b20*/  IMAD.MOV.U32 R52, RZ, RZ, R57 ;  /* 0x000000ffff347224 */ /* 0x000fe400078e0039 */
[----:B------:R-:W-:-:S04]  /*d1b30*/  IMAD.WIDE.U32 R78, R54, R74, RZ ;  /* 0x0000004a364e7225 */ /* 0x000fc800078e00ff */
[----:B------:R-:W-:Y:S01]  /*d1b40*/  IMAD.WIDE.U32.X R52, R117, R69, R52, P6 ;  /* 0x0000004575347225 */ /* 0x000fe200030e0434 */
[----:B------:R-:W-:-:S03]  /*d1b50*/  LOP3.LUT R117, RZ, R114, RZ, 0x33, !PT ;  /* 0x00000072ff757212 */ /* 0x000fc600078e33ff */
[----:B------:R-:W-:Y:S01]  /*d1b60*/  IMAD.MOV.U32 R96, RZ, RZ, R85 ;  /* 0x000000ffff607224 */ /* 0x000fe200078e0055 */
[----:B------:R-:W-:Y:S01]  /*d1b70*/  ISETP.GT.U32.AND P6, PT, R78, R117, PT ;  /* 0x000000754e00720c */ /* 0x000fe20003fc4070 */
[----:B------:R-:W-:-:S04]  /*d1b80*/  IMAD.WIDE.U32 R80, P3, R54, R75, R80 ;  /* 0x0000004b36507225 */ /* 0x000fc80007860050 */
[----:B------:R-:W-:-:S04]  /*d1b90*/  IMAD.WIDE.U32 R84, R90, R70, R82 ;  /* 0x000000465a547225 */ /* 0x000fc800078e0052 */
[----:B------:R-:W-:Y:S01]  /*d1ba0*/  IMAD.WIDE.U32.X R96, R12, R108, R96, P5 ;  /* 0x0000006c0c607225 */ /* 0x000fe200028e0460 */
[----:B------:R-:W-:-:S03]  /*d1bb0*/  IADD3 R78, P5, PT, R79, R80, RZ ;  /* 0x000000504f4e7210 */ /* 0x000fc60007fbe0ff */
[----:B------:R-:W-:Y:S01]  /*d1bc0*/  IMAD.X R79, RZ, RZ, RZ, P3 ;  /* 0x000000ffff4f7224 */ /* 0x000fe200018e06ff */
[----:B------:R-:W-:Y:S01]  /*d1bd0*/  @!P1 ISETP.NE.U32.AND P3, PT, R113, RZ, PT ;  /* 0x000000ff7100920c */ /* 0x000fe20003f65070 */
[----:B------:R-:W-:Y:S01]  /*d1be0*/  IMAD.WIDE.U32.X R92, R10, R101, R92, P4 ;  /* 0x000000650a5c7225 */ /* 0x000fe200020e045c */
[----:B------:R-:W-:Y:S02]  /*d1bf0*/  IADD3 R119, P4, PT, R119, R84, RZ ;  /* 0x0000005477777210 */ /* 0x000fe40007f9e0ff */
[----:B------:R-:W-:Y:S01]  /*d1c00*/  @!P1 ISETP.NE.AND.EX P3, PT, R109, RZ, PT, P3 ;  /* 0x000000ff6d00920c */ /* 0x000fe20003f65330 */
[----:B------:R-:W-:Y:S01]  /*d1c10*/  IMAD.IADD R88, R88, 0x1, R85 ;  /* 0x0000000158587824 */ /* 0x000fe200078e0255 */
[----:B------:R-:W-:Y:S01]  /*d1c20*/  ISETP.GT.U32.AND.EX P0, PT, R78, R115, PT, P6 ;  /* 0x000000734e00720c */ /* 0x000fe20003f04160 */
[----:B------:R-:W-:Y:S01]  /*d1c30*/  IMAD R80, R101, R13, RZ ;  /* 0x0000000d65507224 */ /* 0x000fe200078e02ff */
[----:B------:R-:W-:Y:S01]  /*d1c40*/  @!P1 SEL R101, RZ, 0x1, P3 ;  /* 0x00000001ff659807 */ /* 0x000fe20001800000 */
[----:B------:R-:W-:Y:S01]  /*d1c50*/  IMAD.X R117, RZ, RZ, R88, P4 ;  /* 0x000000ffff757224 */ /* 0x000fe200020e0658 */
[----:B------:R-:W-:Y:S01]  /*d1c60*/  ISETP.LT.U32.AND P4, PT, R84, R82, PT ;  /* 0x000000525400720c */ /* 0x000fe20003f81070 */
[----:B------:R-:W-:Y:S01]  /*d1c70*/  IMAD R82, R108, R15, RZ ;  /* 0x0000000f6c527224 */ /* 0x000fe200078e02ff */
[----:B------:R-:W-:Y:S01]  /*d1c80*/  ISETP.GE.U32.AND P3, PT, R119, R84, PT ;  /* 0x000000547700720c */ /* 0x000fe20003f66070 */
[----:B------:R-:W-:Y:S01]  /*d1c90*/  IMAD.MOV.U32 R78, RZ, RZ, R81 ;  /* 0x000000ffff4e7224 */ /* 0x000fe200078e0051 */
[----:B------:R-:W-:Y:S01]  /*d1ca0*/  @!P1 IADD3 R112, P6, PT, R101, R112, RZ ;  /* 0x0000007065709210 */ /* 0x000fe20007fde0ff */
[----:B------:R-:W-:Y:S01]  /*d1cb0*/  IMAD R115, R10, R103, R80 ;  /* 0x000000670a737224 */ /* 0x000fe200078e0250 */
[----:B------:R-:W-:Y:S01]  /*d1cc0*/  ISETP.GE.U32.AND.EX P3, PT, R117, R88, PT, P3 ;  /* 0x000000587500720c */ /* 0x000fe20003f66130 */
[----:B------:R-:W-:-:S03]  /*d1cd0*/  IMAD.WIDE.U32 R80, R15, R107, R94 ;  /* 0x0000006b0f507225 */ /* 0x000fc600078e005e */
[----:B------:R-:W-:Y:S01]  /*d1ce0*/  ISETP.LT.U32.OR.EX P3, PT, R88, R83, !P3, P4 ;  /* 0x000000535800720c */ /* 0x000fe20005f61540 */
[----:B------:R-:W-:Y:S01]  /*d1cf0*/  IMAD.WIDE.U32 R84, R13, R103, R58 ;  /* 0x000000670d547225 */ /* 0x000fe200078e003a */
[----:B------:R-:W-:Y:S02]  /*d1d00*/  SEL R103, RZ, 0x1, !P2 ;  /* 0x00000001ff677807 */ /* 0x000fe40005000000 */
[----:B------:R-:W-:Y:S01]  /*d1d10*/  ISETP.GE.U32.AND P2, PT, R80, R94, PT ;  /* 0x0000005e5000720c */ /* 0x000fe20003f46070 */
[----:B------:R-:W-:Y:S02]  /*d1d20*/  IMAD R109, R12, R107, R82 ;  /* 0x0000006b0c6d7224 */ /* 0x000fe400078e0252 */
[----:B------:R-:W-:Y:S01]  /*d1d30*/  @!P1 IMAD.X R110, RZ, RZ, R110, P6 ;  /* 0x000000ffff6e9224 */ /* 0x000fe200030e066e */
[----:B------:R-:W-:Y:S01]  /*d1d40*/  IADD3 R112, P1, PT, R112, R103, RZ ;  /* 0x0000006770707210 */ /* 0x000fe20007f3e0ff */
[----:B------:R-:W-:Y:S02]  /*d1d50*/  IMAD.IADD R101, R81, 0x1, R109 ;  /* 0x0000000151657824 */ /* 0x000fe400078e026d */
[----:B------:R-:W-:-:S02]  /*d1d60*/  IMAD.IADD R121, R85, 0x1, R115 ;  /* 0x0000000155797824 */ /* 0x000fc400078e0273 */
[----:B------:R-:W-:Y:S01]  /*d1d70*/  IMAD.X R113, RZ, RZ, R110, P1 ;  /* 0x000000ffff717224 */ /* 0x000fe200008e066e */
[----:B------:R-:W-:Y:S01]  /*d1d80*/  ISETP.GE.U32.AND.EX P4, PT, R101, R95, PT, P2 ;  /* 0x0000005f6500720c */ /* 0x000fe20003f86120 */
[----:B------:R-:W-:Y:S01]  /*d1d90*/  IMAD.MOV.U32 R115, RZ, RZ, R80 ;  /* 0x000000ffff737224 */ /* 0x000fe200078e0050 */
[----:B------:R-:W-:Y:S02]  /*d1da0*/  IADD3 R109, P1, PT, R112, R96, RZ ;  /* 0x00000060706d7210 */ /* 0x000fe40007f3e0ff */
[----:B------:R-:W-:Y:S02]  /*d1db0*/  SEL R88, RZ, 0x1, P4 ;  /* 0x00000001ff587807 */ /* 0x000fe40002000000 */
[C---:B------:R-:W-:Y:S01]  /*d1dc0*/  ISETP.GE.U32.AND P2, PT, R84.reuse, R58, PT ;  /* 0x0000003a5400720c */ /* 0x040fe20003f46070 */
[----:B------:R-:W-:Y:S01]  /*d1dd0*/  IMAD.X R96, R113, 0x1, R97, P1 ;  /* 0x0000000171607824 */ /* 0x000fe200008e0661 */
[----:B------:R-:W-:Y:S02]  /*d1de0*/  IADD3 R81, P4, PT, R84, R86, RZ ;  /* 0x0000005654517210 */ /* 0x000fe40007f9e0ff */
[----:B------:R-:W-:-:S02]  /*d1df0*/  IADD3 R88, P1, PT, R109, R88, RZ ;  /* 0x000000586d587210 */ /* 0x000fc40007f3e0ff */
[C---:B------:R-:W-:Y:S01]  /*d1e00*/  ISETP.GE.U32.AND.EX P2, PT, R121.reuse, R59, PT, P2 ;  /* 0x0000003b7900720c */ /* 0x040fe20003f46120 */
[----:B------:R-:W-:Y:S01]  /*d1e10*/  IMAD.X R95, R121, 0x1, R87, P4 ;  /* 0x00000001795f7824 */ /* 0x000fe200020e0657 */
[----:B------:R-:W-:Y:S01]  /*d1e20*/  SEL R58, RZ, 0x1, !P3 ;  /* 0x00000001ff3a7807 */ /* 0x000fe20005800000 */
[----:B------:R-:W-:Y:S01]  /*d1e30*/  IMAD.X R103, RZ, RZ, R96, P1 ;  /* 0x000000ffff677224 */ /* 0x000fe200008e0660 */
[----:B------:R-:W-:Y:S01]  /*d1e40*/  ISETP.GE.U32.AND P4, PT, R88, R109, PT ;  /* 0x0000006d5800720c */ /* 0x000fe20003f86070 */
[----:B------:R-:W-:Y:S01]  /*d1e50*/  IMAD.WIDE.U32 R86, R10, R104, RZ ;  /* 0x000000680a567225 */ /* 0x000fe200078e00ff */
[----:B------:R-:W-:Y:S02]  /*d1e60*/  IADD3 R83, P3, PT, R98, R92, RZ ;  /* 0x0000005c62537210 */ /* 0x000fe40007f7e0ff */
[----:B------:R-:W-:Y:S02]  /*d1e70*/  SEL R82, RZ, 0x1, P2 ;  /* 0x00000001ff527807 */ /* 0x000fe40001000000 */
[----:B------:R-:W-:Y:S01]  /*d1e80*/  ISETP.LT.U32.AND P1, PT, R109, R112, PT ;  /* 0x000000706d00720c */ /* 0x000fe20003f21070 */
[----:B------:R-:W-:Y:S01]  /*d1e90*/  IMAD.X R92, R99, 0x1, R93, P3 ;  /* 0x00000001635c7824 */ /* 0x000fe200018e065d */
[----:B------:R-:W-:Y:S01]  /*d1ea0*/  ISETP.GE.U32.AND.EX P4, PT, R103, R96, PT, P4 ;  /* 0x000000606700720c */ /* 0x000fe20003f86140 */
[----:B------:R-:W-:Y:S01]  /*d1eb0*/  IMAD.MOV.U32 R109, RZ, RZ, RZ ;  /* 0x000000ffff6d7224 */ /* 0x000fe200078e00ff */
[----:B------:R-:W-:-:S02]  /*d1ec0*/  IADD3 R82, P2, PT, R83, R82, RZ ;  /* 0x0000005253527210 */ /* 0x000fc40007f5e0ff */
[----:B------:R-:W-:Y:S02]  /*d1ed0*/  ISETP.LT.U32.OR.EX P1, PT, R96, R113, !P4, P1 ;  /* 0x000000716000720c */ /* 0x000fe40006721510 */
[----:B------:R-:W-:Y:S02]  /*d1ee0*/  ISETP.GE.U32.AND P4, PT, R83, R98, PT ;  /* 0x000000625300720c */ /* 0x000fe40003f86070 */
[----:B------:R-:W-:Y:S01]  /*d1ef0*/  ISETP.GE.U32.AND P6, PT, R82, R83, PT ;  /* 0x000000535200720c */ /* 0x000fe20003fc6070 */
[----:B------:R-:W-:Y:S01]  /*d1f00*/  IMAD.X R83, RZ, RZ, R92, P2 ;  /* 0x000000ffff537224 */ /* 0x000fe200010e065c */
[----:B------:R-:W-:Y:S01]  /*d1f10*/  ISETP.GE.U32.AND.EX P4, PT, R92, R99, PT, P4 ;  /* 0x000000635c00720c */ /* 0x000fe20003f86140 */
[----:B------:R-:W-:Y:S01]  /*d1f20*/  IMAD.WIDE.U32 R98, R10, R105, RZ ;  /* 0x000000690a627225 */ /* 0x000fe200078e00ff */
[----:B------:R-:W-:Y:S02]  /*d1f30*/  IADD3 R58, P3, PT, R81, R58, RZ ;  /* 0x0000003a513a7210 */ /* 0x000fe40007f7e0ff */
[----:B------:R-:W-:-:S02]  /*d1f40*/  ISETP.GE.U32.AND.EX P6, PT, R83, R92, PT, P6 ;  /* 0x0000005c5300720c */ /* 0x000fc40003fc6160 */
[----:B------:R-:W-:Y:S01]  /*d1f50*/  ISETP.LT.U32.AND P2, PT, R81, R84, PT ;  /* 0x000000545100720c */ /* 0x000fe20003f41070 */
[----:B------:R-:W-:Y:S01]  /*d1f60*/  IMAD.X R59, RZ, RZ, R95, P3 ;  /* 0x000000ffff3b7224 */ /* 0x000fe200018e065f */
[----:B------:R-:W-:Y:S01]  /*d1f70*/  ISETP.GE.U32.AND P3, PT, R58, R81, PT ;  /* 0x000000513a00720c */ /* 0x000fe20003f66070 */
[----:B------:R-:W-:Y:S01]  /*d1f80*/  IMAD.WIDE.U32.X R84, R89, R75, R78, P5 ;  /* 0x0000004b59547225 */ /* 0x000fe200028e044e */
[----:B------:R-:W-:Y:S02]  /*d1f90*/  SEL R92, RZ, 0x1, !P0 ;  /* 0x00000001ff5c7807 */ /* 0x000fe40004000000 */
[----:B------:R-:W-:Y:S01]  /*d1fa0*/  SEL R110, RZ, 0x1, !P1 ;  /* 0x00000001ff6e7807 */ /* 0x000fe20004800000 */
[----:B------:R-:W-:-:S04]  /*d1fb0*/  IMAD.WIDE.U32 R78, P5, R13, R102, R86 ;  /* 0x000000660d4e7225 */ /* 0x000fc800078a0056 */
        /* <DEDUP_REMOVED lines=18> */
.L_x_926:
[----:B------:R-:W-:Y:S05]  /*d20e0*/  BSYNC.RECONVERGENT B3 ;  /* 0x0000000000037941 */ /* 0x000fea0003800200 */
.L_x_925:
[----:B------:R-:W-:Y:S01]  /*d20f0*/  IADD3 R55, P4, PT, R119, R84, RZ ;  /* 0x0000005477377210 */ /* 0x000fe20007f9e0ff */
[----:B------:R-:W-:Y:S01]  /*d2100*/  IMAD.WIDE.U32 R98, P0, R13, R106, R98 ;  /* 0x0000006a0d627225 */ /* 0x000fe20007800062 */
[----:B------:R-:W-:Y:S01]  /*d2110*/  ISETP.GE.U32.AND.EX P3, PT, R59, R95, PT, P3 ;  /* 0x0000005f3b00720c */ /* 0x000fe20003f66130 */
[----:B------:R-:W-:Y:S01]  /*d2120*/  BSSY.RECONVERGENT B3, `(.L_x_927) ;  /* 0x00000fe000037945 */ /* 0x000fe20003800200 */
[----:B------:R-:W-:Y:S01]  /*d2130*/  IADD3 R80, P6, PT, R55, R92, RZ ;  /* 0x0000005c37507210 */ /* 0x000fe20007fde0ff */
[----:B------:R-:W-:Y:S01]  /*d2140*/  IMAD.X R57, R117, 0x1, R85, P4 ;  /* 0x0000000175397824 */ /* 0x000fe200020e0655 */
[----:B------:R-:W-:Y:S01]  /*d2150*/  ISETP.LT.U32.OR.EX P4, PT, R95, R121, !P3, P2 ;  /* 0x000000795f00720c */ /* 0x000fe20005f81520 */
[----:B------:R-:W-:Y:S01]  /*d2160*/  IMAD.X R113, RZ, RZ, RZ, P5 ;  /* 0x000000ffff717224 */ /* 0x000fe200028e06ff */
[----:B------:R-:W-:Y:S01]  /*d2170*/  IADD3 RZ, P3, PT, R81, R98, RZ ;  /* 0x0000006251ff7210 */ /* 0x000fe20007f7e0ff */
[----:B------:R-:W-:Y:S01]  /*d2180*/  IMAD.X R81, RZ, RZ, R57, P6 ;  /* 0x000000ffff517224 */ /* 0x000fe200030e0639 */
[----:B------:R-:W-:Y:S01]  /*d2190*/  ISETP.GE.U32.AND P2, PT, R80, R55, PT ;  /* 0x000000375000720c */ /* 0x000fe20003f46070 */
[----:B------:R-:W-:Y:S01]  /*d21a0*/  IMAD.WIDE.U32 R84, R89, R72, RZ ;  /* 0x0000004859547225 */ /* 0x000fe200078e00ff */
[----:B------:R-:W-:-:S02]  /*d21b0*/  ISETP.LT.U32.AND P5, PT, R55, R119, PT ;  /* 0x000000773700720c */ /* 0x000fc40003fa1070 */
[----:B------:R-:W-:Y:S01]  /*d21c0*/  ISETP.GE.U32.AND.EX P6, PT, R81, R57, PT, P2 ;  /* 0x000000395100720c */ /* 0x000fe20003fc6120 */
[----:B------:R-:W-:Y:S01]  /*d21d0*/  IMAD.X R97, RZ, RZ, RZ, P0 ;  /* 0x000000ffff617224 */ /* 0x000fe200000e06ff */
[----:B------:R-:W-:Y:S01]  /*d21e0*/  IADD3 RZ, P1, PT, R87, R78, RZ ;  /* 0x0000004e57ff7210 */ /* 0x000fe20007f3e0ff */
[C---:B------:R-:W-:Y:S01]  /*d21f0*/  IMAD.WIDE.U32 R86, R54.reuse, R72, RZ ;  /* 0x0000004836567225 */ /* 0x040fe200078e00ff */
[----:B------:R-:W-:Y:S02]  /*d2200*/  ISETP.LT.U32.OR.EX P6, PT, R57, R117, !P6, P5 ;  /* 0x000000753900720c */ /* 0x000fe400077c1550 */
[----:B------:R-:W-:Y:S01]  /*d2210*/  SEL R57, RZ, 0x1, !P4 ;  /* 0x00000001ff397807 */ /* 0x000fe20006000000 */
[----:B------:R-:W-:Y:S01]  /*d2220*/  IMAD.WIDE.U32 R84, P0, R54, R73, R84 ;  /* 0x0000004936547225 */ /* 0x000fe20007800054 */
[----:B------:R-:W-:-:S03]  /*d2230*/  SEL R117, RZ, 0x1, !P6 ;  /* 0x00000001ff757807 */ /* 0x000fc60007000000 */
[----:B------:R-:W-:Y:S01]  /*d2240*/  IMAD.MOV.U32 R112, RZ, RZ, R79 ;  /* 0x000000ffff707224 */ /* 0x000fe200078e004f */
[----:B------:R-:W-:Y:S01]  /*d2250*/  IADD3 RZ, P6, PT, R87, R84, RZ ;  /* 0x0000005457ff7210 */ /* 0x000fe20007fde0ff */
[----:B------:R-:W-:-:S04]  /*d2260*/  IMAD.WIDE.U32 R78, R54, R72, R80 ;  /* 0x00000048364e7225 */ /* 0x000fc800078e0050 */
[----:B------:R-:W-:Y:S01]  /*d2270*/  IMAD.X R87, RZ, RZ, RZ, P0 ;  /* 0x000000ffff577224 */ /* 0x000fe200000e06ff */
[----:B------:R-:W-:Y:S01]  /*d2280*/  IADD3 R117, P0, PT, R117, R78, RZ ;  /* 0x0000004e75757210 */ /* 0x000fe20007f1e0ff */
[----:B------:R-:W-:-:S03]  /*d2290*/  IMAD.WIDE.U32 R92, R10, R107, RZ ;  /* 0x0000006b0a5c7225 */ /* 0x000fc600078e00ff */
[----:B------:R-:W-:Y:S01]  /*d22a0*/  ISETP.GE.U32.AND P4, PT, R117, R78, PT ;  /* 0x0000004e7500720c */ /* 0x000fe20003f86070 */
[----:B------:R-:W-:Y:S02]  /*d22b0*/  IMAD.IADD R84, R84, 0x1, R79 ;  /* 0x0000000154547824 */ /* 0x000fe400078e024f */
[----:B------:R-:W-:-:S04]  /*d22c0*/  IMAD.WIDE.U32 R90, R90, R68, R58 ;  /* 0x000000445a5a7225 */ /* 0x000fc800078e003a */
[----:B------:R-:W-:Y:S02]  /*d22d0*/  IMAD.X R55, RZ, RZ, R84, P0 ;  /* 0x000000ffff377224 */ /* 0x000fe400000e0654 */
[----:B------:R-:W-:-:S03]  /*d22e0*/  IMAD.WIDE.U32 R94, R13, R107, RZ ;  /* 0x0000006b0d5e7225 */ /* 0x000fc600078e00ff */
[----:B------:R-:W-:Y:S01]  /*d22f0*/  ISETP.GE.U32.AND.EX P4, PT, R55, R84, PT, P4 ;  /* 0x000000543700720c */ /* 0x000fe20003f86140 */
[----:B------:R-:W-:-:S04]  /*d2300*/  IMAD.WIDE.U32 R92, P2, R13, R108, R92 ;  /* 0x0000006c0d5c7225 */ /* 0x000fc8000784005c */
[----:B------:R-:W-:Y:S01]  /*d2310*/  IMAD.MOV.U32 R86, RZ, RZ, R85 ;  /* 0x000000ffff567224 */ /* 0x000fe200078e0055 */
[----:B------:R-:W-:Y:S01]  /*d2320*/  IADD3 R85, P0, PT, R57, R90, RZ ;  /* 0x0000005a39557210 */ /* 0x000fe20007f1e0ff */
[----:B------:R-:W-:Y:S01]  /*d2330*/  IMAD.IADD R79, R56, 0x1, R91 ;  /* 0x00000001384f7824 */ /* 0x000fe200078e025b */
[----:B------:R-:W-:Y:S01]  /*d2340*/  IADD3 RZ, P5, PT, R95, R92, RZ ;  /* 0x0000005c5fff7210 */ /* 0x000fe20007fbe0ff */
[----:B------:R-:W-:Y:S01]  /*d2350*/  IMAD.WIDE.U32.X R112, R10, R102, R112, P1 ;  /* 0x000000660a707225 */ /* 0x000fe200008e0470 */
[----:B------:R-:W-:-:S03]  /*d2360*/  ISETP.LT.U32.AND P1, PT, R78, R80, PT ;  /* 0x000000504e00720c */ /* 0x000fc60003f21070 */
[----:B------:R-:W-:Y:S01]  /*d2370*/  IMAD.X R92, RZ, RZ, R79, P0 ;  /* 0x000000ffff5c7224 */ /* 0x000fe200000e064f */
[----:B------:R-:W-:Y:S01]  /*d2380*/  ISETP.GE.U32.AND P0, PT, R85, R90, PT ;  /* 0x0000005a5500720c */ /* 0x000fe20003f06070 */
[----:B------:R-:W-:Y:S01]  /*d2390*/  IMAD.WIDE.U32.X R86, R89, R73, R86, P6 ;  /* 0x0000004959567225 */ /* 0x000fe200030e0456 */
[----:B------:R-:W-:Y:S02]  /*d23a0*/  ISETP.LT.U32.OR.EX P1, PT, R84, R81, !P4, P1 ;  /* 0x000000515400720c */ /* 0x000fe40006721510 */
[----:B------:R-:W-:Y:S01]  /*d23b0*/  ISETP.LT.U32.AND P4, PT, R90, R58, PT ;  /* 0x0000003a5a00720c */ /* 0x000fe20003f81070 */
[----:B------:R-:W-:Y:S01]  /*d23c0*/  IMAD R81, R102, R13, RZ ;  /* 0x0000000d66517224 */ /* 0x000fe200078e02ff */
[----:B------:R-:W-:Y:S01]  /*d23d0*/  ISETP.GE.U32.AND.EX P0, PT, R92, R79, PT, P0 ;  /* 0x0000004f5c00720c */ /* 0x000fe20003f06100 */
[----:B------:R-:W-:Y:S01]  /*d23e0*/  IMAD.MOV.U32 R96, RZ, RZ, R99 ;  /* 0x000000ffff607224 */ /* 0x000fe200078e0063 */
[----:B------:R-:W-:Y:S01]  /*d23f0*/  IADD3 R57, P6, PT, R85, R86, RZ ;  /* 0x0000005655397210 */ /* 0x000fe20007fde0ff */
[----:B------:R-:W-:Y:S01]  /*d2400*/  IMAD R91, R10, R104, R81 ;  /* 0x000000680a5b7224 */ /* 0x000fe200078e0251 */
[----:B------:R-:W-:Y:S01]  /*d2410*/  SEL R56, RZ, 0x1, !P1 ;  /* 0x00000001ff387807 */ /* 0x000fe20004800000 */
[----:B------:R-:W-:Y:S01]  /*d2420*/  IMAD.WIDE.U32 R80, R89, R70, RZ ;  /* 0x0000004659507225 */ /* 0x000fe200078e00ff */
[----:B------:R-:W-:-:S02]  /*d2430*/  ISETP.LT.U32.OR.EX P0, PT, R79, R59, !P0, P4 ;  /* 0x0000003b4f00720c */ /* 0x000fc40004701540 */
[C---:B------:R-:W-:Y:S01]  /*d2440*/  IADD3 R56, P4, PT, R57.reuse, R56, RZ ;  /* 0x0000003839387210 */ /* 0x040fe20007f9e0ff */
[----:B------:R-:W-:Y:S01]  /*d2450*/  IMAD.X R87, R92, 0x1, R87, P6 ;  /* 0x000000015c577824 */ /* 0x000fe200030e0657 */
[----:B------:R-:W-:Y:S01]  /*d2460*/  ISETP.LT.U32.AND P1, PT, R57, R85, PT ;  /* 0x000000553900720c */ /* 0x000fe20003f21070 */
[----:B------:R-:W-:Y:S01]  /*d2470*/  IMAD.WIDE.U32 R58, R13, R104, R82 ;  /* 0x000000680d3a7225 */ /* 0x000fe200078e0052 */
[----:B------:R-:W-:-:S03]  /*d2480*/  SEL R98, RZ, 0x1, !P0 ;  /* 0x00000001ff627807 */ /* 0x000fc60004000000 */
[----:B------:R-:W-:Y:S01]  /*d2490*/  IMAD.X R79, RZ, RZ, RZ, P2 ;  /* 0x000000ffff4f7224 */ /* 0x000fe200010e06ff */
[----:B------:R-:W-:Y:S01]  /*d24a0*/  ISETP.GE.U32.AND P2, PT, R56, R57, PT ;  /* 0x000000393800720c */ /* 0x000fe20003f46070 */
[----:B------:R-:W-:Y:S01]  /*d24b0*/  IMAD.X R57, RZ, RZ, R87, P4 ;  /* 0x000000ffff397224 */ /* 0x000fe200020e0657 */
[----:B------:R-:W-:Y:S01]  /*d24c0*/  IADD3 R95, P4, PT, R58, R52, RZ ;  /* 0x000000343a5f7210 */ /* 0x000fe20007f9e0ff */
[----:B------:R-:W-:Y:S02]  /*d24d0*/  IMAD.IADD R59, R59, 0x1, R91 ;  /* 0x000000013b3b7824 */ /* 0x000fe400078e025b */
[----:B------:R-:W-:Y:S01]  /*d24e0*/  IMAD.WIDE.U32 R84, R54, R70, RZ ;  /* 0x0000004636547225 */ /* 0x000fe200078e00ff */
[----:B------:R-:W-:-:S03]  /*d24f0*/  ISETP.GE.U32.AND.EX P2, PT, R57, R87, PT, P2 ;  /* 0x000000573900720c */ /* 0x000fc60003f46120 */
[----:B------:R-:W-:Y:S01]  /*d2500*/  IMAD.WIDE.U32 R80, P6, R54, R71, R80 ;  /* 0x0000004736507225 */ /* 0x000fe200078c0050 */
[----:B------:R-:W-:-:S03]  /*d2510*/  ISETP.LT.U32.OR.EX P1, PT, R87, R92, !P2, P1 ;  /* 0x0000005c5700720c */ /* 0x000fc60005721510 */
[----:B------:R-:W-:Y:S01]  /*d2520*/  IMAD.WIDE.U32 R90, R89, R68, RZ ;  /* 0x00000044595a7225 */ /* 0x000fe200078e00ff */
[----:B------:R-:W-:-:S03]  /*d2530*/  SEL R99, RZ, 0x1, !P1 ;  /* 0x00000001ff637807 */ /* 0x000fc60004800000 */
[----:B------:R-:W-:Y:S01]  /*d2540*/  IMAD.X R94, R59, 0x1, R53, P4 ;  /* 0x000000013b5e7824 */ /* 0x000fe200020e0635 */
[----:B------:R-:W-:Y:S01]  /*d2550*/  IADD3 RZ, P4, PT, R85, R80, RZ ;  /* 0x0000005055ff7210 */ /* 0x000fe20007f9e0ff */
[----:B------:R-:W-:-:S04]  /*d2560*/  IMAD.WIDE.U32 R84, R54, R68, RZ ;  /* 0x0000004436547225 */ /* 0x000fc800078e00ff */
[----:B------:R-:W-:-:S04]  /*d2570*/  IMAD.WIDE.U32 R90, P2, R54, R69, R90 ;  /* 0x00000045365a7225 */ /* 0x000fc8000784005a */
[----:B------:R-:W-:Y:S01]  /*d2580*/  IMAD R86, R55, R76, RZ ;  /* 0x0000004c37567224 */ /* 0x000fe200078e02ff */
[----:B------:R-:W-:Y:S01]  /*d2590*/  IADD3 RZ, P1, PT, R85, R90, RZ ;  /* 0x0000005a55ff7210 */ /* 0x000fe20007f3e0ff */
[----:B------:R-:W-:Y:S01]  /*d25a0*/  IMAD.WIDE.U32 R52, R54, R70, R56 ;  /* 0x0000004636347225 */ /* 0x000fe200078e0038 */
[----:B------:R-:W-:-:S03]  /*d25b0*/  LOP3.LUT R55, RZ, R55, RZ, 0x33, !PT ;  /* 0x00000037ff377212 */ /* 0x000fc600078e33ff */
[----:B------:R-:W-:Y:S01]  /*d25c0*/  IMAD.WIDE.U32 R84, R117, R76, RZ ;  /* 0x0000004c75547225 */ /* 0x000fe200078e00ff */
[----:B------:R-:W-:-:S03]  /*d25d0*/  ISETP.LT.U32.AND P0, PT, R52, R56, PT ;  /* 0x000000383400720c */ /* 0x000fc60003f01070 */
[----:B------:R-:W-:Y:S02]  /*d25e0*/  IMAD R119, R117, R77, R86 ;  /* 0x0000004d75777224 */ /* 0x000fe400078e0256 */
[----:B------:R-:W-:Y:S01]  /*d25f0*/  IMAD.X R87, RZ, RZ, RZ, P2 ;  /* 0x000000ffff577224 */ /* 0x000fe200010e06ff */
[-C--:B------:R-:W-:Y:S01]  /*d2600*/  IADD3 R141, P2, PT, R99, R52.reuse, RZ ;  /* 0x00000034638d7210 */ /* 0x080fe20007f5e0ff */
[----:B------:R-:W-:Y:S02]  /*d2610*/  IMAD.IADD R102, R80, 0x1, R53 ;  /* 0x0000000150667824 */ /* 0x000fe400078e0235 */
[----:B------:R-:W-:Y:S02]  /*d2620*/  IMAD.MOV.U32 R78, RZ, RZ, R93 ;  /* 0x000000ffff4e7224 */ /* 0x000fe400078e005d */
[----:B------:R-:W-:Y:S01]  /*d2630*/  IMAD.X R93, RZ, RZ, RZ, P6 ;  /* 0x000000ffff5d7224 */ /* 0x000fe200030e06ff */
[----:B------:R-:W-:Y:S01]  /*d2640*/  ISETP.GE.U32.AND P6, PT, R141, R52, PT ;  /* 0x000000348d00720c */ /* 0x000fe20003fc6070 */
[----:B------:R-:W-:-:S02]  /*d2650*/  IMAD.MOV.U32 R92, RZ, RZ, R81 ;  /* 0x000000ffff5c7224 */ /* 0x000fc400078e0051 */
[----:B------:R-:W-:Y:S02]  /*d2660*/  IMAD.IADD R99, R85, 0x1, R119 ;  /* 0x0000000155637824 */ /* 0x000fe400078e0277 */
[----:B------:R-:W-:Y:S01]  /*d2670*/  IMAD.X R119, RZ, RZ, R102, P2 ;  /* 0x000000ffff777224 */ /* 0x000fe200010e0666 */
[----:B------:R-:W-:Y:S01]  /*d2680*/  IADD3 R98, P2, PT, R95, R98, RZ ;  /* 0x000000625f627210 */ /* 0x000fe20007f5e0ff */
[----:B------:R-:W-:-:S03]  /*d2690*/  IMAD.WIDE.U32.X R92, R89, R71, R92, P4 ;  /* 0x00000047595c7225 */ /* 0x000fc600020e045c */
[----:B------:R-:W-:Y:S01]  /*d26a0*/  ISETP.GE.U32.AND.EX P6, PT, R119, R102, PT, P6 ;  /* 0x000000667700720c */ /* 0x000fe20003fc6160 */
[----:B------:R-:W-:-:S03]  /*d26b0*/  IMAD.WIDE.U32 R52, R99, R74, RZ ;  /* 0x0000004a63347225 */ /* 0x000fc600078e00ff */
[----:B------:R-:W-:Y:S01]  /*d26c0*/  ISETP.LT.U32.OR.EX P0, PT, R102, R57, !P6, P0 ;  /* 0x000000396600720c */ /* 0x000fe20007701500 */
[----:B------:R-:W-:Y:S01]  /*d26d0*/  IMAD.MOV.U32 R86, RZ, RZ, R91 ;  /* 0x000000ffff567224 */ /* 0x000fe200078e005b */
[----:B------:R-:W-:Y:S01]  /*d26e0*/  LOP3.LUT R91, RZ, R117, RZ, 0x33, !PT ;  /* 0x00000075ff5b7212 */ /* 0x000fe200078e33ff */
[----:B------:R-:W-:Y:S01]  /*d26f0*/  IMAD.X R117, RZ, RZ, R94, P2 ;  /* 0x000000ffff757224 */ /* 0x000fe200010e065e */
[----:B------:R-:W-:Y:S01]  /*d2700*/  IADD3 R121, P2, PT, R98, R92, RZ ;  /* 0x0000005c62797210 */ /* 0x000fe20007f5e0ff */
[----:B------:R-:W-:Y:S01]  /*d2710*/  IMAD.WIDE.U32 R80, R84, R74, RZ ;  /* 0x0000004a54507225 */ /* 0x000fe200078e00ff */
[----:B------:R-:W-:-:S03]  /*d2720*/  ISETP.GE.U32.AND P6, PT, R58, R82, PT ;  /* 0x000000523a00720c */ /* 0x000fc60003fc6070 */
[----:B------:R-:W-:Y:S01]  /*d2730*/  IMAD.WIDE.U32 R52, P4, R84, R75, R52 ;  /* 0x0000004b54347225 */ /* 0x000fe20007880034 */
[----:B------:R-:W-:-:S03]  /*d2740*/  ISETP.GE.U32.AND.EX P6, PT, R59, R83, PT, P6 ;  /* 0x000000533b00720c */ /* 0x000fc60003fc6160 */
[----:B------:R-:W-:Y:S01]  /*d2750*/  IMAD.WIDE.U32.X R86, R89, R69, R86, P1 ;  /* 0x0000004559567225 */ /* 0x000fe200008e0456 */
[----:B------:R-:W-:-:S03]  /*d2760*/  ISETP.GT.U32.AND P1, PT, R80, R91, PT ;  /* 0x0000005b5000720c */ /* 0x000fc60003f24070 */
[----:B------:R-:W-:Y:S01]  /*d2770*/  IMAD.X R92, R117, 0x1, R93, P2 ;  /* 0x00000001755c7824 */ /* 0x000fe200010e065d */
[----:B------:R-:W-:Y:S01]  /*d2780*/  IADD3 R80, P2, PT, R81, R52, RZ ;  /* 0x0000003451507210 */ /* 0x000fe20007f5e0ff */
[----:B------:R-:W-:Y:S01]  /*d2790*/  IMAD.X R57, RZ, RZ, RZ, P4 ;  /* 0x000000ffff397224 */ /* 0x000fe200020e06ff */
[----:B------:R-:W-:Y:S01]  /*d27a0*/  SEL R52, RZ, 0x1, !P0 ;  /* 0x00000001ff347807 */ /* 0x000fe20004000000 */
[----:B------:R-:W-:Y:S01]  /*d27b0*/  IMAD.MOV.U32 R56, RZ, RZ, R53 ;  /* 0x000000ffff387224 */ /* 0x000fe200078e0035 */
[----:B------:R-:W-:Y:S01]  /*d27c0*/  ISETP.GT.U32.AND.EX P1, PT, R80, R55, PT, P1 ;  /* 0x000000375000720c */ /* 0x000fe20003f24110 */
[----:B------:R-:W-:Y:S01]  /*d27d0*/  IMAD.WIDE.U32.X R96, R10, R106, R96, P3 ;  /* 0x0000006a0a607225 */ /* 0x000fe200018e0460 */
[----:B------:R-:W-:Y:S02]  /*d27e0*/  IADD3 R89, P0, PT, R115, R112, RZ ;  /* 0x0000007073597210 */ /* 0x000fe40007f1e0ff */
[----:B------:R-:W-:Y:S01]  /*d27f0*/  SEL R80, RZ, 0x1, P6 ;  /* 0x00000001ff507807 */ /* 0x000fe20003000000 */
[----:B------:R-:W-:Y:S01]  /*d2800*/  IMAD.WIDE.U32.X R56, R99, R75, R56, P2 ;  /* 0x0000004b63387225 */ /* 0x000fe200010e0438 */
[----:B------:R-:W-:-:S02]  /*d2810*/  IADD3 R52, P4, PT, R121, R52, RZ ;  /* 0x0000003479347210 */ /* 0x000fc40007f9e0ff */
[----:B------:R-:W-:Y:S01]  /*d2820*/  IADD3 R80, P6, PT, R89, R80, RZ ;  /* 0x0000005059507210 */ /* 0x000fe20007fde0ff */
[----:B------:R-:W-:Y:S01]  /*d2830*/  IMAD.X R112, R101, 0x1, R113, P0 ;  /* 0x0000000165707824 */ /* 0x000fe200000e0671 */
[----:B------:R-:W-:Y:S01]  /*d2840*/  SEL R82, RZ, 0x1, !P1 ;  /* 0x00000001ff527807 */ /* 0x000fe20004800000 */
[----:B------:R-:W-:Y:S01]  /*d2850*/  IMAD.X R53, RZ, RZ, R92, P4 ;  /* 0x000000ffff357224 */ /* 0x000fe200020e065c */
[----:B------:R-:W-:Y:S01]  /*d2860*/  ISETP.GE.U32.AND P4, PT, R80, R89, PT ;  /* 0x000000595000720c */ /* 0x000fe20003f86070 */
[----:B------:R-:W-:Y:S01]  /*d2870*/  IMAD.X R81, RZ, RZ, R112, P6 ;  /* 0x000000ffff517224 */ /* 0x000fe200030e0670 */
[----:B------:R-:W-:Y:S01]  /*d2880*/  ISETP.GE.U32.AND P0, PT, R52, R121, PT ;  /* 0x000000793400720c */ /* 0x000fe20003f06070 */
[----:B------:R-:W-:Y:S01]  /*d2890*/  IMAD.WIDE.U32 R54, R54, R68, R52 ;  /* 0x0000004436367225 */ /* 0x000fe200078e0034 */
[----:B------:R-:W-:Y:S02]  /*d28a0*/  ISETP.GE.U32.AND P1, PT, R89, R115, PT ;  /* 0x000000735900720c */ /* 0x000fe40003f26070 */
[----:B------:R-:W-:Y:S01]  /*d28b0*/  ISETP.GE.U32.AND.EX P4, PT, R81, R112, PT, P4 ;  /* 0x000000705100720c */ /* 0x000fe20003f86140 */
[----:B------:R-:W-:Y:S01]  /*d28c0*/  IMAD.IADD R113, R90, 0x1, R55 ;  /* 0x000000015a717824 */ /* 0x000fe200078e0237 */
[----:B------:R-:W-:Y:S01]  /*d28d0*/  IADD3 R83, P6, PT, R141, R56, RZ ;  /* 0x000000388d537210 */ /* 0x000fe20007fde0ff */
[----:B------:R-:W-:Y:S01]  /*d28e0*/  IMAD R106, R106, R13, RZ ;  /* 0x0000000d6a6a7224 */ /* 0x000fe200078e02ff */
[----:B------:R-:W-:Y:S01]  /*d28f0*/  ISETP.LT.U32.AND P2, PT, R121, R98, PT ;  /* 0x000000627900720c */ /* 0x000fe20003f41070 */
[----:B------:R-:W-:Y:S01]  /*d2900*/  IMAD.WIDE.U32 R90, R84, R72, RZ ;  /* 0x00000048545a7225 */ /* 0x000fe200078e00ff */
[----:B------:R-:W-:-:S02]  /*d2910*/  ISETP.GE.U32.AND.EX P0, PT, R53, R92, PT, P0 ;  /* 0x0000005c3500720c */ /* 0x000fc40003f06100 */
[----:B------:R-:W-:Y:S01]  /*d2920*/  ISETP.GE.U32.AND.EX P1, PT, R112, R101, P4, P1 ;  /* 0x000000657000720c */ /* 0x000fe20002726110 */
[----:B------:R-:W-:Y:S01]  /*d2930*/  IMAD.X R89, R119, 0x1, R57, P6 ;  /* 0x0000000177597824 */ /* 0x000fe200030e0639 */
[----:B------:R-:W-:Y:S01]  /*d2940*/  IADD3 R56, P4, PT, R83, R82, RZ ;  /* 0x0000005253387210 */ /* 0x000fe20007f9e0ff */
[----:B------:R-:W-:Y:S01]  /*d2950*/  IMAD R101, R10, R105, R106 ;  /* 0x000000690a657224 */ /* 0x000fe200078e026a */
[----:B------:R-:W-:Y:S01]  /*d2960*/  ISETP.LT.U32.OR.EX P2, PT, R92, R117, !P0, P2 ;  /* 0x000000755c00720c */ /* 0x000fe20004741520 */
[----:B------:R-:W-:Y:S01]  /*d2970*/  IMAD.WIDE.U32 R92, R13, R105, R80 ;  /* 0x000000690d5c7225 */ /* 0x000fe200078e0050 */
[----:B------:R-:W-:Y:S02]  /*d2980*/  ISETP.LT.U32.AND P0, PT, R83, R141, PT ;  /* 0x0000008d5300720c */ /* 0x000fe40003f01070 */
[----:B------:R-:W-:Y:S01]  /*d2990*/  ISETP.GE.U32.AND P3, PT, R56, R83, PT ;  /* 0x000000533800720c */ /* 0x000fe20003f66070 */
[----:B------:R-:W-:Y:S01]  /*d29a0*/  IMAD.WIDE.U32 R82, R99, R72, RZ ;  /* 0x0000004863527225 */ /* 0x000fe200078e00ff */
[----:B------:R-:W-:-:S03]  /*d29b0*/  SEL R55, RZ, 0x1, !P2 ;  /* 0x00000001ff377807 */ /* 0x000fc60005000000 */
[----:B------:R-:W-:Y:S01]  /*d29c0*/  IMAD.X R57, RZ, RZ, R89, P4 ;  /* 0x000000ffff397224 */ /* 0x000fe200020e0659 */
[----:B------:R-:W-:Y:S01]  /*d29d0*/  IADD3 R115, P2, PT, R55, R54, RZ ;  /* 0x0000003637737210 */ /* 0x000fe20007f5e0ff */
[----:B------:R-:W-:-:S03]  /*d29e0*/  IMAD.WIDE.U32 R82, P6, R84, R73, R82 ;  /* 0x0000004954527225 */ /* 0x000fc600078c0052 */
[----:B------:R-:W-:Y:S01]  /*d29f0*/  ISETP.GE.U32.AND.EX P3, PT, R57, R89, PT, P3 ;  /* 0x000000593900720c */ /* 0x000fe20003f66130 */
[----:B------:R-:W-:Y:S01]  /*d2a00*/  IMAD.X R90, RZ, RZ, R113, P2 ;  /* 0x000000ffff5a7224 */ /* 0x000fe200010e0671 */
[----:B------:R-:W-:Y:S01]  /*d2a10*/  IADD3 RZ, P4, PT, R91, R82, RZ ;  /* 0x000000525bff7210 */ /* 0x000fe20007f9e0ff */
[----:B------:R-:W-:Y:S01]  /*d2a20*/  IMAD.IADD R91, R93, 0x1, R101 ;  /* 0x000000015d5b7824 */ /* 0x000fe200078e0265 */
[----:B------:R-:W-:Y:S01]  /*d2a30*/  ISETP.GE.U32.AND P2, PT, R92, R80, PT ;  /* 0x000000505c00720c */ /* 0x000fe20003f46070 */
[----:B------:R-:W-:Y:S01]  /*d2a40*/  IMAD.X R55, RZ, RZ, RZ, P6 ;  /* 0x000000ffff377224 */ /* 0x000fe200030e06ff */
[----:B------:R-:W-:Y:S02]  /*d2a50*/  ISETP.LT.U32.OR.EX P3, PT, R89, R119, !P3, P0 ;  /* 0x000000775900720c */ /* 0x000fe40005f61500 */
[----:B------:R-:W-:Y:S02]  /*d2a60*/  @!P1 IADD3 R88, P0, PT, R88, 0x1, RZ ;  /* 0x0000000158589810 */ /* 0x000fe40007f1e0ff */
[----:B------:R-:W-:Y:S01]  /*d2a70*/  ISETP.GE.U32.AND.EX P2, PT, R91, R81, PT, P2 ;  /* 0x000000515b00720c */ /* 0x000fe20003f46120 */
[----:B------:R-:W-:Y:S01]  /*d2a80*/  IMAD.WIDE.U32 R80, R84, R72, R56 ;  /* 0x0000004854507225 */ /* 0x000fe200078e0038 */
[----:B------:R-:W-:-:S02]  /*d2a90*/  SEL R101, RZ, 0x1, !P3 ;  /* 0x00000001ff657807 */ /* 0x000fc40005800000 */
[----:B------:R-:W-:Y:S01]  /*d2aa0*/  IADD3 R89, P3, PT, R88, R96, RZ ;  /* 0x0000006058597210 */ /* 0x000fe20007f7e0ff */
[----:B------:R-:W-:Y:S01]  /*d2ab0*/  @!P1 IMAD.X R103, RZ, RZ, R103, P0 ;  /* 0x000000ffff679224 */ /* 0x000fe200000e0667 */
[----:B------:R-:W-:Y:S01]  /*d2ac0*/  ISETP.LT.U32.AND P0, PT, R54, R52, PT ;  /* 0x000000343600720c */ /* 0x000fe20003f01070 */
[----:B------:R-:W-:Y:S01]  /*d2ad0*/  IMAD.IADD R82, R82, 0x1, R81 ;  /* 0x0000000152527824 */ /* 0x000fe200078e0251 */
[----:B------:R-:W-:Y:S01]  /*d2ae0*/  SEL R52, RZ, 0x1, P2 ;  /* 0x00000001ff347807 */ /* 0x000fe20001000000 */
[----:B------:R-:W-:Y:S01]  /*d2af0*/  IMAD.X R96, R103, 0x1, R97, P3 ;  /* 0x0000000167607824 */ /* 0x000fe200018e0661 */
[----:B------:R-:W-:Y:S02]  /*d2b00*/  IADD3 R101, P2, PT, R101, R80, RZ ;  /* 0x0000005065657210 */ /* 0x000fe40007f5e0ff */
[----:B------:R-:W-:Y:S01]  /*d2b10*/  ISETP.GE.U32.AND P6, PT, R115, R54, PT ;  /* 0x000000367300720c */ /* 0x000fe20003fc6070 */
[----:B------:R-:W-:Y:S01]  /*d2b20*/  IMAD.MOV.U32 R54, RZ, RZ, R83 ;  /* 0x000000ffff367224 */ /* 0x000fe200078e0053 */
[----:B------:R-:W-:Y:S01]  /*d2b30*/  ISETP.GE.U32.AND P3, PT, R101, R80, PT ;  /* 0x000000506500720c */ /* 0x000fe20003f66070 */
[----:B------:R-:W-:Y:S01]  /*d2b40*/  IMAD.X R105, RZ, RZ, R82, P2 ;  /* 0x000000ffff697224 */ /* 0x000fe200010e0652 */
[----:B------:R-:W-:Y:S01]  /*d2b50*/  ISETP.GE.U32.AND.EX P6, PT, R90, R113, PT, P6 ;  /* 0x000000715a00720c */ /* 0x000fe20003fc6160 */
[----:B------:R-:W-:Y:S01]  /*d2b60*/  IMAD.WIDE.U32.X R54, R99, R73, R54, P4 ;  /* 0x0000004963367225 */ /* 0x000fe200020e0436 */
[----:B------:R-:W-:-:S02]  /*d2b70*/  IADD3 R52, P2, PT, R89, R52, RZ ;  /* 0x0000003459347210 */ /* 0x000fc40007f5e0ff */
[----:B------:R-:W-:Y:S01]  /*d2b80*/  ISETP.LT.U32.AND P4, PT, R80, R56, PT ;  /* 0x000000385000720c */ /* 0x000fe20003f81070 */
[----:B------:R-:W-:Y:S01]  /*d2b90*/  IMAD.WIDE.U32.X R80, R10, R108, R78, P5 ;  /* 0x0000006c0a507225 */ /* 0x000fe200028e044e */
[----:B------:R-:W-:Y:S02]  /*d2ba0*/  ISETP.GE.U32.AND.EX P3, PT, R105, R82, PT, P3 ;  /* 0x000000526900720c */ /* 0x000fe40003f66130 */
[----:B------:R-:W-:Y:S01]  /*d2bb0*/  ISETP.LT.U32.OR.EX P0, PT, R113, R53, !P6, P0 ;  /* 0x000000357100720c */ /* 0x000fe20007701500 */
[----:B------:R-:W-:Y:S01]  /*d2bc0*/  IMAD.X R53, RZ, RZ, R96, P2 ;  /* 0x000000ffff357224 */ /* 0x000fe200010e0660 */
[----:B------:R-:W-:Y:S01]  /*d2bd0*/  ISETP.GE.U32.AND P2, PT, R52, R89, PT ;  /* 0x000000593400720c */ /* 0x000fe20003f46070 */
[----:B------:R-:W-:Y:S01]  /*d2be0*/  IMAD.WIDE.U32 R78, R84, R70, RZ ;  /* 0x00000046544e7225 */ /* 0x000fe200078e00ff */
[----:B------:R-:W-:Y:S02]  /*d2bf0*/  ISETP.LT.U32.OR.EX P4, PT, R82, R57, !P3, P4 ;  /* 0x000000395200720c */ /* 0x000fe40005f81540 */
[----:B------:R-:W-:Y:S01]  /*d2c00*/  IADD3 R83, P6, PT, R115, R54, RZ ;  /* 0x0000003673537210 */ /* 0x000fe20007fde0ff */
[----:B------:R-:W-:Y:S01]  /*d2c10*/  IMAD.WIDE.U32 R56, R99, R70, RZ ;  /* 0x0000004663387225 */ /* 0x000fe200078e00ff */
[----:B------:R-:W-:-:S02]  /*d2c20*/  ISETP.LT.U32.AND P3, PT, R89, R88, PT ;  /* 0x000000585900720c */ /* 0x000fc40003f61070 */
[----:B------:R-:W-:Y:S01]  /*d2c30*/  ISETP.GE.U32.AND.EX P2, PT, R53, R96, PT, P2 ;  /* 0x000000603500720c */ /* 0x000fe20003f46120 */
[----:B------:R-:W-:Y:S01]  /*d2c40*/  IMAD.X R89, R90, 0x1, R55, P6 ;  /* 0x000000015a597824 */ /* 0x000fe200030e0637 */
[----:B------:R-:W-:Y:S01]  /*d2c50*/  SEL R54, RZ, 0x1, !P4 ;  /* 0x00000001ff367807 */ /* 0x000fe20006000000 */
[----:B------:R-:W-:Y:S01]  /*d2c60*/  IMAD R108, R108, R13, RZ ;  /* 0x0000000d6c6c7224 */ /* 0x000fe200078e02ff */
[----:B------:R-:W-:Y:S02]  /*d2c70*/  @!P1 ISETP.NE.U32.AND P4, PT, R88, RZ, PT ;  /* 0x000000ff5800920c */ /* 0x000fe40003f85070 */
[----:B------:R-:W-:Y:S02]  /*d2c80*/  ISETP.LT.U32.OR.EX P2, PT, R96, R103, !P2, P3 ;  /* 0x000000676000720c */ /* 0x000fe40005741530 */
[----:B------:R-:W-:Y:S02]  /*d2c90*/  IADD3 R54, P3, PT, R83, R54, RZ ;  /* 0x0000003653367210 */ /* 0x000fe40007f7e0ff */
[----:B------:R-:W-:Y:S01]  /*d2ca0*/  @!P1 ISETP.NE.AND.EX P4, PT, R103, RZ, PT, P4 ;  /* 0x000000ff6700920c */ /* 0x000fe20003f85340 */
[----:B------:R-:W-:Y:S01]  /*d2cb0*/  IMAD R103, R10, R107, R108 ;  /* 0x0000006b0a677224 */ /* 0x000fe200078e026c */
[----:B------:R-:W-:Y:S01]  /*d2cc0*/  ISETP.GE.U32.AND P5, PT, R54, R83, PT ;  /* 0x000000533600720c */ /* 0x000fe20003fa6070 */
[----:B------:R-:W-:Y:S01]  /*d2cd0*/  IMAD.X R55, RZ, RZ, R89, P3 ;  /* 0x000000ffff377224 */ /* 0x000fe200018e0659 */
[----:B------:R-:W-:Y:S01]  /*d2ce0*/  @!P1 SEL R93, RZ, 0x1, P4 ;  /* 0x00000001ff5d9807 */ /* 0x000fe20002000000 */
[----:B------:R-:W-:Y:S01]  /*d2cf0*/  IMAD.WIDE.U32 R56, P3, R84, R71, R56 ;  /* 0x0000004754387225 */ /* 0x000fe20007860038 */
[----:B------:R-:W-:-:S02]  /*d2d00*/  ISETP.LT.U32.AND P4, PT, R83, R115, PT ;  /* 0x000000735300720c */ /* 0x000fc40003f81070 */
[----:B------:R-:W-:Y:S02]  /*d2d10*/  SEL R83, RZ, 0x1, !P2 ;  /* 0x00000001ff537807 */ /* 0x000fe40005000000 */
[----:B------:R-:W-:Y:S02]  /*d2d20*/  @!P1 IADD3 R110, P2, PT, R93, R110, RZ ;  /* 0x0000006e5d6e9210 */ /* 0x000fe40007f5e0ff */
[----:B------:R-:W-:Y:S02]  /*d2d30*/  ISETP.GE.U32.AND.EX P6, PT, R55, R89, PT, P5 ;  /* 0x000000593700720c */ /* 0x000fe40003fc6150 */
[----:B------:R-:W-:Y:S01]  /*d2d40*/  IADD3 RZ, P5, PT, R79, R56, RZ ;  /* 0x000000384fff7210 */ /* 0x000fe20007fbe0ff */
[----:B------:R-:W-:Y:S01]  /*d2d50*/  @!P1 IMAD.X R109, RZ, RZ, R109, P2 ;  /* 0x000000ffff6d9224 */ /* 0x000fe200010e066d */
[----:B------:R-:W-:Y:S01]  /*d2d60*/  ISETP.LT.U32.OR.EX P4, PT, R89, R90, !P6, P4 ;  /* 0x0000005a5900720c */ /* 0x000fe20007781540 */
[----:B------:R-:W-:Y:S01]  /*d2d70*/  IMAD.WIDE.U32 R88, R13, R107, R52 ;  /* 0x0000006b0d587225 */ /* 0x000fe200078e0034 */
[----:B------:R-:W-:-:S02]  /*d2d80*/  IADD3 R90, P2, P6, R80, R110, R83 ;  /* 0x0000006e505a7210 */ /* 0x000fc40007e5e053 */
[----:B------:R-:W-:Y:S01]  /*d2d90*/  SEL R97, RZ, 0x1, !P4 ;  /* 0x00000001ff617807 */ /* 0x000fe20006000000 */
[----:B------:R-:W-:Y:S01]  /*d2da0*/  IMAD R80, R105, R76, RZ ;  /* 0x0000004c69507224 */ /* 0x000fe200078e02ff */
[----:B------:R-:W-:Y:S01]  /*d2db0*/  IADD3.X R96, PT, PT, R81, R109, RZ, P2, P6 ;  /* 0x0000006d51607210 */ /* 0x000fe200017ec4ff */
[----:B------:R-:W-:Y:S01]  /*d2dc0*/  IMAD.WIDE.U32 R82, R84, R70, R54 ;  /* 0x0000004654527225 */ /* 0x000fe200078e0036 */
[----:B------:R-:W-:Y:S02]  /*d2dd0*/  ISETP.GE.U32.AND P2, PT, R88, R52, PT ;  /* 0x000000345800720c */ /* 0x000fe40003f46070 */
[----:B------:R-:W-:Y:S01]  /*d2de0*/  LOP3.LUT R105, RZ, R105, RZ, 0x33, !PT ;  /* 0x00000069ff697212 */ /* 0x000fe200078e33ff */
[----:B------:R-:W-:Y:S01]  /*d2df0*/  IMAD.WIDE.U32 R78, R101, R76, RZ ;  /* 0x0000004c654e7225 */ /* 0x000fe200078e00ff */
[----:B------:R-:W-:Y:S02]  /*d2e00*/  ISETP.LT.U32.AND P1, PT, R82, R54, PT ;  /* 0x000000365200720c */ /* 0x000fe40003f21070 */
[-C--:B------:R-:W-:Y:S01]  /*d2e10*/  IADD3 R97, P4, PT, R97, R82.reuse, RZ ;  /* 0x0000005261617210 */ /* 0x080fe20007f9e0ff */
[----:B------:R-:W-:Y:S01]  /*d2e20*/  IMAD R93, R101, R77, R80 ;  /* 0x0000004d655d7224 */ /* 0x000fe200078e0250 */
[----:B------:R-:W-:Y:S01]  /*d2e30*/  LOP3.LUT R101, RZ, R101, RZ, 0x33, !PT ;  /* 0x00000065ff657212 */ /* 0x000fe200078e33ff */
[----:B------:R-:W-:Y:S01]  /*d2e40*/  IMAD.IADD R89, R89, 0x1, R103 ;  /* 0x0000000159597824 */ /* 0x000fe200078e0267 */
[----:B------:R-:W-:Y:S01]  /*d2e50*/  ISETP.GE.U32.AND P6, PT, R97, R82, PT ;  /* 0x000000526100720c */ /* 0x000fe20003fc6070 */
[----:B------:R-:W-:-:S02]  /*d2e60*/  IMAD.IADD R93, R79, 0x1, R93 ;  /* 0x000000014f5d7824 */ /* 0x000fc400078e025d */
[----:B------:R-:W-:Y:S01]  /*d2e70*/  IMAD.IADD R54, R56, 0x1, R83 ;  /* 0x0000000138367824 */ /* 0x000fe200078e0253 */
[----:B------:R-:W-:Y:S01]  /*d2e80*/  ISETP.GE.U32.AND.EX P2, PT, R89, R53, PT, P2 ;  /* 0x000000355900720c */ /* 0x000fe20003f46120 */
[----:B------:R-:W-:-:S03]  /*d2e90*/  IMAD.WIDE.U32 R80, R93, R74, RZ ;  /* 0x0000004a5d507225 */ /* 0x000fc600078e00ff */
[----:B------:R-:W-:Y:S01]  /*d2ea0*/  SEL R103, RZ, 0x1, P2 ;  /* 0x00000001ff677807 */ /* 0x000fe20001000000 */
[----:B------:R-:W-:-:S04]  /*d2eb0*/  IMAD.WIDE.U32 R52, R78, R74, RZ ;  /* 0x0000004a4e347225 */ /* 0x000fc800078e00ff */
[----:B------:R-:W-:Y:S01]  /*d2ec0*/  IMAD.X R83, RZ, RZ, R54, P4 ;  /* 0x000000ffff537224 */ /* 0x000fe200020e0636 */
[----:B------:R-:W-:Y:S01]  /*d2ed0*/  ISETP.GT.U32.AND P2, PT, R52, R101, PT ;  /* 0x000000653400720c */ /* 0x000fe20003f44070 */
[----:B------:R-:W-:-:S03]  /*d2ee0*/  IMAD.WIDE.U32 R80, P4, R78, R75, R80 ;  /* 0x0000004b4e507225 */ /* 0x000fc60007880050 */
[----:B------:R-:W-:Y:S01]  /*d2ef0*/  ISETP.GE.U32.AND.EX P6, PT, R83, R54, PT, P6 ;  /* 0x000000365300720c */ /* 0x000fe20003fc6160 */
[----:B------:R-:W-:Y:S01]  /*d2f00*/  IMAD.X R101, RZ, RZ, RZ, P3 ;  /* 0x000000ffff657224 */ /* 0x000fe200018e06ff */
[----:B------:R-:W-:Y:S02]  /*d2f10*/  IADD3 R90, P3, PT, R90, R103, RZ ;  /* 0x000000675a5a7210 */ /* 0x000fe40007f7e0ff */
[----:B------:R-:W-:Y:S01]  /*d2f20*/  ISETP.LT.U32.OR.EX P1, PT, R54, R55, !P6, P1 ;  /* 0x000000373600720c */ /* 0x000fe20007721510 */
[----:B------:R-:W-:Y:S01]  /*d2f30*/  IMAD.WIDE.U32 R54, R99, R68, RZ ;  /* 0x0000004463367225 */ /* 0x000fe200078e00ff */
[----:B------:R-:W-:-:S03]  /*d2f40*/  IADD3 R52, P6, PT, R53, R80, RZ ;  /* 0x0000005035347210 */ /* 0x000fc60007fde0ff */
[----:B------:R-:W-:Y:S01]  /*d2f50*/  IMAD.X R53, RZ, RZ, RZ, P4 ;  /* 0x000000ffff357224 */ /* 0x000fe200020e06ff */
[----:B------:R-:W-:Y:S01]  /*d2f60*/  ISETP.GE.U32.AND P4, PT, R95, R58, PT ;  /* 0x0000003a5f00720c */ /* 0x000fe20003f86070 */
[----:B------:R-:W-:Y:S01]  /*d2f70*/  IMAD.X R96, RZ, RZ, R96, P3 ;  /* 0x000000ffff607224 */ /* 0x000fe200018e0660 */
[----:B------:R-:W-:Y:S02]  /*d2f80*/  ISETP.GE.U32.AND P3, PT, R98, R95, PT ;  /* 0x0000005f6200720c */ /* 0x000fe40003f66070 */
[----:B------:R-:W-:Y:S01]  /*d2f90*/  ISETP.GE.U32.AND.EX P4, PT, R94, R59, PT, P4 ;  /* 0x0000003b5e00720c */ /* 0x000fe20003f86140 */
[----:B------:R-:W-:Y:S01]  /*d2fa0*/  IMAD.WIDE.U32 R58, R84, R68, RZ ;  /* 0x00000044543a7225 */ /* 0x000fe200078e00ff */
[----:B------:R-:W-:Y:S02]  /*d2fb0*/  ISETP.GE.U32.AND.EX P3, PT, R117, R94, PT, P3 ;  /* 0x0000005e7500720c */ /* 0x000fe40003f66130 */
[----:B------:R-:W-:Y:S01]  /*d2fc0*/  ISETP.GT.U32.AND.EX P2, PT, R52, R105, PT, P2 ;  /* 0x000000693400720c */ /* 0x000fe20003f44120 */
[----:B------:R-:W-:-:S03]  /*d2fd0*/  IMAD.MOV.U32 R52, RZ, RZ, R81 ;  /* 0x000000ffff347224 */ /* 0x000fc600078e0051 */
[----:B------:R-:W-:Y:S01]  /*d2fe0*/  SEL R95, RZ, 0x1, !P2 ;  /* 0x00000001ff5f7807 */ /* 0x000fe20005000000 */
[----:B------:R-:W-:-:S04]  /*d2ff0*/  IMAD.WIDE.U32.X R52, R93, R75, R52, P6 ;  /* 0x0000004b5d347225 */ /* 0x000fc800030e0434 */
[----:B------:R-:W-:Y:S01]  /*d3000*/  IMAD.WIDE.U32 R54, P6, R84, R69, R54 ;  /* 0x0000004554367225 */ /* 0x000fe200078c0036 */
        /* <DEDUP_REMOVED lines=15> */
.L_x_928:
[----:B------:R-:W-:Y:S05]  /*d3100*/  BSYNC.RECONVERGENT B3 ;  /* 0x0000000000037941 */ /* 0x000fea0003800200 */
.L_x_927:
        /* <DEDUP_REMOVED lines=72> */
[----:B------:R-:W-:Y:S01]  /*d3590*/  ISETP.GE.U32.AND.EX P3, PT, R80, R95, PT, P3 ;  /* 0x0000005f5000720c */ /* 0x000fe20003f66130 */
[----:B------:R-:W-:Y:S01]  /*d35a0*/  IMAD.MOV.U32 R80, RZ, RZ, R53 ;  /* 0x000000ffff507224 */ /* 0x000fe200078e0035 */
[----:B------:R-:W-:Y:S01]  /*d35b0*/  IADD3 R85, P1, PT, R79, R58, RZ ;  /* 0x0000003a4f557210 */ /* 0x000fe20007f3e0ff */
[----:B------:R-:W-:Y:S01]  /*d35c0*/  IMAD.IADD R53, R52, 0x1, R59 ;  /* 0x0000000134357824 */ /* 0x000fe200078e023b */
[----:B------:R-:W-:Y:S01]  /*d35d0*/  ISETP.LT.U32.AND P2, PT, R84, R82, PT ;  /* 0x000000525400720c */ /* 0x000fe20003f41070 */
[----:B------:R-:W-:Y:S01]  /*d35e0*/  IMAD.WIDE.U32.X R80, R93, R71, R80, P4 ;  /* 0x000000475d507225 */ /* 0x000fe200020e0450 */
[----:B------:R-:W-:-:S02]  /*d35f0*/  @!P0 IADD3 R88, P5, PT, R88, 0x1, RZ ;  /* 0x0000000158588810 */ /* 0x000fc40007fbe0ff */
[----:B------:R-:W-:Y:S01]  /*d3600*/  ISETP.LT.U32.OR.EX P3, PT, R95, R83, !P3, P2 ;  /* 0x000000535f00720c */ /* 0x000fe20005f61520 */
[----:B------:R-:W-:Y:S01]  /*d3610*/  IMAD.X R84, RZ, RZ, R53, P1 ;  /* 0x000000ffff547224 */ /* 0x000fe200008e0635 */
[----:B------:R-:W-:Y:S01]  /*d3620*/  ISETP.GE.U32.AND P2, PT, R85, R58, PT ;  /* 0x0000003a5500720c */ /* 0x000fe20003f46070 */
[----:B------:R-:W-:Y:S01]  /*d3630*/  @!P0 IMAD.X R89, RZ, RZ, R89, P5 ;  /* 0x000000ffff598224 */ /* 0x000fe200028e0659 */
[----:B------:R-:W-:Y:S02]  /*d3640*/  ISETP.LT.U32.AND P1, PT, R58, R54, PT ;  /* 0x000000363a00720c */ /* 0x000fe40003f21070 */
[----:B------:R-:W-:Y:S02]  /*d3650*/  SEL R58, RZ, 0x1, !P3 ;  /* 0x00000001ff3a7807 */ /* 0x000fe40005800000 */
        /* <DEDUP_REMOVED lines=81> */
.L_x_931:
[----:B------:R-:W-:Y:S05]  /*d3b70*/  BSYNC.RELIABLE B4 ;  /* 0x0000000000047941 */ /* 0x000fea0003800100 */
.L_x_930:
        /* <DEDUP_REMOVED lines=21> */
.L_x_932:
[----:B------:R-:W-:Y:S05]  /*d3cd0*/  BSYNC.RECONVERGENT B3 ;  /* 0x0000000000037941 */ /* 0x000fea0003800200 */
.L_x_929:
[----:B------:R-:W2:Y:S01]  /*d3ce0*/  LDL.128 R52, [R100+0x20] ;  /* 0x0000200064347983 */ /* 0x000ea20000100c00 */
[----:B------:R-:W-:Y:S03]  /*d3cf0*/  BSSY.RECONVERGENT B3, `(.L_x_933) ;  /* 0x0000085000037945 */ /* 0x000fe60003800200 */
[----:B------:R1:W5:Y:S02]  /*d3d00*/  LDL.128 R56, [R100+0x30] ;  /* 0x0000300064387983 */ /* 0x0003640000100c00 */
[----:B-1----:R-:W-:Y:S02]  /*d3d10*/  IMAD.MOV.U32 R100, RZ, RZ, RZ ;  /* 0x000000ffff647224 */ /* 0x002fe400078e00ff */
[----:B--2---:R-:W-:-:S04]  /*d3d20*/  IMAD.WIDE.U32 R80, R53, R111, RZ ;  /* 0x0000006f35507225 */ /* 0x004fc800078e00ff */
        /* <DEDUP_REMOVED lines=19> */
[----:B------:R-:W-:-:S03]  /*d3e60*/  IMAD.WIDE.U32 R94, R53, R129, RZ ;  /* 0x00000081355e7225 */ /* 0x000fc600078e00ff */
[----:B------:R-:W-:Y:S01]  /*d3e70*/  ISETP.GE.U32.AND.EX P3, PT, R83, R79, PT, P3 ;  /* 0x0000004f5300720c */ /* 0x000fe20003f66130 */
[----:B------:R-:W-:Y:S02]  /*d3e80*/  IMAD.X R97, RZ, RZ, RZ, P0 ;  /* 0x000000ffff617224 */ /* 0x000fe400000e06ff */
[----:B------:R-:W-:Y:S01]  /*d3e90*/  IMAD.MOV.U32 R96, RZ, RZ, R85 ;  /* 0x000000ffff607224 */ /* 0x000fe200078e0055 */
[----:B------:R-:W-:Y:S01]  /*d3ea0*/  SEL R99, RZ, 0x1, P3 ;  /* 0x00000001ff637807 */ /* 0x000fe20001800000 */
[----:B------:R-:W-:-:S04]  /*d3eb0*/  IMAD.WIDE.U32 R80, R55, R125, RZ ;  /* 0x0000007d37507225 */ /* 0x000fc800078e00ff */
[----:B------:R-:W-:-:S04]  /*d3ec0*/  IMAD.WIDE.U32 R94, P0, R52, R127, R94 ;  /* 0x0000007f345e7225 */ /* 0x000fc8000780005e */
[----:B------:R-:W-:-:S04]  /*d3ed0*/  IMAD.WIDE.U32.X R96, R53, R123, R96, P5 ;  /* 0x0000007b35607225 */ /* 0x000fc800028e0460 */
[----:B------:R-:W-:-:S04]  /*d3ee0*/  IMAD.WIDE.U32 R90, R53, R133, RZ ;  /* 0x00000085355a7225 */ /* 0x000fc800078e00ff */
[----:B------:R-:W-:-:S04]  /*d3ef0*/  IMAD.WIDE.U32 R78, R54, R125, RZ ;  /* 0x0000007d364e7225 */ /* 0x000fc800078e00ff */
[----:B------:R-:W-:-:S04]  /*d3f00*/  IMAD.WIDE.U32 R80, P4, R54, R123, R80 ;  /* 0x0000007b36507225 */ /* 0x000fc80007880050 */
[----:B------:R-:W-:Y:S01]  /*d3f10*/  IMAD.X R93, RZ, RZ, RZ, P0 ;  /* 0x000000ffff5d7224 */ /* 0x000fe200000e06ff */
[----:B------:R-:W-:Y:S01]  /*d3f20*/  IADD3 R86, P0, PT, R99, R96, RZ ;  /* 0x0000006063567210 */ /* 0x000fe20007f1e0ff */
[----:B------:R-:W-:Y:S01]  /*d3f30*/  IMAD.WIDE.U32 R84, R52, R129, RZ ;  /* 0x0000008134547225 */ /* 0x000fe200078e00ff */
[----:B------:R-:W-:-:S03]  /*d3f40*/  IADD3 RZ, P3, PT, R79, R80, RZ ;  /* 0x000000504fff7210 */ /* 0x000fc60007f7e0ff */
[----:B------:R-:W-:Y:S01]  /*d3f50*/  IMAD.WIDE.U32 R88, R52, R133, RZ ;  /* 0x0000008534587225 */ /* 0x000fe200078e00ff */
[----:B------:R-:W-:-:S03]  /*d3f60*/  IADD3 RZ, P5, PT, R85, R94, RZ ;  /* 0x0000005e55ff7210 */ /* 0x000fc60007fbe0ff */
[----:B------:R-:W-:-:S04]  /*d3f70*/  IMAD.WIDE.U32 R90, P6, R52, R131, R90 ;  /* 0x00000083345a7225 */ /* 0x000fc800078c005a */
[----:B------:R-:W-:Y:S02]  /*d3f80*/  IMAD.MOV.U32 R84, RZ, RZ, R87 ;  /* 0x000000ffff547224 */ /* 0x000fe400078e0057 */
[----:B------:R-:W-:Y:S02]  /*d3f90*/  IMAD.X R87, RZ, RZ, R97, P0 ;  /* 0x000000ffff577224 */ /* 0x000fe400000e0661 */
[----:B------:R-:W-:Y:S02]  /*d3fa0*/  IMAD R80, R127, R52, RZ ;  /* 0x000000347f507224 */ /* 0x000fe400078e02ff */
[----:B------:R-:W-:Y:S01]  /*d3fb0*/  IMAD.X R85, RZ, RZ, RZ, P2 ;  /* 0x000000ffff557224 */ /* 0x000fe200010e06ff */
[----:B------:R-:W-:Y:S01]  /*d3fc0*/  IADD3 RZ, P2, PT, R89, R90, RZ ;  /* 0x0000005a59ff7210 */ /* 0x000fe20007f5e0ff */
[----:B------:R-:W-:Y:S02]  /*d3fd0*/  IMAD.MOV.U32 R88, RZ, RZ, R91 ;  /* 0x000000ffff587224 */ /* 0x000fe400078e005b */
[----:B------:R-:W-:Y:S01]  /*d3fe0*/  IMAD.X R89, RZ, RZ, RZ, P6 ;  /* 0x000000ffff597224 */ /* 0x000fe200030e06ff */
[----:B------:R-:W-:Y:S01]  /*d3ff0*/  ISETP.GE.U32.AND P6, PT, R86, R96, PT ;  /* 0x000000605600720c */ /* 0x000fe20003fc6070 */
[----:B------:R-:W-:-:S03]  /*d4000*/  IMAD.WIDE.U32 R90, R52, R129, R86 ;  /* 0x00000081345a7225 */ /* 0x000fc600078e0056 */
[----:B------:R-:W-:Y:S01]  /*d4010*/  ISETP.GE.U32.AND.EX P6, PT, R87, R97, PT, P6 ;  /* 0x000000615700720c */ /* 0x000fe20003fc6160 */
[----:B------:R-:W-:Y:S02]  /*d4020*/  IMAD R101, R53, R129, R80 ;  /* 0x0000008135657224 */ /* 0x000fe400078e0250 */
[----:B------:R-:W-:Y:S01]  /*d4030*/  IMAD.MOV.U32 R92, RZ, RZ, R95 ;  /* 0x000000ffff5c7224 */ /* 0x000fe200078e005f */
[----:B------:R-:W-:Y:S01]  /*d4040*/  SEL R97, RZ, 0x1, P6 ;  /* 0x00000001ff617807 */ /* 0x000fe20003000000 */
[----:B------:R-:W-:Y:S02]  /*d4050*/  IMAD R80, R139, R54, RZ ;  /* 0x000000368b507224 */ /* 0x000fe400078e02ff */
[----:B------:R-:W-:Y:S01]  /*d4060*/  IMAD.WIDE.U32.X R94, R55, R139, R84, P1 ;  /* 0x0000008b375e7225 */ /* 0x000fe200008e0454 */
[----:B------:R-:W-:-:S03]  /*d4070*/  ISETP.GE.U32.AND P1, PT, R90, R86, PT ;  /* 0x000000565a00720c */ /* 0x000fc60003f26070 */
[----:B------:R-:W-:Y:S02]  /*d4080*/  IMAD.IADD R101, R91, 0x1, R101 ;  /* 0x000000015b657824 */ /* 0x000fe400078e0265 */
[----:B------:R-:W-:-:S03]  /*d4090*/  IMAD.WIDE.U32 R78, R54, R111, R82 ;  /* 0x0000006f364e7225 */ /* 0x000fc600078e0052 */
[----:B------:R-:W-:Y:S01]  /*d40a0*/  ISETP.GE.U32.AND.EX P1, PT, R101, R87, PT, P1 ;  /* 0x000000576500720c */ /* 0x000fe20003f26110 */
[----:B------:R-:W-:Y:S01]  /*d40b0*/  IMAD R105, R55, R111, R80 ;  /* 0x0000006f37697224 */ /* 0x000fe200078e0250 */
[----:B------:R-:W-:Y:S01]  /*d40c0*/  ISETP.GE.U32.AND P0, PT, R78, R82, PT ;  /* 0x000000524e00720c */ /* 0x000fe20003f06070 */
[----:B------:R-:W-:Y:S01]  /*d40d0*/  IMAD.WIDE.U32.X R92, R53, R127, R92, P5 ;  /* 0x0000007f355c7225 */ /* 0x000fe200028e045c */
[----:B------:R-:W-:Y:S02]  /*d40e0*/  SEL R86, RZ, 0x1, P1 ;  /* 0x00000001ff567807 */ /* 0x000fe40000800000 */
[----:B------:R-:W-:Y:S01]  /*d40f0*/  IADD3 R91, P5, PT, R90, R94, RZ ;  /* 0x0000005e5a5b7210 */ /* 0x000fe20007fbe0ff */
[----:B------:R-:W-:Y:S01]  /*d4100*/  IMAD.X R85, RZ, RZ, RZ, P4 ;  /* 0x000000ffff557224 */ /* 0x000fe200020e06ff */
[----:B------:R-:W-:Y:S01]  /*d4110*/  IADD3 R97, P4, PT, R97, R92, RZ ;  /* 0x0000005c61617210 */ /* 0x000fe20007f9e0ff */
[----:B------:R-:W-:Y:S02]  /*d4120*/  IMAD.IADD R105, R79, 0x1, R105 ;  /* 0x000000014f697824 */ /* 0x000fe400078e0269 */
[----:B------:R-:W-:Y:S01]  /*d4130*/  IMAD R82, R131, R52, RZ ;  /* 0x0000003483527224 */ /* 0x000fe200078e02ff */
[----:B------:R-:W-:Y:S01]  /*d4140*/  IADD3 R86, P6, PT, R97, R86, RZ ;  /* 0x0000005661567210 */ /* 0x000fe20007fde0ff */
[----:B------:R-:W-:Y:S01]  /*d4150*/  IMAD.X R95, R101, 0x1, R95, P5 ;  /* 0x00000001655f7824 */ /* 0x000fe200028e065f */
[----:B------:R-:W-:Y:S01]  /*d4160*/  ISETP.GE.U32.AND.EX P1, PT, R105, R83, PT, P0 ;  /* 0x000000536900720c */ /* 0x000fe20003f26100 */
[----:B------:R-:W-:Y:S01]  /*d4170*/  IMAD.X R83, RZ, RZ, R93, P4 ;  /* 0x000000ffff537224 */ /* 0x000fe200020e065d */
[----:B------:R-:W-:Y:S01]  /*d4180*/  ISETP.LT.U32.AND P4, PT, R97, R92, PT ;  /* 0x0000005c6100720c */ /* 0x000fe20003f81070 */
[----:B------:R-:W-:Y:S01]  /*d4190*/  IMAD.MOV.U32 R84, RZ, RZ, R81 ;  /* 0x000000ffff547224 */ /* 0x000fe200078e0051 */
[----:B------:R-:W-:Y:S01]  /*d41a0*/  SEL R98, RZ, 0x1, P1 ;  /* 0x00000001ff627807 */ /* 0x000fe20000800000 */
[----:B------:R-:W-:Y:S01]  /*d41b0*/  IMAD.X R87, RZ, RZ, R83, P6 ;  /* 0x000000ffff577224 */ /* 0x000fe200030e0653 */
[----:B------:R-:W-:Y:S01]  /*d41c0*/  ISETP.GE.U32.AND P1, PT, R86, R97, PT ;  /* 0x000000615600720c */ /* 0x000fe20003f26070 */
[-C--:B------:R-:W-:Y:S01]  /*d41d0*/  IMAD R97, R53, R133.reuse, R82 ;  /* 0x0000008535617224 */ /* 0x080fe200078e0252 */
[----:B------:R-:W-:Y:S01]  /*d41e0*/  IADD3 R98, P5, PT, R91, R98, RZ ;  /* 0x000000625b627210 */ /* 0x000fe20007fbe0ff */
[----:B------:R-:W-:Y:S01]  /*d41f0*/  IMAD.WIDE.U32 R80, R52, R133, R86 ;  /* 0x0000008534507225 */ /* 0x000fe200078e0056 */
[----:B------:R-:W-:-:S02]  /*d4200*/  ISETP.GE.U32.AND.EX P6, PT, R87, R83, PT, P1 ;  /* 0x000000535700720c */ /* 0x000fc40003fc6110 */
[----:B------:R-:W-:Y:S01]  /*d4210*/  ISETP.GE.U32.AND P0, PT, R91, R90, PT ;  /* 0x0000005a5b00720c */ /* 0x000fe20003f06070 */
[----:B------:R-:W-:Y:S01]  /*d4220*/  IMAD.X R99, RZ, RZ, R95, P5 ;  /* 0x000000ffff637224 */ /* 0x000fe200028e065f */
[----:B------:R-:W-:Y:S01]  /*d4230*/  ISETP.LT.U32.OR.EX P4, PT, R83, R93, !P6, P4 ;  /* 0x0000005d5300720c */ /* 0x000fe20007781540 */
[----:B------:R-:W-:Y:S01]  /*d4240*/  IMAD.IADD R93, R81, 0x1, R97 ;  /* 0x00000001515d7824 */ /* 0x000fe200078e0261 */
[----:B------:R-:W-:Y:S01]  /*d4250*/  ISETP.GE.U32.AND P5, PT, R80, R86, PT ;  /* 0x000000565000720c */ /* 0x000fe20003fa6070 */
[----:B------:R-:W-:Y:S01]  /*d4260*/  IMAD.WIDE.U32.X R82, R53, R131, R88, P2 ;  /* 0x0000008335527225 */ /* 0x000fe200010e0458 */
[----:B------:R-:W-:Y:S02]  /*d4270*/  SEL R81, RZ, 0x1, !P4 ;  /* 0x00000001ff517807 */ /* 0x000fe40006000000 */
[----:B------:R-:W-:Y:S01]  /*d4280*/  ISETP.GE.U32.AND.EX P2, PT, R93, R87, PT, P5 ;  /* 0x000000575d00720c */ /* 0x000fe20003f46150 */
[----:B------:R-:W-:Y:S01]  /*d4290*/  IMAD R87, R123, R54, RZ ;  /* 0x000000367b577224 */ /* 0x000fe200078e02ff */
[----:B------:R-:W-:Y:S01]  /*d42a0*/  IADD3 R81, P4, PT, R81, R82, RZ ;  /* 0x0000005251517210 */ /* 0x000fe20007f9e0ff */
[----:B------:R-:W-:Y:S01]  /*d42b0*/  IMAD.WIDE.U32 R88, R54, R125, R98 ;  /* 0x0000007d36587225 */ /* 0x000fe200078e0062 */
[----:B------:R-:W-:-:S02]  /*d42c0*/  SEL R86, RZ, 0x1, P2 ;  /* 0x00000001ff567807 */ /* 0x000fc40001000000 */
[----:B------:R-:W-:Y:S01]  /*d42d0*/  ISETP.GE.U32.AND P1, PT, R98, R91, PT ;  /* 0x0000005b6200720c */ /* 0x000fe20003f26070 */
[----:B------:R-:W-:Y:S01]  /*d42e0*/  IMAD.X R91, RZ, RZ, R83, P4 ;  /* 0x000000ffff5b7224 */ /* 0x000fe200020e0653 */
[----:B------:R-:W-:Y:S01]  /*d42f0*/  IADD3 R107, P5, PT, R81, R86, RZ ;  /* 0x00000056516b7210 */ /* 0x000fe20007fbe0ff */
[----:B------:R-:W-:Y:S01]  /*d4300*/  IMAD R87, R55, R125, R87 ;  /* 0x0000007d37577224 */ /* 0x000fe200078e0257 */
[----:B------:R-:W-:Y:S01]  /*d4310*/  ISETP.GE.U32.AND.EX P0, PT, R95, R101, PT, P0 ;  /* 0x000000655f00720c */ /* 0x000fe20003f06100 */
[----:B------:R-:W-:Y:S01]  /*d4320*/  IMAD R92, R139, R52, RZ ;  /* 0x000000348b5c7224 */ /* 0x000fe200078e02ff */
[----:B------:R-:W-:Y:S01]  /*d4330*/  ISETP.GE.U32.AND.EX P1, PT, R99, R95, PT, P1 ;  /* 0x0000005f6300720c */ /* 0x000fe20003f26110 */
[----:B------:R-:W-:Y:S01]  /*d4340*/  IMAD.X R103, RZ, RZ, R91, P5 ;  /* 0x000000ffff677224 */ /* 0x000fe200028e065b */
[----:B------:R-:W-:Y:S01]  /*d4350*/  ISETP.GE.U32.AND P4, PT, R107, R81, PT ;  /* 0x000000516b00720c */ /* 0x000fe20003f86070 */
[----:B------:R-:W-:Y:S01]  /*d4360*/  IMAD.MOV.U32 R90, RZ, RZ, R80 ;  /* 0x000000ffff5a7224 */ /* 0x000fe200078e0050 */
[----:B------:R-:W-:Y:S01]  /*d4370*/  ISETP.GE.U32.AND P2, PT, R88, R98, PT ;  /* 0x000000625800720c */ /* 0x000fe20003f46070 */
[----:B------:R-:W-:Y:S01]  /*d4380*/  IMAD.IADD R98, R89, 0x1, R87 ;  /* 0x0000000159627824 */ /* 0x000fe200078e0257 */
[----:B------:R-:W-:Y:S01]  /*d4390*/  ISETP.LT.U32.AND P5, PT, R81, R82, PT ;  /* 0x000000525100720c */ /* 0x000fe20003fa1070 */
[----:B------:R-:W-:Y:S01]  /*d43a0*/  IMAD.WIDE.U32 R86, R55, R129, RZ ;  /* 0x0000008137567225 */ /* 0x000fe200078e00ff */
[----:B------:R-:W-:-:S02]  /*d43b0*/  ISETP.GE.U32.AND.EX P6, PT, R103, R91, PT, P4 ;  /* 0x0000005b6700720c */ /* 0x000fc40003fc6140 */
[----:B------:R-:W-:Y:S01]  /*d43c0*/  ISETP.GE.U32.AND.EX P2, PT, R98, R99, PT, P2 ;  /* 0x000000636200720c */ /* 0x000fe20003f46120 */
[----:B------:R-:W-:Y:S01]  /*d43d0*/  IMAD.WIDE.U32.X R84, R55, R123, R84, P3 ;  /* 0x0000007b37547225 */ /* 0x000fe200018e0454 */
[----:B------:R-:W-:Y:S02]  /*d43e0*/  ISETP.LT.U32.OR.EX P5, PT, R91, R83, !P6, P5 ;  /* 0x000000535b00720c */ /* 0x000fe400077a1550 */
[----:B------:R-:W-:Y:S01]  /*d43f0*/  SEL R94, RZ, 0x1, P2 ;  /* 0x00000001ff5e7807 */ /* 0x000fe20001000000 */
[----:B------:R-:W-:Y:S01]  /*d4400*/  IMAD.WIDE.U32 R80, P4, R54, R127, R86 ;  /* 0x0000007f36507225 */ /* 0x000fe20007880056 */
[----:B------:R-:W-:-:S03]  /*d4410*/  SEL R101, RZ, 0x1, !P5 ;  /* 0x00000001ff657807 */ /* 0x000fc60006800000 */
[----:B------:R-:W-:-:S04]  /*d4420*/  IMAD.WIDE.U32 R82, R54, R129, RZ ;  /* 0x0000008136527225 */ /* 0x000fc800078e00ff */
[----:B------:R-:W-:Y:S01]  /*d4430*/  IMAD R87, R53, R111, R92 ;  /* 0x0000006f35577224 */ /* 0x000fe200078e025c */
        /* <DEDUP_REMOVED lines=16> */
.L_x_934:
[----:B------:R-:W-:Y:S05]  /*d4540*/  BSYNC.RECONVERGENT B3 ;  /* 0x0000000000037941 */ /* 0x000fea0003800200 */
.L_x_933:
[----:B------:R-:W-:Y:S01]  /*d4550*/  IADD3 R79, P0, PT, R90, R84, RZ ;  /* 0x000000545a4f7210 */ /* 0x000fe20007f1e0ff */
[----:B------:R-:W-:Y:S01]  /*d4560*/  IMAD.WIDE.U32 R52, R111, R52, RZ ;  /* 0x000000346f347225 */ /* 0x000fe200078e00ff */
[----:B------:R-:W-:Y:S01]  /*d4570*/  IADD3 RZ, P3, PT, R83, R80, RZ ;  /* 0x0000005053ff7210 */ /* 0x000fe20007f7e0ff */
[----:B------:R-:W-:Y:S01]  /*d4580*/  BSSY.RECONVERGENT B3, `(.L_x_935) ;  /* 0x000008b000037945 */ /* 0x000fe20003800200 */
[----:B------:R-:W-:Y:S01]  /*d4590*/  IADD3 R94, P2, PT, R79, R94, RZ ;  /* 0x0000005e4f5e7210 */ /* 0x000fe20007f5e0ff */
[----:B------:R-:W-:Y:S01]  /*d45a0*/  IMAD.X R85, R93, 0x1, R85, P0 ;  /* 0x000000015d557824 */ /* 0x000fe200000e0655 */
[----:B------:R-:W-:Y:S01]  /*d45b0*/  ISETP.GE.U32.AND P1, PT, R79, R90, PT ;  /* 0x0000005a4f00720c */ /* 0x000fe20003f26070 */
[----:B------:R-:W-:Y:S01]  /*d45c0*/  IMAD.IADD R89, R53, 0x1, R87 ;  /* 0x0000000135597824 */ /* 0x000fe200078e0257 */
[----:B------:R-:W-:Y:S01]  /*d45d0*/  ISETP.GE.U32.AND P0, PT, R94, R79, PT ;  /* 0x0000004f5e00720c */ /* 0x000fe20003f06070 */
[----:B------:R-:W-:Y:S01]  /*d45e0*/  IMAD.X R95, RZ, RZ, R85, P2 ;  /* 0x000000ffff5f7224 */ /* 0x000fe200010e0655 */
[----:B------:R-:W-:Y:S01]  /*d45f0*/  LOP3.LUT R79, RZ, R52, RZ, 0x33, !PT ;  /* 0x00000034ff4f7212 */ /* 0x000fe200078e33ff */
[----:B------:R-:W-:-:S02]  /*d4600*/  IMAD R53, R89, R76, RZ ;  /* 0x0000004c59357224 */ /* 0x000fc400078e02ff */
[----:B------:R-:W-:Y:S01]  /*d4610*/  IMAD.WIDE.U32 R90, R55, R133, RZ ;  /* 0x00000085375a7225 */ /* 0x000fe200078e00ff */
[----:B------:R-:W-:-:S03]  /*d4620*/  ISETP.GE.U32.AND.EX P0, PT, R95, R85, PT, P0 ;  /* 0x000000555f00720c */ /* 0x000fc60003f06100 */
[----:B------:R-:W-:Y:S01]  /*d4630*/  IMAD R80, R127, R54, RZ ;  /* 0x000000367f507224 */ /* 0x000fe200078e02ff */
[----:B------:R-:W-:Y:S01]  /*d4640*/  ISETP.GE.U32.AND.EX P0, PT, R85, R93, P0, P1 ;  /* 0x0000005d5500720c */ /* 0x000fe20000706110 */
[C---:B------:R-:W-:Y:S02]  /*d4650*/  IMAD R99, R52.reuse, R77, R53 ;  /* 0x0000004d34637224 */ /* 0x040fe400078e0235 */
[----:B------:R-:W-:-:S04]  /*d4660*/  IMAD.WIDE.U32 R52, R52, R76, RZ ;  /* 0x0000004c34347225 */ /* 0x000fc800078e00ff */
[----:B------:R-:W-:-:S04]  /*d4670*/  IMAD.WIDE.U32 R90, P1, R54, R131, R90 ;  /* 0x00000083365a7225 */ /* 0x000fc8000782005a */
[-C--:B------:R-:W-:Y:S02]  /*d4680*/  IMAD R109, R55, R129.reuse, R80 ;  /* 0x00000081376d7224 */ /* 0x080fe400078e0250 */
[----:B------:R-:W-:Y:S01]  /*d4690*/  IMAD.WIDE.U32 R82, R54, R129, R94 ;  /* 0x0000008136527225 */ /* 0x000fe200078e005e */
[----:B------:R-:W-:-:S03]  /*d46a0*/  @!P0 IADD3 R107, P5, PT, R107, 0x1, RZ ;  /* 0x000000016b6b8810 */ /* 0x000fc60007fbe0ff */
[----:B------:R-:W-:Y:S02]  /*d46b0*/  IMAD.IADD R99, R53, 0x1, R99 ;  /* 0x0000000135637824 */ /* 0x000fe400078e0263 */
[----:B------:R-:W-:Y:S02]  /*d46c0*/  IMAD.X R97, RZ, RZ, RZ, P4 ;  /* 0x000000ffff617224 */ /* 0x000fe400020e06ff */
[----:B------:R-:W-:Y:S01]  /*d46d0*/  IMAD.X R87, RZ, RZ, RZ, P1 ;  /* 0x000000ffff577224 */ /* 0x000fe200008e06ff */
[----:B------:R-:W-:Y:S01]  /*d46e0*/  ISETP.GE.U32.AND P1, PT, R82, R94, PT ;  /* 0x0000005e5200720c */ /* 0x000fe20003f26070 */
[----:B------:R-:W-:Y:S02]  /*d46f0*/  IMAD.MOV.U32 R96, RZ, RZ, R81 ;  /* 0x000000ffff607224 */ /* 0x000fe400078e0051 */
[----:B------:R-:W-:Y:S02]  /*d4700*/  IMAD.IADD R83, R83, 0x1, R109 ;  /* 0x0000000153537824 */ /* 0x000fe400078e026d */
[----:B------:R-:W-:-:S03]  /*d4710*/  IMAD.WIDE.U32 R92, R54, R133, RZ ;  /* 0x00000085365c7225 */ /* 0x000fc600078e00ff */
[----:B------:R-:W-:Y:S01]  /*d4720*/  ISETP.GE.U32.AND.EX P1, PT, R83, R95, PT, P1 ;  /* 0x0000005f5300720c */ /* 0x000fe20003f26110 */
[----:B------:R-:W-:Y:S01]  /*d4730*/  IMAD.WIDE.U32 R84, R99, R74, RZ ;  /* 0x0000004a63547225 */ /* 0x000fe200078e00ff */
[----:B------:R-:W-:Y:S02]  /*d4740*/  IADD3 RZ, P2, PT, R93, R90, RZ ;  /* 0x0000005a5dff7210 */ /* 0x000fe40007f5e0ff */
[----:B------:R-:W-:Y:S01]  /*d4750*/  SEL R80, RZ, 0x1, P1 ;  /* 0x00000001ff507807 */ /* 0x000fe20000800000 */
[----:B------:R-:W-:-:S04]  /*d4760*/  IMAD.WIDE.U32.X R96, R55, R127, R96, P3 ;  /* 0x0000007f37607225 */ /* 0x000fc800018e0460 */
[----:B------:R-:W-:Y:S01]  /*d4770*/  IMAD.MOV.U32 R86, RZ, RZ, R91 ;  /* 0x000000ffff567224 */ /* 0x000fe200078e005b */
[----:B------:R-:W-:Y:S01]  /*d4780*/  IADD3 R93, P3, PT, R107, R96, RZ ;  /* 0x000000606b5d7210 */ /* 0x000fe20007f7e0ff */
[----:B------:R-:W-:-:S04]  /*d4790*/  IMAD.WIDE.U32 R90, R52, R74, RZ ;  /* 0x0000004a345a7225 */ /* 0x000fc800078e00ff */
[----:B------:R-:W-:Y:S01]  /*d47a0*/  IMAD.WIDE.U32 R84, P4, R52, R75, R84 ;  /* 0x0000004b34547225 */ /* 0x000fe20007880054 */
[----:B------:R-:W-:Y:S02]  /*d47b0*/  ISETP.GT.U32.AND P1, PT, R90, R79, PT ;  /* 0x0000004f5a00720c */ /* 0x000fe40003f24070 */
[----:B------:R-:W-:Y:S01]  /*d47c0*/  IADD3 R90, P6, PT, R93, R80, RZ ;  /* 0x000000505d5a7210 */ /* 0x000fe20007fde0ff */
[----:B------:R-:W-:Y:S01]  /*d47d0*/  @!P0 IMAD.X R103, RZ, RZ, R103, P5 ;  /* 0x000000ffff678224 */ /* 0x000fe200028e0667 */
[----:B------:R-:W-:Y:S01]  /*d47e0*/  LOP3.LUT R79, RZ, R89, RZ, 0x33, !PT ;  /* 0x00000059ff4f7212 */ /* 0x000fe200078e33ff */
[----:B------:R-:W-:Y:S01]  /*d47f0*/  IMAD.X R81, RZ, RZ, RZ, P4 ;  /* 0x000000ffff517224 */ /* 0x000fe200020e06ff */
[----:B------:R-:W-:Y:S01]  /*d4800*/  IADD3 R92, P4, PT, R91, R84, RZ ;  /* 0x000000545b5c7210 */ /* 0x000fe20007f9e0ff */
[----:B------:R-:W-:Y:S01]  /*d4810*/  IMAD.X R96, R103, 0x1, R97, P3 ;  /* 0x0000000167607824 */ /* 0x000fe200018e0661 */
[----:B------:R-:W-:Y:S01]  /*d4820*/  ISETP.GE.U32.AND P5, PT, R90, R93, PT ;  /* 0x0000005d5a00720c */ /* 0x000fe20003fa6070 */
[----:B------:R-:W-:Y:S01]  /*d4830*/  IMAD.MOV.U32 R80, RZ, RZ, R85 ;  /* 0x000000ffff507224 */ /* 0x000fe200078e0055 */
[----:B------:R-:W-:Y:S01]  /*d4840*/  ISETP.LT.U32.AND P3, PT, R93, R107, PT ;  /* 0x0000006b5d00720c */ /* 0x000fe20003f61070 */
[----:B------:R-:W-:Y:S01]  /*d4850*/  IMAD.X R91, RZ, RZ, R96, P6 ;  /* 0x000000ffff5b7224 */ /* 0x000fe200030e0660 */
[----:B------:R-:W-:Y:S01]  /*d4860*/  ISETP.GT.U32.AND.EX P1, PT, R92, R79, PT, P1 ;  /* 0x0000004f5c00720c */ /* 0x000fe20003f24110 */
[----:B------:R-:W-:Y:S01]  /*d4870*/  IMAD.WIDE.U32.X R80, R99, R75, R80, P4 ;  /* 0x0000004b63507225 */ /* 0x000fe200020e0450 */
[----:B------:R-:W-:-:S02]  /*d4880*/  @!P0 ISETP.NE.U32.AND P4, PT, R107, RZ, PT ;  /* 0x000000ff6b00820c */ /* 0x000fc40003f85070 */
[----:B------:R-:W-:Y:S01]  /*d4890*/  ISETP.GE.U32.AND.EX P5, PT, R91, R96, PT, P5 ;  /* 0x000000605b00720c */ /* 0x000fe20003fa6150 */
[----:B-----5:R-:W-:Y:S01]  /*d48a0*/  IMAD.WIDE.U32 R84, R57, R111, RZ ;  /* 0x0000006f39547225 */ /* 0x020fe200078e00ff */
[----:B------:R-:W-:Y:S02]  /*d48b0*/  IADD3 R89, P6, PT, R78, R80, RZ ;  /* 0x000000504e597210 */ /* 0x000fe40007fde0ff */
[----:B------:R-:W-:Y:S01]  /*d48c0*/  ISETP.LT.U32.OR.EX P3, PT, R96, R103, !P5, P3 ;  /* 0x000000676000720c */ /* 0x000fe20006f61530 */
[C---:B------:R-:W-:Y:S01]  /*d48d0*/  IMAD.WIDE.U32 R92, R56.reuse, R111, RZ ;  /* 0x0000006f385c7225 */ /* 0x040fe200078e00ff */
[----:B------:R-:W-:Y:S02]  /*d48e0*/  SEL R80, RZ, 0x1, !P1 ;  /* 0x00000001ff507807 */ /* 0x000fe40004800000 */
[----:B------:R-:W-:Y:S01]  /*d48f0*/  ISETP.LT.U32.AND P1, PT, R89, R78, PT ;  /* 0x0000004e5900720c */ /* 0x000fe20003f21070 */
[----:B------:R-:W-:Y:S01]  /*d4900*/  IMAD.WIDE.U32 R84, P5, R56, R139, R84 ;  /* 0x0000008b38547225 */ /* 0x000fe200078a0054 */
[----:B------:R-:W-:-:S03]  /*d4910*/  @!P0 ISETP.NE.AND.EX P4, PT, R103, RZ, PT, P4 ;  /* 0x000000ff6700820c */ /* 0x000fc60003f85340 */
[----:B------:R-:W-:Y:S01]  /*d4920*/  IMAD R78, R131, R54, RZ ;  /* 0x00000036834e7224 */ /* 0x000fe200078e02ff */
[----:B------:R-:W-:Y:S01]  /*d4930*/  @!P0 SEL R92, RZ, 0x1, P4 ;  /* 0x00000001ff5c8807 */ /* 0x000fe20002000000 */
[----:B------:R-:W-:Y:S01]  /*d4940*/  IMAD.WIDE.U32.X R86, R55, R131, R86, P2 ;  /* 0x0000008337567225 */ /* 0x000fe200010e0456 */
[----:B------:R-:W-:-:S03]  /*d4950*/  IADD3 RZ, P4, PT, R93, R84, RZ ;  /* 0x000000545dff7210 */ /* 0x000fc60007f9e0ff */
[-C--:B------:R-:W-:Y:S02]  /*d4960*/  IMAD R103, R55, R133.reuse, R78 ;  /* 0x0000008537677224 */ /* 0x080fe400078e024e */
[----:B------:R-:W-:Y:S01]  /*d4970*/  IMAD.X R79, RZ, RZ, RZ, P5 ;  /* 0x000000ffff4f7224 */ /* 0x000fe200028e06ff */
[----:B------:R-:W-:Y:S01]  /*d4980*/  IADD3 R80, P5, PT, R89, R80, RZ ;  /* 0x0000005059507210 */ /* 0x000fe20007fbe0ff */
[----:B------:R-:W-:-:S03]  /*d4990*/  IMAD.WIDE.U32 R54, R54, R133, R90 ;  /* 0x0000008536367225 */ /* 0x000fc600078e005a */
[----:B------:R-:W-:Y:S01]  /*d49a0*/  ISETP.GE.U32.AND P2, PT, R80, R89, PT ;  /* 0x000000595000720c */ /* 0x000fe20003f46070 */
[----:B------:R-:W-:Y:S02]  /*d49b0*/  IMAD.MOV.U32 R78, RZ, RZ, R85 ;  /* 0x000000ffff4e7224 */ /* 0x000fe400078e0055 */
[----:B------:R-:W-:Y:S02]  /*d49c0*/  IMAD.IADD R103, R55, 0x1, R103 ;  /* 0x0000000137677824 */ /* 0x000fe400078e0267 */
[----:B------:R-:W-:Y:S01]  /*d49d0*/  IMAD.WIDE.U32.X R84, R57, R139, R78, P4 ;  /* 0x0000008b39547225 */ /* 0x000fe200020e044e */
[----:B------:R-:W-:Y:S02]  /*d49e0*/  @!P0 IADD3 R101, P4, PT, R92, R101, RZ ;  /* 0x000000655c658210 */ /* 0x000fe40007f9e0ff */
[----:B------:R-:W-:Y:S01]  /*d49f0*/  SEL R92, RZ, 0x1, !P3 ;  /* 0x00000001ff5c7807 */ /* 0x000fe20005800000 */
[----:B------:R-:W-:Y:S01]  /*d4a00*/  IMAD.MOV.U32 R78, RZ, RZ, R88 ;  /* 0x000000ffff4e7224 */ /* 0x000fe200078e0058 */
[----:B------:R-:W-:Y:S01]  /*d4a10*/  ISETP.GE.U32.AND P3, PT, R54, R90, PT ;  /* 0x0000005a3600720c */ /* 0x000fe20003f66070 */
[----:B------:R-:W-:-:S02]  /*d4a20*/  IMAD.MOV.U32 R79, RZ, RZ, R98 ;  /* 0x000000ffff4f7224 */ /* 0x000fc400078e0062 */
[----:B------:R-:W-:Y:S01]  /*d4a30*/  IMAD R55, R139, R56, RZ ;  /* 0x000000388b377224 */ /* 0x000fe200078e02ff */
[----:B------:R-:W-:Y:S01]  /*d4a40*/  ISETP.GE.U32.AND.EX P3, PT, R103, R91, PT, P3 ;  /* 0x0000005b6700720c */ /* 0x000fe20003f66130 */
[----:B------:R-:W-:Y:S01]  /*d4a50*/  IMAD.X R94, R105, 0x1, R81, P6 ;  /* 0x00000001695e7824 */ /* 0x000fe200030e0651 */
[----:B------:R-:W-:Y:S01]  /*d4a60*/  IADD3 R90, P6, PT, R101, R92, RZ ;  /* 0x0000005c655a7210 */ /* 0x000fe20007fde0ff */
[----:B------:R-:W-:Y:S01]  /*d4a70*/  IMAD.WIDE.U32 R78, R56, R111, R78 ;  /* 0x0000006f384e7225 */ /* 0x000fe200078e004e */
[----:B------:R-:W-:-:S03]  /*d4a80*/  SEL R110, RZ, 0x1, P3 ;  /* 0x00000001ff6e7807 */ /* 0x000fc60001800000 */
[----:B------:R-:W-:Y:S02]  /*d4a90*/  IMAD R55, R57, R111, R55 ;  /* 0x0000006f39377224 */ /* 0x000fe400078e0237 */
[----:B------:R-:W-:Y:S01]  /*d4aa0*/  IMAD.X R81, RZ, RZ, R94, P5 ;  /* 0x000000ffff517224 */ /* 0x000fe200028e065e */
[----:B------:R-:W-:Y:S01]  /*d4ab0*/  ISETP.GE.U32.AND P5, PT, R78, R88, PT ;  /* 0x000000584e00720c */ /* 0x000fe20003fa6070 */
[----:B------:R-:W-:Y:S02]  /*d4ac0*/  @!P0 IMAD.X R100, RZ, RZ, R100, P4 ;  /* 0x000000ffff648224 */ /* 0x000fe400020e0664 */
[----:B------:R-:W-:Y:S01]  /*d4ad0*/  IMAD.IADD R101, R79, 0x1, R55 ;  /* 0x000000014f657824 */ /* 0x000fe200078e0237 */
[----:B------:R-:W-:Y:S01]  /*d4ae0*/  ISETP.GE.U32.AND.EX P0, PT, R81, R94, PT, P2 ;  /* 0x0000005e5100720c */ /* 0x000fe20003f06120 */
[----:B------:R-:W-:Y:S01]  /*d4af0*/  IMAD.X R100, RZ, RZ, R100, P6 ;  /* 0x000000ffff647224 */ /* 0x000fe200030e0664 */
[----:B------:R-:W-:Y:S01]  /*d4b00*/  IADD3 R89, P2, PT, R90, R86, RZ ;  /* 0x000000565a597210 */ /* 0x000fe20007f5e0ff */
[----:B------:R-:W-:Y:S01]  /*d4b10*/  IMAD.MOV.U32 R134, RZ, RZ, RZ ;  /* 0x000000ffff867224 */ /* 0x000fe200078e00ff */
[----:B------:R-:W-:Y:S01]  /*d4b20*/  ISETP.GE.U32.AND.EX P5, PT, R101, R98, PT, P5 ;  /* 0x000000626500720c */ /* 0x000fe20003fa6150 */
[----:B------:R-:W-:Y:S01]  /*d4b30*/  IMAD.MOV.U32 R98, RZ, RZ, R54 ;  /* 0x000000ffff627224 */ /* 0x000fe200078e0036 */
[----:B------:R-:W-:Y:S01]  /*d4b40*/  IADD3 R110, P3, PT, R89, R110, RZ ;  /* 0x0000006e596e7210 */ /* 0x000fe20007f7e0ff */
[----:B------:R-:W-:Y:S01]  /*d4b50*/  IMAD.X R87, R100, 0x1, R87, P2 ;  /* 0x0000000164577824 */ /* 0x000fe200010e0657 */
[----:B------:R-:W-:Y:S01]  /*d4b60*/  ISETP.LT.U32.OR.EX P0, PT, R94, R105, !P0, P1 ;  /* 0x000000695e00720c */ /* 0x000fe20004701510 */
[----:B------:R-:W-:Y:S01]  /*d4b70*/  IMAD.WIDE.U32 R96, R57, R125, RZ ;  /* 0x0000007d39607225 */ /* 0x000fe200078e00ff */
[----:B------:R-:W-:-:S02]  /*d4b80*/  IADD3 R55, P2, PT, R82, R84, RZ ;  /* 0x0000005452377210 */ /* 0x000fc40007f5e0ff */
[----:B------:R-:W-:Y:S01]  /*d4b90*/  SEL R94, RZ, 0x1, P5 ;  /* 0x00000001ff5e7807 */ /* 0x000fe20002800000 */
[----:B------:R-:W-:Y:S01]  /*d4ba0*/  IMAD.X R136, RZ, RZ, R87, P3 ;  /* 0x000000ffff887224 */ /* 0x000fe200018e0657 */
[----:B------:R-:W-:Y:S01]  /*d4bb0*/  ISETP.GE.U32.AND P5, PT, R55, R82, PT ;  /* 0x000000523700720c */ /* 0x000fe20003fa6070 */
[----:B------:R-:W-:Y:S01]  /*d4bc0*/  IMAD.X R86, R83, 0x1, R85, P2 ;  /* 0x0000000153567824 */ /* 0x000fe200010e0655 */
[----:B------:R-:W-:Y:S01]  /*d4bd0*/  IADD3 R94, P3, PT, R55, R94, RZ ;  /* 0x0000005e375e7210 */ /* 0x000fe20007f7e0ff */
[C---:B------:R-:W-:Y:S01]  /*d4be0*/  IMAD.WIDE.U32 R84, R99.reuse, R70, RZ ;  /* 0x0000004663547225 */ /* 0x040fe200078e00ff */
[----:B------:R-:W-:Y:S02]  /*d4bf0*/  ISETP.GE.U32.AND P1, PT, R110, R89, PT ;  /* 0x000000596e00720c */ /* 0x000fe40003f26070 */
[----:B------:R-:W-:Y:S01]  /*d4c00*/  ISETP.GE.U32.AND P6, PT, R94, R55, PT ;  /* 0x000000375e00720c */ /* 0x000fe20003fc6070 */
[----:B------:R-:W-:Y:S01]  /*d4c10*/  IMAD.X R95, RZ, RZ, R86, P3 ;  /* 0x000000ffff5f7224 */ /* 0x000fe200018e0656 */
[----:B------:R-:W-:Y:S01]  /*d4c20*/  ISETP.GE.U32.AND.EX P5, PT, R86, R83, PT, P5 ;  /* 0x000000535600720c */ /* 0x000fe20003fa6150 */
[----:B------:R-:W-:Y:S01]  /*d4c30*/  IMAD.WIDE.U32 R82, R99, R72, RZ ;  /* 0x0000004863527225 */ /* 0x000fe200078e00ff */
[----:B------:R-:W-:-:S02]  /*d4c40*/  ISETP.LT.U32.AND P4, PT, R89, R90, PT ;  /* 0x0000005a5900720c */ /* 0x000fc40003f81070 */
[----:B------:R-:W-:Y:S01]  /*d4c50*/  ISETP.GE.U32.AND.EX P6, PT, R95, R86, PT, P6 ;  /* 0x000000565f00720c */ /* 0x000fe20003fc6160 */
[----:B------:R-:W-:Y:S01]  /*d4c60*/  IMAD.WIDE.U32 R90, R99, R68, RZ ;  /* 0x00000044635a7225 */ /* 0x000fe200078e00ff */
[----:B------:R-:W-:Y:S02]  /*d4c70*/  ISETP.GE.U32.AND.EX P1, PT, R136, R87, PT, P1 ;  /* 0x000000578800720c */ /* 0x000fe40003f26110 */
[----:B------:R-:W-:Y:S01]  /*d4c80*/  SEL R107, RZ, 0x1, !P0 ;  /* 0x00000001ff6b7807 */ /* 0x000fe20004000000 */
[----:B------:R-:W-:Y:S01]  /*d4c90*/  IMAD.WIDE.U32 R88, R52, R72, R80 ;  /* 0x0000004834587225 */ /* 0x000fe200078e0050 */
[----:B------:R-:W-:-:S03]  /*d4ca0*/  ISETP.LT.U32.OR.EX P1, PT, R87, R100, !P1, P4 ;  /* 0x000000645700720c */ /* 0x000fc60004f21540 */
[----:B------:R-:W-:Y:S01]  /*d4cb0*/  IMAD.WIDE.U32 R82, P4, R52, R73, R82 ;  /* 0x0000004934527225 */ /* 0x000fe20007880052 */
[----:B------:R-:W-:-:S03]  /*d4cc0*/  SEL R138, RZ, 0x1, !P1 ;  /* 0x00000001ff8a7807 */ /* 0x000fc60004800000 */
[----:B------:R-:W-:-:S04]  /*d4cd0*/  IMAD.WIDE.U32 R84, P2, R52, R71, R84 ;  /* 0x0000004734547225 */ /* 0x000fc80007840054 */
[----:B------:R-:W-:-:S04]  /*d4ce0*/  IMAD.WIDE.U32 R90, P3, R52, R69, R90 ;  /* 0x00000045345a7225 */ /* 0x000fc8000786005a */
[----:B------:R-:W-:-:S04]  /*d4cf0*/  IMAD.WIDE.U32 R86, R52, R72, RZ ;  /* 0x0000004834567225 */ /* 0x000fc800078e00ff */
[----:B------:R-:W-:-:S04]  /*d4d00*/  IMAD.WIDE.U32 R92, R52, R70, RZ ;  /* 0x00000046345c7225 */ /* 0x000fc800078e00ff */
[----:B------:R-:W-:-:S04]  /*d4d10*/  IMAD.WIDE.U32 R54, R52, R68, RZ ;  /* 0x0000004434367225 */ /* 0x000fc800078e00ff */
        /* <DEDUP_REMOVED lines=17> */
.L_x_936:
[----:B------:R-:W-:Y:S05]  /*d4e30*/  BSYNC.RECONVERGENT B3 ;  /* 0x0000000000037941 */ /* 0x000fea0003800200 */
.L_x_935:
[----:B------:R-:W-:Y:S01]  /*d4e40*/  IADD3 R107, P0, PT, R107, R88, RZ ;  /* 0x000000586b6b7210 */ /* 0x000fe20007f1e0ff */
[----:B------:R-:W-:Y:S01]  /*d4e50*/  IMAD R79, R123, R56, RZ ;  /* 0x000000387b4f7224 */ /* 0x000fe200078e02ff */
[----:B------:R-:W-:Y:S01]  /*d4e60*/  IADD3 RZ, P6, PT, R87, R82, RZ ;  /* 0x0000005257ff7210 */ /* 0x000fe20007fde0ff */
[----:B------:R-:W-:Y:S01]  /*d4e70*/  IMAD.X R87, RZ, RZ, RZ, P4 ;  /* 0x000000ffff577224 */ /* 0x000fe200020e06ff */
[----:B------:R-:W-:Y:S01]  /*d4e80*/  IADD3 RZ, P4, PT, R93, R84, RZ ;  /* 0x000000545dff7210 */ /* 0x000fe20007f9e0ff */
[----:B------:R-:W-:Y:S01]  /*d4e90*/  IMAD.X R53, RZ, RZ, R105, P0 ;  /* 0x000000ffff357224 */ /* 0x000fe200000e0669 */
[----:B------:R-:W-:Y:S01]  /*d4ea0*/  IADD3 RZ, P5, PT, R55, R90, RZ ;  /* 0x0000005a37ff7210 */ /* 0x000fe20007fbe0ff */
[-C--:B------:R-:W-:Y:S01]  /*d4eb0*/  IMAD.WIDE.U32 R92, R107, R76.reuse, RZ ;  /* 0x0000004c6b5c7225 */ /* 0x080fe200078e00ff */
[----:B------:R-:W-:Y:S03]  /*d4ec0*/  BSSY.RECONVERGENT B3, `(.L_x_937) ;  /* 0x00000d2000037945 */ /* 0x000fe60003800200 */
[----:B------:R-:W-:-:S02]  /*d4ed0*/  IMAD R82, R53, R76, RZ ;  /* 0x0000004c35527224 */ /* 0x000fc400078e02ff */
[----:B------:R-:W-:-:S04]  /*d4ee0*/  IMAD.WIDE.U32 R54, P0, R56, R123, R96 ;  /* 0x0000007b38367225 */ /* 0x000fc80007800060 */
[----:B------:R-:W-:Y:S02]  /*d4ef0*/  IMAD R141, R107, R77, R82 ;  /* 0x0000004d6b8d7224 */ /* 0x000fe400078e0252 */
[----:B------:R-:W-:-:S04]  /*d4f00*/  IMAD.WIDE.U32 R96, R56, R125, RZ ;  /* 0x0000007d38607225 */ /* 0x000fc800078e00ff */
[----:B------:R-:W-:-:S04]  /*d4f10*/  IMAD.WIDE.U32 R112, R56, R125, R94 ;  /* 0x0000007d38707225 */ /* 0x000fc800078e005e */
[----:B------:R-:W-:Y:S01]  /*d4f20*/  IMAD R79, R57, R125, R79 ;  /* 0x0000007d394f7224 */ /* 0x000fe200078e024f */
[----:B------:R-:W-:Y:S01]  /*d4f30*/  ISETP.GE.U32.AND P1, PT, R112, R94, PT ;  /* 0x0000005e7000720c */ /* 0x000fe20003f26070 */
[----:B------:R-:W-:Y:S02]  /*d4f40*/  IMAD.IADD R141, R93, 0x1, R141 ;  /* 0x000000015d8d7824 */ /* 0x000fe400078e028d */
[----:B------:R-:W-:Y:S02]  /*d4f50*/  IMAD.MOV.U32 R86, RZ, RZ, R83 ;  /* 0x000000ffff567224 */ /* 0x000fe400078e0053 */
[----:B------:R-:W-:Y:S01]  /*d4f60*/  IMAD.X R83, RZ, RZ, RZ, P0 ;  /* 0x000000ffff537224 */ /* 0x000fe200000e06ff */
[----:B------:R-:W-:Y:S01]  /*d4f70*/  IADD3 RZ, P0, PT, R97, R54, RZ ;  /* 0x0000003661ff7210 */ /* 0x000fe20007f1e0ff */
[----:B------:R-:W-:Y:S02]  /*d4f80*/  IMAD.MOV.U32 R82, RZ, RZ, R55 ;  /* 0x000000ffff527224 */ /* 0x000fe400078e0037 */
[----:B------:R-:W-:Y:S01]  /*d4f90*/  IMAD.IADD R113, R113, 0x1, R79 ;  /* 0x0000000171717824 */ /* 0x000fe200078e024f */
[----:B------:R-:W-:Y:S01]  /*d4fa0*/  LOP3.LUT R79, RZ, R107, RZ, 0x33, !PT ;  /* 0x0000006bff4f7212 */ /* 0x000fe200078e33ff */
[----:B------:R-:W-:-:S03]  /*d4fb0*/  IMAD.WIDE.U32 R54, R141, R74, RZ ;  /* 0x0000004a8d367225 */ /* 0x000fc600078e00ff */
[----:B------:R-:W-:Y:S01]  /*d4fc0*/  ISETP.GE.U32.AND.EX P1, PT, R113, R95, PT, P1 ;  /* 0x0000005f7100720c */ /* 0x000fe20003f26110 */
[----:B------:R-:W-:-:S04]  /*d4fd0*/  IMAD.WIDE.U32.X R86, R99, R73, R86, P6 ;  /* 0x0000004963567225 */ /* 0x000fc800030e0456 */
[----:B------:R-:W-:Y:S01]  /*d4fe0*/  IMAD.X R97, RZ, RZ, RZ, P2 ;  /* 0x000000ffff617224 */ /* 0x000fe200010e06ff */
[----:B------:R-:W-:Y:S01]  /*d4ff0*/  ISETP.GE.U32.AND P2, PT, R107, R88, PT ;  /* 0x000000586b00720c */ /* 0x000fe20003f46070 */
[----:B------:R-:W-:-:S03]  /*d5000*/  IMAD.WIDE.U32 R94, R92, R74, RZ ;  /* 0x0000004a5c5e7225 */ /* 0x000fc600078e00ff */
[----:B------:R-:W-:Y:S01]  /*d5010*/  ISETP.GE.U32.AND.EX P2, PT, R53, R105, PT, P2 ;  /* 0x000000693500720c */ /* 0x000fe20003f46120 */
[----:B------:R-:W-:Y:S01]  /*d5020*/  IMAD.WIDE.U32 R54, P6, R92, R75, R54 ;  /* 0x0000004b5c367225 */ /* 0x000fe200078c0036 */
[----:B------:R-:W-:-:S03]  /*d5030*/  LOP3.LUT R53, RZ, R53, RZ, 0x33, !PT ;  /* 0x00000035ff357212 */ /* 0x000fc600078e33ff */
[----:B------:R-:W-:Y:S01]  /*d5040*/  IMAD.WIDE.U32.X R82, R57, R123, R82, P0 ;  /* 0x0000007b39527225 */ /* 0x000fe200000e0452 */
[----:B------:R-:W-:Y:S02]  /*d5050*/  ISETP.LT.U32.AND P0, PT, R88, R80, PT ;  /* 0x000000505800720c */ /* 0x000fe40003f01070 */
[----:B------:R-:W-:Y:S01]  /*d5060*/  SEL R80, RZ, 0x1, P1 ;  /* 0x00000001ff507807 */ /* 0x000fe20000800000 */
[----:B------:R-:W-:Y:S01]  /*d5070*/  IMAD.MOV.U32 R96, RZ, RZ, R85 ;  /* 0x000000ffff607224 */ /* 0x000fe200078e0055 */
[----:B------:R-:W-:Y:S01]  /*d5080*/  IADD3 R54, P1, PT, R95, R54, RZ ;  /* 0x000000365f367210 */ /* 0x000fe20007f3e0ff */
[----:B------:R-:W-:Y:S01]  /*d5090*/  IMAD.X R89, RZ, RZ, RZ, P3 ;  /* 0x000000ffff597224 */ /* 0x000fe200018e06ff */
[----:B------:R-:W-:Y:S01]  /*d50a0*/  ISETP.GT.U32.AND P3, PT, R94, R79, PT ;  /* 0x0000004f5e00720c */ /* 0x000fe20003f64070 */
[----:B------:R-:W-:Y:S02]  /*d50b0*/  IMAD.MOV.U32 R88, RZ, RZ, R91 ;  /* 0x000000ffff587224 */ /* 0x000fe400078e005b */
[----:B------:R-:W-:Y:S01]  /*d50c0*/  IMAD.WIDE.U32.X R94, R99, R71, R96, P4 ;  /* 0x00000047635e7225 */ /* 0x000fe200020e0460 */
[----:B------:R-:W-:-:S03]  /*d50d0*/  IADD3 R79, P4, PT, R98, R82, RZ ;  /* 0x00000052624f7210 */ /* 0x000fc60007f9e0ff */
[----:B------:R-:W-:Y:S01]  /*d50e0*/  IMAD.WIDE.U32.X R88, R99, R69, R88, P5 ;  /* 0x0000004563587225 */ /* 0x000fe200028e0458 */
[----:B------:R-:W-:Y:S02]  /*d50f0*/  ISETP.LT.U32.OR.EX P5, PT, R105, R81, !P2, P0 ;  /* 0x000000516900720c */ /* 0x000fe400057a1500 */
[----:B------:R-:W-:Y:S01]  /*d5100*/  ISETP.GT.U32.AND.EX P2, PT, R54, R53, PT, P3 ;  /* 0x000000353600720c */ /* 0x000fe20003f44130 */
[----:B------:R-:W-:Y:S01]  /*d5110*/  IMAD.X R100, R103, 0x1, R83, P4 ;  /* 0x0000000167647824 */ /* 0x000fe200020e0653 */
[C---:B------:R-:W-:Y:S01]  /*d5120*/  IADD3 R82, P4, PT, R79.reuse, R80, RZ ;  /* 0x000000504f527210 */ /* 0x040fe20007f9e0ff */
[----:B------:R-:W-:Y:S01]  /*d5130*/  IMAD.MOV.U32 R80, RZ, RZ, R55 ;  /* 0x000000ffff507224 */ /* 0x000fe200078e0037 */
[----:B------:R-:W-:Y:S01]  /*d5140*/  SEL R54, RZ, 0x1, !P5 ;  /* 0x00000001ff367807 */ /* 0x000fe20006800000 */
[-C--:B------:R-:W-:Y:S01]  /*d5150*/  IMAD.WIDE.U32 R96, R56, R129.reuse, RZ ;  /* 0x0000008138607225 */ /* 0x080fe200078e00ff */
[----:B------:R-:W-:Y:S02]  /*d5160*/  ISETP.GE.U32.AND P0, PT, R79, R98, PT ;  /* 0x000000624f00720c */ /* 0x000fe40003f06070 */
[----:B------:R-:W-:Y:S01]  /*d5170*/  IADD3 R53, P5, PT, R78, R86, RZ ;  /* 0x000000564e357210 */ /* 0x000fe20007fbe0ff */
[----:B------:R-:W-:Y:S01]  /*d5180*/  IMAD.WIDE.U32 R98, R57, R129, RZ ;  /* 0x0000008139627225 */ /* 0x000fe200078e00ff */
[----:B------:R-:W-:-:S03]  /*d5190*/  ISETP.GE.U32.AND P3, PT, R82, R79, PT ;  /* 0x0000004f5200720c */ /* 0x000fc60003f66070 */
[----:B------:R-:W-:Y:S02]  /*d51a0*/  IMAD.X R83, RZ, RZ, R100, P4 ;  /* 0x000000ffff537224 */ /* 0x000fe400020e0664 */
[----:B------:R-:W-:Y:S01]  /*d51b0*/  IMAD.X R85, R101, 0x1, R87, P5 ;  /* 0x0000000165557824 */ /* 0x000fe200028e0657 */
[----:B------:R-:W-:Y:S01]  /*d51c0*/  IADD3 R54, P5, PT, R53, R54, RZ ;  /* 0x0000003635367210 */ /* 0x000fe20007fbe0ff */
[----:B------:R-:W-:Y:S01]  /*d51d0*/  IMAD.WIDE.U32 R98, P4, R56, R127, R98 ;  /* 0x0000007f38627225 */ /* 0x000fe20007880062 */
[----:B------:R-:W-:-:S03]  /*d51e0*/  ISETP.GE.U32.AND.EX P3, PT, R83, R100, PT, P3 ;  /* 0x000000645300720c */ /* 0x000fc60003f66130 */
[----:B------:R-:W-:Y:S01]  /*d51f0*/  IMAD.X R55, RZ, RZ, R85, P5 ;  /* 0x000000ffff377224 */ /* 0x000fe200028e0655 */
[----:B------:R-:W-:Y:S01]  /*d5200*/  ISETP.GE.U32.AND P5, PT, R54, R53, PT ;  /* 0x000000353600720c */ /* 0x000fe20003fa6070 */
[----:B------:R-:W-:Y:S01]  /*d5210*/  IMAD.X R87, RZ, RZ, RZ, P4 ;  /* 0x000000ffff577224 */ /* 0x000fe200020e06ff */
[----:B------:R-:W-:Y:S01]  /*d5220*/  ISETP.LT.U32.AND P4, PT, R53, R78, PT ;  /* 0x0000004e3500720c */ /* 0x000fe20003f81070 */
[----:B------:R-:W-:Y:S01]  /*d5230*/  IMAD R53, R127, R56, RZ ;  /* 0x000000387f357224 */ /* 0x000fe200078e02ff */
[----:B------:R-:W-:Y:S01]  /*d5240*/  ISETP.GE.U32.AND.EX P0, PT, R100, R103, P3, P0 ;  /* 0x000000676400720c */ /* 0x000fe20001f06100 */
[----:B------:R-:W-:Y:S01]  /*d5250*/  IMAD.WIDE.U32 R78, R52, R70, R54 ;  /* 0x00000046344e7225 */ /* 0x000fe200078e0036 */
[----:B------:R-:W-:Y:S02]  /*d5260*/  IADD3 RZ, P3, PT, R97, R98, RZ ;  /* 0x0000006261ff7210 */ /* 0x000fe40007f7e0ff */
[----:B------:R-:W-:Y:S01]  /*d5270*/  ISETP.GE.U32.AND.EX P5, PT, R55, R85, PT, P5 ;  /* 0x000000553700720c */ /* 0x000fe20003fa6150 */
[----:B------:R-:W-:-:S03]  /*d5280*/  IMAD.WIDE.U32 R96, R56, R129, R82 ;  /* 0x0000008138607225 */ /* 0x000fc600078e0052 */
[----:B------:R-:W-:Y:S01]  /*d5290*/  ISETP.LT.U32.OR.EX P5, PT, R85, R101, !P5, P4 ;  /* 0x000000655500720c */ /* 0x000fe20006fa1540 */
[----:B------:R-:W-:Y:S01]  /*d52a0*/  IMAD R53, R57, R129, R53 ;  /* 0x0000008139357224 */ /* 0x000fe200078e0235 */
[----:B------:R-:W-:Y:S01]  /*d52b0*/  ISETP.GE.U32.AND P4, PT, R96, R82, PT ;  /* 0x000000526000720c */ /* 0x000fe20003f86070 */
[----:B------:R-:W-:Y:S02]  /*d52c0*/  IMAD.MOV.U32 R86, RZ, RZ, R99 ;  /* 0x000000ffff567224 */ /* 0x000fe400078e0063 */
[----:B------:R-:W-:Y:S02]  /*d52d0*/  IMAD.IADD R53, R97, 0x1, R53 ;  /* 0x0000000161357824 */ /* 0x000fe400078e0235 */
[----:B------:R-:W-:Y:S01]  /*d52e0*/  IMAD.IADD R85, R84, 0x1, R79 ;  /* 0x0000000154557824 */ /* 0x000fe200078e024f */
[----:B------:R-:W-:Y:S01]  /*d52f0*/  SEL R79, RZ, 0x1, !P5 ;  /* 0x00000001ff4f7807 */ /* 0x000fe20006800000 */
[----:B------:R-:W-:Y:S01]  /*d5300*/  IMAD.X R81, RZ, RZ, RZ, P6 ;  /* 0x000000ffff517224 */ /* 0x000fe200030e06ff */
[----:B------:R-:W-:Y:S01]  /*d5310*/  @!P0 IADD3 R110, P5, PT, R110, 0x1, RZ ;  /* 0x000000016e6e8810 */ /* 0x000fe20007fbe0ff */
[----:B------:R-:W-:Y:S01]  /*d5320*/  IMAD.WIDE.U32.X R86, R57, R127, R86, P3 ;  /* 0x0000007f39567225 */ /* 0x000fe200018e0456 */
[----:B------:R-:W-:-:S02]  /*d5330*/  ISETP.GE.U32.AND.EX P4, PT, R53, R83, PT, P4 ;  /* 0x000000533500720c */ /* 0x000fc40003f86140 */
[----:B------:R-:W-:Y:S01]  /*d5340*/  IADD3 R97, P6, PT, R79, R78, RZ ;  /* 0x0000004e4f617210 */ /* 0x000fe20007fde0ff */
[----:B------:R-:W-:Y:S01]  /*d5350*/  IMAD.WIDE.U32.X R80, R141, R75, R80, P1 ;  /* 0x0000004b8d507225 */ /* 0x000fe200008e0450 */
[----:B------:R-:W-:Y:S02]  /*d5360*/  IADD3 R83, P1, PT, R110, R86, RZ ;  /* 0x000000566e537210 */ /* 0x000fe40007f3e0ff */
[----:B------:R-:W-:Y:S01]  /*d5370*/  SEL R98, RZ, 0x1, P4 ;  /* 0x00000001ff627807 */ /* 0x000fe20002000000 */
[----:B------:R-:W-:Y:S01]  /*d5380*/  @!P0 IMAD.X R136, RZ, RZ, R136, P5 ;  /* 0x000000ffff888224 */ /* 0x000fe200028e0688 */
[----:B------:R-:W-:Y:S01]  /*d5390*/  IADD3 R79, P4, PT, R97, R80, RZ ;  /* 0x00000050614f7210 */ /* 0x000fe20007f9e0ff */
[----:B------:R-:W-:Y:S01]  /*d53a0*/  IMAD.X R102, RZ, RZ, R85, P6 ;  /* 0x000000ffff667224 */ /* 0x000fe200030e0655 */
[----:B------:R-:W-:Y:S01]  /*d53b0*/  IADD3 R98, P5, PT, R83, R98, RZ ;  /* 0x0000006253627210 */ /* 0x000fe20007fbe0ff */
[----:B------:R-:W-:Y:S01]  /*d53c0*/  IMAD.X R87, R136, 0x1, R87, P1 ;  /* 0x0000000188577824 */ /* 0x000fe200008e0657 */
[----:B------:R-:W-:Y:S01]  /*d53d0*/  ISETP.GE.U32.AND P1, PT, R97, R78, PT ;  /* 0x0000004e6100720c */ /* 0x000fe20003f26070 */
[----:B------:R-:W-:Y:S01]  /*d53e0*/  IMAD.X R81, R102, 0x1, R81, P4 ;  /* 0x0000000166517824 */ /* 0x000fe200020e0651 */
[----:B------:R-:W-:Y:S01]  /*d53f0*/  ISETP.LT.U32.AND P3, PT, R78, R54, PT ;  /* 0x000000364e00720c */ /* 0x000fe20003f61070 */
[----:B------:R-:W-:Y:S01]  /*d5400*/  IMAD.X R99, RZ, RZ, R87, P5 ;  /* 0x000000ffff637224 */ /* 0x000fe200028e0657 */
[----:B------:R-:W-:Y:S01]  /*d5410*/  ISETP.GE.U32.AND.EX P5, PT, R102, R85, PT, P1 ;  /* 0x000000556600720c */ /* 0x000fe20003fa6110 */
[----:B------:R-:W-:Y:S01]  /*d5420*/  IMAD.WIDE.U32 R108, R59, R111, RZ ;  /* 0x0000006f3b6c7225 */ /* 0x000fe200078e00ff */
[----:B------:R-:W-:-:S02]  /*d5430*/  ISETP.GE.U32.AND P6, PT, R98, R83, PT ;  /* 0x000000536200720c */ /* 0x000fc40003fc6070 */
[----:B------:R-:W-:Y:S01]  /*d5440*/  SEL R86, RZ, 0x1, !P2 ;  /* 0x00000001ff567807 */ /* 0x000fe20005000000 */
[----:B------:R-:W-:Y:S01]  /*d5450*/  IMAD.WIDE.U32 R100, R141, R72, RZ ;  /* 0x000000488d647225 */ /* 0x000fe200078e00ff */
[----:B------:R-:W-:Y:S02]  /*d5460*/  ISETP.LT.U32.OR.EX P2, PT, R85, R55, !P5, P3 ;  /* 0x000000375500720c */ /* 0x000fe40006f41530 */
[----:B------:R-:W-:Y:S01]  /*d5470*/  ISETP.LT.U32.AND P4, PT, R83, R110, PT ;  /* 0x0000006e5300720c */ /* 0x000fe20003f81070 */
[----:B------:R-:W-:Y:S01]  /*d5480*/  IMAD.WIDE.U32 R54, R92, R72, RZ ;  /* 0x000000485c367225 */ /* 0x000fe200078e00ff */
[----:B------:R-:W-:Y:S02]  /*d5490*/  ISETP.GE.U32.AND.EX P1, PT, R99, R87, PT, P6 ;  /* 0x000000576300720c */ /* 0x000fe40003f26160 */
[----:B------:R-:W-:Y:S01]  /*d54a0*/  IADD3 R86, P5, PT, R79, R86, RZ ;  /* 0x000000564f567210 */ /* 0x000fe20007fbe0ff */
[----:B------:R-:W-:Y:S01]  /*d54b0*/  IMAD.WIDE.U32 R84, R141, R70, RZ ;  /* 0x000000468d547225 */ /* 0x000fe200078e00ff */
[----:B------:R-:W-:-:S02]  /*d54c0*/  ISETP.LT.U32.OR.EX P4, PT, R87, R136, !P1, P4 ;  /* 0x000000885700720c */ /* 0x000fc40004f81540 */
[----:B------:R-:W-:Y:S01]  /*d54d0*/  ISETP.GE.U32.AND P3, PT, R86, R79, PT ;  /* 0x0000004f5600720c */ /* 0x000fe20003f66070 */
[----:B------:R-:W-:-:S04]  /*d54e0*/  IMAD.WIDE.U32 R108, P1, R58, R139, R108 ;  /* 0x0000008b3a6c7225 */ /* 0x000fc8000782006c */
[----:B------:R-:W-:Y:S02]  /*d54f0*/  IMAD.X R87, RZ, RZ, R81, P5 ;  /* 0x000000ffff577224 */ /* 0x000fe400028e0651 */
[----:B------:R-:W-:-:S03]  /*d5500*/  IMAD.WIDE.U32 R100, P5, R92, R73, R100 ;  /* 0x000000495c647225 */ /* 0x000fc600078a0064 */
[----:B------:R-:W-:Y:S01]  /*d5510*/  ISETP.GE.U32.AND.EX P6, PT, R87, R81, PT, P3 ;  /* 0x000000515700720c */ /* 0x000fe20003fc6130 */
[----:B------:R-:W-:Y:S01]  /*d5520*/  IMAD.X R105, RZ, RZ, RZ, P1 ;  /* 0x000000ffff697224 */ /* 0x000fe200008e06ff */
[----:B------:R-:W-:Y:S01]  /*d5530*/  ISETP.LT.U32.AND P1, PT, R79, R97, PT ;  /* 0x000000614f00720c */ /* 0x000fe20003f21070 */
[----:B------:R-:W-:Y:S01]  /*d5540*/  IMAD.WIDE.U32 R82, R141, R68, RZ ;  /* 0x000000448d527225 */ /* 0x000fe200078e00ff */
[----:B------:R-:W-:Y:S02]  /*d5550*/  IADD3 RZ, P3, PT, R55, R100, RZ ;  /* 0x0000006437ff7210 */ /* 0x000fe40007f7e0ff */
[----:B------:R-:W-:Y:S01]  /*d5560*/  ISETP.LT.U32.OR.EX P1, PT, R81, R102, !P6, P1 ;  /* 0x000000665100720c */ /* 0x000fe20007721510 */
[----:B------:R-:W-:Y:S02]  /*d5570*/  IMAD.X R81, RZ, RZ, RZ, P5 ;  /* 0x000000ffff517224 */ /* 0x000fe400028e06ff */
[----:B------:R-:W-:-:S04]  /*d5580*/  IMAD.WIDE.U32 R78, R92, R70, RZ ;  /* 0x000000465c4e7225 */ /* 0x000fc800078e00ff */
[----:B------:R-:W-:-:S04]  /*d5590*/  IMAD.WIDE.U32 R84, P6, R92, R71, R84 ;  /* 0x000000475c547225 */ /* 0x000fc800078c0054 */
[----:B------:R-:W-:Y:S02]  /*d55a0*/  IMAD.MOV.U32 R80, RZ, RZ, R101 ;  /* 0x000000ffff507224 */ /* 0x000fe400078e0065 */
[----:B------:R-:W-:-:S04]  /*d55b0*/  IMAD.WIDE.U32 R54, R92, R68, RZ ;  /* 0x000000445c367225 */ /* 0x000fc800078e00ff */
[----:B------:R-:W-:-:S04]  /*d55c0*/  IMAD.WIDE.U32 R82, P5, R92, R69, R82 ;  /* 0x000000455c527225 */ /* 0x000fc800078a0052 */
[----:B------:R-:W-:Y:S01]  /*d55d0*/  IMAD.WIDE.U32.X R80, R141, R73, R80, P3 ;  /* 0x000000498d507225 */ /* 0x000fe200018e0450 */
[----:B------:R-:W-:-:S03]  /*d55e0*/  IADD3 RZ, P3, PT, R79, R84, RZ ;  /* 0x000000544fff7210 */ /* 0x000fc60007f7e0ff */
[----:B------:R-:W-:-:S04]  /*d55f0*/  IMAD.WIDE.U32 R106, R58, R111, RZ ;  /* 0x0000006f3a6a7225 */ /* 0x000fc800078e00ff */
[----:B------:R-:W-:-:S04]  /*d5600*/  IMAD.WIDE.U32 R102, R57, R133, RZ ;  /* 0x0000008539667225 */ /* 0x000fc800078e00ff */
[----:B------:R-:W-:Y:S01]  /*d5610*/  IMAD.X R79, RZ, RZ, RZ, P6 ;  /* 0x000000ffff4f7224 */ /* 0x000fe200030e06ff */
[----:B------:R-:W-:Y:S01]  /*d5620*/  IADD3 RZ, P6, PT, R55, R82, RZ ;  /* 0x0000005237ff7210 */ /* 0x000fe20007fde0ff */
[----:B------:R-:W-:Y:S02]  /*d5630*/  IMAD.MOV.U32 R78, RZ, RZ, R85 ;  /* 0x000000ffff4e7224 */ /* 0x000fe400078e0055 */
[----:B------:R-:W-:Y:S01]  /*d5640*/  IMAD.X R55, RZ, RZ, RZ, P5 ;  /* 0x000000ffff377224 */ /* 0x000fe200028e06ff */
[----:B------:R-:W-:Y:S01]  /*d5650*/  IADD3 RZ, P5, PT, R107, R108, RZ ;  /* 0x0000006c6bff7210 */ /* 0x000fe20007fbe0ff */
[----:B------:R-:W-:-:S04]  /*d5660*/  IMAD.WIDE.U32.X R78, R141, R71, R78, P3 ;  /* 0x000000478d4e7225 */ /* 0x000fc800018e044e */
[----:B------:R-:W-:-:S04]  /*d5670*/  IMAD.WIDE.U32 R106, R56, R133, RZ ;  /* 0x00000085386a7225 */ /* 0x000fc800078e00ff */
[----:B------:R-:W-:-:S04]  /*d5680*/  IMAD.WIDE.U32 R102, P3, R56, R131, R102 ;  /* 0x0000008338667225 */ /* 0x000fc80007860066 */
[----:B------:R-:W-:Y:S02]  /*d5690*/  IMAD.MOV.U32 R104, RZ, RZ, R109 ;  /* 0x000000ffff687224 */ /* 0x000fe400078e006d */
[----:B------:R-:W-:-:S04]  /*d56a0*/  IMAD.WIDE.U32 R108, R92, R72, R86 ;  /* 0x000000485c6c7225 */ /* 0x000fc800078e0056 */
[----:B------:R-:W-:Y:S01]  /*d56b0*/  IMAD.WIDE.U32.X R104, R59, R139, R104, P5 ;  /* 0x0000008b3b687225 */ /* 0x000fe200028e0468 */
[----:B------:R-:W-:-:S03]  /*d56c0*/  IADD3 RZ, P5, PT, R107, R102, RZ ;  /* 0x000000666bff7210 */ /* 0x000fc60007fbe0ff */
[----:B------:R-:W-:Y:S01]  /*d56d0*/  IMAD.X R107, RZ, RZ, RZ, P3 ;  /* 0x000000ffff6b7224 */ /* 0x000fe200018e06ff */
[----:B------:R-:W-:Y:S01]  /*d56e0*/  @!P0 ISETP.NE.U32.AND P3, PT, R110, RZ, PT ;  /* 0x000000ff6e00820c */ /* 0x000fe20003f65070 */
[----:B------:R-:W-:Y:S02]  /*d56f0*/  IMAD R139, R139, R58, RZ ;  /* 0x0000003a8b8b7224 */ /* 0x000fe400078e02ff */
[----:B------:R-:W-:Y:S01]  /*d5700*/  IMAD.MOV.U32 R106, RZ, RZ, R103 ;  /* 0x000000ffff6a7224 */ /* 0x000fe200078e0067 */
[----:B------:R-:W-:Y:S01]  /*d5710*/  @!P0 ISETP.NE.AND.EX P3, PT, R136, RZ, PT, P3 ;  /* 0x000000ff8800820c */ /* 0x000fe20003f65330 */
[----:B------:R-:W-:Y:S02]  /*d5720*/  IMAD R101, R131, R56, RZ ;  /* 0x0000003883657224 */ /* 0x000fe400078e02ff */
[----:B------:R-:W-:Y:S01]  /*d5730*/  IMAD.IADD R136, R100, 0x1, R109 ;  /* 0x0000000164887824 */ /* 0x000fe200078e026d */
[----:B------:R-:W-:Y:S01]  /*d5740*/  @!P0 SEL R97, RZ, 0x1, P3 ;  /* 0x00000001ff618807 */ /* 0x000fe20001800000 */
[----:B------:R-:W-:Y:S01]  /*d5750*/  IMAD R139, R59, R111, R139 ;  /* 0x0000006f3b8b7224 */ /* 0x000fe200078e028b */
[----:B------:R-:W-:Y:S01]  /*d5760*/  SEL R100, RZ, 0x1, !P2 ;  /* 0x00000001ff647807 */ /* 0x000fe20005000000 */
[C---:B------:R-:W-:Y:S01]  /*d5770*/  IMAD R109, R57.reuse, R133, R101 ;  /* 0x00000085396d7224 */ /* 0x040fe200078e0265 */
[----:B------:R-:W-:Y:S01]  /*d5780*/  SEL R101, RZ, 0x1, !P4 ;  /* 0x00000001ff657807 */ /* 0x000fe20006000000 */
[----:B------:R-:W-:Y:S01]  /*d5790*/  IMAD.WIDE.U32.X R106, R57, R131, R106, P5 ;  /* 0x00000083396a7225 */ /* 0x000fe200028e046a */
[----:B------:R-:W-:-:S03]  /*d57a0*/  @!P0 IADD3 R138, P5, PT, R97, R138, RZ ;  /* 0x0000008a618a8210 */ /* 0x000fc60007fbe0ff */
[----:B------:R-:W-:Y:S02]  /*d57b0*/  IMAD.MOV.U32 R54, RZ, RZ, R83 ;  /* 0x000000ffff367224 */ /* 0x000fe400078e0053 */
[----:B------:R-:W-:-:S04]  /*d57c0*/  IMAD.WIDE.U32 R110, R58, R111, R112 ;  /* 0x0000006f3a6e7225 */ /* 0x000fc800078e0070 */
[----:B------:R-:W-:Y:S01]  /*d57d0*/  IMAD.WIDE.U32 R56, R56, R133, R98 ;  /* 0x0000008538387225 */ /* 0x000fe200078e0062 */
[----:B------:R-:W-:-:S03]  /*d57e0*/  ISETP.GE.U32.AND P3, PT, R110, R112, PT ;  /* 0x000000706e00720c */ /* 0x000fc60003f66070 */
[----:B------:R-:W-:Y:S01]  /*d57f0*/  IMAD.WIDE.U32.X R54, R141, R69, R54, P6 ;  /* 0x000000458d367225 */ /* 0x000fe200030e0436 */
[----:B------:R-:W-:Y:S02]  /*d5800*/  IADD3 R97, P6, PT, R110, R94, RZ ;  /* 0x0000005e6e617210 */ /* 0x000fe40007fde0ff */
[----:B------:R-:W-:Y:S01]  /*d5810*/  ISETP.GE.U32.AND P2, PT, R56, R98, PT ;  /* 0x000000623800720c */ /* 0x000fe20003f46070 */
[----:B------:R-:W-:Y:S01]  /*d5820*/  IMAD.IADD R109, R57, 0x1, R109 ;  /* 0x00000001396d7824 */ /* 0x000fe200078e026d */
[----:B------:R-:W-:Y:S01]  /*d5830*/  IADD3 R94, P4, PT, R97, R100, RZ ;  /* 0x00000064615e7210 */ /* 0x000fe20007f9e0ff */
[----:B------:R-:W-:Y:S02]  /*d5840*/  IMAD.IADD R139, R111, 0x1, R139 ;  /* 0x000000016f8b7824 */ /* 0x000fe400078e028b */
[----:B------:R-:W-:Y:S01]  /*d5850*/  @!P0 IMAD.X R134, RZ, RZ, R134, P5 ;  /* 0x000000ffff868224 */ /* 0x000fe200028e0686 */
[----:B------:R-:W-:Y:S01]  /*d5860*/  IADD3 R138, P0, PT, R138, R101, RZ ;  /* 0x000000658a8a7210 */ /* 0x000fe20007f1e0ff */
[----:B------:R-:W-:Y:S01]  /*d5870*/  IMAD.X R57, R139, 0x1, R95, P6 ;  /* 0x000000018b397824 */ /* 0x000fe200030e065f */
[----:B------:R-:W-:Y:S01]  /*d5880*/  ISETP.GE.U32.AND.EX P5, PT, R109, R99, PT, P2 ;  /* 0x000000636d00720c */ /* 0x000fe20003fa6120 */
[----:B------:R-:W-:Y:S01]  /*d5890*/  IMAD.WIDE.U32 R102, R58, R125, RZ ;  /* 0x0000007d3a667225 */ /* 0x000fe200078e00ff */
[----:B------:R-:W-:-:S02]  /*d58a0*/  IADD3 R99, P6, PT, R138, R106, RZ ;  /* 0x0000006a8a637210 */ /* 0x000fc40007fde0ff */
[----:B------:R-:W-:Y:S01]  /*d58b0*/  SEL R106, RZ, 0x1, P5 ;  /* 0x00000001ff6a7807 */ /* 0x000fe20002800000 */
[----:B------:R-:W-:Y:S01]  /*d58c0*/  IMAD.X R101, RZ, RZ, R134, P0 ;  /* 0x000000ffff657224 */ /* 0x000fe200000e0686 */
[----:B------:R-:W-:Y:S01]  /*d58d0*/  ISETP.GE.U32.AND P2, PT, R94, R97, PT ;  /* 0x000000615e00720c */ /* 0x000fe20003f46070 */
[----:B------:R-:W-:Y:S01]  /*d58e0*/  IMAD.X R95, RZ, RZ, R57, P4 ;  /* 0x000000ffff5f7224 */ /* 0x000fe200020e0639 */
[----:B------:R-:W-:Y:S01]  /*d58f0*/  IADD3 R106, P5, PT, R99, R106, RZ ;  /* 0x0000006a636a7210 */ /* 0x000fe20007fbe0ff */
[----:B------:R-:W-:Y:S01]  /*d5900*/  IMAD.X R100, R101, 0x1, R107, P6 ;  /* 0x0000000165647824 */ /* 0x000fe200030e066b */
[----:B------:R-:W-:Y:S02]  /*d5910*/  ISETP.LT.U32.AND P0, PT, R97, R110, PT ;  /* 0x0000006e6100720c */ /* 0x000fe40003f01070 */
[----:B------:R-:W-:Y:S01]  /*d5920*/  ISETP.GE.U32.AND.EX P6, PT, R95, R57, PT, P2 ;  /* 0x000000395f00720c */ /* 0x000fe20003fc6120 */
[----:B------:R-:W-:Y:S01]  /*d5930*/  IMAD.X R107, RZ, RZ, R100, P5 ;  /* 0x000000ffff6b7224 */ /* 0x000fe200028e0664 */
[----:B------:R-:W-:Y:S01]  /*d5940*/  ISETP.GE.U32.AND.EX P4, PT, R139, R113, PT, P3 ;  /* 0x000000718b00720c */ /* 0x000fe20003f86130 */
[----:B------:R-:W-:Y:S01]  /*d5950*/  IMAD.MOV.U32 R113, RZ, RZ, R56 ;  /* 0x000000ffff717224 */ /* 0x000fe200078e0038 */
[----:B------:R-:W-:-:S02]  /*d5960*/  ISETP.LT.U32.OR.EX P3, PT, R57, R139, !P6, P0 ;  /* 0x0000008b3900720c */ /* 0x000fc40007761500 */
[----:B------:R-:W-:Y:S02]  /*d5970*/  SEL R98, RZ, 0x1, P4 ;  /* 0x00000001ff627807 */ /* 0x000fe40002000000 */
[----:B------:R-:W-:Y:S02]  /*d5980*/  IADD3 R97, P5, PT, R96, R104, RZ ;  /* 0x0000006860617210 */ /* 0x000fe40007fbe0ff */
[----:B------:R-:W-:Y:S02]  /*d5990*/  ISETP.GE.U32.AND P0, PT, R106, R99, PT ;  /* 0x000000636a00720c */ /* 0x000fe40003f06070 */
[----:B------:R-:W-:Y:S01]  /*d59a0*/  SEL R57, RZ, 0x1, !P1 ;  /* 0x00000001ff397807 */ /* 0x000fe20004800000 */
[----:B------:R-:W-:Y:S01]  /*d59b0*/  IMAD.X R104, R53, 0x1, R105, P5 ;  /* 0x0000000135687824 */ /* 0x000fe200028e0669 */
[----:B------:R-:W-:Y:S02]  /*d59c0*/  IADD3 R98, P1, PT, R97, R98, RZ ;  /* 0x0000006261627210 */ /* 0x000fe40007f3e0ff */
[----:B------:R-:W-:-:S02]  /*d59d0*/  ISETP.LT.U32.AND P4, PT, R99, R138, PT ;  /* 0x0000008a6300720c */ /* 0x000fc40003f81070 */
[----:B------:R-:W-:Y:S01]  /*d59e0*/  ISETP.GE.U32.AND.EX P0, PT, R107, R100, PT, P0 ;  /* 0x000000646b00720c */ /* 0x000fe20003f06100 */
[----:B------:R-:W-:Y:S01]  /*d59f0*/  IMAD.X R99, RZ, RZ, R104, P1 ;  /* 0x000000ffff637224 */ /* 0x000fe200008e0668 */
[----:B------:R-:W-:Y:S02]  /*d5a00*/  ISETP.GE.U32.AND P5, PT, R98, R97, PT ;  /* 0x000000616200720c */ /* 0x000fe40003fa6070 */
[----:B------:R-:W-:Y:S01]  /*d5a10*/  ISETP.LT.U32.OR.EX P4, PT, R100, R101, !P0, P4 ;  /* 0x000000656400720c */ /* 0x000fe20004781540 */
[----:B------:R-:W-:Y:S01]  /*d5a20*/  IMAD.WIDE.U32 R100, R59, R125, RZ ;  /* 0x0000007d3b647225 */ /* 0x000fe200078e00ff */
[----:B------:R-:W-:Y:S02]  /*d5a30*/  ISETP.GE.U32.AND P0, PT, R97, R96, PT ;  /* 0x000000606100720c */ /* 0x000fe40003f06070 */
[----:B------:R-:W-:Y:S02]  /*d5a40*/  ISETP.GE.U32.AND.EX P5, PT, R99, R104, PT, P5 ;  /* 0x000000686300720c */ /* 0x000fe40003fa6150 */
[----:B------:R-:W-:Y:S01]  /*d5a50*/  ISETP.GE.U32.AND.EX P0, PT, R104, R53, PT, P0 ;  /* 0x000000356800720c */ /* 0x000fe20003f06100 */
[----:B------:R-:W-:Y:S01]  /*d5a60*/  IMAD.WIDE.U32 R52, R52, R68, R94 ;  /* 0x0000004434347225 */ /* 0x000fe200078e005e */
[----:B------:R-:W-:-:S02]  /*d5a70*/  IADD3 R105, P6, PT, R57, R108, RZ ;  /* 0x0000006c39697210 */ /* 0x000fc40007fde0ff */
[----:B------:R-:W-:Y:S01]  /*d5a80*/  ISETP.LT.U32.AND P2, PT, R108, R86, PT ;  /* 0x000000566c00720c */ /* 0x000fe20003f41070 */
[----:B------:R-:W-:Y:S01]  /*d5a90*/  IMAD.MOV.U32 R104, RZ, RZ, RZ ;  /* 0x000000ffff687224 */ /* 0x000fe200078e00ff */
[----:B------:R-:W-:Y:S01]  /*d5aa0*/  ISETP.GE.U32.AND P1, PT, R105, R108, PT ;  /* 0x0000006c6900720c */ /* 0x000fe20003f26070 */
[----:B------:R-:W-:Y:S01]  /*d5ab0*/  IMAD.X R111, RZ, RZ, R136, P6 ;  /* 0x000000ffff6f7224 */ /* 0x000fe200030e0688 */
[----:B------:R-:W-:Y:S01]  /*d5ac0*/  SEL R108, RZ, 0x1, !P4 ;  /* 0x00000001ff6c7807 */ /* 0x000fe20006000000 */
[----:B------:R-:W-:-:S04]  /*d5ad0*/  IMAD.WIDE.U32 R56, R59, R129, RZ ;  /* 0x000000813b387225 */ /* 0x000fc800078e00ff */
        /* <DEDUP_REMOVED lines=16> */
.L_x_938:
[----:B------:R-:W-:Y:S05]  /*d5be0*/  BSYNC.RECONVERGENT B3 ;  /* 0x0000000000037941 */ /* 0x000fea0003800200 */
.L_x_937:
[----:B------:R-:W-:Y:S01]  /*d5bf0*/  SEL R83, RZ, 0x1, !P3 ;  /* 0x00000001ff537807 */ /* 0x000fe20005800000 */
[C---:B------:R-:W-:Y:S01]  /*d5c00*/  IMAD.WIDE.U32 R96, R58.reuse, R129, RZ ;  /* 0x000000813a607225 */ /* 0x040fe200078e00ff */
[----:B------:R-:W-:Y:S01]  /*d5c10*/  ISETP.GE.U32.AND.EX P4, PT, R111, R136, PT, P1 ;  /* 0x000000886f00720c */ /* 0x000fe20003f86110 */
[----:B------:R-:W-:Y:S01]  /*d5c20*/  BSSY.RECONVERGENT B3, `(.L_x_939) ;  /* 0x00000db000037945 */ /* 0x000fe20003800200 */
[----:B------:R-:W-:Y:S01]  /*d5c30*/  IADD3 R93, P5, PT, R83, R52, RZ ;  /* 0x00000034535d7210 */ /* 0x000fe20007fbe0ff */
[----:B------:R-:W-:Y:S01]  /*d5c40*/  IMAD.WIDE.U32 R56, P1, R58, R127, R56 ;  /* 0x0000007f3a387225 */ /* 0x000fe20007820038 */
[----:B------:R-:W-:Y:S02]  /*d5c50*/  ISETP.LT.U32.OR.EX P2, PT, R136, R87, !P4, P2 ;  /* 0x000000578800720c */ /* 0x000fe40006741520 */
[----:B------:R-:W-:Y:S01]  /*d5c60*/  IADD3 R83, P6, PT, R93, R80, RZ ;  /* 0x000000505d537210 */ /* 0x000fe20007fde0ff */
[----:B------:R-:W-:Y:S01]  /*d5c70*/  IMAD.IADD R91, R90, 0x1, R53 ;  /* 0x000000015a5b7824 */ /* 0x000fe200078e0235 */
[----:B------:R-:W-:Y:S01]  /*d5c80*/  IADD3 RZ, P4, PT, R97, R56, RZ ;  /* 0x0000003861ff7210 */ /* 0x000fe20007f9e0ff */
[----:B------:R-:W-:Y:S01]  /*d5c90*/  IMAD.WIDE.U32 R100, P0, R58, R123, R100 ;  /* 0x0000007b3a647225 */ /* 0x000fe20007800064 */
[----:B------:R-:W-:-:S03]  /*d5ca0*/  SEL R56, RZ, 0x1, !P2 ;  /* 0x00000001ff387807 */ /* 0x000fc60005000000 */
[----:B------:R-:W-:Y:S01]  /*d5cb0*/  IMAD.X R96, RZ, RZ, R91, P5 ;  /* 0x000000ffff607224 */ /* 0x000fe200028e065b */
[----:B------:R-:W-:Y:S01]  /*d5cc0*/  ISETP.GE.U32.AND P5, PT, R93, R52, PT ;  /* 0x000000345d00720c */ /* 0x000fe20003fa6070 */
[----:B------:R-:W-:Y:S01]  /*d5cd0*/  IMAD.X R87, RZ, RZ, RZ, P0 ;  /* 0x000000ffff577224 */ /* 0x000fe200000e06ff */
[----:B------:R-:W-:Y:S01]  /*d5ce0*/  IADD3 RZ, P3, PT, R103, R100, RZ ;  /* 0x0000006467ff7210 */ /* 0x000fe20007f7e0ff */
[C---:B------:R-:W-:Y:S01]  /*d5cf0*/  IMAD.X R85, R96.reuse, 0x1, R81, P6 ;  /* 0x0000000160557824 */ /* 0x040fe200030e0651 */
[----:B------:R-:W-:Y:S01]  /*d5d00*/  ISETP.GE.U32.AND.EX P2, PT, R96, R91, PT, P5 ;  /* 0x0000005b6000720c */ /* 0x000fe20003f46150 */
[----:B------:R-:W-:Y:S01]  /*d5d10*/  IMAD.MOV.U32 R86, RZ, RZ, R101 ;  /* 0x000000ffff567224 */ /* 0x000fe200078e0065 */
[----:B------:R-:W-:Y:S02]  /*d5d20*/  IADD3 R80, P5, PT, R83, R56, RZ ;  /* 0x0000003853507210 */ /* 0x000fe40007fbe0ff */
[----:B------:R-:W-:Y:S01]  /*d5d30*/  ISETP.LT.U32.AND P0, PT, R52, R94, PT ;  /* 0x0000005e3400720c */ /* 0x000fe20003f01070 */
[----:B------:R-:W-:-:S03]  /*d5d40*/  IMAD.WIDE.U32 R52, R59, R133, RZ ;  /* 0x000000853b347225 */ /* 0x000fc600078e00ff */
[----:B------:R-:W-:Y:S01]  /*d5d50*/  ISETP.LT.U32.OR.EX P0, PT, R91, R95, !P2, P0 ;  /* 0x0000005f5b00720c */ /* 0x000fe20005701500 */
[----:B------:R-:W-:Y:S01]  /*d5d60*/  IMAD.X R81, RZ, RZ, R85, P5 ;  /* 0x000000ffff517224 */ /* 0x000fe200028e0655 */
[----:B------:R-:W-:Y:S01]  /*d5d70*/  ISETP.GE.U32.AND P5, PT, R80, R83, PT ;  /* 0x000000535000720c */ /* 0x000fe20003fa6070 */
[----:B------:R-:W-:Y:S01]  /*d5d80*/  IMAD.X R95, RZ, RZ, RZ, P1 ;  /* 0x000000ffff5f7224 */ /* 0x000fe200008e06ff */
[----:B------:R-:W-:Y:S01]  /*d5d90*/  ISETP.LT.U32.AND P1, PT, R83, R93, PT ;  /* 0x0000005d5300720c */ /* 0x000fe20003f21070 */
[----:B------:R-:W-:Y:S01]  /*d5da0*/  IMAD.WIDE.U32.X R86, R59, R123, R86, P3 ;  /* 0x0000007b3b567225 */ /* 0x000fe200018e0456 */
[----:B------:R-:W-:Y:S02]  /*d5db0*/  ISETP.GE.U32.AND.EX P3, PT, R81, R85, PT, P5 ;  /* 0x000000555100720c */ /* 0x000fe40003f66150 */
[----:B------:R-:W-:Y:S01]  /*d5dc0*/  SEL R102, RZ, 0x1, !P0 ;  /* 0x00000001ff667807 */ /* 0x000fe20004000000 */
[----:B------:R-:W-:Y:S01]  /*d5dd0*/  IMAD.WIDE.U32 R90, R58, R133, RZ ;  /* 0x000000853a5a7225 */ /* 0x000fe200078e00ff */
[----:B------:R-:W-:-:S03]  /*d5de0*/  ISETP.LT.U32.OR.EX P1, PT, R85, R96, !P3, P1 ;  /* 0x000000605500720c */ /* 0x000fc60005f21510 */
[----:B------:R-:W-:Y:S01]  /*d5df0*/  IMAD.WIDE.U32 R52, P2, R58, R131, R52 ;  /* 0x000000833a347225 */ /* 0x000fe20007840034 */
[----:B------:R-:W-:-:S03]  /*d5e00*/  SEL R83, RZ, 0x1, !P1 ;  /* 0x00000001ff537807 */ /* 0x000fc60004800000 */
[----:B------:R-:W-:Y:S01]  /*d5e10*/  IMAD R123, R123, R58, RZ ;  /* 0x0000003a7b7b7224 */ /* 0x000fe200078e02ff */
[----:B------:R-:W-:Y:S01]  /*d5e20*/  IADD3 RZ, P5, PT, R91, R52, RZ ;  /* 0x000000345bff7210 */ /* 0x000fe20007fbe0ff */
[----:B------:R-:W-:Y:S02]  /*d5e30*/  IMAD.MOV.U32 R94, RZ, RZ, R57 ;  /* 0x000000ffff5e7224 */ /* 0x000fe400078e0039 */
[----:B------:R-:W-:-:S04]  /*d5e40*/  IMAD.WIDE.U32 R56, R58, R125, R98 ;  /* 0x0000007d3a387225 */ /* 0x000fc800078e0062 */
[----:B------:R-:W-:Y:S01]  /*d5e50*/  IMAD.WIDE.U32 R96, R92, R70, R80 ;  /* 0x000000465c607225 */ /* 0x000fe200078e0050 */
[----:B------:R-:W-:-:S03]  /*d5e60*/  IADD3 R101, P1, PT, R56, R88, RZ ;  /* 0x0000005838657210 */ /* 0x000fc60007f3e0ff */
[----:B------:R-:W-:Y:S01]  /*d5e70*/  IMAD R52, R111, R76, RZ ;  /* 0x0000004c6f347224 */ /* 0x000fe200078e02ff */
[----:B------:R-:W-:Y:S01]  /*d5e80*/  LOP3.LUT R111, RZ, R111, RZ, 0x33, !PT ;  /* 0x0000006fff6f7212 */ /* 0x000fe200078e33ff */
[----:B------:R-:W-:Y:S01]  /*d5e90*/  IMAD R123, R59, R125, R123 ;  /* 0x0000007d3b7b7224 */ /* 0x000fe200078e027b */
[-C--:B------:R-:W-:Y:S01]  /*d5ea0*/  IADD3 R125, P3, PT, R83, R96.reuse, RZ ;  /* 0x00000060537d7210 */ /* 0x080fe20007f7e0ff */
[----:B------:R-:W-:Y:S01]  /*d5eb0*/  IMAD R103, R105, R77, R52 ;  /* 0x0000004d69677224 */ /* 0x000fe200078e0234 */
[----:B------:R-:W-:Y:S01]  /*d5ec0*/  LOP3.LUT R83, RZ, R105, RZ, 0x33, !PT ;  /* 0x00000069ff537212 */ /* 0x000fe200078e33ff */
[----:B------:R-:W-:Y:S01]  /*d5ed0*/  IMAD.IADD R57, R57, 0x1, R123 ;  /* 0x0000000139397824 */ /* 0x000fe200078e027b */
[----:B------:R-:W-:Y:S01]  /*d5ee0*/  ISETP.GE.U32.AND P0, PT, R125, R96, PT ;  /* 0x000000607d00720c */ /* 0x000fe20003f06070 */
[----:B------:R-:W-:Y:S02]  /*d5ef0*/  IMAD.IADD R52, R84, 0x1, R97 ;  /* 0x0000000154347824 */ /* 0x000fe400078e0261 */
[----:B------:R-:W-:-:S04]  /*d5f00*/  IMAD.WIDE.U32 R90, R105, R76, RZ ;  /* 0x0000004c695a7225 */ /* 0x000fc800078e00ff */
[----:B------:R-:W-:Y:S01]  /*d5f10*/  IMAD.X R100, R57, 0x1, R89, P1 ;  /* 0x0000000139647824 */ /* 0x000fe200008e0659 */
[----:B------:R-:W-:Y:S01]  /*d5f20*/  ISETP.LT.U32.AND P1, PT, R96, R80, PT ;  /* 0x000000506000720c */ /* 0x000fe20003f21070 */
[----:B------:R-:W-:Y:S02]  /*d5f30*/  IMAD.X R123, RZ, RZ, R52, P3 ;  /* 0x000000ffff7b7224 */ /* 0x000fe400018e0634 */
[----:B------:R-:W-:Y:S01]  /*d5f40*/  IMAD.X R89, RZ, RZ, RZ, P2 ;  /* 0x000000ffff597224 */ /* 0x000fe200010e06ff */
[----:B------:R-:W-:Y:S01]  /*d5f50*/  IADD3 R102, P2, PT, R101, R102, RZ ;  /* 0x0000006665667210 */ /* 0x000fe20007f5e0ff */
[----:B------:R-:W-:Y:S01]  /*d5f60*/  IMAD.IADD R103, R91, 0x1, R103 ;  /* 0x000000015b677824 */ /* 0x000fe200078e0267 */
[----:B------:R-:W-:Y:S01]  /*d5f70*/  ISETP.GE.U32.AND.EX P6, PT, R123, R52, PT, P0 ;  /* 0x000000347b00720c */ /* 0x000fe20003fc6100 */
[----:B------:R-:W-:Y:S01]  /*d5f80*/  IMAD.WIDE.U32 R96, R90, R74, RZ ;  /* 0x0000004a5a607225 */ /* 0x000fe200078e00ff */
[----:B------:R-:W-:Y:S02]  /*d5f90*/  IADD3 R93, P0, PT, R102, R78, RZ ;  /* 0x0000004e665d7210 */ /* 0x000fe40007f1e0ff */
[----:B------:R-:W-:Y:S01]  /*d5fa0*/  ISETP.LT.U32.OR.EX P6, PT, R52, R81, !P6, P1 ;  /* 0x000000513400720c */ /* 0x000fe200077c1510 */
[----:B------:R-:W-:Y:S01]  /*d5fb0*/  IMAD.WIDE.U32 R84, R103, R74, RZ ;  /* 0x0000004a67547225 */ /* 0x000fe200078e00ff */
[----:B------:R-:W-:-:S02]  /*d5fc0*/  ISETP.GT.U32.AND P1, PT, R96, R83, PT ;  /* 0x000000536000720c */ /* 0x000fc40003f24070 */
[----:B------:R-:W-:Y:S01]  /*d5fd0*/  SEL R78, RZ, 0x1, !P6 ;  /* 0x00000001ff4e7807 */ /* 0x000fe20007000000 */
[----:B------:R-:W-:Y:S02]  /*d5fe0*/  IMAD.X R105, RZ, RZ, R100, P2 ;  /* 0x000000ffff697224 */ /* 0x000fe400010e0664 */
[----:B------:R-:W-:-:S04]  /*d5ff0*/  IMAD.WIDE.U32 R84, P3, R90, R75, R84 ;  /* 0x0000004b5a547225 */ /* 0x000fc80007860054 */
[----:B------:R-:W-:Y:S01]  /*d6000*/  IMAD.X R110, R105, 0x1, R79, P0 ;  /* 0x00000001696e7824 */ /* 0x000fe200000e064f */
[----:B------:R-:W-:Y:S01]  /*d6010*/  ISETP.GE.U32.AND P0, PT, R56, R98, PT ;  /* 0x000000623800720c */ /* 0x000fe20003f06070 */
[----:B------:R-:W-:Y:S01]  /*d6020*/  IMAD.MOV.U32 R88, RZ, RZ, R53 ;  /* 0x000000ffff587224 */ /* 0x000fe200078e0035 */
[----:B------:R-:W-:Y:S01]  /*d6030*/  IADD3 R96, P2, PT, R97, R84, RZ ;  /* 0x0000005461607210 */ /* 0x000fe20007f5e0ff */
[----:B------:R-:W-:Y:S01]  /*d6040*/  IMAD.X R53, RZ, RZ, RZ, P3 ;  /* 0x000000ffff357224 */ /* 0x000fe200018e06ff */
[----:B------:R-:W-:Y:S01]  /*d6050*/  ISETP.GE.U32.AND.EX P0, PT, R57, R99, PT, P0 ;  /* 0x000000633900720c */ /* 0x000fe20003f06100 */
[----:B------:R-:W-:Y:S01]  /*d6060*/  IMAD.MOV.U32 R52, RZ, RZ, R85 ;  /* 0x000000ffff347224 */ /* 0x000fe200078e0055 */
[----:B------:R-:W-:Y:S01]  /*d6070*/  IADD3 R86, P3, PT, R113, R86, RZ ;  /* 0x0000005671567210 */ /* 0x000fe20007f7e0ff */
[----:B------:R-:W-:Y:S01]  /*d6080*/  IMAD.WIDE.U32.X R94, R59, R127, R94, P4 ;  /* 0x0000007f3b5e7225 */ /* 0x000fe200020e045e */
[----:B------:R-:W-:Y:S02]  /*d6090*/  SEL R81, RZ, 0x1, P0 ;  /* 0x00000001ff517807 */ /* 0x000fe40000000000 */
[----:B------:R-:W-:Y:S01]  /*d60a0*/  ISETP.GT.U32.AND.EX P1, PT, R96, R111, PT, P1 ;  /* 0x0000006f6000720c */ /* 0x000fe20003f24110 */
[----:B------:R-:W-:Y:S01]  /*d60b0*/  IMAD.X R87, R109, 0x1, R87, P3 ;  /* 0x000000016d577824 */ /* 0x000fe200018e0657 */
[----:B------:R-:W-:Y:S01]  /*d60c0*/  IADD3 R78, P3, PT, R93, R78, RZ ;  /* 0x0000004e5d4e7210 */ /* 0x000fe20007f7e0ff */
[----:B------:R-:W-:Y:S01]  /*d60d0*/  IMAD.WIDE.U32.X R52, R103, R75, R52, P2 ;  /* 0x0000004b67347225 */ /* 0x000fe200010e0434 */
[----:B------:R-:W-:-:S02]  /*d60e0*/  IADD3 R80, P6, PT, R86, R81, RZ ;  /* 0x0000005156507210 */ /* 0x000fc40007fde0ff */
[----:B------:R-:W-:Y:S01]  /*d60f0*/  ISETP.GE.U32.AND P0, PT, R78, R93, PT ;  /* 0x0000005d4e00720c */ /* 0x000fe20003f06070 */
[----:B------:R-:W-:Y:S01]  /*d6100*/  IMAD.X R79, RZ, RZ, R110, P3 ;  /* 0x000000ffff4f7224 */ /* 0x000fe200018e066e */
[----:B------:R-:W-:Y:S01]  /*d6110*/  SEL R84, RZ, 0x1, !P1 ;  /* 0x00000001ff547807 */ /* 0x000fe20004800000 */
[----:B------:R-:W-:Y:S01]  /*d6120*/  IMAD.X R81, RZ, RZ, R87, P6 ;  /* 0x000000ffff517224 */ /* 0x000fe200030e0657 */
[----:B------:R-:W-:Y:S01]  /*d6130*/  IADD3 R83, P6, PT, R125, R52, RZ ;  /* 0x000000347d537210 */ /* 0x000fe20007fde0ff */
[----:B------:R-:W-:Y:S01]  /*d6140*/  IMAD R127, R127, R58, RZ ;  /* 0x0000003a7f7f7224 */ /* 0x000fe200078e02ff */
[----:B------:R-:W-:Y:S01]  /*d6150*/  ISETP.GE.U32.AND P3, PT, R80, R86, PT ;  /* 0x000000565000720c */ /* 0x000fe20003f66070 */
[----:B------:R-:W-:Y:S01]  /*d6160*/  IMAD.WIDE.U32.X R88, R59, R131, R88, P5 ;  /* 0x000000833b587225 */ /* 0x000fe200028e0458 */
[----:B------:R-:W-:Y:S02]  /*d6170*/  ISETP.LT.U32.AND P2, PT, R93, R102, PT ;  /* 0x000000665d00720c */ /* 0x000fe40003f41070 */
[----:B------:R-:W-:Y:S01]  /*d6180*/  ISETP.GE.U32.AND.EX P0, PT, R79, R110, PT, P0 ;  /* 0x0000006e4f00720c */ /* 0x000fe20003f06100 */
[----:B------:R-:W-:Y:S01]  /*d6190*/  IMAD.X R96, R123, 0x1, R53, P6 ;  /* 0x000000017b607824 */ /* 0x000fe200030e0635 */
[----:B------:R-:W-:Y:S01]  /*d61a0*/  IADD3 R52, P6, PT, R83, R84, RZ ;  /* 0x0000005453347210 */ /* 0x000fe20007fde0ff */
[----:B------:R-:W-:Y:S01]  /*d61b0*/  IMAD.WIDE.U32 R92, R92, R68, R78 ;  /* 0x000000445c5c7225 */ /* 0x000fe200078e004e */
[----:B------:R-:W-:-:S02]  /*d61c0*/  ISETP.GE.U32.AND P1, PT, R86, R113, PT ;  /* 0x000000715600720c */ /* 0x000fc40003f26070 */
[----:B------:R-:W-:Y:S01]  /*d61d0*/  ISETP.GE.U32.AND.EX P3, PT, R81, R87, PT, P3 ;  /* 0x000000575100720c */ /* 0x000fe20003f66130 */
[----:B------:R-:W-:Y:S01]  /*d61e0*/  IMAD.X R53, RZ, RZ, R96, P6 ;  /* 0x000000ffff357224 */ /* 0x000fe200030e0660 */
[----:B------:R-:W-:Y:S01]  /*d61f0*/  ISETP.LT.U32.OR.EX P2, PT, R110, R105, !P0, P2 ;  /* 0x000000696e00720c */ /* 0x000fe20004741520 */
[----:B------:R-:W-:Y:S01]  /*d6200*/  IMAD.IADD R93, R82, 0x1, R93 ;  /* 0x00000001525d7824 */ /* 0x000fe200078e025d */
[----:B------:R-:W-:Y:S01]  /*d6210*/  ISETP.GE.U32.AND.EX P1, PT, R87, R109, P3, P1 ;  /* 0x0000006d5700720c */ /* 0x000fe20001f26110 */
[----:B------:R-:W-:Y:S01]  /*d6220*/  IMAD R127, R59, R129, R127 ;  /* 0x000000813b7f7224 */ /* 0x000fe200078e027f */
[----:B------:R-:W-:Y:S01]  /*d6230*/  ISETP.GE.U32.AND P3, PT, R52, R83, PT ;  /* 0x000000533400720c */ /* 0x000fe20003f66070 */
[-C--:B------:R-:W-:Y:S01]  /*d6240*/  IMAD.WIDE.U32 R84, R103, R72.reuse, RZ ;  /* 0x0000004867547225 */ /* 0x080fe200078e00ff */
[----:B------:R-:W-:Y:S02]  /*d6250*/  SEL R87, RZ, 0x1, !P2 ;  /* 0x00000001ff577807 */ /* 0x000fe40005000000 */
[----:B------:R-:W-:Y:S01]  /*d6260*/  ISETP.LT.U32.AND P0, PT, R83, R125, PT ;  /* 0x0000007d5300720c */ /* 0x000fe20003f01070 */
[----:B------:R-:W-:Y:S01]  /*d6270*/  IMAD.WIDE.U32 R82, R90, R72, RZ ;  /* 0x000000485a527225 */ /* 0x000fe200078e00ff */
[----:B------:R-:W-:-:S02]  /*d6280*/  ISETP.GE.U32.AND.EX P3, PT, R53, R96, PT, P3 ;  /* 0x000000603500720c */ /* 0x000fc40003f66130 */
[----:B------:R-:W-:Y:S01]  /*d6290*/  IADD3 R109, P2, PT, R87, R92, RZ ;  /* 0x0000005c576d7210 */ /* 0x000fe20007f5e0ff */
[----:B------:R-:W-:Y:S01]  /*d62a0*/  IMAD.WIDE.U32 R86, R58, R129, R80 ;  /* 0x000000813a567225 */ /* 0x000fe200078e0050 */
[----:B------:R-:W-:Y:S02]  /*d62b0*/  ISETP.LT.U32.OR.EX P3, PT, R96, R123, !P3, P0 ;  /* 0x0000007b6000720c */ /* 0x000fe40005f61500 */
[----:B------:R-:W-:Y:S01]  /*d62c0*/  @!P1 IADD3 R106, P0, PT, R106, 0x1, RZ ;  /* 0x000000016a6a9810 */ /* 0x000fe20007f1e0ff */
[----:B------:R-:W-:Y:S01]  /*d62d0*/  IMAD.X R96, RZ, RZ, R93, P2 ;  /* 0x000000ffff607224 */ /* 0x000fe200010e065d */
[----:B------:R-:W-:Y:S01]  /*d62e0*/  ISETP.GE.U32.AND P2, PT, R86, R80, PT ;  /* 0x000000505600720c */ /* 0x000fe20003f46070 */
[----:B------:R-:W-:Y:S01]  /*d62f0*/  IMAD.IADD R87, R87, 0x1, R127 ;  /* 0x0000000157577824 */ /* 0x000fe200078e027f */
[----:B------:R-:W-:Y:S01]  /*d6300*/  SEL R97, RZ, 0x1, !P3 ;  /* 0x00000001ff617807 */ /* 0x000fe20005800000 */
[----:B------:R-:W-:Y:S01]  /*d6310*/  IMAD.WIDE.U32 R84, P6, R90, R73, R84 ;  /* 0x000000495a547225 */ /* 0x000fe200078c0054 */
[----:B------:R-:W-:-:S02]  /*d6320*/  IADD3 R99, P3, PT, R106, R94, RZ ;  /* 0x0000005e6a637210 */ /* 0x000fc40007f7e0ff */
[----:B------:R-:W-:Y:S01]  /*d6330*/  ISETP.GE.U32.AND.EX P2, PT, R87, R81, PT, P2 ;  /* 0x000000515700720c */ /* 0x000fe20003f46120 */
[----:B------:R-:W-:Y:S01]  /*d6340*/  IMAD.WIDE.U32 R80, R90, R72, R52 ;  /* 0x000000485a507225 */ /* 0x000fe200078e0034 */
[----:B------:R-:W-:-:S03]  /*d6350*/  IADD3 RZ, P4, PT, R83, R84, RZ ;  /* 0x0000005453ff7210 */ /* 0x000fc60007f9e0ff */
[----:B------:R-:W-:Y:S01]  /*d6360*/  @!P1 IMAD.X R107, RZ, RZ, R107, P0 ;  /* 0x000000ffff6b9224 */ /* 0x000fe200000e066b */
[----:B------:R-:W-:Y:S01]  /*d6370*/  ISETP.LT.U32.AND P0, PT, R92, R78, PT ;  /* 0x0000004e5c00720c */ /* 0x000fe20003f01070 */
[----:B------:R-:W-:Y:S01]  /*d6380*/  IMAD.IADD R84, R84, 0x1, R81 ;  /* 0x0000000154547824 */ /* 0x000fe200078e0251 */
[----:B------:R-:W-:Y:S01]  /*d6390*/  SEL R78, RZ, 0x1, P2 ;  /* 0x00000001ff4e7807 */ /* 0x000fe20001000000 */
[----:B------:R-:W-:Y:S01]  /*d63a0*/  IMAD.X R83, RZ, RZ, RZ, P6 ;  /* 0x000000ffff537224 */ /* 0x000fe200030e06ff */
        /* <DEDUP_REMOVED lines=10> */
[----:B------:R-:W-:Y:S01]  /*d6450*/  IMAD.WIDE.U32 R80, R103, R70, RZ ;  /* 0x0000004667507225 */ /* 0x000fe200078e00ff */
[----:B------:R-:W-:Y:S02]  /*d6460*/  ISETP.GE.U32.AND.EX P3, PT, R95, R84, PT, P3 ;  /* 0x000000545f00720c */ /* 0x000fe40003f66130 */
[----:B------:R-:W-:Y:S01]  /*d6470*/  ISETP.LT.U32.OR.EX P0, PT, R93, R79, !P6, P0 ;  /* 0x0000004f5d00720c */ /* 0x000fe20007701500 */
[----:B------:R-:W-:Y:S01]  /*d6480*/  IMAD.X R79, RZ, RZ, R94, P2 ;  /* 0x000000ffff4f7224 */ /* 0x000fe200010e065e */
[----:B------:R-:W-:Y:S01]  /*d6490*/  ISETP.GE.U32.AND P2, PT, R78, R99, PT ;  /* 0x000000634e00720c */ /* 0x000fe20003f46070 */
[----:B------:R-:W-:Y:S01]  /*d64a0*/  IMAD R131, R131, R58, RZ ;  /* 0x0000003a83837224 */ /* 0x000fe200078e02ff */
[----:B------:R-:W-:Y:S01]  /*d64b0*/  ISETP.LT.U32.OR.EX P4, PT, R84, R53, !P3, P4 ;  /* 0x000000355400720c */ /* 0x000fe20005f81540 */
[----:B------:R-:W-:Y:S01]  /*d64c0*/  IMAD R92, R95, R76, RZ ;  /* 0x0000004c5f5c7224 */ /* 0x000fe200078e02ff */
[----:B------:R-:W-:Y:S01]  /*d64d0*/  ISETP.LT.U32.AND P3, PT, R99, R106, PT ;  /* 0x0000006a6300720c */ /* 0x000fe20003f61070 */
[-C--:B------:R-:W-:Y:S01]  /*d64e0*/  IMAD R131, R59, R133.reuse, R131 ;  /* 0x000000853b837224 */ /* 0x080fe200078e0283 */
[----:B------:R-:W-:Y:S01]  /*d64f0*/  ISETP.GE.U32.AND.EX P2, PT, R79, R94, PT, P2 ;  /* 0x0000005e4f00720c */ /* 0x000fe20003f46120 */
[----:B------:R-:W-:Y:S01]  /*d6500*/  IMAD.WIDE.U32 R58, R58, R133, R78 ;  /* 0x000000853a3a7225 */ /* 0x000fe200078e004e */
[----:B------:R-:W-:-:S02]  /*d6510*/  IADD3 R85, P6, PT, R109, R82, RZ ;  /* 0x000000526d557210 */ /* 0x000fc40007fde0ff */
[----:B------:R-:W-:Y:S02]  /*d6520*/  SEL R52, RZ, 0x1, !P4 ;  /* 0x00000001ff347807 */ /* 0x000fe40006000000 */
[----:B------:R-:W-:Y:S01]  /*d6530*/  @!P1 ISETP.NE.U32.AND P4, PT, R106, RZ, PT ;  /* 0x000000ff6a00920c */ /* 0x000fe20003f85070 */
[----:B------:R-:W-:Y:S01]  /*d6540*/  IMAD.X R93, R96, 0x1, R83, P6 ;  /* 0x00000001605d7824 */ /* 0x000fe200030e0653 */
[----:B------:R-:W-:Y:S01]  /*d6550*/  ISETP.LT.U32.OR.EX P2, PT, R94, R107, !P2, P3 ;  /* 0x0000006b5e00720c */ /* 0x000fe20005741530 */
[----:B------:R-:W-:Y:S01]  /*d6560*/  IMAD.WIDE.U32 R82, R90, R70, RZ ;  /* 0x000000465a527225 */ /* 0x000fe200078e00ff */
[----:B------:R-:W-:Y:S02]  /*d6570*/  IADD3 R52, P3, PT, R85, R52, RZ ;  /* 0x0000003455347210 */ /* 0x000fe40007f7e0ff */
[----:B------:R-:W-:Y:S02]  /*d6580*/  @!P1 ISETP.NE.AND.EX P4, PT, R107, RZ, PT, P4 ;  /* 0x000000ff6b00920c */ /* 0x000fe40003f85340 */
[----:B------:R-:W-:Y:S01]  /*d6590*/  ISETP.GE.U32.AND P5, PT, R52, R85, PT ;  /* 0x000000553400720c */ /* 0x000fe20003fa6070 */
[----:B------:R-:W-:Y:S01]  /*d65a0*/  IMAD.X R53, RZ, RZ, R93, P3 ;  /* 0x000000ffff357224 */ /* 0x000fe200018e065d */
[----:B------:R-:W-:Y:S01]  /*d65b0*/  @!P1 SEL R99, RZ, 0x1, P4 ;  /* 0x00000001ff639807 */ /* 0x000fe20002000000 */
[----:B------:R-:W-:Y:S01]  /*d65c0*/  IMAD.WIDE.U32 R80, P3, R90, R71, R80 ;  /* 0x000000475a507225 */ /* 0x000fe20007860050 */
[----:B------:R-:W-:-:S02]  /*d65d0*/  ISETP.LT.U32.AND P4, PT, R85, R109, PT ;  /* 0x0000006d5500720c */ /* 0x000fc40003f81070 */
[----:B------:R-:W-:Y:S01]  /*d65e0*/  SEL R85, RZ, 0x1, !P2 ;  /* 0x00000001ff557807 */ /* 0x000fe20005000000 */
[----:B------:R-:W-:Y:S01]  /*d65f0*/  IMAD.X R109, RZ, RZ, RZ, P3 ;  /* 0x000000ffff6d7224 */ /* 0x000fe200018e06ff */
[----:B------:R-:W-:Y:S02]  /*d6600*/  ISETP.GE.U32.AND.EX P6, PT, R53, R93, PT, P5 ;  /* 0x0000005d3500720c */ /* 0x000fe40003fc6150 */
[----:B------:R-:W-:Y:S02]  /*d6610*/  @!P1 IADD3 R108, P2, PT, R99, R108, RZ ;  /* 0x0000006c636c9210 */ /* 0x000fe40007f5e0ff */
[----:B------:R-:W-:Y:S01]  /*d6620*/  ISETP.LT.U32.OR.EX P4, PT, R93, R96, !P6, P4 ;  /* 0x000000605d00720c */ /* 0x000fe20007781540 */
[----:B------:R-:W-:Y:S01]  /*d6630*/  IMAD R93, R97, R77, R92 ;  /* 0x0000004d615d7224 */ /* 0x000fe200078e025c */
[----:B------:R-:W-:Y:S01]  /*d6640*/  IADD3 RZ, P5, PT, R83, R80, RZ ;  /* 0x0000005053ff7210 */ /* 0x000fe20007fbe0ff */
[----:B------:R-:W-:Y:S01]  /*d6650*/  @!P1 IMAD.X R104, RZ, RZ, R104, P2 ;  /* 0x000000ffff689224 */ /* 0x000fe200010e0668 */
[----:B------:R-:W-:Y:S01]  /*d6660*/  IADD3 R88, P2, P6, R88, R108, R85 ;  /* 0x0000006c58587210 */ /* 0x000fe20007e5e055 */
[----:B------:R-:W-:Y:S01]  /*d6670*/  IMAD.WIDE.U32 R84, R90, R70, R52 ;  /* 0x000000465a547225 */ /* 0x000fe200078e0034 */
[----:B------:R-:W-:-:S02]  /*d6680*/  SEL R99, RZ, 0x1, !P4 ;  /* 0x00000001ff637807 */ /* 0x000fc40006000000 */
[----:B------:R-:W-:Y:S01]  /*d6690*/  IADD3.X R104, PT, PT, R89, R104, RZ, P2, P6 ;  /* 0x0000006859687210 */ /* 0x000fe200017ec4ff */
[----:B------:R-:W-:Y:S01]  /*d66a0*/  IMAD.WIDE.U32 R82, R97, R76, RZ ;  /* 0x0000004c61527225 */ /* 0x000fe200078e00ff */
[----:B------:R-:W-:Y:S02]  /*d66b0*/  IADD3 R99, P4, PT, R99, R84, RZ ;  /* 0x0000005463637210 */ /* 0x000fe40007f9e0ff */
[----:B------:R-:W-:Y:S01]  /*d66c0*/  ISETP.GE.U32.AND P2, PT, R58, R78, PT ;  /* 0x0000004e3a00720c */ /* 0x000fe20003f46070 */
[----:B------:R-:W-:Y:S01]  /*d66d0*/  IMAD.IADD R89, R59, 0x1, R131 ;  /* 0x000000013b597824 */ /* 0x000fe200078e0283 */
[----:B------:R-:W-:Y:S01]  /*d66e0*/  ISETP.LT.U32.AND P1, PT, R84, R52, PT ;  /* 0x000000345400720c */ /* 0x000fe20003f21070 */
[----:B------:R-:W-:Y:S01]  /*d66f0*/  IMAD.IADD R93, R83, 0x1, R93 ;  /* 0x00000001535d7824 */ /* 0x000fe200078e025d */
[----:B------:R-:W-:Y:S01]  /*d6700*/  ISETP.GE.U32.AND P6, PT, R99, R84, PT ;  /* 0x000000546300720c */ /* 0x000fe20003fc6070 */
[----:B------:R-:W-:Y:S01]  /*d6710*/  IMAD.IADD R52, R80, 0x1, R85 ;  /* 0x0000000150347824 */ /* 0x000fe200078e0255 */
[----:B------:R-:W-:Y:S01]  /*d6720*/  ISETP.GE.U32.AND.EX P2, PT, R89, R79, PT, P2 ;  /* 0x0000004f5900720c */ /* 0x000fe20003f46120 */
[----:B------:R-:W-:Y:S01]  /*d6730*/  IMAD.WIDE.U32 R84, R93, R74, RZ ;  /* 0x0000004a5d547225 */ /* 0x000fe200078e00ff */
[----:B------:R-:W-:-:S02]  /*d6740*/  LOP3.LUT R97, RZ, R97, RZ, 0x33, !PT ;  /* 0x00000061ff617212 */ /* 0x000fc400078e33ff */
[----:B------:R-:W-:Y:S01]  /*d6750*/  SEL R59, RZ, 0x1, P2 ;  /* 0x00000001ff3b7807 */ /* 0x000fe20001000000 */
[----:B------:R-:W-:Y:S01]  /*d6760*/  IMAD.X R107, RZ, RZ, R52, P4 ;  /* 0x000000ffff6b7224 */ /* 0x000fe200020e0634 */
[----:B------:R-:W-:Y:S01]  /*d6770*/  LOP3.LUT R95, RZ, R95, RZ, 0x33, !PT ;  /* 0x0000005fff5f7212 */ /* 0x000fe200078e33ff */
[----:B------:R-:W-:Y:S01]  /*d6780*/  IMAD.WIDE.U32 R78, R82, R74, RZ ;  /* 0x0000004a524e7225 */ /* 0x000fe200078e00ff */
[----:B------:R-:W-:Y:S02]  /*d6790*/  IADD3 R88, P3, PT, R88, R59, RZ ;  /* 0x0000003b58587210 */ /* 0x000fe40007f7e0ff */
[----:B------:R-:W-:Y:S01]  /*d67a0*/  ISETP.GE.U32.AND.EX P6, PT, R107, R52, PT, P6 ;  /* 0x000000346b00720c */ /* 0x000fe20003fc6160 */
[----:B------:R-:W-:Y:S01]  /*d67b0*/  IMAD.WIDE.U32 R84, P4, R82, R75, R84 ;  /* 0x0000004b52547225 */ /* 0x000fe20007880054 */
[----:B------:R-:W-:Y:S02]  /*d67c0*/  ISETP.GT.U32.AND P2, PT, R78, R97, PT ;  /* 0x000000614e00720c */ /* 0x000fe40003f44070 */
[----:B------:R-:W-:Y:S01]  /*d67d0*/  ISETP.LT.U32.OR.EX P1, PT, R52, R53, !P6, P1 ;  /* 0x000000353400720c */ /* 0x000fe20007721510 */
[----:B------:R-:W-:Y:S01]  /*d67e0*/  IMAD.X R53, RZ, RZ, RZ, P4 ;  /* 0x000000ffff357224 */ /* 0x000fe200020e06ff */
[----:B------:R-:W-:Y:S01]  /*d67f0*/  IADD3 R52, P6, PT, R79, R84, RZ ;  /* 0x000000544f347210 */ /* 0x000fe20007fde0ff */
[----:B------:R-:W-:Y:S01]  /*d6800*/  IMAD.X R84, RZ, RZ, R104, P3 ;  /* 0x000000ffff547224 */ /* 0x000fe200018e0668 */
[----:B------:R-:W-:Y:S01]  /*d6810*/  ISETP.GE.U32.AND P4, PT, R101, R56, PT ;  /* 0x000000386500720c */ /* 0x000fe20003f86070 */
[----:B------:R-:W-:Y:S01]  /*d6820*/  IMAD.WIDE.U32 R78, R103, R68, RZ ;  /* 0x00000044674e7225 */ /* 0x000fe200078e00ff */
[----:B------:R-:W-:-:S02]  /*d6830*/  ISETP.GE.U32.AND P3, PT, R102, R101, PT ;  /* 0x000000656600720c */ /* 0x000fc40003f66070 */
[----:B------:R-:W-:Y:S01]  /*d6840*/  ISETP.GE.U32.AND.EX P4, PT, R100, R57, PT, P4 ;  /* 0x000000396400720c */ /* 0x000fe20003f86140 */
[----:B------:R-:W-:Y:S01]  /*d6850*/  IMAD.MOV.U32 R97, RZ, RZ, R86 ;  /* 0x000000ffff617224 */ /* 0x000fe200078e0056 */
[----:B------:R-:W-:Y:S01]  /*d6860*/  ISETP.GE.U32.AND.EX P3, PT, R105, R100, PT, P3 ;  /* 0x000000646900720c */ /* 0x000fe20003f66130 */
[----:B------:R-:W-:Y:S01]  /*d6870*/  IMAD.WIDE.U32 R56, R90, R68, RZ ;  /* 0x000000445a387225 */ /* 0x000fe200078e00ff */
[----:B------:R-:W-:-:S03]  /*d6880*/  ISETP.GT.U32.AND.EX P2, PT, R52, R95, PT, P2 ;  /* 0x0000005f3400720c */ /* 0x000fc60003f44120 */
[----:B------:R-:W-:Y:S01]  /*d6890*/  IMAD.MOV.U32 R52, RZ, RZ, R85 ;  /* 0x000000ffff347224 */ /* 0x000fe200078e0055 */
[----:B------:R-:W-:Y:S01]  /*d68a0*/  SEL R94, RZ, 0x1, !P2 ;  /* 0x00000001ff5e7807 */ /* 0x000fe20005000000 */
[----:B------:R-:W-:Y:S02]  /*d68b0*/  IMAD.MOV.U32 R95, RZ, RZ, R58 ;  /* 0x000000ffff5f7224 */ /* 0x000fe400078e003a */
        /* <DEDUP_REMOVED lines=17> */
.L_x_940:
[----:B------:R-:W-:Y:S05]  /*d69d0*/  BSYNC.RECONVERGENT B3 ;  /* 0x0000000000037941 */ /* 0x000fea0003800200 */
.L_x_939:
        /* <DEDUP_REMOVED lines=21> */
[----:B------:R-:W-:Y:S01]  /*d6b30*/  IMAD.WIDE.U32 R58, P5, R82, R73, R58 ;  /* 0x00000049523a7225 */ /* 0x000fe200078a003a */
        /* <DEDUP_REMOVED lines=25> */
[----:B------:R-:W-:Y:S01]  /*d6cd0*/  IMAD.MOV.U32 R54, RZ, RZ, R79 ;  /* 0x000000ffff367224 */ /* 0x000fe200078e004f */
[----:B------:R-:W-:Y:S01]  /*d6ce0*/  SEL R58, RZ, 0x1, !P0 ;  /* 0x00000001ff3a7807 */ /* 0x000fe20004000000 */
[----:B------:R-:W-:Y:S01]  /*d6cf0*/  IMAD.X R55, RZ, RZ, RZ, P6 ;  /* 0x000000ffff377224 */ /* 0x000fe200030e06ff */
        /* <DEDUP_REMOVED lines=33> */
[----:B------:R-:W-:Y:S02]  /*d6f10*/  SEL R59, RZ, 0x1, !P3 ;  /* 0x00000001ff3b7807 */ /* 0x000fe40005800000 */
[----:B------:R-:W-:Y:S02]  /*d6f20*/  ISETP.LT.U32.AND P1, PT, R58, R56, PT ;  /* 0x000000383a00720c */ /* 0x000fe40003f21070 */
        /* <DEDUP_REMOVED lines=78> */
.L_x_943:
[----:B------:R-:W-:Y:S05]  /*d7410*/  BSYNC.RELIABLE B4 ;  /* 0x0000000000047941 */ /* 0x000fea0003800100 */
.L_x_942:
        /* <DEDUP_REMOVED lines=21> */
.L_x_944:
[----:B------:R-:W-:Y:S05]  /*d7570*/  BSYNC.RECONVERGENT B3 ;  /* 0x0000000000037941 */ /* 0x000fea0003800200 */
.L_x_941:
[----:B------:R-:W-:Y:S01]  /*d7580*/  ISETP.GE.U32.AND P0, PT, R122, R61, PT ;  /* 0x0000003d7a00720c */ /* 0x000fe20003f06070 */
[----:B------:R-:W-:Y:S01]  /*d7590*/  BSSY.RECONVERGENT B3, `(.L_x_945) ;  /* 0x000004c000037945 */ /* 0x000fe20003800200 */
[----:B------:R-:W-:Y:S02]  /*d75a0*/  ISETP.GE.U32.AND P1, PT, R85, R120, PT ;  /* 0x000000785500720c */ /* 0x000fe40003f26070 */
[----:B------:R-:W-:Y:S02]  /*d75b0*/  ISETP.GE.U32.AND.EX P0, PT, R135, R60, PT, P0 ;  /* 0x0000003c8700720c */ /* 0x000fe40003f06100 */
[----:B------:R-:W-:Y:S02]  /*d75c0*/  ISETP.GE.U32.AND.EX P1, PT, R86, R121, PT, P1 ;  /* 0x000000795600720c */ /* 0x000fe40003f26110 */
[----:B------:R-:W-:Y:S02]  /*d75d0*/  SEL R52, RZ, 0x1, P0 ;  /* 0x00000001ff347807 */ /* 0x000fe40000000000 */
[----:B------:R-:W-:-:S02]  /*d75e0*/  SEL R59, RZ, 0x1, P1 ;  /* 0x00000001ff3b7807 */ /* 0x000fc40000800000 */
[----:B------:R-:W-:Y:S02]  /*d75f0*/  IADD3 R125, P2, PT, R63, R52, RZ ;  /* 0x000000343f7d7210 */ /* 0x000fe40007f5e0ff */
[----:B------:R-:W-:Y:S02]  /*d7600*/  IADD3 R59, P3, PT, R118, R59, RZ ;  /* 0x0000003b763b7210 */ /* 0x000fe40007f7e0ff */
[----:B------:R-:W-:Y:S01]  /*d7610*/  ISETP.GE.U32.AND P0, PT, R126, R125, PT ;  /* 0x0000007d7e00720c */ /* 0x000fe20003f06070 */
[----:B------:R-:W-:Y:S01]  /*d7620*/  IMAD.X R55, RZ, RZ, R62, P2 ;  /* 0x000000ffff377224 */ /* 0x000fe200010e063e */
[----:B------:R-:W-:Y:S01]  /*d7630*/  ISETP.GE.U32.AND P1, PT, R78, R59, PT ;  /* 0x0000003b4e00720c */ /* 0x000fe20003f26070 */
[----:B------:R-:W-:-:S03]  /*d7640*/  IMAD.X R58, RZ, RZ, R119, P3 ;  /* 0x000000ffff3a7224 */ /* 0x000fc600018e0677 */
[----:B------:R-:W-:Y:S02]  /*d7650*/  ISETP.GE.U32.AND.EX P0, PT, R124, R55, PT, P0 ;  /* 0x000000377c00720c */ /* 0x000fe40003f06100 */
[----:B------:R-:W-:Y:S02]  /*d7660*/  ISETP.GE.U32.AND.EX P1, PT, R79, R58, PT, P1 ;  /* 0x0000003a4f00720c */ /* 0x000fe40003f26110 */
[----:B------:R-:W-:Y:S02]  /*d7670*/  SEL R52, RZ, 0x1, P0 ;  /* 0x00000001ff347807 */ /* 0x000fe40000000000 */
[----:B------:R-:W-:Y:S02]  /*d7680*/  SEL R53, RZ, 0x1, P1 ;  /* 0x00000001ff357807 */ /* 0x000fe40000800000 */
[----:B------:R-:W-:Y:S02]  /*d7690*/  IADD3 R127, P2, PT, R65, R52, RZ ;  /* 0x00000034417f7210 */ /* 0x000fe40007f5e0ff */
[----:B------:R-:W-:-:S02]  /*d76a0*/  IADD3 R56, P3, PT, R116, R53, RZ ;  /* 0x0000003574387210 */ /* 0x000fc40007f7e0ff */
[----:B------:R-:W-:Y:S01]  /*d76b0*/  ISETP.GE.U32.AND P0, PT, R130, R127, PT ;  /* 0x0000007f8200720c */ /* 0x000fe20003f06070 */
[----:B------:R-:W-:Y:S01]  /*d76c0*/  IMAD.X R53, RZ, RZ, R64, P2 ;  /* 0x000000ffff357224 */ /* 0x000fe200010e0640 */
[----:B------:R-:W-:Y:S01]  /*d76d0*/  IADD3 R125, P2, PT, R126, -R125, RZ ;  /* 0x8000007d7e7d7210 */ /* 0x000fe20007f5e0ff */
[----:B------:R-:W-:Y:S01]  /*d76e0*/  IMAD.X R57, RZ, RZ, R117, P3 ;  /* 0x000000ffff397224 */ /* 0x000fe200018e0675 */
[----:B------:R-:W-:Y:S02]  /*d76f0*/  ISETP.GE.U32.AND P1, PT, R81, R56, PT ;  /* 0x000000385100720c */ /* 0x000fe40003f26070 */
[----:B------:R-:W-:Y:S01]  /*d7700*/  ISETP.GE.U32.AND.EX P0, PT, R128, R53, PT, P0 ;  /* 0x000000358000720c */ /* 0x000fe20003f06100 */
[----:B------:R-:W-:Y:S01]  /*d7710*/  IMAD.X R124, R124, 0x1, ~R55, P2 ;  /* 0x000000017c7c7824 */ /* 0x000fe200010e0e37 */
[----:B------:R-:W-:Y:S02]  /*d7720*/  ISETP.GE.U32.AND.EX P1, PT, R80, R57, PT, P1 ;  /* 0x000000395000720c */ /* 0x000fe40003f26110 */
[----:B------:R-:W-:-:S02]  /*d7730*/  SEL R52, RZ, 0x1, P0 ;  /* 0x00000001ff347807 */ /* 0x000fc40000000000 */
[----:B------:R-:W-:Y:S02]  /*d7740*/  IADD3 R127, P0, PT, R130, -R127, RZ ;  /* 0x8000007f827f7210 */ /* 0x000fe40007f1e0ff */
[----:B------:R-:W-:Y:S02]  /*d7750*/  IADD3 R52, P2, PT, R67, R52, RZ ;  /* 0x0000003443347210 */ /* 0x000fe40007f5e0ff */
[----:B------:R-:W-:Y:S01]  /*d7760*/  SEL R54, RZ, 0x1, P1 ;  /* 0x00000001ff367807 */ /* 0x000fe20000800000 */
[----:B------:R-:W-:Y:S01]  /*d7770*/  IMAD.X R128, R128, 0x1, ~R53, P0 ;  /* 0x0000000180807824 */ /* 0x000fe200000e0e35 */
[----:B------:R-:W-:Y:S01]  /*d7780*/  ISETP.GE.U32.AND P1, PT, R137, R52, PT ;  /* 0x000000348900720c */ /* 0x000fe20003f26070 */
[----:B------:R-:W-:Y:S01]  /*d7790*/  IMAD.X R53, RZ, RZ, R66, P2 ;  /* 0x000000ffff357224 */ /* 0x000fe200010e0642 */
[----:B------:R-:W-:Y:S02]  /*d77a0*/  IADD3 R59, P3, PT, R78, -R59, RZ ;  /* 0x8000003b4e3b7210 */ /* 0x000fe40007f7e0ff */
[----:B------:R-:W-:-:S02]  /*d77b0*/  IADD3 R54, P4, PT, R115, R54, RZ ;  /* 0x0000003673367210 */ /* 0x000fc40007f9e0ff */
[----:B------:R-:W-:Y:S01]  /*d77c0*/  ISETP.GE.U32.AND.EX P1, PT, R132, R53, PT, P1 ;  /* 0x000000358400720c */ /* 0x000fe20003f26110 */
[----:B------:R-:W-:Y:S01]  /*d77d0*/  IMAD.X R58, R79, 0x1, ~R58, P3 ;  /* 0x000000014f3a7824 */ /* 0x000fe200018e0e3a */
[----:B------:R-:W-:Y:S01]  /*d77e0*/  IADD3 R56, P3, PT, R81, -R56, RZ ;  /* 0x8000003851387210 */ /* 0x000fe20007f7e0ff */
[----:B------:R-:W-:Y:S01]  /*d77f0*/  IMAD.X R55, RZ, RZ, R114, P4 ;  /* 0x000000ffff377224 */ /* 0x000fe200020e0672 */
[----:B------:R-:W-:Y:S02]  /*d7800*/  ISETP.GE.U32.AND P0, PT, R83, R54, PT ;  /* 0x000000365300720c */ /* 0x000fe40003f06070 */
[----:B------:R-:W-:Y:S01]  /*d7810*/  IADD3 R137, P2, PT, R137, -R52, RZ ;  /* 0x8000003489897210 */ /* 0x000fe20007f5e0ff */
[----:B------:R-:W-:Y:S01]  /*d7820*/  IMAD.X R57, R80, 0x1, ~R57, P3 ;  /* 0x0000000150397824 */ /* 0x000fe200018e0e39 */
[----:B------:R-:W-:Y:S02]  /*d7830*/  IADD3 R54, P5, PT, R83, -R54, RZ ;  /* 0x8000003653367210 */ /* 0x000fe40007fbe0ff */
[----:B------:R-:W-:Y:S01]  /*d7840*/  IADD3 R79, P4, PT, -R120, R85, RZ ;  /* 0x00000055784f7210 */ /* 0x000fe20007f9e1ff */
[----:B------:R-:W-:Y:S01]  /*d7850*/  IMAD.X R132, R132, 0x1, ~R53, P2 ;  /* 0x0000000184847824 */ /* 0x000fe200010e0e35 */
[----:B------:R-:W-:-:S02]  /*d7860*/  IADD3 R126, P3, PT, -R61, R122, RZ ;  /* 0x0000007a3d7e7210 */ /* 0x000fc40007f7e1ff */
[C---:B------:R-:W-:Y:S01]  /*d7870*/  ISETP.GE.U32.AND.EX P0, PT, R82.reuse, R55, PT, P0 ;  /* 0x000000375200720c */ /* 0x040fe20003f06100 */
[----:B------:R-:W-:Y:S02]  /*d7880*/  IMAD.X R55, R82, 0x1, ~R55, P5 ;  /* 0x0000000152377824 */ /* 0x000fe400028e0e37 */
[----:B------:R-:W-:Y:S02]  /*d7890*/  IMAD.X R78, R86, 0x1, ~R121, P4 ;  /* 0x00000001564e7824 */ /* 0x000fe400020e0e79 */
[----:B------:R-:W-:Y:S01]  /*d78a0*/  IMAD.X R135, R135, 0x1, ~R60, P3 ;  /* 0x0000000187877824 */ /* 0x000fe200018e0e3c */
[----:B------:R-:W-:Y:S07]  /*d78b0*/  @P1 BRA `(.L_x_946) ;  /* 0x0000000000641947 */ /* 0x000fee0003800000 */
        /* <DEDUP_REMOVED lines=25> */
.L_x_946:
[----:B------:R-:W-:Y:S05]  /*d7a50*/  BSYNC.RECONVERGENT B3 ;  /* 0x0000000000037941 */ /* 0x000fea0003800200 */
.L_x_945:
[----:B------:R-:W-:Y:S04]  /*d7a60*/  BSSY.RECONVERGENT B3, `(.L_x_947) ;  /* 0x000001b000037945 */ /* 0x000fe80003800200 */
        /* <DEDUP_REMOVED lines=26> */
.L_x_948:
[----:B------:R-:W-:Y:S05]  /*d7c10*/  BSYNC.RECONVERGENT B3 ;  /* 0x0000000000037941 */ /* 0x000fea0003800200 */
.L_x_947:
        /* <DEDUP_REMOVED lines=45> */
.L_x_951:
[----:B------:R-:W-:Y:S05]  /*d7ef0*/  BSYNC.RELIABLE B4 ;  /* 0x0000000000047941 */ /* 0x000fea0003800100 */
.L_x_950:
        /* <DEDUP_REMOVED lines=21> */
.L_x_952:
[----:B------:R-:W-:Y:S05]  /*d8050*/  BSYNC.RECONVERGENT B3 ;  /* 0x0000000000037941 */ /* 0x000fea0003800200 */
.L_x_949:
[----:B------:R-:W-:Y:S02]  /*d8060*/  LOP3.LUT R52, R127, R125, R126, 0xfe, !PT ;  /* 0x0000007d7f347212 */ /* 0x000fe400078efe7e */
[----:B------:R-:W-:Y:S02]  /*d8070*/  LOP3.LUT R53, R128, R124, R135, 0xfe, !PT ;  /* 0x0000007c80357212 */ /* 0x000fe400078efe87 */
[----:B------:R-:W-:-:S04]  /*d8080*/  LOP3.LUT P0, RZ, R52, R137, RZ, 0xfc, !PT ;  /* 0x0000008934ff7212 */ /* 0x000fc8000780fcff */
[----:B------:R-:W-:-:S13]  /*d8090*/  LOP3.LUT P0, RZ, R53, R132, RZ, 0xfc, P0 ;  /* 0x0000008435ff7212 */ /* 0x000fda000000fcff */
[----:B------:R-:W-:Y:S05]  /*d80a0*/  @!P0 BRA `(.L_x_953) ;  /* 0x000001e4000c8947 */ /* 0x000fea0003800000 */
        /* <DEDUP_REMOVED lines=45> */
.L_x_956:
[----:B------:R-:W-:Y:S05]  /*d8380*/  BSYNC.RELIABLE B4 ;  /* 0x0000000000047941 */ /* 0x000fea0003800100 */
.L_x_955:
        /* <DEDUP_REMOVED lines=21> */
.L_x_957:
[----:B------:R-:W-:Y:S05]  /*d84e0*/  BSYNC.RECONVERGENT B3 ;  /* 0x0000000000037941 */ /* 0x000fea0003800200 */
.L_x_954:
[C---:B------:R-:W-:Y:S01]  /*d84f0*/  IMAD.WIDE.U32 R22, R99.reuse, R143, RZ ;  /* 0x0000008f63167225 */ /* 0x040fe200078e00ff */
[----:B------:R-:W-:Y:S03]  /*d8500*/  BSSY.RECONVERGENT B3, `(.L_x_958) ;  /* 0x00000db000037945 */ /* 0x000fe60003800200 */
[----:B------:R-:W-:-:S04]  /*d8510*/  IMAD.WIDE.U32 R20, R99, R141, RZ ;  /* 0x0000008d63147225 */ /* 0x000fc800078e00ff */
        /* <DEDUP_REMOVED lines=9> */
[----:B------:R-:W-:-:S04]  /*d85b0*/  IMAD.WIDE.U32 R18, P0, R103, R102, R18 ;  /* 0x0000006667127225 */ /* 0x000fc80007800012 */
[----:B------:R-:W-:Y:S01]  /*d85c0*/  IMAD.X R13, RZ, RZ, RZ, P1 ;  /* 0x000000ffff0d7224 */ /* 0x000fe200008e06ff */
[----:B------:R-:W-:Y:S01]  /*d85d0*/  IADD3 RZ, P6, PT, R15, R18, RZ ;  /* 0x000000120fff7210 */ /* 0x000fe20007fde0ff */
        /* <DEDUP_REMOVED lines=8> */
[----:B------:R-:W-:-:S04]  /*d8660*/  IMAD.WIDE.U32 R16, P6, R102, R99, R16 ;  /* 0x0000006366107225 */ /* 0x000fc800078c0010 */
[----:B------:R-:W-:-:S04]  /*d8670*/  IMAD.WIDE.U32 R88, R102, R102, RZ ;  /* 0x0000006666587225 */ /* 0x000fc800078e00ff */
[----:B------:R-:W-:-:S04]  /*d8680*/  IMAD.WIDE.U32 R14, R97, R143, RZ ;  /* 0x0000008f610e7225 */ /* 0x000fc800078e00ff */
[----:B------:R-:W-:Y:S01]  /*d8690*/  IMAD.X R87, RZ, RZ, RZ, P6 ;  /* 0x000000ffff577224 */ /* 0x000fe200030e06ff */
[----:B------:R-:W-:Y:S01]  /*d86a0*/  IADD3 R147, P6, PT, R89, R16, RZ ;  /* 0x0000001059937210 */ /* 0x000fe20007fde0ff */
[----:B------:R-:W-:Y:S02]  /*d86b0*/  IMAD.X R107, RZ, RZ, RZ, P5 ;  /* 0x000000ffff6b7224 */ /* 0x000fe400028e06ff */
[----:B------:R-:W-:Y:S02]  /*d86c0*/  IMAD.MOV.U32 R86, RZ, RZ, R17 ;  /* 0x000000ffff567224 */ /* 0x000fe400078e0011 */
[----:B------:R-:W-:-:S04]  /*d86d0*/  IMAD.WIDE.U32 R54, R97, R141, RZ ;  /* 0x0000008d61367225 */ /* 0x000fc800078e00ff */
[----:B------:R-:W-:-:S04]  /*d86e0*/  IMAD.WIDE.U32 R18, R143, R10, RZ ;  /* 0x0000000a8f127225 */ /* 0x000fc800078e00ff */
[----:B------:R-:W-:-:S04]  /*d86f0*/  IMAD.WIDE.U32 R24, P5, R103, R143, R24 ;  /* 0x0000008f67187225 */ /* 0x000fc800078a0018 */
[----:B------:R-:W-:Y:S02]  /*d8700*/  IMAD.MOV.U32 R106, RZ, RZ, R21 ;  /* 0x000000ffff6a7224 */ /* 0x000fe400078e0015 */
[----:B------:R-:W-:-:S04]  /*d8710*/  IMAD.WIDE.U32 R16, R103, R10, RZ ;  /* 0x0000000a67107225 */ /* 0x000fc800078e00ff */
[----:B------:R-:W-:Y:S02]  /*d8720*/  IMAD.MOV.U32 R12, RZ, RZ, R23 ;  /* 0x000000ffff0c7224 */ /* 0x000fe400078e0017 */
[----:B------:R-:W-:-:S04]  /*d8730*/  IMAD.WIDE.U32 R22, R143, R143, RZ ;  /* 0x0000008f8f167225 */ /* 0x000fc800078e00ff */
[----:B------:R-:W-:-:S04]  /*d8740*/  IMAD.WIDE.U32 R14, P4, R143, R97, R14 ;  /* 0x000000618f0e7225 */ /* 0x000fc8000788000e */
[----:B------:R-:W-:Y:S01]  /*d8750*/  IMAD.WIDE.U32.X R106, R99, R142, R106, P2 ;  /* 0x0000008e636a7225 */ /* 0x000fe200010e046a */
[----:B------:R-:W-:-:S03]  /*d8760*/  IADD3 RZ, P2, PT, R19, R24, RZ ;  /* 0x0000001813ff7210 */ /* 0x000fc60007f5e0ff */
[----:B------:R-:W-:Y:S02]  /*d8770*/  IMAD.X R105, RZ, RZ, RZ, P1 ;  /* 0x000000ffff697224 */ /* 0x000fe400008e06ff */
[----:B------:R-:W-:-:S04]  /*d8780*/  IMAD.WIDE.U32 R20, R143, R141, RZ ;  /* 0x0000008d8f147225 */ /* 0x000fc800078e00ff */
[----:B------:R-:W-:-:S04]  /*d8790*/  IMAD.WIDE.U32.X R86, R99, R99, R86, P6 ;  /* 0x0000006363567225 */ /* 0x000fc800030e0456 */
[----:B------:R-:W-:-:S04]  /*d87a0*/  IMAD.WIDE.U32 R54, P1, R143, R142, R54 ;  /* 0x0000008e8f367225 */ /* 0x000fc80007820036 */
[----:B------:R-:W-:Y:S02]  /*d87b0*/  IMAD.MOV.U32 R104, RZ, RZ, R113 ;  /* 0x000000ffff687224 */ /* 0x000fe400078e0071 */
[----:B------:R-:W-:-:S04]  /*d87c0*/  IMAD.WIDE.U32 R18, R10, R10, RZ ;  /* 0x0000000a0a127225 */ /* 0x000fc800078e00ff */
[----:B------:R-:W-:-:S04]  /*d87d0*/  IMAD.WIDE.U32 R16, P6, R10, R103, R16 ;  /* 0x000000670a107225 */ /* 0x000fc800078c0010 */
[----:B------:R-:W-:-:S04]  /*d87e0*/  IMAD.WIDE.U32 R58, R103, R102, RZ ;  /* 0x00000066673a7225 */ /* 0x000fc800078e00ff */
[----:B------:R-:W-:Y:S01]  /*d87f0*/  IMAD.WIDE.U32.X R12, R97, R99, R12, P3 ;  /* 0x00000063610c7225 */ /* 0x000fe200018e040c */
[----:B------:R-:W-:-:S03]  /*d8800*/  IADD3 RZ, P3, PT, R23, R14, RZ ;  /* 0x0000000e17ff7210 */ /* 0x000fc60007f7e0ff */
[----:B------:R-:W-:Y:S01]  /*d8810*/  IMAD.WIDE.U32.X R104, R97, R99, R104, P0 ;  /* 0x0000006361687225 */ /* 0x000fe200000e0468 */
[----:B------:R-:W-:-:S03]  /*d8820*/  IADD3 RZ, P0, PT, R21, R54, RZ ;  /* 0x0000003615ff7210 */ /* 0x000fc60007f1e0ff */
[----:B------:R-:W-:Y:S01]  /*d8830*/  IMAD.X R23, RZ, RZ, RZ, P5 ;  /* 0x000000ffff177224 */ /* 0x000fe200028e06ff */
[----:B------:R-:W-:Y:S01]  /*d8840*/  IADD3 RZ, P5, PT, R19, R16, RZ ;  /* 0x0000001013ff7210 */ /* 0x000fe20007fbe0ff */
[----:B------:R-:W-:Y:S02]  /*d8850*/  IMAD.X R21, RZ, RZ, RZ, P4 ;  /* 0x000000ffff157224 */ /* 0x000fe400020e06ff */
        /* <DEDUP_REMOVED lines=25> */
[----:B------:R-:W-:Y:S02]  /*d89f0*/  IMAD.X R93, RZ, RZ, RZ, P6 ;  /* 0x000000ffff5d7224 */ /* 0x000fe400030e06ff */
[----:B------:R-:W-:-:S04]  /*d8a00*/  IMAD.WIDE.U32 R110, R143, R102, R86 ;  /* 0x000000668f6e7225 */ /* 0x000fc800078e0056 */
[----:B------:R-:W-:-:S04]  /*d8a10*/  IMAD.WIDE.U32 R78, P6, R99, R141, R78 ;  /* 0x0000008d634e7225 */ /* 0x000fc800078c004e */
[----:B------:R-:W-:-:S04]  /*d8a20*/  IMAD.WIDE.U32 R56, R141, R102, RZ ;  /* 0x000000668d387225 */ /* 0x000fc800078e00ff */
[----:B------:R-:W-:Y:S01]  /*d8a30*/  IMAD.X R95, RZ, RZ, RZ, P1 ;  /* 0x000000ffff5f7224 */ /* 0x000fe200008e06ff */
[----:B------:R-:W-:Y:S01]  /*d8a40*/  IADD3 RZ, P1, PT, R90, R55, RZ ;  /* 0x000000375aff7210 */ /* 0x000fe20007f3e0ff */
[----:B------:R-:W-:-:S04]  /*d8a50*/  IMAD.WIDE.U32 R108, R142, R143, RZ ;  /* 0x0000008f8e6c7225 */ /* 0x000fc800078e00ff */
[----:B------:R-:W-:Y:S01]  /*d8a60*/  IMAD.MOV.U32 R84, RZ, RZ, R91 ;  /* 0x000000ffff547224 */ /* 0x000fe200078e005b */
[----:B------:R-:W-:Y:S01]  /*d8a70*/  LOP3.LUT R91, RZ, R88, RZ, 0x33, !PT ;  /* 0x00000058ff5b7212 */ /* 0x000fe200078e33ff */
[----:B------:R-:W-:Y:S01]  /*d8a80*/  IMAD.WIDE.U32.X R80, R97, R142, R80, P0 ;  /* 0x0000008e61507225 */ /* 0x000fe200000e0450 */
[----:B------:R-:W-:-:S03]  /*d8a90*/  ISETP.GE.U32.AND P0, PT, R110, R86, PT ;  /* 0x000000566e00720c */ /* 0x000fc60003f06070 */
[----:B------:R-:W-:Y:S02]  /*d8aa0*/  IMAD.IADD R111, R111, 0x1, R112 ;  /* 0x000000016f6f7824 */ /* 0x000fe400078e0270 */
[----:B------:R-:W-:Y:S01]  /*d8ab0*/  IMAD.X R59, RZ, RZ, RZ, P6 ;  /* 0x000000ffff3b7224 */ /* 0x000fe200030e06ff */
[----:B------:R-:W-:Y:S01]  /*d8ac0*/  IADD3 RZ, P6, PT, R78, R57, RZ ;  /* 0x000000394eff7210 */ /* 0x000fe20007fde0ff */
[----:B------:R-:W-:Y:S01]  /*d8ad0*/  IMAD.MOV.U32 R94, RZ, RZ, R83 ;  /* 0x000000ffff5e7224 */ /* 0x000fe200078e0053 */
[----:B------:R-:W-:Y:S01]  /*d8ae0*/  ISETP.GE.U32.AND.EX P0, PT, R111, R87, PT, P0 ;  /* 0x000000576f00720c */ /* 0x000fe20003f06100 */
[----:B------:R-:W-:Y:S02]  /*d8af0*/  IMAD.IADD R26, R19, 0x1, R58 ;  /* 0x00000001131a7824 */ /* 0x000fe400078e023a */
[----:B------:R-:W-:Y:S01]  /*d8b00*/  IMAD.WIDE.U32 R82, R88, R76, RZ ;  /* 0x0000004c58527225 */ /* 0x000fe200078e00ff */
[----:B------:R-:W-:-:S03]  /*d8b10*/  SEL R145, RZ, 0x1, P0 ;  /* 0x00000001ff917807 */ /* 0x000fc60000000000 */
[----:B------:R-:W-:Y:S02]  /*d8b20*/  IMAD.MOV.U32 R58, RZ, RZ, R79 ;  /* 0x000000ffff3a7224 */ /* 0x000fe400078e004f */
[----:B------:R-:W-:Y:S02]  /*d8b30*/  IMAD.IADD R140, R57, 0x1, R78 ;  /* 0x00000001398c7824 */ /* 0x000fe400078e024e */
[----:B------:R-:W-:-:S04]  /*d8b40*/  IMAD.WIDE.U32.X R84, R103, R97, R84, P1 ;  /* 0x0000006167547225 */ /* 0x000fc800008e0454 */
[----:B------:R-:W-:Y:S02]  /*d8b50*/  IMAD.IADD R113, R55, 0x1, R90 ;  /* 0x0000000137717824 */ /* 0x000fe400078e025a */
[----:B------:R-:W-:-:S04]  /*d8b60*/  IMAD.WIDE.U32 R78, R141, R143, RZ ;  /* 0x0000008f8d4e7225 */ /* 0x000fc800078e00ff */
[----:B------:R-:W-:-:S04]  /*d8b70*/  IMAD.WIDE.U32 R108, P1, R97, R141, R108 ;  /* 0x0000008d616c7225 */ /* 0x000fc8000782006c */
[----:B------:R-:W-:-:S04]  /*d8b80*/  IMAD.WIDE.U32 R86, R142, R10, RZ ;  /* 0x0000000a8e567225 */ /* 0x000fc800078e00ff */
[----:B------:R-:W-:Y:S01]  /*d8b90*/  IMAD R90, R147, R76, RZ ;  /* 0x0000004c935a7224 */ /* 0x000fe200078e02ff */
[----:B------:R-:W-:Y:S01]  /*d8ba0*/  LOP3.LUT R147, RZ, R147, RZ, 0x33, !PT ;  /* 0x00000093ff937212 */ /* 0x000fe200078e33ff */
[----:B------:R-:W-:Y:S01]  /*d8bb0*/  IMAD.WIDE.U32.X R58, R99, R142, R58, P6 ;  /* 0x0000008e633a7225 */ /* 0x000fe200030e043a */
[----:B------:R-:W-:-:S03]  /*d8bc0*/  IADD3 RZ, P6, PT, R108, R79, RZ ;  /* 0x0000004f6cff7210 */ /* 0x000fc60007fde0ff */
[----:B------:R-:W-:-:S04]  /*d8bd0*/  IMAD.WIDE.U32 R98, R82, R74, RZ ;  /* 0x0000004a52627225 */ /* 0x000fc800078e00ff */
[----:B------:R-:W-:Y:S02]  /*d8be0*/  IMAD R123, R88, R77, R90 ;  /* 0x0000004d587b7224 */ /* 0x000fe400078e025a */
[----:B------:R-:W-:Y:S01]  /*d8bf0*/  IMAD.X R89, RZ, RZ, RZ, P1 ;  /* 0x000000ffff597224 */ /* 0x000fe200008e06ff */
[----:B------:R-:W-:Y:S01]  /*d8c00*/  ISETP.GT.U32.AND P1, PT, R98, R91, PT ;  /* 0x0000005b6200720c */ /* 0x000fe20003f24070 */
[----:B------:R-:W-:Y:S02]  /*d8c10*/  IMAD.MOV.U32 R88, RZ, RZ, R109 ;  /* 0x000000ffff587224 */ /* 0x000fe400078e006d */
[----:B------:R-:W-:-:S04]  /*d8c20*/  IMAD.WIDE.U32 R86, P0, R103, R141, R86 ;  /* 0x0000008d67567225 */ /* 0x000fc80007800056 */
[----:B------:R-:W-:-:S04]  /*d8c30*/  IMAD.WIDE.U32 R90, R141, R10, RZ ;  /* 0x0000000a8d5a7225 */ /* 0x000fc800078e00ff */
[----:B------:R-:W-:Y:S02]  /*d8c40*/  IMAD.MOV.U32 R92, RZ, RZ, R17 ;  /* 0x000000ffff5c7224 */ /* 0x000fe400078e0011 */
[----:B------:R-:W-:-:S04]  /*d8c50*/  IMAD.WIDE.U32.X R88, R97, R142, R88, P6 ;  /* 0x0000008e61587225 */ /* 0x000fc800030e0458 */
        /* <DEDUP_REMOVED lines=27> */
[----:B------:R-:W-:Y:S01]  /*d8e10*/  IMAD.IADD R103, R112, 0x1, R103 ;  /* 0x0000000170677824 */ /* 0x000fe200078e0267 */
[C---:B------:R-:W-:Y:S01]  /*d8e20*/  IADD3 R110, P5, PT, R151.reuse, R122, RZ ;  /* 0x0000007a976e7210 */ /* 0x040fe20007fbe0ff */
[----:B------:R-:W-:Y:S01]  /*d8e30*/  IMAD.X R153, RZ, RZ, R101, P3 ;  /* 0x000000ffff997224 */ /* 0x000fe200018e0665 */
[----:B------:R-:W-:Y:S01]  /*d8e40*/  ISETP.LT.U32.AND P3, PT, R151, R100, PT ;  /* 0x000000649700720c */ /* 0x000fe20003f61070 */
[----:B------:R-:W-:Y:S01]  /*d8e50*/  IMAD.X R99, RZ, RZ, RZ, P4 ;  /* 0x000000ffff637224 */ /* 0x000fe200020e06ff */
[C---:B------:R-:W-:Y:S01]  /*d8e60*/  ISETP.GE.U32.AND P4, PT, R110.reuse, R151, PT ;  /* 0x000000976e00720c */ /* 0x040fe20003f86070 */
[----:B------:R-:W-:Y:S01]  /*d8e70*/  IMAD.X R112, RZ, RZ, R153, P5 ;  /* 0x000000ffff707224 */ /* 0x000fe200028e0699 */
[----:B------:R-:W-:Y:S01]  /*d8e80*/  ISETP.GE.U32.AND.EX P2, PT, R103, R111, PT, P2 ;  /* 0x0000006f6700720c */ /* 0x000fe20003f46120 */
[----:B------:R-:W-:Y:S01]  /*d8e90*/  IMAD.MOV.U32 R98, RZ, RZ, R123 ;  /* 0x000000ffff627224 */ /* 0x000fe200078e007b */
[----:B------:R-:W-:Y:S01]  /*d8ea0*/  IADD3 R123, P5, PT, R110, R56, RZ ;  /* 0x000000386e7b7210 */ /* 0x000fe20007fbe0ff */
[----:B------:R-:W-:Y:S01]  /*d8eb0*/  IMAD.IADD R108, R79, 0x1, R108 ;  /* 0x000000014f6c7824 */ /* 0x000fe200078e026c */
[----:B------:R-:W-:Y:S01]  /*d8ec0*/  ISETP.GE.U32.AND.EX P4, PT, R112, R153, PT, P4 ;  /* 0x000000997000720c */ /* 0x000fe20003f86140 */
[----:B------:R-:W-:Y:S01]  /*d8ed0*/  IMAD.WIDE.U32.X R98, R109, R75, R98, P0 ;  /* 0x0000004b6d627225 */ /* 0x000fe200000e0462 */
[----:B------:R-:W-:-:S02]  /*d8ee0*/  ISETP.GE.U32.AND P0, PT, R123, R110, PT ;  /* 0x0000006e7b00720c */ /* 0x000fc40003f06070 */
[----:B------:R-:W-:Y:S01]  /*d8ef0*/  ISETP.LT.U32.OR.EX P3, PT, R153, R101, !P4, P3 ;  /* 0x000000659900720c */ /* 0x000fe20006761530 */
[----:B------:R-:W-:Y:S01]  /*d8f00*/  IMAD.X R147, R140, 0x1, R112, P5 ;  /* 0x000000018c937824 */ /* 0x000fe200028e0670 */
[----:B------:R-:W-:Y:S02]  /*d8f10*/  IADD3 R100, P6, PT, R149, R104, RZ ;  /* 0x0000006895647210 */ /* 0x000fe40007fde0ff */
[----:B------:R-:W-:Y:S02]  /*d8f20*/  SEL R151, RZ, 0x1, !P3 ;  /* 0x00000001ff977807 */ /* 0x000fe40005800000 */
[----:B------:R-:W-:Y:S01]  /*d8f30*/  ISETP.GE.U32.AND.EX P0, PT, R147, R112, PT, P0 ;  /* 0x000000709300720c */ /* 0x000fe20003f06100 */
[----:B------:R-:W-:Y:S01]  /*d8f40*/  IMAD.X R112, R145, 0x1, R105, P6 ;  /* 0x0000000191707824 */ /* 0x000fe200030e0669 */
[----:B------:R-:W-:Y:S02]  /*d8f50*/  IADD3 R104, P5, PT, R151, R106, RZ ;  /* 0x0000006a97687210 */ /* 0x000fe40007fbe0ff */
[----:B------:R-:W-:-:S02]  /*d8f60*/  SEL R111, RZ, 0x1, P0 ;  /* 0x00000001ff6f7807 */ /* 0x000fc40000000000 */
[----:B------:R-:W-:Y:S01]  /*d8f70*/  IADD3 R101, P4, PT, R102, R98, RZ ;  /* 0x0000006266657210 */ /* 0x000fe20007f9e0ff */
[----:B------:R-:W-:Y:S01]  /*d8f80*/  IMAD.X R122, RZ, RZ, R107, P5 ;  /* 0x000000ffff7a7224 */ /* 0x000fe200028e066b */
[----:B------:R-:W-:Y:S02]  /*d8f90*/  ISETP.GE.U32.AND P0, PT, R100, R149, PT ;  /* 0x000000956400720c */ /* 0x000fe40003f06070 */
[----:B------:R-:W-:Y:S02]  /*d8fa0*/  SEL R98, RZ, 0x1, !P1 ;  /* 0x00000001ff627807 */ /* 0x000fe40004800000 */
[----:B------:R-:W-:Y:S02]  /*d8fb0*/  IADD3 R149, P1, PT, R104, R111, RZ ;  /* 0x0000006f68957210 */ /* 0x000fe40007f3e0ff */
[----:B------:R-:W-:Y:S01]  /*d8fc0*/  ISETP.LT.U32.AND P3, PT, R101, R102, PT ;  /* 0x000000666500720c */ /* 0x000fe20003f61070 */
[----:B------:R-:W-:Y:S01]  /*d8fd0*/  IMAD.X R102, R103, 0x1, R99, P4 ;  /* 0x0000000167667824 */ /* 0x000fe200020e0663 */
[----:B------:R-:W-:Y:S01]  /*d8fe0*/  ISETP.GE.U32.AND P4, PT, R149, R104, PT ;  /* 0x000000689500720c */ /* 0x000fe20003f86070 */
[----:B------:R-:W-:Y:S01]  /*d8ff0*/  IMAD.X R151, RZ, RZ, R122, P1 ;  /* 0x000000ffff977224 */ /* 0x000fe200008e067a */
[----:B------:R-:W-:-:S02]  /*d9000*/  SEL R111, RZ, 0x1, P2 ;  /* 0x00000001ff6f7807 */ /* 0x000fc40001000000 */
[----:B------:R-:W-:Y:S01]  /*d9010*/  ISETP.LT.U32.AND P1, PT, R104, R106, PT ;  /* 0x0000006a6800720c */ /* 0x000fe20003f21070 */
[----:B------:R-:W-:Y:S01]  /*d9020*/  IMAD.WIDE.U32 R104, R109, R72, RZ ;  /* 0x000000486d687225 */ /* 0x000fe200078e00ff */
        /* <DEDUP_REMOVED lines=11> */
[C---:B------:R-:W-:Y:S01]  /*d90e0*/  IMAD.WIDE.U32 R106, R82.reuse, R72, RZ ;  /* 0x00000048526a7225 */ /* 0x040fe200078e00ff */
[----:B------:R-:W-:Y:S02]  /*d90f0*/  ISETP.GE.U32.AND.EX P5, PT, R99, R102, PT, P5 ;  /* 0x000000666300720c */ /* 0x000fe40003fa6150 */
[----:B------:R-:W-:Y:S01]  /*d9100*/  SEL R122, RZ, 0x1, !P1 ;  /* 0x00000001ff7a7807 */ /* 0x000fe20004800000 */
[----:B------:R-:W-:Y:S01]  /*d9110*/  IMAD.WIDE.U32 R104, P6, R82, R73, R104 ;  /* 0x0000004952687225 */ /* 0x000fe200078c0068 */
[----:B------:R-:W-:-:S03]  /*d9120*/  ISETP.LT.U32.OR.EX P3, PT, R102, R103, !P5, P3 ;  /* 0x000000676600720c */ /* 0x000fc60006f61530 */
[C---:B------:R-:W-:Y:S01]  /*d9130*/  IMAD.WIDE.U32 R102, R82.reuse, R70, RZ ;  /* 0x0000004652667225 */ /* 0x040fe200078e00ff */
[----:B------:R-:W-:Y:S02]  /*d9140*/  IADD3 RZ, P4, PT, R107, R104, RZ ;  /* 0x000000686bff7210 */ /* 0x000fe40007f9e0ff */
[----:B------:R-:W-:Y:S01]  /*d9150*/  SEL R107, RZ, 0x1, !P3 ;  /* 0x00000001ff6b7807 */ /* 0x000fe20005800000 */
[----:B------:R-:W-:-:S04]  /*d9160*/  IMAD.WIDE.U32 R100, P5, R82, R71, R100 ;  /* 0x0000004752647225 */ /* 0x000fc800078a0064 */
        /* <DEDUP_REMOVED lines=20> */
.L_x_959:
[----:B------:R-:W-:Y:S05]  /*d92b0*/  BSYNC.RECONVERGENT B3 ;  /* 0x0000000000037941 */ /* 0x000fea0003800200 */
.L_x_958:
[----:B------:R-:W-:Y:S01]  /*d92c0*/  IADD3 R55, P0, PT, R107, R102, RZ ;  /* 0x000000666b377210 */ /* 0x000fe20007f1e0ff */
[----:B------:R-:W-:Y:S01]  /*d92d0*/  IMAD.IADD R19, R104, 0x1, R103 ;  /* 0x0000000168137824 */ /* 0x000fe200078e0267 */
[----:B------:R-:W-:Y:S01]  /*d92e0*/  ISETP.LT.U32.AND P1, PT, R102, R98, PT ;  /* 0x000000626600720c */ /* 0x000fe20003f21070 */
[----:B------:R-:W-:Y:S01]  /*d92f0*/  IMAD.MOV.U32 R104, RZ, RZ, R105 ;  /* 0x000000ffff687224 */ /* 0x000fe200078e0069 */
[----:B------:R-:W-:Y:S01]  /*d9300*/  ISETP.GE.U32.AND P2, PT, R55, R102, PT ;  /* 0x000000663700720c */ /* 0x000fe20003f46070 */
[----:B------:R-:W-:Y:S01]  /*d9310*/  IMAD.X R57, RZ, RZ, R19, P0 ;  /* 0x000000ffff397224 */ /* 0x000fe200000e0613 */
[----:B------:R-:W-:Y:S01]  /*d9320*/  BSSY.RECONVERGENT B3, `(.L_x_960) ;  /* 0x0000098000037945 */ /* 0x000fe20003800200 */
[----:B------:R-:W-:-:S03]  /*d9330*/  IMAD.WIDE.U32 R106, R143, R143, R110 ;  /* 0x0000008f8f6a7225 */ /* 0x000fc600078e006e */
[----:B------:R-:W-:Y:S01]  /*d9340*/  ISETP.GE.U32.AND.EX P2, PT, R57, R19, PT, P2 ;  /* 0x000000133900720c */ /* 0x000fe20003f46120 */
[----:B------:R-:W-:Y:S01]  /*d9350*/  IMAD.MOV.U32 R105, RZ, RZ, R145 ;  /* 0x000000ffff697224 */ /* 0x000fe200078e0091 */
[----:B------:R-:W-:Y:S01]  /*d9360*/  ISETP.GE.U32.AND P0, PT, R106, R110, PT ;  /* 0x0000006e6a00720c */ /* 0x000fe20003f06070 */
[----:B------:R-:W-:Y:S01]  /*d9370*/  IMAD.IADD R103, R14, 0x1, R107 ;  /* 0x000000010e677824 */ /* 0x000fe200078e026b */
[----:B------:R-:W-:Y:S01]  /*d9380*/  IADD3 R107, P6, PT, R18, R106, RZ ;  /* 0x0000006a126b7210 */ /* 0x000fe20007fde0ff */
[----:B------:R-:W-:Y:S01]  /*d9390*/  IMAD.WIDE.U32.X R104, R109, R73, R104, P4 ;  /* 0x000000496d687225 */ /* 0x000fe200020e0468 */
[----:B------:R-:W-:Y:S02]  /*d93a0*/  ISETP.LT.U32.OR.EX P1, PT, R19, R99, !P2, P1 ;  /* 0x000000631300720c */ /* 0x000fe40005721510 */
[----:B------:R-:W-:Y:S01]  /*d93b0*/  ISETP.GE.U32.AND.EX P0, PT, R103, R111, PT, P0 ;  /* 0x0000006f6700720c */ /* 0x000fe20003f06100 */
[----:B------:R-:W-:Y:S01]  /*d93c0*/  IMAD.WIDE.U32 R14, R109, R68, RZ ;  /* 0x000000446d0e7225 */ /* 0x000fe200078e00ff */
[----:B------:R-:W-:-:S02]  /*d93d0*/  IADD3 R98, P4, PT, R107, R104, RZ ;  /* 0x000000686b627210 */ /* 0x000fc40007f9e0ff */
        /* <DEDUP_REMOVED lines=20> */
[----:B------:R-:W-:-:S02]  /*d9520*/  ISETP.LT.U32.OR.EX P0, PT, R105, R26, !P1, P0 ;  /* 0x0000001a6900720c */ /* 0x000fc40004f01500 */
[----:B------:R-:W-:Y:S01]  /*d9530*/  ISETP.GE.U32.AND P1, PT, R102, R123, PT ;  /* 0x0000007b6600720c */ /* 0x000fe20003f26070 */
[----:B------:R-:W-:Y:S01]  /*d9540*/  IMAD.IADD R102, R100, 0x1, R21 ;  /* 0x0000000164667824 */ /* 0x000fe200078e0215 */
[----:B------:R-:W-:Y:S01]  /*d9550*/  ISETP.GE.U32.AND.EX P5, PT, R110, R111, PT, P5 ;  /* 0x0000006f6e00720c */ /* 0x000fe20003fa6150 */
[----:B------:R-:W-:Y:S01]  /*d9560*/  IMAD.X R21, RZ, RZ, RZ, P2 ;  /* 0x000000ffff157224 */ /* 0x000fe200010e06ff */
[----:B------:R-:W-:Y:S01]  /*d9570*/  SEL R143, RZ, 0x1, !P0 ;  /* 0x00000001ff8f7807 */ /* 0x000fe20004000000 */
[----:B------:R-:W-:Y:S01]  /*d9580*/  IMAD.WIDE.U32 R100, R55, R76, RZ ;  /* 0x0000004c37647225 */ /* 0x000fe200078e00ff */
[----:B------:R-:W-:Y:S02]  /*d9590*/  ISETP.GE.U32.AND.EX P1, PT, R111, R147, P5, P1 ;  /* 0x000000936f00720c */ /* 0x000fe40002f26110 */
[----:B------:R-:W-:Y:S01]  /*d95a0*/  IADD3 R143, P5, PT, R143, R20, RZ ;  /* 0x000000148f8f7210 */ /* 0x000fe20007fbe0ff */
[----:B------:R-:W-:Y:S01]  /*d95b0*/  IMAD.WIDE.U32.X R98, R109, R71, R98, P3 ;  /* 0x000000476d627225 */ /* 0x000fe200018e0462 */
[----:B------:R-:W-:-:S02]  /*d95c0*/  ISETP.LT.U32.AND P0, PT, R20, R18, PT ;  /* 0x000000121400720c */ /* 0x000fc40003f01070 */
[----:B------:R-:W-:Y:S01]  /*d95d0*/  ISETP.GE.U32.AND P2, PT, R143, R20, PT ;  /* 0x000000148f00720c */ /* 0x000fe20003f46070 */
[----:B------:R-:W-:Y:S01]  /*d95e0*/  IMAD R18, R57, R76, RZ ;  /* 0x0000004c39127224 */ /* 0x000fe200078e02ff */
[----:B------:R-:W-:Y:S01]  /*d95f0*/  LOP3.LUT R57, RZ, R57, RZ, 0x33, !PT ;  /* 0x00000039ff397212 */ /* 0x000fe200078e33ff */
[----:B------:R-:W-:Y:S02]  /*d9600*/  IMAD.MOV.U32 R20, RZ, RZ, R15 ;  /* 0x000000ffff147224 */ /* 0x000fe400078e000f */
[----:B------:R-:W-:Y:S02]  /*d9610*/  IMAD.X R111, RZ, RZ, R102, P5 ;  /* 0x000000ffff6f7224 */ /* 0x000fe400028e0666 */
[----:B------:R-:W-:Y:S01]  /*d9620*/  IMAD R105, R55, R77, R18 ;  /* 0x0000004d37697224 */ /* 0x000fe200078e0212 */
[----:B------:R-:W-:Y:S01]  /*d9630*/  @!P1 IADD3 R149, P6, PT, R149, 0x1, RZ ;  /* 0x0000000195959810 */ /* 0x000fe20007fde0ff */
[----:B------:R-:W-:Y:S01]  /*d9640*/  IMAD.WIDE.U32.X R20, R109, R69, R20, P4 ;  /* 0x000000456d147225 */ /* 0x000fe200020e0414 */
[----:B------:R-:W-:-:S02]  /*d9650*/  IADD3 R109, P4, PT, R104, R54, RZ ;  /* 0x00000036686d7210 */ /* 0x000fc40007f9e0ff */
[----:B------:R-:W-:Y:S01]  /*d9660*/  ISETP.GE.U32.AND.EX P3, PT, R111, R102, PT, P2 ;  /* 0x000000666f00720c */ /* 0x000fe20003f66120 */
[----:B------:R-:W-:Y:S01]  /*d9670*/  IMAD.IADD R105, R101, 0x1, R105 ;  /* 0x0000000165697824 */ /* 0x000fe200078e0269 */
[----:B------:R-:W-:Y:S01]  /*d9680*/  ISETP.GE.U32.AND P2, PT, R107, R106, PT ;  /* 0x0000006a6b00720c */ /* 0x000fe20003f46070 */
[----:B------:R-:W-:Y:S01]  /*d9690*/  IMAD.X R123, R113, 0x1, R110, P4 ;  /* 0x00000001717b7824 */ /* 0x000fe200020e066e */
[----:B------:R-:W-:Y:S01]  /*d96a0*/  ISETP.LT.U32.OR.EX P0, PT, R102, R19, !P3, P0 ;  /* 0x000000136600720c */ /* 0x000fe20005f01500 */
[----:B------:R-:W-:Y:S01]  /*d96b0*/  IMAD.WIDE.U32 R18, R105, R74, RZ ;  /* 0x0000004a69127225 */ /* 0x000fe200078e00ff */
[C---:B------:R-:W-:Y:S02]  /*d96c0*/  IADD3 R102, P5, PT, R109.reuse, R52, RZ ;  /* 0x000000346d667210 */ /* 0x040fe40007fbe0ff */
[----:B------:R-:W-:Y:S01]  /*d96d0*/  ISETP.GE.U32.AND P3, PT, R109, R104, PT ;  /* 0x000000686d00720c */ /* 0x000fe20003f66070 */
[----:B------:R-:W-:Y:S01]  /*d96e0*/  @!P1 IMAD.X R151, RZ, RZ, R151, P6 ;  /* 0x000000ffff979224 */ /* 0x000fe200030e0697 */
[----:B------:R-:W-:Y:S01]  /*d96f0*/  IADD3 R106, P4, PT, R149, R22, RZ ;  /* 0x00000016956a7210 */ /* 0x000fe20007f9e0ff */
[C---:B------:R-:W-:Y:S01]  /*d9700*/  IMAD.X R104, R123.reuse, 0x1, R53, P5 ;  /* 0x000000017b687824 */ /* 0x040fe200028e0635 */
[----:B------:R-:W-:Y:S01]  /*d9710*/  ISETP.GE.U32.AND.EX P3, PT, R123, R110, PT, P3 ;  /* 0x0000006e7b00720c */ /* 0x000fe20003f66130 */
[----:B------:R-:W-:Y:S01]  /*d9720*/  IMAD.WIDE.U32 R18, P5, R100, R75, R18 ;  /* 0x0000004b64127225 */ /* 0x000fe200078a0012 */
[----:B------:R-:W-:-:S02]  /*d9730*/  LOP3.LUT R55, RZ, R55, RZ, 0x33, !PT ;  /* 0x00000037ff377212 */ /* 0x000fc400078e33ff */
[----:B------:R-:W-:Y:S01]  /*d9740*/  SEL R107, RZ, 0x1, P3 ;  /* 0x00000001ff6b7807 */ /* 0x000fe20001800000 */
[----:B------:R-:W-:Y:S01]  /*d9750*/  IMAD.X R110, R151, 0x1, R23, P4 ;  /* 0x00000001976e7824 */ /* 0x000fe200020e0617 */
[----:B------:R-:W-:Y:S01]  /*d9760*/  @!P1 ISETP.NE.U32.AND P4, PT, R149, RZ, PT ;  /* 0x000000ff9500920c */ /* 0x000fe20003f85070 */
[----:B------:R-:W-:Y:S01]  /*d9770*/  IMAD.WIDE.U32 R22, R100, R74, RZ ;  /* 0x0000004a64167225 */ /* 0x000fe200078e00ff */
[----:B------:R-:W-:Y:S02]  /*d9780*/  ISETP.GE.U32.AND.EX P2, PT, R26, R103, PT, P2 ;  /* 0x000000671a00720c */ /* 0x000fe40003f46120 */
[----:B------:R-:W-:Y:S01]  /*d9790*/  @!P1 ISETP.NE.AND.EX P6, PT, R151, RZ, PT, P4 ;  /* 0x000000ff9700920c */ /* 0x000fe20003fc5340 */
[----:B------:R-:W-:Y:S01]  /*d97a0*/  IMAD.X R53, RZ, RZ, RZ, P5 ;  /* 0x000000ffff357224 */ /* 0x000fe200028e06ff */
[----:B------:R-:W-:Y:S01]  /*d97b0*/  ISETP.GT.U32.AND P5, PT, R22, R55, PT ;  /* 0x000000371600720c */ /* 0x000fe20003fa4070 */
[----:B------:R-:W-:Y:S01]  /*d97c0*/  IMAD.MOV.U32 R52, RZ, RZ, R19 ;  /* 0x000000ffff347224 */ /* 0x000fe200078e0013 */
[----:B------:R-:W-:-:S02]  /*d97d0*/  IADD3 R18, P3, PT, R23, R18, RZ ;  /* 0x0000001217127210 */ /* 0x000fc40007f7e0ff */
[----:B------:R-:W-:Y:S02]  /*d97e0*/  IADD3 R22, P4, PT, R106, R107, RZ ;  /* 0x0000006b6a167210 */ /* 0x000fe40007f9e0ff */
[----:B------:R-:W-:Y:S01]  /*d97f0*/  @!P1 SEL R107, RZ, 0x1, P6 ;  /* 0x00000001ff6b9807 */ /* 0x000fe20003000000 */
[----:B------:R-:W-:Y:S01]  /*d9800*/  IMAD.WIDE.U32.X R52, R105, R75, R52, P3 ;  /* 0x0000004b69347225 */ /* 0x000fe200018e0434 */
[----:B------:R-:W-:Y:S02]  /*d9810*/  ISETP.GE.U32.AND P3, PT, R22, R106, PT ;  /* 0x0000006a1600720c */ /* 0x000fe40003f66070 */
[----:B------:R-:W-:Y:S01]  /*d9820*/  SEL R23, RZ, 0x1, P2 ;  /* 0x00000001ff177807 */ /* 0x000fe20001000000 */
[----:B------:R-:W-:Y:S01]  /*d9830*/  IMAD.X R55, RZ, RZ, R110, P4 ;  /* 0x000000ffff377224 */ /* 0x000fe200020e066e */
[----:B------:R-:W-:Y:S02]  /*d9840*/  ISETP.LT.U32.AND P4, PT, R106, R149, PT ;  /* 0x000000956a00720c */ /* 0x000fe40003f81070 */
[----:B------:R-:W-:-:S02]  /*d9850*/  IADD3 R19, P6, PT, R143, R52, RZ ;  /* 0x000000348f137210 */ /* 0x000fc40007fde0ff */
[----:B------:R-:W-:Y:S02]  /*d9860*/  ISETP.GE.U32.AND.EX P3, PT, R55, R110, PT, P3 ;  /* 0x0000006e3700720c */ /* 0x000fe40003f66130 */
[----:B------:R-:W-:Y:S01]  /*d9870*/  IADD3 R147, P2, PT, R22, R78, RZ ;  /* 0x0000004e16937210 */ /* 0x000fe20007f5e0ff */
[----:B------:R-:W-:Y:S01]  /*d9880*/  IMAD.X R52, R111, 0x1, R53, P6 ;  /* 0x000000016f347824 */ /* 0x000fe200030e0635 */
[----:B------:R-:W-:Y:S02]  /*d9890*/  ISETP.LT.U32.OR.EX P3, PT, R110, R151, !P3, P4 ;  /* 0x000000976e00720c */ /* 0x000fe40005f61540 */
[----:B------:R-:W-:Y:S01]  /*d98a0*/  ISETP.GT.U32.AND.EX P5, PT, R18, R57, PT, P5 ;  /* 0x000000391200720c */ /* 0x000fe20003fa4150 */
[----:B------:R-:W-:Y:S01]  /*d98b0*/  IMAD.X R145, R108, 0x1, R55, P2 ;  /* 0x000000016c917824 */ /* 0x000fe200010e0637 */
[----:B------:R-:W-:Y:S02]  /*d98c0*/  @!P1 IADD3 R122, P4, PT, R107, R122, RZ ;  /* 0x0000007a6b7a9210 */ /* 0x000fe40007f9e0ff */
[----:B------:R-:W-:-:S02]  /*d98d0*/  IADD3 R57, P6, PT, R102, R23, RZ ;  /* 0x0000001766397210 */ /* 0x000fc40007fde0ff */
[----:B------:R-:W-:Y:S01]  /*d98e0*/  ISETP.GE.U32.AND P2, PT, R147, R22, PT ;  /* 0x000000169300720c */ /* 0x000fe20003f46070 */
[----:B------:R-:W-:Y:S01]  /*d98f0*/  @!P1 IMAD.X R112, RZ, RZ, R112, P4 ;  /* 0x000000ffff709224 */ /* 0x000fe200020e0670 */
[----:B------:R-:W-:Y:S01]  /*d9900*/  SEL R23, RZ, 0x1, !P3 ;  /* 0x00000001ff177807 */ /* 0x000fe20005800000 */
[----:B------:R-:W-:Y:S01]  /*d9910*/  IMAD.X R106, RZ, RZ, R104, P6 ;  /* 0x000000ffff6a7224 */ /* 0x000fe200030e0668 */
[----:B------:R-:W-:Y:S02]  /*d9920*/  ISETP.GE.U32.AND.EX P2, PT, R145, R55, PT, P2 ;  /* 0x000000379100720c */ /* 0x000fe40003f46120 */
[----:B------:R-:W-:Y:S02]  /*d9930*/  IADD3 R23, P1, PT, R122, R23, RZ ;  /* 0x000000177a177210 */ /* 0x000fe40007f3e0ff */
[----:B------:R-:W-:Y:S01]  /*d9940*/  IADD3 R103, P3, PT, R57, R54, RZ ;  /* 0x0000003639677210 */ /* 0x000fe20007f7e0ff */
[----:B------:R-:W-:Y:S01]  /*d9950*/  IMAD.WIDE.U32 R54, R105, R72, RZ ;  /* 0x0000004869367225 */ /* 0x000fe200078e00ff */
[----:B------:R-:W-:-:S02]  /*d9960*/  SEL R107, RZ, 0x1, P2 ;  /* 0x00000001ff6b7807 */ /* 0x000fc40001000000 */
[----:B------:R-:W-:Y:S01]  /*d9970*/  IADD3 R22, P6, PT, R23, R80, RZ ;  /* 0x0000005017167210 */ /* 0x000fe20007fde0ff */
[----:B------:R-:W-:Y:S01]  /*d9980*/  IMAD.X R53, RZ, RZ, R112, P1 ;  /* 0x000000ffff357224 */ /* 0x000fe200008e0670 */
[----:B------:R-:W-:Y:S01]  /*d9990*/  IADD3 R26, P2, PT, R103, R56, RZ ;  /* 0x00000038671a7210 */ /* 0x000fe20007f5e0ff */
[----:B------:R-:W-:Y:S01]  /*d99a0*/  IMAD.X R113, R106, 0x1, R113, P3 ;  /* 0x000000016a717824 */ /* 0x000fe200018e0671 */
[----:B------:R-:W-:Y:S01]  /*d99b0*/  IADD3 R107, P3, PT, R22, R107, RZ ;  /* 0x0000006b166b7210 */ /* 0x000fe20007f7e0ff */
[----:B------:R-:W-:Y:S01]  /*d99c0*/  IMAD.X R80, R53, 0x1, R81, P6 ;  /* 0x0000000135507824 */ /* 0x000fe200030e0651 */
[----:B------:R-:W-:Y:S01]  /*d99d0*/  SEL R18, RZ, 0x1, !P5 ;  /* 0x00000001ff127807 */ /* 0x000fe20006800000 */
[----:B------:R-:W-:Y:S01]  /*d99e0*/  IMAD.X R140, R113, 0x1, R140, P2 ;  /* 0x00000001718c7824 */ /* 0x000fe200010e068c */
[----:B------:R-:W-:Y:S01]  /*d99f0*/  ISETP.LT.U32.AND P5, PT, R19, R143, PT ;  /* 0x0000008f1300720c */ /* 0x000fe20003fa1070 */
[----:B------:R-:W-:Y:S01]  /*d9a00*/  IMAD.X R81, RZ, RZ, R80, P3 ;  /* 0x000000ffff517224 */ /* 0x000fe200018e0650 */
[----:B------:R-:W-:Y:S01]  /*d9a10*/  IADD3 R143, P2, PT, R26, R98, RZ ;  /* 0x000000621a8f7210 */ /* 0x000fe20007f5e0ff */
[----:B------:R-:W-:Y:S01]  /*d9a20*/  IMAD.WIDE.U32 R54, P6, R100, R73, R54 ;  /* 0x0000004964367225 */ /* 0x000fe200078c0036 */
[----:B------:R-:W-:-:S02]  /*d9a30*/  ISETP.GE.U32.AND P3, PT, R107, R22, PT ;  /* 0x000000166b00720c */ /* 0x000fc40003f66070 */
[----:B------:R-:W-:Y:S01]  /*d9a40*/  IADD3 R18, P4, PT, R19, R18, RZ ;  /* 0x0000001213127210 */ /* 0x000fe20007f9e0ff */
[----:B------:R-:W-:Y:S01]  /*d9a50*/  IMAD.X R99, R140, 0x1, R99, P2 ;  /* 0x000000018c637824 */ /* 0x000fe200010e0663 */
[----:B------:R-:W-:Y:S01]  /*d9a60*/  ISETP.LT.U32.AND P2, PT, R22, R23, PT ;  /* 0x000000171600720c */ /* 0x000fe20003f41070 */
[----:B------:R-:W-:Y:S01]  /*d9a70*/  IMAD.WIDE.U32 R22, R100, R72, RZ ;  /* 0x0000004864167225 */ /* 0x000fe200078e00ff */
[----:B------:R-:W-:Y:S02]  /*d9a80*/  ISETP.GE.U32.AND.EX P3, PT, R81, R80, PT, P3 ;  /* 0x000000505100720c */ /* 0x000fe40003f66130 */
[----:B------:R-:W-:Y:S01]  /*d9a90*/  ISETP.GE.U32.AND P1, PT, R18, R19, PT ;  /* 0x000000131200720c */ /* 0x000fe20003f26070 */
[----:B------:R-:W-:Y:S01]  /*d9aa0*/  IMAD.X R19, RZ, RZ, R52, P4 ;  /* 0x000000ffff137224 */ /* 0x000fe200020e0634 */
[----:B------:R-:W-:Y:S01]  /*d9ab0*/  ISETP.LT.U32.OR.EX P2, PT, R80, R53, !P3, P2 ;  /* 0x000000355000720c */ /* 0x000fe20005f41520 */
[----:B------:R-:W-:Y:S01]  /*d9ac0*/  IMAD.X R53, RZ, RZ, RZ, P6 ;  /* 0x000000ffff357224 */ /* 0x000fe200030e06ff */
[----:B------:R-:W-:Y:S01]  /*d9ad0*/  ISETP.GE.U32.AND P4, PT, R102, R109, PT ;  /* 0x0000006d6600720c */ /* 0x000fe20003f86070 */
[----:B------:R-:W-:Y:S01]  /*d9ae0*/  IMAD.MOV.U32 R98, RZ, RZ, RZ ;  /* 0x000000ffff627224 */ /* 0x000fe200078e00ff */
[----:B------:R-:W-:-:S02]  /*d9af0*/  ISETP.GE.U32.AND P3, PT, R57, R102, PT ;  /* 0x000000663900720c */ /* 0x000fc40003f66070 */
[----:B------:R-:W-:Y:S02]  /*d9b00*/  ISETP.GE.U32.AND.EX P4, PT, R104, R123, PT, P4 ;  /* 0x0000007b6800720c */ /* 0x000fe40003f86140 */
[----:B------:R-:W-:Y:S02]  /*d9b10*/  ISETP.GE.U32.AND.EX P3, PT, R106, R104, PT, P3 ;  /* 0x000000686a00720c */ /* 0x000fe40003f66130 */
[----:B------:R-:W-:Y:S02]  /*d9b20*/  ISETP.GE.U32.AND.EX P1, PT, R19, R52, PT, P1 ;  /* 0x000000341300720c */ /* 0x000fe40003f26110 */
[----:B------:R-:W-:Y:S02]  /*d9b30*/  SEL R56, RZ, 0x1, !P0 ;  /* 0x00000001ff387807 */ /* 0x000fe40004000000 */
[----:B------:R-:W-:Y:S01]  /*d9b40*/  ISETP.LT.U32.OR.EX P1, PT, R52, R111, !P1, P5 ;  /* 0x0000006f3400720c */ /* 0x000fe20004f21550 */
[----:B------:R-:W-:Y:S01]  /*d9b50*/  IMAD.MOV.U32 R52, RZ, RZ, R55 ;  /* 0x000000ffff347224 */ /* 0x000fe200078e0037 */
[----:B------:R-:W-:Y:S01]  /*d9b60*/  IADD3 RZ, P5, PT, R23, R54, RZ ;  /* 0x0000003617ff7210 */ /* 0x000fe20007fbe0ff */
[----:B------:R-:W-:Y:S01]  /*d9b70*/  IMAD.WIDE.U32 R22, R100, R72, R18 ;  /* 0x0000004864167225 */ /* 0x000fe200078e0012 */
        /* <DEDUP_REMOVED lines=18> */
.L_x_961:
[----:B------:R-:W-:Y:S05]  /*d9ca0*/  BSYNC.RECONVERGENT B3 ;  /* 0x0000000000037941 */ /* 0x000fea0003800200 */
.L_x_960:
        /* <DEDUP_REMOVED lines=18> */
[----:B------:R-:W-:Y:S01]  /*d9dd0*/  IMAD.IADD R86, R91, 0x1, R86 ;  /* 0x000000015b567824 */ /* 0x000fe200078e0256 */
[----:B------:R-:W-:Y:S02]  /*d9de0*/  ISETP.GE.U32.AND P3, PT, R54, R15, PT ;  /* 0x0000000f3600720c */ /* 0x000fe40003f66070 */
[----:B------:R-:W-:Y:S02]  /*d9df0*/  ISETP.GE.U32.AND P0, PT, R15, R147, PT ;  /* 0x000000930f00720c */ /* 0x000fe40003f06070 */
[----:B------:R-:W-:-:S02]  /*d9e00*/  ISETP.GE.U32.AND.EX P3, PT, R55, R84, PT, P3 ;  /* 0x000000543700720c */ /* 0x000fc40003f66130 */
[----:B------:R-:W-:Y:S02]  /*d9e10*/  SEL R15, RZ, 0x1, !P1 ;  /* 0x00000001ff0f7807 */ /* 0x000fe40004800000 */
[----:B------:R-:W-:Y:S02]  /*d9e20*/  IADD3 R87, P4, PT, R87, R22, RZ ;  /* 0x0000001657577210 */ /* 0x000fe40007f9e0ff */
[----:B------:R-:W-:Y:S02]  /*d9e30*/  ISETP.GE.U32.AND.EX P0, PT, R84, R145, P3, P0 ;  /* 0x000000915400720c */ /* 0x000fe40001f06100 */
[----:B------:R-:W-:Y:S01]  /*d9e40*/  IADD3 R83, P3, PT, R15, R82, RZ ;  /* 0x000000520f537210 */ /* 0x000fe20007f7e0ff */
[----:B------:R-:W-:Y:S01]  /*d9e50*/  IMAD.X R85, RZ, RZ, R23, P4 ;  /* 0x000000ffff557224 */ /* 0x000fe200020e0617 */
[----:B------:R-:W-:Y:S01]  /*d9e60*/  ISETP.LT.U32.AND P2, PT, R22, R18, PT ;  /* 0x000000121600720c */ /* 0x000fe20003f41070 */
[----:B------:R-:W-:Y:S01]  /*d9e70*/  IMAD.WIDE.U32 R14, R10, R10, R54 ;  /* 0x0000000a0a0e7225 */ /* 0x000fe200078e0036 */
[----:B------:R-:W-:-:S02]  /*d9e80*/  ISETP.GE.U32.AND P1, PT, R87, R22, PT ;  /* 0x000000165700720c */ /* 0x000fc40003f26070 */
[C---:B------:R-:W-:Y:S01]  /*d9e90*/  ISETP.GE.U32.AND P4, PT, R83.reuse, R82, PT ;  /* 0x000000525300720c */ /* 0x040fe20003f86070 */
[----:B------:R-:W-:Y:S01]  /*d9ea0*/  IMAD.X R22, RZ, RZ, R79, P3 ;  /* 0x000000ffff167224 */ /* 0x000fe200018e064f */
[----:B------:R-:W-:Y:S01]  /*d9eb0*/  IADD3 R17, P3, PT, R83, R52, RZ ;  /* 0x0000003453117210 */ /* 0x000fe20007f7e0ff */
[----:B------:R-:W-:Y:S01]  /*d9ec0*/  IMAD.IADD R15, R16, 0x1, R15 ;  /* 0x00000001100f7824 */ /* 0x000fe200078e020f */
[----:B------:R-:W-:Y:S02]  /*d9ed0*/  ISETP.GE.U32.AND.EX P1, PT, R85, R23, PT, P1 ;  /* 0x000000175500720c */ /* 0x000fe40003f26110 */
[----:B------:R-:W-:Y:S01]  /*d9ee0*/  @!P0 IADD3 R107, P5, PT, R107, 0x1, RZ ;  /* 0x000000016b6b8810 */ /* 0x000fe20007fbe0ff */
[----:B------:R-:W-:Y:S01]  /*d9ef0*/  IMAD.X R53, R22, 0x1, R53, P3 ;  /* 0x0000000116357824 */ /* 0x000fe200018e0635 */
[----:B------:R-:W-:Y:S02]  /*d9f00*/  ISETP.GE.U32.AND P3, PT, R14, R54, PT ;  /* 0x000000360e00720c */ /* 0x000fe40003f66070 */
[----:B------:R-:W-:Y:S01]  /*d9f10*/  ISETP.LT.U32.OR.EX P2, PT, R23, R19, !P1, P2 ;  /* 0x000000131700720c */ /* 0x000fe20004f41520 */
[----:B------:R-:W-:Y:S01]  /*d9f20*/  @!P0 IMAD.X R81, RZ, RZ, R81, P5 ;  /* 0x000000ffff518224 */ /* 0x000fe200028e0651 */
[----:B------:R-:W-:Y:S01]  /*d9f30*/  ISETP.GE.U32.AND.EX P3, PT, R15, R55, PT, P3 ;  /* 0x000000370f00720c */ /* 0x000fe20003f66130 */
[----:B------:R-:W-:Y:S01]  /*d9f40*/  IMAD.WIDE.U32 R18, R105, R70, RZ ;  /* 0x0000004669127225 */ /* 0x000fe200078e00ff */
[----:B------:R-:W-:-:S02]  /*d9f50*/  SEL R16, RZ, 0x1, !P2 ;  /* 0x00000001ff107807 */ /* 0x000fc40005000000 */
[----:B------:R-:W-:Y:S02]  /*d9f60*/  SEL R109, RZ, 0x1, P3 ;  /* 0x00000001ff6d7807 */ /* 0x000fe40001800000 */
[----:B------:R-:W-:Y:S02]  /*d9f70*/  ISETP.LT.U32.AND P1, PT, R82, R56, PT ;  /* 0x000000385200720c */ /* 0x000fe40003f21070 */
[----:B------:R-:W-:Y:S02]  /*d9f80*/  ISETP.GE.U32.AND.EX P4, PT, R22, R79, PT, P4 ;  /* 0x0000004f1600720c */ /* 0x000fe40003f86140 */
[----:B------:R-:W-:Y:S02]  /*d9f90*/  IADD3 R16, P3, PT, R17, R16, RZ ;  /* 0x0000001011107210 */ /* 0x000fe40007f7e0ff */
[----:B------:R-:W-:Y:S02]  /*d9fa0*/  IADD3 R10, P5, PT, R107, R92, RZ ;  /* 0x0000005c6b0a7210 */ /* 0x000fe40007fbe0ff */
[----:B------:R-:W-:-:S02]  /*d9fb0*/  ISETP.LT.U32.AND P2, PT, R17, R83, PT ;  /* 0x000000531100720c */ /* 0x000fc40003f41070 */
[----:B------:R-:W-:Y:S01]  /*d9fc0*/  ISETP.LT.U32.OR.EX P1, PT, R79, R57, !P4, P1 ;  /* 0x000000394f00720c */ /* 0x000fe20006721510 */
[----:B------:R-:W-:Y:S01]  /*d9fd0*/  IMAD.X R92, R81, 0x1, R93, P5 ;  /* 0x00000001515c7824 */ /* 0x000fe200028e065d */
[----:B------:R-:W-:Y:S01]  /*d9fe0*/  ISETP.GE.U32.AND P6, PT, R16, R17, PT ;  /* 0x000000111000720c */ /* 0x000fe20003fc6070 */
[----:B------:R-:W-:Y:S01]  /*d9ff0*/  IMAD.X R17, RZ, RZ, R53, P3 ;  /* 0x000000ffff117224 */ /* 0x000fe200018e0635 */
[----:B------:R-:W-:Y:S01]  /*da000*/  IADD3 R109, P4, PT, R10, R109, RZ ;  /* 0x0000006d0a6d7210 */ /* 0x000fe20007f9e0ff */
[----:B------:R-:W-:Y:S01]  /*da010*/  IMAD.WIDE.U32 R56, R105, R68, RZ ;  /* 0x0000004469387225 */ /* 0x000fe200078e00ff */
[----:B------:R-:W-:Y:S02]  /*da020*/  IADD3 R93, P5, PT, R14, R58, RZ ;  /* 0x0000003a0e5d7210 */ /* 0x000fe40007fbe0ff */
[----:B------:R-:W-:Y:S01]  /*da030*/  ISETP.GE.U32.AND.EX P6, PT, R17, R53, PT, P6 ;  /* 0x000000351100720c */ /* 0x000fe20003fc6160 */
[----:B------:R-:W-:Y:S01]  /*da040*/  IMAD.X R99, RZ, RZ, R92, P4 ;  /* 0x000000ffff637224 */ /* 0x000fe200020e065c */
[----:B------:R-:W-:-:S02]  /*da050*/  ISETP.GE.U32.AND P4, PT, R109, R10, PT ;  /* 0x0000000a6d00720c */ /* 0x000fc40003f86070 */
[----:B------:R-:W-:Y:S01]  /*da060*/  ISETP.LT.U32.OR.EX P2, PT, R53, R22, !P6, P2 ;  /* 0x000000163500720c */ /* 0x000fe20007741520 */
[----:B------:R-:W-:Y:S01]  /*da070*/  IMAD.WIDE.U32 R52, R100, R70, RZ ;  /* 0x0000004664347225 */ /* 0x000fe200078e00ff */
[----:B------:R-:W-:Y:S02]  /*da080*/  ISETP.LT.U32.AND P3, PT, R10, R107, PT ;  /* 0x0000006b0a00720c */ /* 0x000fe40003f61070 */
[----:B------:R-:W-:Y:S01]  /*da090*/  ISETP.GE.U32.AND.EX P4, PT, R99, R92, PT, P4 ;  /* 0x0000005c6300720c */ /* 0x000fe20003f86140 */
[----:B------:R-:W-:Y:S01]  /*da0a0*/  IMAD.WIDE.U32 R18, P6, R100, R71, R18 ;  /* 0x0000004764127225 */ /* 0x000fe200078c0012 */
[----:B------:R-:W-:Y:S02]  /*da0b0*/  SEL R111, RZ, 0x1, !P2 ;  /* 0x00000001ff6f7807 */ /* 0x000fe40005000000 */
[----:B------:R-:W-:Y:S01]  /*da0c0*/  ISETP.LT.U32.OR.EX P3, PT, R92, R81, !P4, P3 ;  /* 0x000000515c00720c */ /* 0x000fe20006761530 */
[----:B------:R-:W-:Y:S01]  /*da0d0*/  IMAD.WIDE.U32 R22, R100, R68, RZ ;  /* 0x0000004464167225 */ /* 0x000fe200078e00ff */
[----:B------:R-:W-:-:S03]  /*da0e0*/  IADD3 RZ, P4, PT, R53, R18, RZ ;  /* 0x0000001235ff7210 */ /* 0x000fc60007f9e0ff */
[----:B------:R-:W-:Y:S02]  /*da0f0*/  IMAD.X R10, R15, 0x1, R59, P5 ;  /* 0x000000010f0a7824 */ /* 0x000fe400028e063b */
[----:B------:R-:W-:-:S04]  /*da100*/  IMAD.WIDE.U32 R56, P5, R100, R69, R56 ;  /* 0x0000004564387225 */ /* 0x000fc800078a0038 */
[----:B------:R-:W-:Y:S01]  /*da110*/  IMAD R22, R85, R76, RZ ;  /* 0x0000004c55167224 */ /* 0x000fe200078e02ff */
[----:B------:R-:W-:Y:S01]  /*da120*/  IADD3 RZ, P2, PT, R23, R56, RZ ;  /* 0x0000003817ff7210 */ /* 0x000fe20007f5e0ff */
[----:B------:R-:W-:Y:S01]  /*da130*/  IMAD.WIDE.U32 R52, R87, R76, RZ ;  /* 0x0000004c57347225 */ /* 0x000fe200078e00ff */
[----:B------:R-:W-:-:S03]  /*da140*/  LOP3.LUT R85, RZ, R85, RZ, 0x33, !PT ;  /* 0x00000055ff557212 */ /* 0x000fc600078e33ff */
[----:B------:R-:W-:Y:S01]  /*da150*/  IMAD R79, R87, R77, R22 ;  /* 0x0000004d574f7224 */ /* 0x000fe200078e0216 */
[----:B------:R-:W-:Y:S01]  /*da160*/  LOP3.LUT R87, RZ, R87, RZ, 0x33, !PT ;  /* 0x00000057ff577212 */ /* 0x000fe200078e33ff */
        /* <DEDUP_REMOVED lines=9> */
[----:B------:R-:W-:-:S04]  /*da200*/  IMAD.WIDE.U32 R18, R79, R74, RZ ;  /* 0x0000004a4f127225 */ /* 0x000fc800078e00ff */
[----:B------:R-:W-:-:S04]  /*da210*/  IMAD.WIDE.U32.X R82, R105, R71, R22, P4 ;  /* 0x0000004769527225 */ /* 0x000fc800020e0416 */
[----:B------:R-:W-:Y:S01]  /*da220*/  IMAD.X R55, RZ, RZ, RZ, P5 ;  /* 0x000000ffff377224 */ /* 0x000fe200028e06ff */
[----:B------:R-:W-:Y:S01]  /*da230*/  @!P0 ISETP.NE.U32.AND P5, PT, R107, RZ, PT ;  /* 0x000000ff6b00820c */ /* 0x000fe20003fa5070 */
[----:B------:R-:W-:-:S03]  /*da240*/  IMAD.WIDE.U32 R22, R52, R74, RZ ;  /* 0x0000004a34167225 */ /* 0x000fc600078e00ff */
[----:B------:R-:W-:Y:S01]  /*da250*/  @!P0 ISETP.NE.AND.EX P5, PT, R81, RZ, PT, P5 ;  /* 0x000000ff5100820c */ /* 0x000fe20003fa5350 */
[----:B------:R-:W-:Y:S02]  /*da260*/  IMAD.MOV.U32 R54, RZ, RZ, R57 ;  /* 0x000000ffff367224 */ /* 0x000fe400078e0039 */
[----:B------:R-:W-:Y:S01]  /*da270*/  IMAD.WIDE.U32 R18, P4, R52, R75, R18 ;  /* 0x0000004b34127225 */ /* 0x000fe20007880012 */
[----:B------:R-:W-:Y:S02]  /*da280*/  @!P0 SEL R81, RZ, 0x1, P5 ;  /* 0x00000001ff518807 */ /* 0x000fe40002800000 */
[----:B------:R-:W-:Y:S01]  /*da290*/  IADD3 R92, P5, PT, R93, R26, RZ ;  /* 0x0000001a5d5c7210 */ /* 0x000fe20007fbe0ff */
[----:B------:R-:W-:Y:S01]  /*da2a0*/  IMAD.X R102, RZ, RZ, R103, P6 ;  /* 0x000000ffff667224 */ /* 0x000fe200030e0667 */
[----:B------:R-:W-:Y:S01]  /*da2b0*/  ISETP.GT.U32.AND P6, PT, R22, R87, PT ;  /* 0x000000571600720c */ /* 0x000fe20003fc4070 */
[----:B------:R-:W-:Y:S01]  /*da2c0*/  IMAD.WIDE.U32.X R54, R105, R69, R54, P2 ;  /* 0x0000004569367225 */ /* 0x000fe200010e0436 */
[----:B------:R-:W-:-:S02]  /*da2d0*/  IADD3 R22, P2, PT, R23, R18, RZ ;  /* 0x0000001217167210 */ /* 0x000fc40007f5e0ff */
[----:B------:R-:W-:Y:S01]  /*da2e0*/  SEL R87, RZ, 0x1, !P3 ;  /* 0x00000001ff577807 */ /* 0x000fe20005800000 */
[----:B------:R-:W-:Y:S01]  /*da2f0*/  IMAD.X R23, RZ, RZ, RZ, P4 ;  /* 0x000000ffff177224 */ /* 0x000fe200020e06ff */
[----:B------:R-:W-:Y:S01]  /*da300*/  ISETP.GT.U32.AND.EX P4, PT, R22, R85, PT, P6 ;  /* 0x000000551600720c */ /* 0x000fe20003f84160 */
[----:B------:R-:W-:Y:S01]  /*da310*/  IMAD.MOV.U32 R22, RZ, RZ, R19 ;  /* 0x000000ffff167224 */ /* 0x000fe200078e0013 */
[----:B------:R-:W-:Y:S01]  /*da320*/  @!P0 IADD3 R80, P6, PT, R81, R80, RZ ;  /* 0x0000005051508210 */ /* 0x000fe20007fde0ff */
[----:B------:R-:W-:Y:S01]  /*da330*/  IMAD.X R105, RZ, RZ, R10, P5 ;  /* 0x000000ffff697224 */ /* 0x000fe200028e060a */
[----:B------:R-:W-:Y:S01]  /*da340*/  IADD3 R84, P5, PT, R109, R90, RZ ;  /* 0x0000005a6d547210 */ /* 0x000fe20007fbe0ff */
[----:B------:R-:W-:Y:S01]  /*da350*/  IMAD.WIDE.U32.X R22, R79, R75, R22, P2 ;  /* 0x0000004b4f167225 */ /* 0x000fe200010e0416 */
[C---:B------:R-:W-:Y:S02]  /*da360*/  ISETP.GE.U32.AND P3, PT, R59.reuse, R58, PT ;  /* 0x0000003a3b00720c */ /* 0x040fe40003f66070 */
[----:B------:R-:W-:Y:S01]  /*da370*/  ISETP.LT.U32.AND P2, PT, R58, R16, PT ;  /* 0x000000103a00720c */ /* 0x000fe20003f41070 */
[----:B------:R-:W-:Y:S01]  /*da380*/  @!P0 IMAD.X R98, RZ, RZ, R98, P6 ;  /* 0x000000ffff628224 */ /* 0x000fe200030e0662 */
[----:B------:R-:W-:Y:S01]  /*da390*/  IADD3 R18, P6, PT, R59, R22, RZ ;  /* 0x000000163b127210 */ /* 0x000fe20007fde0ff */
[----:B------:R-:W-:Y:S01]  /*da3a0*/  IMAD.X R22, R86, 0x1, R99, P5 ;  /* 0x0000000156167824 */ /* 0x000fe200028e0663 */
[----:B------:R-:W-:-:S02]  /*da3b0*/  ISETP.GE.U32.AND P0, PT, R84, R109, PT ;  /* 0x0000006d5400720c */ /* 0x000fc40003f06070 */
[----:B------:R-:W-:Y:S01]  /*da3c0*/  IADD3 R87, P5, PT, R80, R87, RZ ;  /* 0x0000005750577210 */ /* 0x000fe20007fbe0ff */
[----:B------:R-:W-:Y:S01]  /*da3d0*/  IMAD.X R19, R102, 0x1, R23, P6 ;  /* 0x0000000166137824 */ /* 0x000fe200030e0617 */
[----:B------:R-:W-:Y:S02]  /*da3e0*/  ISETP.GE.U32.AND.EX P0, PT, R22, R99, PT, P0 ;  /* 0x000000631600720c */ /* 0x000fe40003f06100 */
[----:B------:R-:W-:Y:S01]  /*da3f0*/  ISETP.GE.U32.AND.EX P3, PT, R102, R103, PT, P3 ;  /* 0x000000676600720c */ /* 0x000fe20003f66130 */
[----:B------:R-:W-:Y:S01]  /*da400*/  IMAD.X R99, RZ, RZ, R98, P5 ;  /* 0x000000ffff637224 */ /* 0x000fe200028e0662 */
[----:B------:R-:W-:Y:S02]  /*da410*/  IADD3 R80, P5, PT, R87, R94, RZ ;  /* 0x0000005e57507210 */ /* 0x000fe40007fbe0ff */
[----:B------:R-:W-:Y:S02]  /*da420*/  SEL R23, RZ, 0x1, P0 ;  /* 0x00000001ff177807 */ /* 0x000fe40000000000 */
[----:B------:R-:W-:Y:S01]  /*da430*/  ISETP.LT.U32.OR.EX P2, PT, R103, R17, !P3, P2 ;  /* 0x000000116700720c */ /* 0x000fe20005f41520 */
[----:B------:R-:W-:Y:S01]  /*da440*/  IMAD.X R94, R99, 0x1, R95, P5 ;  /* 0x00000001635e7824 */ /* 0x000fe200028e065f */
[----:B------:R-:W-:-:S02]  /*da450*/  IADD3 R103, P3, PT, R80, R23, RZ ;  /* 0x0000001750677210 */ /* 0x000fc40007f7e0ff */
[----:B------:R-:W-:Y:S02]  /*da460*/  SEL R17, RZ, 0x1, !P4 ;  /* 0x00000001ff117807 */ /* 0x000fe40006000000 */
[----:B------:R-:W-:Y:S01]  /*da470*/  ISETP.GE.U32.AND P5, PT, R103, R80, PT ;  /* 0x000000506700720c */ /* 0x000fe20003fa6070 */
[----:B------:R-:W-:Y:S01]  /*da480*/  IMAD.X R23, RZ, RZ, R94, P3 ;  /* 0x000000ffff177224 */ /* 0x000fe200018e065e */
[----:B------:R-:W-:Y:S02]  /*da490*/  IADD3 R16, P6, PT, R18, R17, RZ ;  /* 0x0000001112107210 */ /* 0x000fe40007fde0ff */
[----:B------:R-:W-:Y:S02]  /*da4a0*/  ISETP.LT.U32.AND P3, PT, R80, R87, PT ;  /* 0x000000575000720c */ /* 0x000fe40003f61070 */
[----:B------:R-:W-:Y:S01]  /*da4b0*/  ISETP.GE.U32.AND.EX P5, PT, R23, R94, PT, P5 ;  /* 0x0000005e1700720c */ /* 0x000fe20003fa6150 */
[----:B------:R-:W-:Y:S01]  /*da4c0*/  IMAD.X R17, RZ, RZ, R19, P6 ;  /* 0x000000ffff117224 */ /* 0x000fe200030e0613 */
[----:B------:R-:W-:-:S02]  /*da4d0*/  ISETP.GE.U32.AND P6, PT, R92, R93, PT ;  /* 0x0000005d5c00720c */ /* 0x000fc40003fc6070 */
[----:B------:R-:W-:Y:S02]  /*da4e0*/  ISETP.LT.U32.OR.EX P3, PT, R94, R99, !P5, P3 ;  /* 0x000000635e00720c */ /* 0x000fe40006f61530 */
[----:B------:R-:W-:Y:S01]  /*da4f0*/  ISETP.GE.U32.AND P5, PT, R93, R14, PT ;  /* 0x0000000e5d00720c */ /* 0x000fe20003fa6070 */
[----:B------:R-:W-:Y:S01]  /*da500*/  IMAD.MOV.U32 R93, RZ, RZ, RZ ;  /* 0x000000ffff5d7224 */ /* 0x000fe200078e00ff */
[----:B------:R-:W-:Y:S02]  /*da510*/  IADD3 R81, P0, PT, R92, R78, RZ ;  /* 0x0000004e5c517210 */ /* 0x000fe40007f1e0ff */
[----:B------:R-:W-:Y:S01]  /*da520*/  ISETP.GE.U32.AND.EX P5, PT, R10, R15, PT, P5 ;  /* 0x0000000f0a00720c */ /* 0x000fe20003fa6150 */
[----:B------:R-:W-:Y:S01]  /*da530*/  IMAD.WIDE.U32 R14, R79, R72, RZ ;  /* 0x000000484f0e7225 */ /* 0x000fe200078e00ff */
[C---:B------:R-:W-:Y:S02]  /*da540*/  ISETP.GE.U32.AND.EX P6, PT, R105.reuse, R10, PT, P6 ;  /* 0x0000000a6900720c */ /* 0x040fe40003fc6160 */
[----:B------:R-:W-:Y:S01]  /*da550*/  ISETP.GE.U32.AND P4, PT, R16, R18, PT ;  /* 0x000000121000720c */ /* 0x000fe20003f86070 */
[----:B------:R-:W-:Y:S01]  /*da560*/  IMAD.X R85, R105, 0x1, R108, P0 ;  /* 0x0000000169557824 */ /* 0x000fe200000e066c */
[----:B------:R-:W-:-:S02]  /*da570*/  IADD3 R58, P0, PT, R81, R20, RZ ;  /* 0x00000014513a7210 */ /* 0x000fc40007f1e0ff */
[----:B------:R-:W-:-:S03]  /*da580*/  ISETP.GE.U32.AND.EX P4, PT, R17, R19, PT, P4 ;  /* 0x000000131100720c */ /* 0x000fc60003f86140 */
[----:B------:R-:W-:Y:S01]  /*da590*/  IMAD.X R26, R85, 0x1, R21, P0 ;  /* 0x00000001551a7824 */ /* 0x000fe200000e0615 */
[----:B------:R-:W-:Y:S01]  /*da5a0*/  ISETP.LT.U32.AND P0, PT, R18, R59, PT ;  /* 0x0000003b1200720c */ /* 0x000fe20003f01070 */
[----:B------:R-:W-:Y:S01]  /*da5b0*/  IMAD.WIDE.U32 R20, R52, R72, RZ ;  /* 0x0000004834147225 */ /* 0x000fe200078e00ff */
        /* <DEDUP_REMOVED lines=18> */
.L_x_963:
[----:B------:R-:W-:Y:S05]  /*da6e0*/  BSYNC.RECONVERGENT B3 ;  /* 0x0000000000037941 */ /* 0x000fea0003800200 */
.L_x_962:
        /* <DEDUP_REMOVED lines=31> */
[----:B------:R-:W-:Y:S01]  /*da8e0*/  ISETP.GE.U32.AND.EX P5, PT, R95, R16, PT, P1 ;  /* 0x000000105f00720c */ /* 0x000fe20003fa6110 */
[----:B------:R-:W-:Y:S01]  /*da8f0*/  IMAD.WIDE.U32.X R18, R79, R73, R18, P3 ;  /* 0x000000494f127225 */ /* 0x000fe200018e0412 */
[----:B------:R-:W-:-:S02]  /*da900*/  ISETP.GE.U32.AND P1, PT, R14, R10, PT ;  /* 0x0000000a0e00720c */ /* 0x000fc40003f26070 */
[----:B------:R-:W-:Y:S01]  /*da910*/  IADD3 R91, P6, PT, R20, R90, RZ ;  /* 0x0000005a145b7210 */ /* 0x000fe20007fde0ff */
[----:B------:R-:W-:Y:S01]  /*da920*/  IMAD.WIDE.U32 R100, R100, R68, R14 ;  /* 0x0000004464647225 */ /* 0x000fe200078e000e */
[----:B------:R-:W-:Y:S02]  /*da930*/  ISETP.LT.U32.OR.EX P4, PT, R16, R17, !P5, P0 ;  /* 0x000000111000720c */ /* 0x000fe40006f81500 */
[----:B------:R-:W-:Y:S01]  /*da940*/  ISETP.LT.U32.AND P0, PT, R10, R89, PT ;  /* 0x000000590a00720c */ /* 0x000fe20003f01070 */
[----:B------:R-:W-:Y:S01]  /*da950*/  IMAD.X R25, R78, 0x1, R86, P6 ;  /* 0x000000014e197824 */ /* 0x000fe200030e0656 */
[----:B------:R-:W-:Y:S01]  /*da960*/  ISETP.GE.U32.AND.EX P5, PT, R15, R82, PT, P1 ;  /* 0x000000520f00720c */ /* 0x000fe20003fa6110 */
[----:B------:R-:W-:Y:S01]  /*da970*/  IMAD.IADD R101, R56, 0x1, R101 ;  /* 0x0000000138657824 */ /* 0x000fe200078e0265 */
[----:B------:R-:W-:Y:S02]  /*da980*/  ISETP.GE.U32.AND P1, PT, R91, R20, PT ;  /* 0x000000145b00720c */ /* 0x000fe40003f26070 */
[----:B------:R-:W-:-:S02]  /*da990*/  ISETP.LT.U32.OR.EX P0, PT, R82, R87, !P5, P0 ;  /* 0x000000575200720c */ /* 0x000fc40006f01500 */
[----:B------:R-:W-:Y:S02]  /*da9a0*/  @!P2 IADD3 R103, P5, PT, R103, 0x1, RZ ;  /* 0x000000016767a810 */ /* 0x000fe40007fbe0ff */
[----:B------:R-:W-:Y:S02]  /*da9b0*/  ISETP.GE.U32.AND.EX P1, PT, R25, R78, PT, P1 ;  /* 0x0000004e1900720c */ /* 0x000fe40003f26110 */
[----:B------:R-:W-:Y:S01]  /*da9c0*/  SEL R17, RZ, 0x1, !P0 ;  /* 0x00000001ff117807 */ /* 0x000fe20004000000 */
[----:B------:R-:W-:Y:S01]  /*da9d0*/  @!P2 IMAD.X R23, RZ, RZ, R23, P5 ;  /* 0x000000ffff17a224 */ /* 0x000fe200028e0617 */
[----:B------:R-:W-:Y:S02]  /*da9e0*/  IADD3 R10, P5, PT, R103, R96, RZ ;  /* 0x00000060670a7210 */ /* 0x000fe40007fbe0ff */
[----:B------:R-:W-:Y:S02]  /*da9f0*/  SEL R21, RZ, 0x1, P1 ;  /* 0x00000001ff157807 */ /* 0x000fe40000800000 */
[----:B------:R-:W-:Y:S01]  /*daa00*/  IADD3 R105, P1, PT, R17, R100, RZ ;  /* 0x0000006411697210 */ /* 0x000fe20007f3e0ff */
[----:B------:R-:W-:Y:S01]  /*daa10*/  IMAD.X R96, R23, 0x1, R97, P5 ;  /* 0x0000000117607824 */ /* 0x000fe200028e0661 */
[C---:B------:R-:W-:Y:S01]  /*daa20*/  IADD3 R20, P6, PT, R10.reuse, R21, RZ ;  /* 0x000000150a147210 */ /* 0x040fe20007fde0ff */
[----:B------:R-:W-:Y:S01]  /*daa30*/  IMAD.WIDE.U32 R16, R79, R70, RZ ;  /* 0x000000464f107225 */ /* 0x000fe200078e00ff */
[----:B------:R-:W-:-:S02]  /*daa40*/  ISETP.LT.U32.AND P3, PT, R10, R103, PT ;  /* 0x000000670a00720c */ /* 0x000fc40003f61070 */
[----:B------:R-:W-:Y:S01]  /*daa50*/  ISETP.GE.U32.AND P5, PT, R20, R10, PT ;  /* 0x0000000a1400720c */ /* 0x000fe20003fa6070 */
[----:B------:R-:W-:Y:S01]  /*daa60*/  IMAD.X R21, RZ, RZ, R96, P6 ;  /* 0x000000ffff157224 */ /* 0x000fe200030e0660 */
[----:B------:R-:W-:Y:S01]  /*daa70*/  IADD3 R57, P6, PT, R105, R18, RZ ;  /* 0x0000001269397210 */ /* 0x000fe20007fde0ff */
[----:B------:R-:W-:Y:S01]  /*daa80*/  IMAD.X R78, RZ, RZ, R101, P1 ;  /* 0x000000ffff4e7224 */ /* 0x000fe200008e0665 */
[----:B------:R-:W-:Y:S02]  /*daa90*/  SEL R18, RZ, 0x1, !P4 ;  /* 0x00000001ff127807 */ /* 0x000fe40006000000 */
[----:B------:R-:W-:Y:S01]  /*daaa0*/  @!P2 ISETP.NE.U32.AND P1, PT, R103, RZ, PT ;  /* 0x000000ff6700a20c */ /* 0x000fe20003f25070 */
[----:B------:R-:W-:Y:S01]  /*daab0*/  IMAD.X R83, R78, 0x1, R19, P6 ;  /* 0x000000014e537824 */ /* 0x000fe200030e0613 */
[----:B------:R-:W-:Y:S02]  /*daac0*/  IADD3 R18, P6, PT, R57, R18, RZ ;  /* 0x0000001239127210 */ /* 0x000fe40007fde0ff */
[----:B------:R-:W-:-:S02]  /*daad0*/  ISETP.GE.U32.AND.EX P5, PT, R21, R96, PT, P5 ;  /* 0x000000601500720c */ /* 0x000fc40003fa6150 */
[----:B------:R-:W-:Y:S01]  /*daae0*/  @!P2 ISETP.NE.AND.EX P1, PT, R23, RZ, PT, P1 ;  /* 0x000000ff1700a20c */ /* 0x000fe20003f25310 */
[----:B------:R-:W-:Y:S01]  /*daaf0*/  IMAD.X R19, RZ, RZ, R83, P6 ;  /* 0x000000ffff137224 */ /* 0x000fe200030e0653 */
[----:B------:R-:W-:Y:S01]  /*dab00*/  ISETP.LT.U32.OR.EX P3, PT, R96, R23, !P5, P3 ;  /* 0x000000176000720c */ /* 0x000fe20006f61530 */
[----:B------:R-:W-:Y:S01]  /*dab10*/  IMAD.WIDE.U32 R16, P6, R52, R71, R16 ;  /* 0x0000004734107225 */ /* 0x000fe200078c0010 */
[----:B------:R-:W-:Y:S02]  /*dab20*/  ISETP.GE.U32.AND P5, PT, R18, R57, PT ;  /* 0x000000391200720c */ /* 0x000fe40003fa6070 */
[----:B------:R-:W-:Y:S01]  /*dab30*/  ISETP.LT.U32.AND P0, PT, R100, R14, PT ;  /* 0x0000000e6400720c */ /* 0x000fe20003f01070 */
[----:B------:R-:W-:Y:S01]  /*dab40*/  IMAD.WIDE.U32 R22, R52, R70, R18 ;  /* 0x0000004634167225 */ /* 0x000fe200078e0012 */
[----:B------:R-:W-:Y:S02]  /*dab50*/  ISETP.GE.U32.AND P4, PT, R105, R100, PT ;  /* 0x000000646900720c */ /* 0x000fe40003f86070 */
[----:B------:R-:W-:Y:S01]  /*dab60*/  @!P2 SEL R14, RZ, 0x1, P1 ;  /* 0x00000001ff0ea807 */ /* 0x000fe20000800000 */
[----:B------:R-:W-:Y:S01]  /*dab70*/  IMAD.IADD R23, R16, 0x1, R23 ;  /* 0x0000000110177824 */ /* 0x000fe200078e0217 */
[----:B------:R-:W-:Y:S01]  /*dab80*/  ISETP.LT.U32.AND P1, PT, R57, R105, PT ;  /* 0x000000693900720c */ /* 0x000fe20003f21070 */
[----:B------:R-:W-:Y:S01]  /*dab90*/  IMAD.WIDE.U32 R56, R52, R70, RZ ;  /* 0x0000004634387225 */ /* 0x000fe200078e00ff */
[----:B------:R-:W-:-:S02]  /*daba0*/  ISETP.GE.U32.AND.EX P5, PT, R19, R83, PT, P5 ;  /* 0x000000531300720c */ /* 0x000fc40003fa6150 */
[----:B------:R-:W-:Y:S02]  /*dabb0*/  ISETP.GE.U32.AND.EX P4, PT, R78, R101, PT, P4 ;  /* 0x000000654e00720c */ /* 0x000fe40003f86140 */
[----:B------:R-:W-:Y:S02]  /*dabc0*/  SEL R10, RZ, 0x1, !P3 ;  /* 0x00000001ff0a7807 */ /* 0x000fe40005800000 */
[----:B------:R-:W-:Y:S02]  /*dabd0*/  ISETP.LT.U32.OR.EX P5, PT, R83, R78, !P5, P1 ;  /* 0x0000004e5300720c */ /* 0x000fe40006fa1510 */
[----:B------:R-:W-:Y:S02]  /*dabe0*/  @!P2 IADD3 R59, P3, PT, R14, R59, RZ ;  /* 0x0000003b0e3ba210 */ /* 0x000fe40007f7e0ff */
[----:B------:R-:W-:Y:S01]  /*dabf0*/  ISETP.LT.U32.OR.EX P0, PT, R101, R15, !P4, P0 ;  /* 0x0000000f6500720c */ /* 0x000fe20006701500 */
[----:B------:R-:W-:Y:S01]  /*dac00*/  IMAD.WIDE.U32 R14, R99, R76, RZ ;  /* 0x0000004c630e7225 */ /* 0x000fe200078e00ff */
[----:B------:R-:W-:-:S02]  /*dac10*/  IADD3 RZ, P4, PT, R57, R16, RZ ;  /* 0x0000001039ff7210 */ /* 0x000fc40007f9e0ff */
[----:B------:R-:W-:Y:S01]  /*dac20*/  SEL R83, RZ, 0x1, !P5 ;  /* 0x00000001ff537807 */ /* 0x000fe20006800000 */
[----:B------:R-:W-:Y:S01]  /*dac30*/  IMAD.WIDE.U32 R56, R141, R141, R20 ;  /* 0x0000008d8d387225 */ /* 0x000fe200078e0014 */
[----:B------:R-:W-:-:S03]  /*dac40*/  ISETP.LT.U32.AND P1, PT, R22, R18, PT ;  /* 0x000000121600720c */ /* 0x000fc60003f21070 */
[----:B------:R-:W-:Y:S01]  /*dac50*/  @!P2 IMAD.X R93, RZ, RZ, R93, P3 ;  /* 0x000000ffff5da224 */ /* 0x000fe200018e065d */
[----:B------:R-:W-:Y:S01]  /*dac60*/  IADD3 R10, P2, P5, R12, R59, R10 ;  /* 0x0000003b0c0a7210 */ /* 0x000fe20007d5e00a */
[----:B------:R-:W-:Y:S01]  /*dac70*/  IMAD R18, R95, R76, RZ ;  /* 0x0000004c5f127224 */ /* 0x000fe200078e02ff */
[----:B------:R-:W-:Y:S01]  /*dac80*/  IADD3 R83, P3, PT, R83, R22, RZ ;  /* 0x0000001653537210 */ /* 0x000fe20007f7e0ff */
[----:B------:R-:W-:Y:S01]  /*dac90*/  IMAD.IADD R57, R24, 0x1, R57 ;  /* 0x0000000118397824 */ /* 0x000fe200078e0239 */
[----:B------:R-:W-:Y:S01]  /*daca0*/  IADD3.X R24, PT, PT, R13, R93, RZ, P2, P5 ;  /* 0x0000005d0d187210 */ /* 0x000fe200017ea4ff */
[----:B------:R-:W-:Y:S01]  /*dacb0*/  IMAD R97, R99, R77, R18 ;  /* 0x0000004d63617224 */ /* 0x000fe200078e0212 */
[----:B------:R-:W-:Y:S01]  /*dacc0*/  ISETP.GE.U32.AND P2, PT, R56, R20, PT ;  /* 0x000000143800720c */ /* 0x000fe20003f46070 */
[----:B------:R-:W-:Y:S01]  /*dacd0*/  IMAD.X R78, RZ, RZ, R23, P3 ;  /* 0x000000ffff4e7224 */ /* 0x000fe200018e0617 */
[----:B------:R-:W-:Y:S01]  /*dace0*/  ISETP.GE.U32.AND P5, PT, R83, R22, PT ;  /* 0x000000165300720c */ /* 0x000fe20003fa6070 */
[----:B------:R-:W-:Y:S01]  /*dacf0*/  IMAD.IADD R59, R15, 0x1, R97 ;  /* 0x000000010f3b7824 */ /* 0x000fe200078e0261 */
[----:B------:R-:W-:Y:S01]  /*dad00*/  ISETP.GE.U32.AND.EX P2, PT, R57, R21, PT, P2 ;  /* 0x000000153900720c */ /* 0x000fe20003f46120 */
[----:B------:R-:W-:Y:S01]  /*dad10*/  IMAD.WIDE.U32 R20, R14, R74, RZ ;  /* 0x0000004a0e147225 */ /* 0x000fe200078e00ff */
[----:B------:R-:W-:-:S02]  /*dad20*/  ISETP.GE.U32.AND.EX P5, PT, R78, R23, PT, P5 ;  /* 0x000000174e00720c */ /* 0x000fc40003fa6150 */
[----:B------:R-:W-:Y:S01]  /*dad30*/  SEL R93, RZ, 0x1, P2 ;  /* 0x00000001ff5d7807 */ /* 0x000fe20001000000 */
[----:B------:R-:W-:Y:S01]  /*dad40*/  IMAD.WIDE.U32 R12, R59, R74, RZ ;  /* 0x0000004a3b0c7225 */ /* 0x000fe200078e00ff */
[----:B------:R-:W-:Y:S02]  /*dad50*/  ISETP.LT.U32.OR.EX P1, PT, R23, R19, !P5, P1 ;  /* 0x000000131700720c */ /* 0x000fe40006f21510 */
[----:B------:R-:W-:Y:S01]  /*dad60*/  IADD3 R10, P5, PT, R10, R93, RZ ;  /* 0x0000005d0a0a7210 */ /* 0x000fe20007fbe0ff */
[----:B------:R-:W-:Y:S01]  /*dad70*/  IMAD.X R97, RZ, RZ, RZ, P6 ;  /* 0x000000ffff617224 */ /* 0x000fe200030e06ff */
[----:B------:R-:W-:Y:S01]  /*dad80*/  LOP3.LUT R99, RZ, R99, RZ, 0x33, !PT ;  /* 0x00000063ff637212 */ /* 0x000fe200078e33ff */
[----:B------:R-:W-:Y:S01]  /*dad90*/  IMAD.WIDE.U32 R12, P3, R14, R75, R12 ;  /* 0x0000004b0e0c7225 */ /* 0x000fe2000786000c */
[----:B------:R-:W-:Y:S02]  /*dada0*/  LOP3.LUT R95, RZ, R95, RZ, 0x33, !PT ;  /* 0x0000005fff5f7212 */ /* 0x000fe400078e33ff */
[----:B------:R-:W-:Y:S01]  /*dadb0*/  ISETP.GT.U32.AND P2, PT, R20, R99, PT ;  /* 0x000000631400720c */ /* 0x000fe20003f44070 */
[----:B------:R-:W-:Y:S01]  /*dadc0*/  IMAD.X R19, RZ, RZ, RZ, P3 ;  /* 0x000000ffff137224 */ /* 0x000fe200018e06ff */
[----:B------:R-:W-:Y:S01]  /*dadd0*/  ISETP.GE.U32.AND P3, PT, R89, R58, PT ;  /* 0x0000003a5900720c */ /* 0x000fe20003f66070 */
[----:B------:R-:W-:Y:S01]  /*dade0*/  IMAD.X R24, RZ, RZ, R24, P5 ;  /* 0x000000ffff187224 */ /* 0x000fe200028e0618 */
[----:B------:R-:W-:Y:S01]  /*dadf0*/  ISETP.GE.U32.AND P5, PT, R58, R81, PT ;  /* 0x000000513a00720c */ /* 0x000fe20003fa6070 */
[----:B------:R-:W-:Y:S01]  /*dae00*/  IMAD.MOV.U32 R18, RZ, RZ, R13 ;  /* 0x000000ffff127224 */ /* 0x000fe200078e000d */
[----:B------:R-:W-:-:S02]  /*dae10*/  ISETP.GE.U32.AND.EX P3, PT, R87, R26, PT, P3 ;  /* 0x0000001a5700720c */ /* 0x000fc40003f66130 */
        /* <DEDUP_REMOVED lines=23> */
.L_x_965:
[----:B------:R-:W-:Y:S05]  /*daf90*/  BSYNC.RECONVERGENT B3 ;  /* 0x0000000000037941 */ /* 0x000fea0003800200 */
.L_x_964:
        /* <DEDUP_REMOVED lines=18> */
[C---:B------:R-:W-:Y:S01]  /*db0c0*/  IMAD.WIDE.U32 R20, P5, R14.reuse, R73, R18 ;  /* 0x000000490e147225 */ /* 0x040fe200078a0012 */
[----:B------:R-:W-:Y:S02]  /*db0d0*/  IADD3 R53, P4, PT, R85, R22, RZ ;  /* 0x0000001655357210 */ /* 0x000fe40007f9e0ff */
[----:B------:R-:W-:Y:S01]  /*db0e0*/  SEL R18, RZ, 0x1, !P1 ;  /* 0x00000001ff127807 */ /* 0x000fe20004800000 */
[C---:B------:R-:W-:Y:S01]  /*db0f0*/  IMAD.WIDE.U32 R54, R14.reuse, R72, RZ ;  /* 0x000000480e367225 */ /* 0x040fe200078e00ff */
        /* <DEDUP_REMOVED lines=48> */
[----:B------:R-:W-:Y:S02]  /*db400*/  SEL R15, RZ, 0x1, !P1 ;  /* 0x00000001ff0f7807 */ /* 0x000fe40004800000 */
[----:B------:R-:W-:Y:S02]  /*db410*/  ISETP.GE.U32.AND P3, PT, R55, R52, PT ;  /* 0x000000343700720c */ /* 0x000fe40003f66070 */
        /* <DEDUP_REMOVED lines=94> */
.L_x_968:
[----:B------:R-:W-:Y:S05]  /*dba00*/  BSYNC.RELIABLE B4 ;  /* 0x0000000000047941 */ /* 0x000fea0003800100 */
.L_x_967:
        /* <DEDUP_REMOVED lines=21> */
.L_x_969:
[----:B------:R-:W-:Y:S05]  /*dbb60*/  BSYNC.RECONVERGENT B3 ;  /* 0x0000000000037941 */ /* 0x000fea0003800200 */
.L_x_966:
[----:B------:R-:W-:Y:S01]  /*dbb70*/  IMAD.WIDE.U32 R12, R135, R87, RZ ;  /* 0x00000057870c7225 */ /* 0x000fe200078e00ff */
[----:B------:R-:W-:Y:S03]  /*dbb80*/  BSSY.RECONVERGENT B3, `(.L_x_970) ;  /* 0x000007c000037945 */ /* 0x000fe60003800200 */
        /* <DEDUP_REMOVED lines=25> */
[----:B------:R-:W-:-:S04]  /*dbd20*/  IMAD.WIDE.U32 R16, R124, R87, RZ ;  /* 0x000000577c107225 */ /* 0x000fc800078e00ff */
[----:B------:R-:W-:Y:S01]  /*dbd30*/  IMAD.WIDE.U32 R18, R126, R95, RZ ;  /* 0x0000005f7e127225 */ /* 0x000fe200078e00ff */
[----:B------:R-:W-:-:S03]  /*dbd40*/  IADD3 R18, P0, PT, R21, R52, RZ ;  /* 0x0000003415127210 */ /* 0x000fc60007f1e0ff */
        /* <DEDUP_REMOVED lines=24> */
[C---:B------:R-:W-:Y:S02]  /*dbed0*/  IMAD R83, R124.reuse, R87, R10 ;  /* 0x000000577c537224 */ /* 0x040fe400078e020a */
        /* <DEDUP_REMOVED lines=18> */
[----:B------:R-:W-:Y:S01]  /*dc000*/  IMAD.WIDE.U32.X R52, R135, R94, R18, P5 ;  /* 0x0000005e87347225 */ /* 0x000fe200028e0412 */
[----:B------:R-:W-:Y:S02]  /*dc010*/  ISETP.GE.U32.AND P3, PT, R14, R12, PT ;  /* 0x0000000c0e00720c */ /* 0x000fe40003f66070 */
[----:B------:R-:W-:Y:S01]  /*dc020*/  ISETP.LT.U32.OR.EX P0, PT, R59, R25, !P2, P0 ;  /* 0x000000193b00720c */ /* 0x000fe20005701500 */
[----:B------:R-:W-:Y:S01]  /*dc030*/  IMAD.IADD R55, R15, 0x1, R55 ;  /* 0x000000010f377824 */ /* 0x000fe200078e0237 */
[----:B------:R-:W-:Y:S01]  /*dc040*/  IADD3 R16, P6, PT, R17, R16, RZ ;  /* 0x0000001011107210 */ /* 0x000fe20007fde0ff */
[----:B------:R-:W-:Y:S01]  /*dc050*/  IMAD.X R57, R79, 0x1, R21, P1 ;  /* 0x000000014f397824 */ /* 0x000fe200008e0615 */
[----:B------:R-:W-:Y:S01]  /*dc060*/  SEL R15, RZ, 0x1, !P0 ;  /* 0x00000001ff0f7807 */ /* 0x000fe20004000000 */
[----:B------:R-:W-:Y:S01]  /*dc070*/  IMAD.WIDE.U32 R20, R124, R84, RZ ;  /* 0x000000547c147225 */ /* 0x000fe200078e00ff */
[----:B------:R-:W-:-:S02]  /*dc080*/  ISETP.GE.U32.AND.EX P3, PT, R55, R13, PT, P3 ;  /* 0x0000000d3700720c */ /* 0x000fc40003f66130 */
[----:B------:R-:W-:Y:S01]  /*dc090*/  IADD3 R10, P2, PT, R15, R52, RZ ;  /* 0x000000340f0a7210 */ /* 0x000fe20007f5e0ff */
[----:B------:R-:W-:Y:S01]  /*dc0a0*/  IMAD R25, R26, R125, RZ ;  /* 0x0000007d1a197224 */ /* 0x000fe200078e02ff */
[----:B------:R-:W-:Y:S02]  /*dc0b0*/  SEL R59, RZ, 0x1, P3 ;  /* 0x00000001ff3b7807 */ /* 0x000fe40001800000 */
[----:B------:R-:W-:Y:S01]  /*dc0c0*/  ISETP.GE.U32.AND P1, PT, R16, R17, PT ;  /* 0x000000111000720c */ /* 0x000fe20003f26070 */
[----:B------:R-:W-:Y:S01]  /*dc0d0*/  IMAD.X R17, RZ, RZ, R57, P6 ;  /* 0x000000ffff117224 */ /* 0x000fe200030e0639 */
[----:B------:R-:W-:Y:S01]  /*dc0e0*/  IADD3 R59, P5, PT, R10, R59, RZ ;  /* 0x0000003b0a3b7210 */ /* 0x000fe20007fbe0ff */
[----:B------:R-:W-:Y:S01]  /*dc0f0*/  IMAD.X R15, RZ, RZ, R53, P2 ;  /* 0x000000ffff0f7224 */ /* 0x000fe200010e0635 */
[----:B------:R-:W-:Y:S01]  /*dc100*/  ISETP.GE.U32.AND.EX P4, PT, R57, R79, PT, P4 ;  /* 0x0000004f3900720c */ /* 0x000fe20003f86140 */
[----:B------:R-:W-:Y:S01]  /*dc110*/  IMAD.WIDE.U32 R12, R125, R84, R16 ;  /* 0x000000547d0c7225 */ /* 0x000fe200078e0010 */
[----:B------:R-:W-:-:S02]  /*dc120*/  ISETP.GE.U32.AND.EX P0, PT, R17, R57, PT, P1 ;  /* 0x000000391100720c */ /* 0x000fc40003f06110 */
        /* <DEDUP_REMOVED lines=13> */
[----:B------:R-:W-:Y:S01]  /*dc200*/  IMAD.MOV.U32 R10, RZ, RZ, RZ ;  /* 0x000000ffff0a7224 */ /* 0x000fe200078e00ff */
        /* <DEDUP_REMOVED lines=19> */
.L_x_971:
[----:B------:R-:W-:Y:S05]  /*dc340*/  BSYNC.RECONVERGENT B3 ;  /* 0x0000000000037941 */ /* 0x000fea0003800200 */
.L_x_970:
        /* <DEDUP_REMOVED lines=40> */
[----:B------:R-:W-:Y:S01]  /*dc5d0*/  IMAD R103, R128, R87, R14 ;  /* 0x0000005780677224 */ /* 0x000fe200078e020e */
[----:B------:R-:W-:Y:S01]  /*dc5e0*/  IADD3 R12, P1, PT, R16, R13, RZ ;  /* 0x0000000d100c7210 */ /* 0x000fe20007f3e0ff */
[----:B------:R-:W-:-:S02]  /*dc5f0*/  IMAD.MOV.U32 R24, RZ, RZ, R15 ;  /* 0x000000ffff187224 */ /* 0x000fc400078e000f */
[----:B------:R-:W-:Y:S01]  /*dc600*/  IMAD.X R54, R79, 0x1, R55, P6 ;  /* 0x000000014f367824 */ /* 0x000fe200030e0637 */
[----:B------:R-:W-:Y:S01]  /*dc610*/  ISETP.GE.U32.AND P6, PT, R12, R16, PT ;  /* 0x000000100c00720c */ /* 0x000fe20003fc6070 */
[----:B------:R-:W-:Y:S02]  /*dc620*/  IMAD.IADD R103, R19, 0x1, R103 ;  /* 0x0000000113677824 */ /* 0x000fe400078e0267 */
[----:B------:R-:W-:-:S03]  /*dc630*/  IMAD.WIDE.U32.X R24, R128, R96, R24, P5 ;  /* 0x0000006080187225 */ /* 0x000fc600028e0418 */
[----:B------:R-:W-:Y:S01]  /*dc640*/  ISETP.GE.U32.AND.EX P2, PT, R103, R81, PT, P2 ;  /* 0x000000516700720c */ /* 0x000fe20003f46120 */
[----:B------:R-:W-:Y:S01]  /*dc650*/  IMAD.X R13, RZ, RZ, R54, P1 ;  /* 0x000000ffff0d7224 */ /* 0x000fe200008e0636 */
[----:B------:R-:W-:Y:S01]  /*dc660*/  @!P0 ISETP.NE.U32.AND P1, PT, R59, RZ, PT ;  /* 0x000000ff3b00820c */ /* 0x000fe20003f25070 */
[----:B------:R-:W-:Y:S01]  /*dc670*/  IMAD.MOV.U32 R14, RZ, RZ, R17 ;  /* 0x000000ffff0e7224 */ /* 0x000fe200078e0011 */
[----:B------:R-:W-:Y:S01]  /*dc680*/  IADD3 R17, P5, PT, R20, R24, RZ ;  /* 0x0000001814117210 */ /* 0x000fe20007fbe0ff */
[----:B------:R-:W-:Y:S01]  /*dc690*/  IMAD.X R15, RZ, RZ, RZ, P3 ;  /* 0x000000ffff0f7224 */ /* 0x000fe200018e06ff */
[----:B------:R-:W-:Y:S01]  /*dc6a0*/  ISETP.LT.U32.AND P3, PT, R16, R59, PT ;  /* 0x0000003b1000720c */ /* 0x000fe20003f61070 */
[----:B------:R-:W-:Y:S01]  /*dc6b0*/  IMAD R24, R94, R125, RZ ;  /* 0x0000007d5e187224 */ /* 0x000fe200078e02ff */
[----:B------:R-:W-:Y:S01]  /*dc6c0*/  ISETP.GE.U32.AND.EX P6, PT, R13, R54, PT, P6 ;  /* 0x000000360d00720c */ /* 0x000fe20003fc6160 */
[----:B------:R-:W-:Y:S01]  /*dc6d0*/  IMAD.WIDE.U32 R52, R125, R95, R12 ;  /* 0x0000005f7d347225 */ /* 0x000fe200078e000c */
[----:B------:R-:W-:-:S02]  /*dc6e0*/  @!P0 ISETP.NE.AND.EX P1, PT, R79, RZ, PT, P1 ;  /* 0x000000ff4f00820c */ /* 0x000fc40003f25310 */
[----:B------:R-:W-:Y:S01]  /*dc6f0*/  SEL R16, RZ, 0x1, P2 ;  /* 0x00000001ff107807 */ /* 0x000fe20001000000 */
[----:B------:R-:W-:Y:S01]  /*dc700*/  IMAD R57, R124, R95, R24 ;  /* 0x0000005f7c397224 */ /* 0x000fe200078e0218 */
[----:B------:R-:W-:Y:S01]  /*dc710*/  ISETP.GE.U32.AND P2, PT, R17, R20, PT ;  /* 0x000000141100720c */ /* 0x000fe20003f46070 */
[----:B------:R-:W-:Y:S01]  /*dc720*/  IMAD.X R25, R21, 0x1, R25, P5 ;  /* 0x0000000115197824 */ /* 0x000fe200028e0619 */
[----:B------:R-:W-:Y:S01]  /*dc730*/  ISETP.LT.U32.OR.EX P3, PT, R54, R79, !P6, P3 ;  /* 0x0000004f3600720c */ /* 0x000fe20007761530 */
[----:B------:R-:W-:Y:S01]  /*dc740*/  IMAD.IADD R53, R53, 0x1, R57 ;  /* 0x0000000135357824 */ /* 0x000fe200078e0239 */
[----:B------:R-:W-:Y:S01]  /*dc750*/  @!P0 SEL R20, RZ, 0x1, P1 ;  /* 0x00000001ff148807 */ /* 0x000fe20000800000 */
[----:B------:R-:W-:Y:S01]  /*dc760*/  IMAD.WIDE.U32.X R14, R124, R94, R14, P4 ;  /* 0x0000005e7c0e7225 */ /* 0x000fe200020e040e */
[----:B------:R-:W-:Y:S02]  /*dc770*/  IADD3 R16, P6, PT, R17, R16, RZ ;  /* 0x0000001011107210 */ /* 0x000fe40007fde0ff */
[----:B------:R-:W-:Y:S01]  /*dc780*/  @!P0 IADD3 R58, P5, PT, R20, R58, RZ ;  /* 0x0000003a143a8210 */ /* 0x000fe20007fbe0ff */
[----:B------:R-:W-:Y:S01]  /*dc790*/  IMAD.MOV.U32 R82, RZ, RZ, RZ ;  /* 0x000000ffff527224 */ /* 0x000fe200078e00ff */
[----:B------:R-:W-:-:S02]  /*dc7a0*/  SEL R55, RZ, 0x1, !P3 ;  /* 0x00000001ff377807 */ /* 0x000fc40005800000 */
[----:B------:R-:W-:Y:S01]  /*dc7b0*/  ISETP.GE.U32.AND P1, PT, R16, R17, PT ;  /* 0x000000111000720c */ /* 0x000fe20003f26070 */
[----:B------:R-:W-:Y:S01]  /*dc7c0*/  IMAD.X R17, RZ, RZ, R25, P6 ;  /* 0x000000ffff117224 */ /* 0x000fe200030e0619 */
[----:B------:R-:W-:Y:S01]  /*dc7d0*/  ISETP.GE.U32.AND P3, PT, R52, R12, PT ;  /* 0x0000000c3400720c */ /* 0x000fe20003f66070 */
[----:B------:R-:W-:Y:S01]  /*dc7e0*/  @!P0 IMAD.X R10, RZ, RZ, R10, P5 ;  /* 0x000000ffff0a8224 */ /* 0x000fe200028e060a */
[----:B------:R-:W-:Y:S02]  /*dc7f0*/  IADD3 R55, P6, PT, R58, R55, RZ ;  /* 0x000000373a377210 */ /* 0x000fe40007fde0ff */
[----:B------:R-:W-:Y:S01]  /*dc800*/  ISETP.GE.U32.AND.EX P3, PT, R53, R13, PT, P3 ;  /* 0x0000000d3500720c */ /* 0x000fe20003f66130 */
[----:B------:R-:W-:Y:S01]  /*dc810*/  IMAD.WIDE.U32 R12, R127, R84, R16 ;  /* 0x000000547f0c7225 */ /* 0x000fe200078e0010 */
[----:B------:R-:W-:Y:S02]  /*dc820*/  ISETP.GE.U32.AND.EX P2, PT, R25, R21, PT, P2 ;  /* 0x000000151900720c */ /* 0x000fe40003f46120 */
[----:B------:R-:W-:Y:S01]  /*dc830*/  SEL R99, RZ, 0x1, P3 ;  /* 0x00000001ff637807 */ /* 0x000fe20001800000 */
[----:B------:R-:W-:Y:S01]  /*dc840*/  IMAD.X R57, RZ, RZ, R10, P6 ;  /* 0x000000ffff397224 */ /* 0x000fe200030e060a */
[----:B------:R-:W-:Y:S01]  /*dc850*/  IADD3 R10, P0, PT, R55, R14, RZ ;  /* 0x0000000e370a7210 */ /* 0x000fe20007f1e0ff */
[----:B------:R-:W-:Y:S01]  /*dc860*/  IMAD.WIDE.U32 R20, R128, R84, RZ ;  /* 0x0000005480147225 */ /* 0x000fe200078e00ff */
[----:B------:R-:W-:-:S02]  /*dc870*/  ISETP.GE.U32.AND P3, PT, R12, R16, PT ;  /* 0x000000100c00720c */ /* 0x000fc40003f66070 */
[----:B------:R-:W-:Y:S01]  /*dc880*/  IADD3 R99, P4, PT, R10, R99, RZ ;  /* 0x000000630a637210 */ /* 0x000fe20007f9e0ff */
[----:B------:R-:W-:Y:S01]  /*dc890*/  IMAD.X R16, R57, 0x1, R15, P0 ;  /* 0x0000000139107824 */ /* 0x000fe200000e060f */
[----:B------:R-:W-:Y:S01]  /*dc8a0*/  ISETP.GE.U32.AND.EX P1, PT, R17, R25, PT, P1 ;  /* 0x000000191100720c */ /* 0x000fe20003f26110 */
[----:B------:R-:W-:Y:S01]  /*dc8b0*/  IMAD R25, R26, R127, RZ ;  /* 0x0000007f1a197224 */ /* 0x000fe200078e02ff */
[----:B------:R-:W-:Y:S01]  /*dc8c0*/  ISETP.GE.U32.AND P0, PT, R99, R10, PT ;  /* 0x0000000a6300720c */ /* 0x000fe20003f06070 */
        /* <DEDUP_REMOVED lines=29> */
.L_x_973:
[----:B------:R-:W-:Y:S05]  /*dcaa0*/  BSYNC.RECONVERGENT B3 ;  /* 0x0000000000037941 */ /* 0x000fea0003800200 */
.L_x_972:
        /* <DEDUP_REMOVED lines=24> */
[----:B------:R-:W-:Y:S02]  /*dcc30*/  IMAD R14, R92, R127, RZ ;  /* 0x0000007f5c0e7224 */ /* 0x000fe400078e02ff */
        /* <DEDUP_REMOVED lines=37> */
[----:B------:R-:W-:Y:S01]  /*dce90*/  IMAD.WIDE.U32 R88, R132, R84, RZ ;  /* 0x0000005484587225 */ /* 0x000fe200078e00ff */
[----:B------:R-:W-:Y:S02]  /*dcea0*/  IADD3 R13, P4, PT, R22, R20, RZ ;  /* 0x00000014160d7210 */ /* 0x000fe40007f9e0ff */
        /* <DEDUP_REMOVED lines=11> */
[----:B------:R-:W-:-:S03]  /*dcf60*/  IMAD.WIDE.U32 R88, P5, R137, R26, R88 ;  /* 0x0000001a89587225 */ /* 0x000fc600078a0058 */
[----:B------:R-:W-:Y:S01]  /*dcf70*/  ISETP.LT.U32.OR.EX P3, PT, R19, R83, !P4, P3 ;  /* 0x000000531300720c */ /* 0x000fe20006761530 */
[----:B------:R-:W-:Y:S01]  /*dcf80*/  IMAD.MOV.U32 R78, RZ, RZ, R55 ;  /* 0x000000ffff4e7224 */ /* 0x000fe200078e0037 */
[----:B------:R-:W-:Y:S01]  /*dcf90*/  IADD3 RZ, P4, PT, R23, R88, RZ ;  /* 0x0000005817ff7210 */ /* 0x000fe20007f9e0ff */
[----:B------:R-:W-:Y:S01]  /*dcfa0*/  IMAD.WIDE.U32.X R14, R128, R94, R14, P2 ;  /* 0x0000005e800e7225 */ /* 0x000fe200010e040e */
[----:B------:R-:W-:Y:S02]  /*dcfb0*/  @!P0 ISETP.NE.U32.AND P2, PT, R99, RZ, PT ;  /* 0x000000ff6300820c */ /* 0x000fe40003f45070 */
[----:B------:R-:W-:Y:S01]  /*dcfc0*/  SEL R13, RZ, 0x1, !P3 ;  /* 0x00000001ff0d7807 */ /* 0x000fe20005800000 */
[----:B------:R-:W-:Y:S01]  /*dcfd0*/  IMAD.WIDE.U32.X R78, R132, R96, R78, P6 ;  /* 0x00000060844e7225 */ /* 0x000fe200030e044e */
[----:B------:R-:W-:-:S03]  /*dcfe0*/  @!P0 ISETP.NE.AND.EX P2, PT, R81, RZ, PT, P2 ;  /* 0x000000ff5100820c */ /* 0x000fc60003f45320 */
[----:B------:R-:W-:Y:S01]  /*dcff0*/  IMAD.WIDE.U32 R56, P6, R24, R73, R56 ;  /* 0x0000004918387225 */ /* 0x000fe200078c0038 */
[----:B------:R-:W-:Y:S02]  /*dd000*/  @!P0 SEL R19, RZ, 0x1, P2 ;  /* 0x00000001ff138807 */ /* 0x000fe40001000000 */
[----:B------:R-:W-:Y:S01]  /*dd010*/  IADD3 R105, P2, PT, R52, R78, RZ ;  /* 0x0000004e34697210 */ /* 0x000fe20007f5e0ff */
[----:B------:R-:W-:-:S04]  /*dd020*/  IMAD.WIDE.U32 R58, R24, R72, RZ ;  /* 0x00000048183a7225 */ /* 0x000fc800078e00ff */
[----:B------:R-:W-:Y:S01]  /*dd030*/  IMAD.WIDE.U32 R22, R24, R72, R20 ;  /* 0x0000004818167225 */ /* 0x000fe200078e0014 */
[----:B------:R-:W-:-:S03]  /*dd040*/  IADD3 RZ, P3, PT, R59, R56, RZ ;  /* 0x000000383bff7210 */ /* 0x000fc60007f7e0ff */
[----:B------:R-:W-:Y:S01]  /*dd050*/  IMAD.X R55, RZ, RZ, RZ, P6 ;  /* 0x000000ffff377224 */ /* 0x000fe200030e06ff */
[----:B------:R-:W-:Y:S01]  /*dd060*/  IADD3 R53, P6, PT, R13, R22, RZ ;  /* 0x000000160d357210 */ /* 0x000fe20007fde0ff */
[----:B------:R-:W-:Y:S01]  /*dd070*/  IMAD.MOV.U32 R54, RZ, RZ, R57 ;  /* 0x000000ffff367224 */ /* 0x000fe200078e0039 */
[----:B------:R-:W-:Y:S01]  /*dd080*/  SEL R13, RZ, 0x1, !P1 ;  /* 0x00000001ff0d7807 */ /* 0x000fe20004800000 */
[----:B------:R-:W-:Y:S01]  /*dd090*/  IMAD.IADD R56, R56, 0x1, R23 ;  /* 0x0000000138387824 */ /* 0x000fe200078e0217 */
[----:B------:R-:W-:Y:S01]  /*dd0a0*/  @!P0 IADD3 R10, P1, PT, R19, R10, RZ ;  /* 0x0000000a130a8210 */ /* 0x000fe20007f3e0ff */
        /* <DEDUP_REMOVED lines=8> */
[----:B------:R-:W-:Y:S01]  /*dd130*/  IMAD.X R78, R91, 0x1, R79, P2 ;  /* 0x000000015b4e7824 */ /* 0x000fe200010e064f */
[----:B------:R-:W-:Y:S01]  /*dd140*/  ISETP.LT.U32.AND P2, PT, R22, R20, PT ;  /* 0x000000141600720c */ /* 0x000fe20003f41070 */
        /* <DEDUP_REMOVED lines=13> */
[----:B------:R-:W-:Y:S01]  /*dd220*/  IMAD.X R79, RZ, RZ, RZ, P5 ;  /* 0x000000ffff4f7224 */ /* 0x000fe200028e06ff */
[----:B------:R-:W-:Y:S01]  /*dd230*/  IADD3 R14, P2, PT, R23, R10, RZ ;  /* 0x0000000a170e7210 */ /* 0x000fe20007f5e0ff */
[----:B------:R-:W-:Y:S01]  /*dd240*/  IMAD R10, R96, R137, RZ ;  /* 0x00000089600a7224 */ /* 0x000fe200078e02ff */
[----:B------:R-:W-:Y:S01]  /*dd250*/  IADD3 R99, P0, PT, R16, R99, RZ ;  /* 0x0000006310637210 */ /* 0x000fe20007f1e0ff */
[----:B------:R-:W-:Y:S01]  /*dd260*/  IMAD.X R20, R17, 0x1, R15, P1 ;  /* 0x0000000111147824 */ /* 0x000fe200008e060f */
[----:B------:R-:W-:Y:S01]  /*dd270*/  ISETP.LT.U32.AND P3, PT, R23, R18, PT ;  /* 0x000000121700720c */ /* 0x000fe20003f61070 */
[----:B------:R-:W-:Y:S01]  /*dd280*/  IMAD.WIDE.U32 R18, R137, R87, R12 ;  /* 0x0000005789127225 */ /* 0x000fe200078e000c */
[----:B------:R-:W-:-:S03]  /*dd290*/  ISETP.GE.U32.AND P6, PT, R14, R23, PT ;  /* 0x000000170e00720c */ /* 0x000fc60003fc6070 */
[----:B------:R-:W-:Y:S01]  /*dd2a0*/  IMAD.X R101, RZ, RZ, R20, P0 ;  /* 0x000000ffff657224 */ /* 0x000fe200000e0614 */
[----:B------:R-:W-:Y:S01]  /*dd2b0*/  ISETP.GE.U32.AND P0, PT, R99, R16, PT ;  /* 0x000000106300720c */ /* 0x000fe20003f06070 */
[----:B------:R-:W-:Y:S01]  /*dd2c0*/  IMAD R13, R132, R87, R10 ;  /* 0x00000057840d7224 */ /* 0x000fe200078e020a */
[----:B------:R-:W-:Y:S01]  /*dd2d0*/  ISETP.GE.U32.AND P1, PT, R18, R12, PT ;  /* 0x0000000c1200720c */ /* 0x000fe20003f26070 */
[----:B------:R-:W-:Y:S01]  /*dd2e0*/  IMAD.X R15, RZ, RZ, R54, P2 ;  /* 0x000000ffff0f7224 */ /* 0x000fe200010e0636 */
[----:B------:R-:W-:Y:S01]  /*dd2f0*/  ISETP.LT.U32.AND P2, PT, R16, R21, PT ;  /* 0x000000151000720c */ /* 0x000fe20003f41070 */
[----:B------:R-:W-:Y:S01]  /*dd300*/  IMAD.IADD R10, R19, 0x1, R13 ;  /* 0x00000001130a7824 */ /* 0x000fe200078e020d */
[----:B------:R-:W-:Y:S01]  /*dd310*/  ISETP.GE.U32.AND.EX P0, PT, R101, R20, PT, P0 ;  /* 0x000000146500720c */ /* 0x000fe20003f06100 */
[----:B------:R-:W-:Y:S01]  /*dd320*/  IMAD R12, R107, R76, RZ ;  /* 0x0000004c6b0c7224 */ /* 0x000fe200078e02ff */
[----:B------:R-:W-:Y:S01]  /*dd330*/  ISETP.GE.U32.AND.EX P6, PT, R15, R54, PT, P6 ;  /* 0x000000360f00720c */ /* 0x000fe20003fc6160 */
[----:B------:R-:W-:Y:S01]  /*dd340*/  IMAD.WIDE.U32 R22, R85, R70, RZ ;  /* 0x0000004655167225 */ /* 0x000fe200078e00ff */
[----:B------:R-:W-:-:S02]  /*dd350*/  ISETP.LT.U32.OR.EX P2, PT, R20, R17, !P0, P2 ;  /* 0x000000111400720c */ /* 0x000fc40004741520 */
[----:B------:R-:W-:Y:S01]  /*dd360*/  ISETP.GE.U32.AND.EX P1, PT, R10, R97, PT, P1 ;  /* 0x000000610a00720c */ /* 0x000fe20003f26110 */
[----:B------:R-:W-:Y:S01]  /*dd370*/  IMAD R81, R53, R77, R12 ;  /* 0x0000004d35517224 */ /* 0x000fe200078e020c */
[----:B------:R-:W-:Y:S01]  /*dd380*/  LOP3.LUT R53, RZ, R53, RZ, 0x33, !PT ;  /* 0x00000035ff357212 */ /* 0x000fe200078e33ff */
[----:B------:R-:W-:Y:S01]  /*dd390*/  IMAD.WIDE.U32 R16, R56, R74, RZ ;  /* 0x0000004a38107225 */ /* 0x000fe200078e00ff */
[----:B------:R-:W-:Y:S02]  /*dd3a0*/  ISETP.LT.U32.OR.EX P3, PT, R54, R103, !P6, P3 ;  /* 0x000000673600720c */ /* 0x000fe40007761530 */
[----:B------:R-:W-:Y:S01]  /*dd3b0*/  SEL R58, RZ, 0x1, P1 ;  /* 0x00000001ff3a7807 */ /* 0x000fe20000800000 */
[----:B------:R-:W-:Y:S01]  /*dd3c0*/  IMAD.WIDE.U32 R12, R24, R70, R14 ;  /* 0x00000046180c7225 */ /* 0x000fe200078e000e */
[----:B------:R-:W-:Y:S02]  /*dd3d0*/  ISETP.GT.U32.AND P1, PT, R16, R53, PT ;  /* 0x000000351000720c */ /* 0x000fe40003f24070 */
[----:B------:R-:W-:Y:S01]  /*dd3e0*/  SEL R53, RZ, 0x1, !P3 ;  /* 0x00000001ff357807 */ /* 0x000fe20005800000 */
[----:B------:R-:W-:Y:S01]  /*dd3f0*/  IMAD.WIDE.U32 R22, P0, R24, R71, R22 ;  /* 0x0000004718167225 */ /* 0x000fe20007800016 */
[----:B------:R-:W-:-:S02]  /*dd400*/  IADD3 R58, P6, PT, R105, R58, RZ ;  /* 0x0000003a693a7210 */ /* 0x000fc40007fde0ff */
        /* <DEDUP_REMOVED lines=40> */
.L_x_975:
[----:B------:R-:W-:Y:S05]  /*dd690*/  BSYNC.RECONVERGENT B3 ;  /* 0x0000000000037941 */ /* 0x000fea0003800200 */
.L_x_974:
        /* <DEDUP_REMOVED lines=43> */
[----:B------:R-:W-:Y:S01]  /*dd950*/  IMAD.IADD R57, R12, 0x1, R21 ;  /* 0x000000010c397824 */ /* 0x000fe200078e0215 */
[----:B------:R-:W-:Y:S01]  /*dd960*/  SEL R21, RZ, 0x1, !P5 ;  /* 0x00000001ff157807 */ /* 0x000fe20006800000 */
[----:B------:R-:W-:Y:S01]  /*dd970*/  IMAD.WIDE.U32.X R18, R81, R73, R18, P0 ;  /* 0x0000004951127225 */ /* 0x000fe200000e0412 */
[----:B------:R-:W-:-:S02]  /*dd980*/  ISETP.GE.U32.AND.EX P6, PT, R103, R23, PT, P6 ;  /* 0x000000176700720c */ /* 0x000fc40003fc6160 */
[----:B------:R-:W-:Y:S01]  /*dd990*/  IADD3 R21, P0, PT, R21, R20, RZ ;  /* 0x0000001415157210 */ /* 0x000fe20007f1e0ff */
[----:B------:R-:W-:Y:S01]  /*dd9a0*/  IMAD.MOV.U32 R54, RZ, RZ, R13 ;  /* 0x000000ffff367224 */ /* 0x000fe200078e000d */
[----:B------:R-:W-:Y:S01]  /*dd9b0*/  ISETP.LT.U32.OR.EX P1, PT, R23, R15, !P6, P1 ;  /* 0x0000000f1700720c */ /* 0x000fe20007721510 */
[----:B------:R-:W-:Y:S01]  /*dd9c0*/  IMAD.WIDE.U32 R24, R81, R70, RZ ;  /* 0x0000004651187225 */ /* 0x000fe200078e00ff */
[C---:B------:R-:W-:Y:S02]  /*dd9d0*/  ISETP.GE.U32.AND P5, PT, R21.reuse, R20, PT ;  /* 0x000000141500720c */ /* 0x040fe40003fa6070 */
[----:B------:R-:W-:Y:S01]  /*dd9e0*/  SEL R22, RZ, 0x1, !P1 ;  /* 0x00000001ff167807 */ /* 0x000fe20004800000 */
[----:B------:R-:W-:Y:S01]  /*dd9f0*/  IMAD.X R52, RZ, RZ, R57, P0 ;  /* 0x000000ffff347224 */ /* 0x000fe200000e0639 */
[----:B------:R-:W-:Y:S01]  /*dda00*/  IADD3 R15, P0, PT, R21, R18, RZ ;  /* 0x00000012150f7210 */ /* 0x000fe20007f1e0ff */
[----:B------:R-:W-:Y:S01]  /*dda10*/  IMAD.WIDE.U32.X R54, R85, R69, R54, P2 ;  /* 0x0000004555367225 */ /* 0x000fe200010e0436 */
[----:B------:R-:W-:-:S02]  /*dda20*/  ISETP.LT.U32.AND P2, PT, R20, R16, PT ;  /* 0x000000101400720c */ /* 0x000fc40003f41070 */
[C---:B------:R-:W-:Y:S01]  /*dda30*/  IADD3 R22, P1, PT, R15.reuse, R22, RZ ;  /* 0x000000160f167210 */ /* 0x040fe20007f3e0ff */
[C---:B------:R-:W-:Y:S01]  /*dda40*/  IMAD.X R53, R52.reuse, 0x1, R19, P0 ;  /* 0x0000000134357824 */ /* 0x040fe200000e0613 */
[----:B------:R-:W-:Y:S01]  /*dda50*/  ISETP.GE.U32.AND.EX P5, PT, R52, R57, PT, P5 ;  /* 0x000000393400720c */ /* 0x000fe20003fa6150 */
[----:B------:R-:W-:Y:S01]  /*dda60*/  IMAD.WIDE.U32 R12, R56, R70, RZ ;  /* 0x00000046380c7225 */ /* 0x000fe200078e00ff */
[----:B------:R-:W-:Y:S02]  /*dda70*/  ISETP.LT.U32.AND P0, PT, R15, R21, PT ;  /* 0x000000150f00720c */ /* 0x000fe40003f01070 */
[----:B------:R-:W-:Y:S01]  /*dda80*/  ISETP.LT.U32.OR.EX P2, PT, R57, R17, !P5, P2 ;  /* 0x000000113900720c */ /* 0x000fe20006f41520 */
[----:B------:R-:W-:Y:S01]  /*dda90*/  IMAD.X R23, RZ, RZ, R53, P1 ;  /* 0x000000ffff177224 */ /* 0x000fe200008e0635 */
[----:B------:R-:W-:Y:S01]  /*ddaa0*/  ISETP.GE.U32.AND P1, PT, R22, R15, PT ;  /* 0x0000000f1600720c */ /* 0x000fe20003f26070 */
[----:B------:R-:W-:Y:S01]  /*ddab0*/  IMAD R17, R26, R137, RZ ;  /* 0x000000891a117224 */ /* 0x000fe200078e02ff */
[----:B------:R-:W-:Y:S01]  /*ddac0*/  LOP3.LUT R19, RZ, R91, RZ, 0x33, !PT ;  /* 0x0000005bff137212 */ /* 0x000fe200078e33ff */
[----:B------:R-:W-:Y:S01]  /*ddad0*/  IMAD.WIDE.U32 R24, P3, R56, R71, R24 ;  /* 0x0000004738187225 */ /* 0x000fe20007860018 */
[----:B------:R-:W-:-:S03]  /*ddae0*/  ISETP.GE.U32.AND.EX P1, PT, R23, R53, PT, P1 ;  /* 0x000000351700720c */ /* 0x000fc60003f26110 */
[----:B------:R-:W-:Y:S01]  /*ddaf0*/  IMAD.WIDE.U32 R14, R137, R84, R58 ;  /* 0x00000054890e7225 */ /* 0x000fe200078e003a */
[----:B------:R-:W-:Y:S02]  /*ddb00*/  IADD3 RZ, P6, PT, R13, R24, RZ ;  /* 0x000000180dff7210 */ /* 0x000fe40007fde0ff */
[----:B------:R-:W-:Y:S01]  /*ddb10*/  ISETP.LT.U32.OR.EX P0, PT, R53, R52, !P1, P0 ;  /* 0x000000343500720c */ /* 0x000fe20004f01500 */
[----:B------:R-:W-:Y:S01]  /*ddb20*/  IMAD R57, R132, R84, R17 ;  /* 0x0000005484397224 */ /* 0x000fe200078e0211 */
[----:B------:R-:W-:Y:S01]  /*ddb30*/  ISETP.GE.U32.AND P1, PT, R14, R58, PT ;  /* 0x0000003a0e00720c */ /* 0x000fe20003f26070 */
[----:B------:R-:W-:Y:S01]  /*ddb40*/  IMAD.WIDE.U32 R12, R91, R76, RZ ;  /* 0x0000004c5b0c7225 */ /* 0x000fe200078e00ff */
[----:B------:R-:W-:-:S03]  /*ddb50*/  SEL R105, RZ, 0x1, !P0 ;  /* 0x00000001ff697807 */ /* 0x000fc60004000000 */
[----:B------:R-:W-:Y:S02]  /*ddb60*/  IMAD.IADD R15, R15, 0x1, R57 ;  /* 0x000000010f0f7824 */ /* 0x000fe400078e0239 */
[----:B------:R-:W-:Y:S01]  /*ddb70*/  IMAD R10, R103, R76, RZ ;  /* 0x0000004c670a7224 */ /* 0x000fe200078e02ff */
[----:B------:R-:W-:Y:S01]  /*ddb80*/  LOP3.LUT R103, RZ, R103, RZ, 0x33, !PT ;  /* 0x00000067ff677212 */ /* 0x000fe200078e33ff */
[----:B------:R-:W-:Y:S01]  /*ddb90*/  IMAD.WIDE.U32 R52, R56, R70, R22 ;  /* 0x0000004638347225 */ /* 0x000fe200078e0016 */
[----:B------:R-:W-:-:S03]  /*ddba0*/  ISETP.GE.U32.AND.EX P0, PT, R15, R59, PT, P1 ;  /* 0x0000003b0f00720c */ /* 0x000fc60003f06110 */
[----:B------:R-:W-:Y:S01]  /*ddbb0*/  IMAD R85, R91, R77, R10 ;  /* 0x0000004d5b557224 */ /* 0x000fe200078e020a */
[----:B------:R-:W-:Y:S01]  /*ddbc0*/  IADD3 R105, P1, PT, R105, R52, RZ ;  /* 0x0000003469697210 */ /* 0x000fe20007f3e0ff */
[----:B------:R-:W-:-:S04]  /*ddbd0*/  IMAD.WIDE.U32 R20, R12, R74, RZ ;  /* 0x0000004a0c147225 */ /* 0x000fc800078e00ff */
[----:B------:R-:W-:Y:S01]  /*ddbe0*/  IMAD.MOV.U32 R16, RZ, RZ, R25 ;  /* 0x000000ffff107224 */ /* 0x000fe200078e0019 */
[----:B------:R-:W-:Y:S01]  /*ddbf0*/  ISETP.GT.U32.AND P5, PT, R20, R19, PT ;  /* 0x000000131400720c */ /* 0x000fe20003fa4070 */
[----:B------:R-:W-:Y:S01]  /*ddc00*/  IMAD.IADD R10, R24, 0x1, R53 ;  /* 0x00000001180a7824 */ /* 0x000fe200078e0235 */
[----:B------:R-:W-:Y:S01]  /*ddc10*/  SEL R20, RZ, 0x1, !P2 ;  /* 0x00000001ff147807 */ /* 0x000fe20005000000 */
[----:B------:R-:W-:Y:S01]  /*ddc20*/  IMAD.WIDE.U32.X R24, R132, R26, R78, P4 ;  /* 0x0000001a84187225 */ /* 0x000fe200020e044e */
[----:B------:R-:W-:Y:S02]  /*ddc30*/  ISETP.GE.U32.AND P2, PT, R105, R52, PT ;  /* 0x000000346900720c */ /* 0x000fe40003f46070 */
[----:B------:R-:W-:Y:S01]  /*ddc40*/  SEL R78, RZ, 0x1, P0 ;  /* 0x00000001ff4e7807 */ /* 0x000fe20000000000 */
[----:B------:R-:W-:Y:S01]  /*ddc50*/  IMAD.X R57, RZ, RZ, R10, P1 ;  /* 0x000000ffff397224 */ /* 0x000fe200008e060a */
[----:B------:R-:W-:Y:S01]  /*ddc60*/  IADD3 R59, P4, PT, R80, R24, RZ ;  /* 0x00000018503b7210 */ /* 0x000fe20007f9e0ff */
[----:B------:R-:W-:Y:S01]  /*ddc70*/  IMAD.X R17, RZ, RZ, RZ, P3 ;  /* 0x000000ffff117224 */ /* 0x000fe200018e06ff */
[----:B------:R-:W-:Y:S01]  /*ddc80*/  ISETP.LT.U32.AND P0, PT, R52, R22, PT ;  /* 0x000000163400720c */ /* 0x000fe20003f01070 */
[----:B------:R-:W-:Y:S01]  /*ddc90*/  IMAD.IADD R85, R13, 0x1, R85 ;  /* 0x000000010d557824 */ /* 0x000fe200078e0255 */
[----:B------:R-:W-:Y:S01]  /*ddca0*/  ISETP.GE.U32.AND.EX P2, PT, R57, R10, PT, P2 ;  /* 0x0000000a3900720c */ /* 0x000fe20003f46120 */
[----:B------:R-:W-:Y:S01]  /*ddcb0*/  IMAD.X R25, R83, 0x1, R25, P4 ;  /* 0x0000000153197824 */ /* 0x000fe200020e0619 */
[----:B------:R-:W-:Y:S01]  /*ddcc0*/  IADD3 R91, P1, PT, R14, R54, RZ ;  /* 0x000000360e5b7210 */ /* 0x000fe20007f3e0ff */
[----:B------:R-:W-:Y:S01]  /*ddcd0*/  IMAD.WIDE.U32.X R16, R81, R71, R16, P6 ;  /* 0x0000004751107225 */ /* 0x000fe200030e0410 */
        /* <DEDUP_REMOVED lines=12> */
[----:B------:R-:W-:-:S02]  /*ddda0*/  ISETP.GE.U32.AND P0, PT, R59, R80, PT ;  /* 0x000000503b00720c */ /* 0x000fc40003f06070 */
[----:B------:R-:W-:Y:S01]  /*dddb0*/  IADD3 R24, P2, PT, R53, R24, RZ ;  /* 0x0000001835187210 */ /* 0x000fe20007f5e0ff */
[----:B------:R-:W-:Y:S01]  /*dddc0*/  IMAD.X R17, R86, 0x1, R17, P4 ;  /* 0x0000000156117824 */ /* 0x000fe200020e0611 */
[----:B------:R-:W-:Y:S01]  /*dddd0*/  ISETP.GE.U32.AND.EX P0, PT, R25, R83, P6, P0 ;  /* 0x000000531900720c */ /* 0x000fe20003706100 */
[----:B------:R-:W-:Y:S01]  /*ddde0*/  IMAD.WIDE.U32 R22, R132, R93, RZ ;  /* 0x0000005d84167225 */ /* 0x000fe200078e00ff */
[----:B------:R-:W-:Y:S02]  /*dddf0*/  ISETP.GE.U32.AND P4, PT, R24, R53, PT ;  /* 0x000000351800720c */ /* 0x000fe40003f86070 */
[----:B------:R-:W-:Y:S01]  /*dde00*/  IADD3 R18, P1, PT, R21, R18, RZ ;  /* 0x0000001215127210 */ /* 0x000fe20007f3e0ff */
        /* <DEDUP_REMOVED lines=40> */
[-C--:B------:R-:W-:Y:S02]  /*de090*/  IMAD R55, R132, R93.reuse, R20 ;  /* 0x0000005d84377224 */ /* 0x080fe400078e0214 */
        /* <DEDUP_REMOVED lines=60> */
[----:B------:R-:W-:Y:S01]  /*de460*/  IMAD R16, R94, R137, RZ ;  /* 0x000000895e107224 */ /* 0x000fe200078e02ff */
        /* <DEDUP_REMOVED lines=30> */
[----:B------:R-:W-:Y:S02]  /*de650*/  ISETP.GE.U32.AND.EX P2, PT, R86, R88, PT, P2 ;  /* 0x000000585600720c */ /* 0x000fe40003f46120 */
[----:B------:R-:W-:Y:S01]  /*de660*/  ISETP.GE.U32.AND.EX P5, PT, R88, R15, PT, P5 ;  /* 0x0000000f5800720c */ /* 0x000fe20003fa6150 */
[----:B------:R-:W-:Y:S01]  /*de670*/  IMAD.WIDE.U32 R14, R12, R68, RZ ;  /* 0x000000440c0e7225 */ /* 0x000fe200078e00ff */
[----:B------:R-:W-:-:S03]  /*de680*/  IADD3 R16, P3, PT, R19, R20, RZ ;  /* 0x0000001413107210 */ /* 0x000fc60007f7e0ff */
[----:B------:R-:W-:Y:S01]  /*de690*/  IMAD.WIDE.U32 R18, R85, R68, RZ ;  /* 0x0000004455127225 */ /* 0x000fe200078e00ff */
[----:B------:R-:W-:-:S03]  /*de6a0*/  ISETP.GT.U32.AND.EX P0, PT, R16, R79, PT, P0 ;  /* 0x0000004f1000720c */ /* 0x000fc60003f04100 */
[----:B------:R-:W-:Y:S01]  /*de6b0*/  IMAD.MOV.U32 R16, RZ, RZ, R21 ;  /* 0x000000ffff107224 */ /* 0x000fe200078e0015 */
[----:B------:R-:W-:-:S03]  /*de6c0*/  SEL R21, RZ, 0x1, !P0 ;  /* 0x00000001ff157807 */ /* 0x000fc60004000000 */
        /* <DEDUP_REMOVED lines=16> */
.L_x_977:
[----:B------:R-:W-:Y:S05]  /*de7d0*/  BSYNC.RECONVERGENT B3 ;  /* 0x0000000000037941 */ /* 0x000fea0003800200 */
.L_x_976:
        /* <DEDUP_REMOVED lines=84> */
[----:B------:R-:W-:Y:S02]  /*ded20*/  IADD3 R23, P3, PT, R54, R16, RZ ;  /* 0x0000001036177210 */ /* 0x000fe40007f7e0ff */
        /* <DEDUP_REMOVED lines=8> */
[----:B------:R-:W-:Y:S01]  /*dedb0*/  SEL R12, RZ, 0x1, !P1 ;  /* 0x00000001ff0c7807 */ /* 0x000fe20004800000 */
[----:B------:R-:W-:Y:S01]  /*dedc0*/  IMAD.WIDE.U32 R14, R57, R68, RZ ;  /* 0x00000044390e7225 */ /* 0x000fe200078e00ff */
[----:B------:R-:W-:Y:S02]  /*dedd0*/  @!P0 ISETP.NE.U32.AND P4, PT, R54, RZ, PT ;  /* 0x000000ff3600820c */ /* 0x000fe40003f85070 */
        /* <DEDUP_REMOVED lines=76> */
.L_x_980:
[----:B------:R-:W-:Y:S05]  /*df2a0*/  BSYNC.RELIABLE B4 ;  /* 0x0000000000047941 */ /* 0x000fea0003800100 */
.L_x_979:
        /* <DEDUP_REMOVED lines=21> */
.L_x_981:
[----:B------:R-:W-:Y:S05]  /*df400*/  BSYNC.RECONVERGENT B3 ;  /* 0x0000000000037941 */ /* 0x000fea0003800200 */
.L_x_978:
[-C--:B------:R-:W-:Y:S01]  /*df410*/  IMAD.WIDE.U32 R20, R60, R87.reuse, RZ ;  /* 0x000000573c147225 */ /* 0x080fe200078e00ff */
[----:B------:R-:W-:Y:S03]  /*df420*/  BSSY.RECONVERGENT B3, `(.L_x_982) ;  /* 0x000007e000037945 */ /* 0x000fe60003800200 */
        /* <DEDUP_REMOVED lines=15> */
[----:B------:R-:W-:Y:S02]  /*df520*/  IMAD.IADD R21, R21, 0x1, R59 ;  /* 0x0000000115157824 */ /* 0x000fe400078e023b */
[----:B------:R-:W-:Y:S02]  /*df530*/  IMAD.X R81, RZ, RZ, RZ, P1 ;  /* 0x000000ffff517224 */ /* 0x000fe400008e06ff */
[----:B------:R-:W-:Y:S01]  /*df540*/  IMAD.MOV.U32 R80, RZ, RZ, R53 ;  /* 0x000000ffff507224 */ /* 0x000fe200078e0035 */
[----:B------:R-:W-:Y:S01]  /*df550*/  ISETP.GE.U32.AND.EX P0, PT, R21, R19, PT, P0 ;  /* 0x000000131500720c */ /* 0x000fe20003f06100 */
[----:B------:R-:W-:-:S03]  /*df560*/  IMAD.WIDE.U32 R24, R60, R95, RZ ;  /* 0x0000005f3c187225 */ /* 0x000fc600078e00ff */
[----:B------:R-:W-:Y:S01]  /*df570*/  SEL R59, RZ, 0x1, P0 ;  /* 0x00000001ff3b7807 */ /* 0x000fe20000000000 */
[----:B------:R-:W-:-:S04]  /*df580*/  IMAD.WIDE.U32 R56, R61, R93, RZ ;  /* 0x0000005d3d387225 */ /* 0x000fc800078e00ff */
[----:B------:R-:W-:-:S04]  /*df590*/  IMAD.WIDE.U32 R54, P4, R61, R92, R54 ;  /* 0x0000005c3d367225 */ /* 0x000fc80007880036 */
[----:B------:R-:W-:Y:S01]  /*df5a0*/  IMAD.WIDE.U32.X R80, R60, R26, R80, P2 ;  /* 0x0000001a3c507225 */ /* 0x000fe200010e0450 */
[----:B------:R-:W-:-:S03]  /*df5b0*/  IADD3 RZ, P1, PT, R57, R54, RZ ;  /* 0x0000003639ff7210 */ /* 0x000fc60007f3e0ff */
[----:B------:R-:W-:Y:S01]  /*df5c0*/  IMAD.WIDE.U32 R22, R61, R95, RZ ;  /* 0x0000005f3d167225 */ /* 0x000fe200078e00ff */
[----:B------:R-:W-:-:S03]  /*df5d0*/  IADD3 R58, P6, PT, R59, R80, RZ ;  /* 0x000000503b3a7210 */ /* 0x000fc60007fde0ff */
[----:B------:R-:W-:-:S04]  /*df5e0*/  IMAD.WIDE.U32 R24, P3, R61, R94, R24 ;  /* 0x0000005e3d187225 */ /* 0x000fc80007860018 */
[----:B------:R-:W-:Y:S01]  /*df5f0*/  IMAD.WIDE.U32 R56, R62, R87, RZ ;  /* 0x000000573e387225 */ /* 0x000fe200078e00ff */
[----:B------:R-:W-:-:S03]  /*df600*/  IADD3 RZ, P5, PT, R23, R24, RZ ;  /* 0x0000001817ff7210 */ /* 0x000fc60007fbe0ff */
[----:B------:R-:W-:-:S04]  /*df610*/  IMAD.WIDE.U32 R52, R62, R84, RZ ;  /* 0x000000543e347225 */ /* 0x000fc800078e00ff */
[----:B------:R-:W-:-:S04]  /*df620*/  IMAD.WIDE.U32 R22, R63, R87, RZ ;  /* 0x000000573f167225 */ /* 0x000fc800078e00ff */
[----:B------:R-:W-:-:S04]  /*df630*/  IMAD.WIDE.U32 R56, P0, R63, R96, R56 ;  /* 0x000000603f387225 */ /* 0x000fc80007800038 */
[----:B------:R-:W-:-:S04]  /*df640*/  IMAD.WIDE.U32 R18, R63, R84, RZ ;  /* 0x000000543f127225 */ /* 0x000fc800078e00ff */
[----:B------:R-:W-:Y:S02]  /*df650*/  IMAD.X R59, RZ, RZ, R81, P6 ;  /* 0x000000ffff3b7224 */ /* 0x000fe400030e0651 */
[----:B------:R-:W-:-:S04]  /*df660*/  IMAD.WIDE.U32 R52, P2, R63, R26, R52 ;  /* 0x0000001a3f347225 */ /* 0x000fc80007840034 */
[----:B------:R-:W-:Y:S02]  /*df670*/  IMAD R18, R92, R61, RZ ;  /* 0x0000003d5c127224 */ /* 0x000fe400078e02ff */
[----:B------:R-:W-:Y:S02]  /*df680*/  IMAD.MOV.U32 R22, RZ, RZ, R25 ;  /* 0x000000ffff167224 */ /* 0x000fe400078e0019 */
[----:B------:R-:W-:Y:S01]  /*df690*/  IMAD.X R79, RZ, RZ, RZ, P4 ;  /* 0x000000ffff4f7224 */ /* 0x000fe200020e06ff */
[----:B------:R-:W-:Y:S01]  /*df6a0*/  IADD3 RZ, P4, PT, R23, R56, RZ ;  /* 0x0000003817ff7210 */ /* 0x000fe20007f9e0ff */
[----:B------:R-:W-:-:S04]  /*df6b0*/  IMAD.WIDE.U32 R24, R61, R93, R58 ;  /* 0x0000005d3d187225 */ /* 0x000fc800078e003a */
[----:B------:R-:W-:Y:S02]  /*df6c0*/  IMAD.MOV.U32 R78, RZ, RZ, R55 ;  /* 0x000000ffff4e7224 */ /* 0x000fe400078e0037 */
[----:B------:R-:W-:Y:S01]  /*df6d0*/  IMAD.X R23, RZ, RZ, RZ, P3 ;  /* 0x000000ffff177224 */ /* 0x000fe200018e06ff */
[----:B------:R-:W-:Y:S01]  /*df6e0*/  IADD3 RZ, P3, PT, R19, R52, RZ ;  /* 0x0000003413ff7210 */ /* 0x000fe20007f7e0ff */
[----:B------:R-:W-:Y:S02]  /*df6f0*/  IMAD R83, R60, R93, R18 ;  /* 0x0000005d3c537224 */ /* 0x000fe400078e0212 */
[----:B------:R-:W-:Y:S01]  /*df700*/  IMAD.X R55, RZ, RZ, RZ, P0 ;  /* 0x000000ffff377224 */ /* 0x000fe200000e06ff */
[----:B------:R-:W-:Y:S01]  /*df710*/  ISETP.GE.U32.AND P0, PT, R58, R80, PT ;  /* 0x000000503a00720c */ /* 0x000fe20003f06070 */
[----:B------:R-:W-:Y:S01]  /*df720*/  IMAD.X R19, RZ, RZ, RZ, P2 ;  /* 0x000000ffff137224 */ /* 0x000fe200010e06ff */
[----:B------:R-:W-:Y:S01]  /*df730*/  ISETP.GE.U32.AND P2, PT, R24, R58, PT ;  /* 0x0000003a1800720c */ /* 0x000fe20003f46070 */
[----:B------:R-:W-:Y:S01]  /*df740*/  IMAD.IADD R58, R25, 0x1, R83 ;  /* 0x00000001193a7824 */ /* 0x000fe200078e0253 */
[----:B------:R-:W-:Y:S01]  /*df750*/  ISETP.GE.U32.AND.EX P0, PT, R59, R81, PT, P0 ;  /* 0x000000513b00720c */ /* 0x000fe20003f06100 */
[----:B------:R-:W-:-:S02]  /*df760*/  IMAD R56, R96, R63, RZ ;  /* 0x0000003f60387224 */ /* 0x000fc400078e02ff */
[----:B------:R-:W-:Y:S01]  /*df770*/  IMAD.WIDE.U32.X R78, R60, R92, R78, P1 ;  /* 0x0000005c3c4e7225 */ /* 0x000fe200008e044e */
[----:B------:R-:W-:Y:S02]  /*df780*/  ISETP.GE.U32.AND.EX P2, PT, R58, R59, PT, P2 ;  /* 0x0000003b3a00720c */ /* 0x000fe40003f46120 */
[----:B------:R-:W-:Y:S01]  /*df790*/  SEL R25, RZ, 0x1, P0 ;  /* 0x00000001ff197807 */ /* 0x000fe20000000000 */
[----:B------:R-:W-:Y:S02]  /*df7a0*/  IMAD.MOV.U32 R18, RZ, RZ, R53 ;  /* 0x000000ffff127224 */ /* 0x000fe400078e0035 */
[----:B------:R-:W-:Y:S01]  /*df7b0*/  IMAD.WIDE.U32 R52, R63, R87, R20 ;  /* 0x000000573f347225 */ /* 0x000fe200078e0014 */
[----:B------:R-:W-:-:S03]  /*df7c0*/  IADD3 R25, P1, PT, R25, R78, RZ ;  /* 0x0000004e19197210 */ /* 0x000fc60007f3e0ff */
[----:B------:R-:W-:Y:S01]  /*df7d0*/  IMAD R83, R62, R87, R56 ;  /* 0x000000573e537224 */ /* 0x000fe200078e0238 */
[----:B------:R-:W-:Y:S01]  /*df7e0*/  SEL R56, RZ, 0x1, P2 ;  /* 0x00000001ff387807 */ /* 0x000fe20001000000 */
[----:B------:R-:W-:Y:S01]  /*df7f0*/  IMAD.MOV.U32 R54, RZ, RZ, R57 ;  /* 0x000000ffff367224 */ /* 0x000fe200078e0039 */
[----:B------:R-:W-:Y:S01]  /*df800*/  ISETP.GE.U32.AND P2, PT, R52, R20, PT ;  /* 0x000000143400720c */ /* 0x000fe20003f46070 */
[----:B------:R-:W-:Y:S01]  /*df810*/  IMAD.IADD R83, R53, 0x1, R83 ;  /* 0x0000000135537824 */ /* 0x000fe200078e0253 */
[----:B------:R-:W-:Y:S01]  /*df820*/  IADD3 R20, P0, PT, R25, R56, RZ ;  /* 0x0000003819147210 */ /* 0x000fe20007f1e0ff */
[----:B------:R-:W-:-:S03]  /*df830*/  IMAD.WIDE.U32.X R54, R62, R96, R54, P4 ;  /* 0x000000603e367225 */ /* 0x000fc600020e0436 */
[----:B------:R-:W-:Y:S01]  /*df840*/  ISETP.GE.U32.AND.EX P2, PT, R83, R21, PT, P2 ;  /* 0x000000155300720c */ /* 0x000fe20003f46120 */
[----:B------:R-:W-:Y:S01]  /*df850*/  IMAD.X R59, RZ, RZ, R79, P1 ;  /* 0x000000ffff3b7224 */ /* 0x000fe200008e064f */
[----:B------:R-:W-:Y:S01]  /*df860*/  IADD3 R57, P6, PT, R24, R54, RZ ;  /* 0x0000003618397210 */ /* 0x000fe20007fde0ff */
[----:B------:R-:W-:Y:S01]  /*df870*/  IMAD R54, R94, R61, RZ ;  /* 0x0000003d5e367224 */ /* 0x000fe200078e02ff */
[----:B------:R-:W-:Y:S01]  /*df880*/  ISETP.GE.U32.AND P4, PT, R20, R25, PT ;  /* 0x000000191400720c */ /* 0x000fe20003f86070 */
[----:B------:R-:W-:Y:S01]  /*df890*/  IMAD.X R21, RZ, RZ, R59, P0 ;  /* 0x000000ffff157224 */ /* 0x000fe200000e063b */
[----:B------:R-:W-:Y:S01]  /*df8a0*/  ISETP.GE.U32.AND P0, PT, R57, R24, PT ;  /* 0x000000183900720c */ /* 0x000fe20003f06070 */
[-C--:B------:R-:W-:Y:S01]  /*df8b0*/  IMAD R89, R60, R95.reuse, R54 ;  /* 0x0000005f3c597224 */ /* 0x080fe200078e0236 */
[----:B------:R-:W-:Y:S01]  /*df8c0*/  ISETP.LT.U32.AND P1, PT, R25, R78, PT ;  /* 0x0000004e1900720c */ /* 0x000fe20003f21070 */
[----:B------:R-:W-:Y:S01]  /*df8d0*/  IMAD.WIDE.U32 R24, R61, R95, R20 ;  /* 0x0000005f3d187225 */ /* 0x000fe200078e0014 */
[----:B------:R-:W-:-:S02]  /*df8e0*/  ISETP.GE.U32.AND.EX P4, PT, R21, R59, PT, P4 ;  /* 0x0000003b1500720c */ /* 0x000fc40003f86140 */
[----:B------:R-:W-:Y:S01]  /*df8f0*/  SEL R54, RZ, 0x1, P2 ;  /* 0x00000001ff367807 */ /* 0x000fe20001000000 */
[----:B------:R-:W-:Y:S01]  /*df900*/  IMAD.X R81, R58, 0x1, R55, P6 ;  /* 0x000000013a517824 */ /* 0x000fe200030e0637 */
[----:B------:R-:W-:Y:S01]  /*df910*/  ISETP.LT.U32.OR.EX P1, PT, R59, R79, !P4, P1 ;  /* 0x0000004f3b00720c */ /* 0x000fe20006721510 */
[----:B------:R-:W-:Y:S01]  /*df920*/  IMAD.IADD R59, R25, 0x1, R89 ;  /* 0x00000001193b7824 */ /* 0x000fe200078e0259 */
[----:B------:R-:W-:Y:S01]  /*df930*/  ISETP.GE.U32.AND P2, PT, R24, R20, PT ;  /* 0x000000141800720c */ /* 0x000fe20003f46070 */
[----:B------:R-:W-:Y:S01]  /*df940*/  IMAD.WIDE.U32.X R22, R60, R94, R22, P5 ;  /* 0x0000005e3c167225 */ /* 0x000fe200028e0416 */
[----:B------:R-:W-:Y:S02]  /*df950*/  IADD3 R20, P4, PT, R57, R54, RZ ;  /* 0x0000003639147210 */ /* 0x000fe40007f9e0ff */
[----:B------:R-:W-:Y:S01]  /*df960*/  SEL R25, RZ, 0x1, !P1 ;  /* 0x00000001ff197807 */ /* 0x000fe20004800000 */
[----:B------:R-:W-:Y:S01]  /*df970*/  IMAD.MOV.U32 R82, RZ, RZ, RZ ;  /* 0x000000ffff527224 */ /* 0x000fe200078e00ff */
[----:B------:R-:W-:Y:S01]  /*df980*/  ISETP.GE.U32.AND.EX P2, PT, R59, R21, PT, P2 ;  /* 0x000000153b00720c */ /* 0x000fe20003f46120 */
[----:B------:R-:W-:Y:S01]  /*df990*/  IMAD.X R21, RZ, RZ, R81, P4 ;  /* 0x000000ffff157224 */ /* 0x000fe200020e0651 */
[----:B------:R-:W-:Y:S01]  /*df9a0*/  IADD3 R25, P4, PT, R25, R22, RZ ;  /* 0x0000001619197210 */ /* 0x000fe20007f9e0ff */
[----:B------:R-:W-:Y:S01]  /*df9b0*/  IMAD.WIDE.U32.X R18, R62, R26, R18, P3 ;  /* 0x0000001a3e127225 */ /* 0x000fe200018e0412 */
[----:B------:R-:W-:-:S02]  /*df9c0*/  SEL R56, RZ, 0x1, P2 ;  /* 0x00000001ff387807 */ /* 0x000fc40001000000 */
[----:B------:R-:W-:Y:S01]  /*df9d0*/  ISETP.GE.U32.AND P1, PT, R20, R57, PT ;  /* 0x000000391400720c */ /* 0x000fe20003f26070 */
[----:B------:R-:W-:Y:S01]  /*df9e0*/  IMAD R57, R26, R63, RZ ;  /* 0x0000003f1a397224 */ /* 0x000fe200078e02ff */
[----:B------:R-:W-:Y:S01]  /*df9f0*/  IADD3 R99, P2, PT, R25, R56, RZ ;  /* 0x0000003819637210 */ /* 0x000fe20007f5e0ff */
[----:B------:R-:W-:Y:S01]  /*dfa00*/  IMAD.X R56, RZ, RZ, R23, P4 ;  /* 0x000000ffff387224 */ /* 0x000fe200020e0617 */
[----:B------:R-:W-:Y:S01]  /*dfa10*/  ISETP.GE.U32.AND.EX P0, PT, R81, R58, PT, P0 ;  /* 0x0000003a5100720c */ /* 0x000fe20003f06100 */
[----:B------:R-:W-:Y:S01]  /*dfa20*/  IMAD.WIDE.U32 R54, R63, R84, R20 ;  /* 0x000000543f367225 */ /* 0x000fe200078e0014 */
[----:B------:R-:W-:Y:S02]  /*dfa30*/  ISETP.GE.U32.AND P4, PT, R99, R25, PT ;  /* 0x000000196300720c */ /* 0x000fe40003f86070 */
[----:B------:R-:W-:Y:S01]  /*dfa40*/  ISETP.LT.U32.AND P5, PT, R25, R22, PT ;  /* 0x000000161900720c */ /* 0x000fe20003fa1070 */
[----:B------:R-:W-:Y:S01]  /*dfa50*/  IMAD.X R97, RZ, RZ, R56, P2 ;  /* 0x000000ffff617224 */ /* 0x000fe200010e0638 */
[----:B------:R-:W-:Y:S01]  /*dfa60*/  ISETP.GE.U32.AND.EX P2, PT, R21, R81, PT, P1 ;  /* 0x000000511500720c */ /* 0x000fe20003f46110 */
[----:B------:R-:W-:Y:S01]  /*dfa70*/  IMAD R57, R62, R84, R57 ;  /* 0x000000543e397224 */ /* 0x000fe200078e0239 */
[----:B------:R-:W-:Y:S01]  /*dfa80*/  ISETP.GE.U32.AND P6, PT, R54, R20, PT ;  /* 0x000000143600720c */ /* 0x000fe20003fc6070 */
[----:B------:R-:W-:Y:S01]  /*dfa90*/  IMAD R20, R96, R61, RZ ;  /* 0x0000003d60147224 */ /* 0x000fe200078e02ff */
[----:B------:R-:W-:Y:S01]  /*dfaa0*/  ISETP.GE.U32.AND.EX P4, PT, R97, R56, PT, P4 ;  /* 0x000000386100720c */ /* 0x000fe20003f86140 */
[----:B------:R-:W-:-:S03]  /*dfab0*/  IMAD.IADD R86, R55, 0x1, R57 ;  /* 0x0000000137567824 */ /* 0x000fc600078e0239 */
[----:B------:R-:W-:Y:S02]  /*dfac0*/  ISETP.LT.U32.OR.EX P1, PT, R56, R23, !P4, P5 ;  /* 0x000000173800720c */ /* 0x000fe40006721550 */
[----:B------:R-:W-:Y:S02]  /*dfad0*/  ISETP.GE.U32.AND.EX P6, PT, R86, R21, PT, P6 ;  /* 0x000000155600720c */ /* 0x000fe40003fc6160 */
[----:B------:R-:W-:Y:S02]  /*dfae0*/  SEL R98, RZ, 0x1, !P1 ;  /* 0x00000001ff627807 */ /* 0x000fe40004800000 */
        /* <DEDUP_REMOVED lines=17> */
.L_x_983:
[----:B------:R-:W-:Y:S05]  /*dfc00*/  BSYNC.RECONVERGENT B3 ;  /* 0x0000000000037941 */ /* 0x000fea0003800200 */
.L_x_982:
[----:B------:R-:W-:Y:S01]  /*dfc10*/  IADD3 R21, P0, PT, R24, R18, RZ ;  /* 0x0000001218157210 */ /* 0x000fe20007f1e0ff */
[C---:B------:R-:W-:Y:S01]  /*dfc20*/  IMAD.WIDE.U32 R78, R62.reuse, R95, RZ ;  /* 0x0000005f3e4e7225 */ /* 0x040fe200078e00ff */
[----:B------:R-:W-:Y:S02]  /*dfc30*/  BSSY.RECONVERGENT B3, `(.L_x_984) ;  /* 0x0000089000037945 */ /* 0x000fe40003800200 */
        /* <DEDUP_REMOVED lines=11> */
[----:B------:R-:W-:Y:S01]  /*dfcf0*/  IMAD.WIDE.U32 R18, R63, R93, RZ ;  /* 0x0000005d3f127225 */ /* 0x000fe200078e00ff */
[----:B------:R-:W-:-:S03]  /*dfd00*/  IADD3 RZ, P5, PT, R23, R78, RZ ;  /* 0x0000004e17ff7210 */ /* 0x000fc60007fbe0ff */
[----:B------:R-:W-:-:S04]  /*dfd10*/  IMAD.WIDE.U32 R56, P6, R63, R92, R56 ;  /* 0x0000005c3f387225 */ /* 0x000fc800078c0038 */
[-C--:B------:R-:W-:Y:S01]  /*dfd20*/  IMAD R101, R60, R87.reuse, R20 ;  /* 0x000000573c657224 */ /* 0x080fe200078e0214 */
[----:B------:R-:W-:Y:S01]  /*dfd30*/  IADD3 RZ, P4, PT, R19, R56, RZ ;  /* 0x0000003813ff7210 */ /* 0x000fe20007f9e0ff */
[----:B------:R-:W-:-:S04]  /*dfd40*/  IMAD.WIDE.U32 R20, R65, R87, RZ ;  /* 0x0000005741147225 */ /* 0x000fc800078e00ff */
[----:B------:R-:W-:-:S04]  /*dfd50*/  IMAD.WIDE.U32 R24, P0, R65, R96, R24 ;  /* 0x0000006041187225 */ /* 0x000fc80007800018 */
[----:B------:R-:W-:Y:S01]  /*dfd60*/  IMAD.WIDE.U32 R22, R65, R84, RZ ;  /* 0x0000005441167225 */ /* 0x000fe200078e00ff */
[----:B------:R-:W-:-:S03]  /*dfd70*/  IADD3 RZ, P2, PT, R21, R24, RZ ;  /* 0x0000001815ff7210 */ /* 0x000fc60007f5e0ff */
[----:B------:R-:W-:Y:S02]  /*dfd80*/  IMAD R22, R92, R63, RZ ;  /* 0x0000003f5c167224 */ /* 0x000fe400078e02ff */
[----:B------:R-:W-:-:S04]  /*dfd90*/  IMAD.WIDE.U32 R18, R64, R84, RZ ;  /* 0x0000005440127225 */ /* 0x000fc800078e00ff */
[----:B------:R-:W-:-:S04]  /*dfda0*/  IMAD.WIDE.U32 R20, R63, R93, R88 ;  /* 0x0000005d3f147225 */ /* 0x000fc800078e0058 */
[----:B------:R-:W-:Y:S02]  /*dfdb0*/  IMAD R55, R62, R93, R22 ;  /* 0x0000005d3e377224 */ /* 0x000fe400078e0216 */
[----:B------:R-:W-:Y:S02]  /*dfdc0*/  IMAD.X R91, RZ, RZ, RZ, P6 ;  /* 0x000000ffff5b7224 */ /* 0x000fe400030e06ff */
[----:B------:R-:W-:Y:S02]  /*dfdd0*/  IMAD.MOV.U32 R90, RZ, RZ, R57 ;  /* 0x000000ffff5a7224 */ /* 0x000fe400078e0039 */
[----:B------:R-:W-:-:S04]  /*dfde0*/  IMAD.WIDE.U32 R18, P6, R65, R26, R18 ;  /* 0x0000001a41127225 */ /* 0x000fc800078c0012 */
[----:B------:R-:W-:Y:S01]  /*dfdf0*/  IMAD.X R57, RZ, RZ, RZ, P0 ;  /* 0x000000ffff397224 */ /* 0x000fe200000e06ff */
[----:B------:R-:W-:Y:S01]  /*dfe00*/  ISETP.GE.U32.AND P0, PT, R20, R88, PT ;  /* 0x000000581400720c */ /* 0x000fe20003f06070 */
[----:B------:R-:W-:Y:S02]  /*dfe10*/  IMAD.IADD R21, R21, 0x1, R55 ;  /* 0x0000000115157824 */ /* 0x000fe400078e0237 */
[----:B------:R-:W-:Y:S01]  /*dfe20*/  IMAD.X R81, RZ, RZ, RZ, P3 ;  /* 0x000000ffff517224 */ /* 0x000fe200018e06ff */
[----:B------:R-:W-:Y:S01]  /*dfe30*/  IADD3 RZ, P3, PT, R23, R18, RZ ;  /* 0x0000001217ff7210 */ /* 0x000fe20007f7e0ff */
[----:B------:R-:W-:Y:S01]  /*dfe40*/  IMAD.WIDE.U32.X R90, R62, R92, R90, P4 ;  /* 0x0000005c3e5a7225 */ /* 0x000fe200020e045a */
[----:B------:R-:W-:Y:S02]  /*dfe50*/  ISETP.GE.U32.AND.EX P0, PT, R21, R89, PT, P0 ;  /* 0x000000591500720c */ /* 0x000fe40003f06100 */
[----:B------:R-:W-:Y:S01]  /*dfe60*/  @!P1 IADD3 R99, P4, PT, R99, 0x1, RZ ;  /* 0x0000000163639810 */ /* 0x000fe20007f9e0ff */
[----:B------:R-:W-:-:S04]  /*dfe70*/  IMAD.WIDE.U32 R22, R87, R61, RZ ;  /* 0x0000003d57167225 */ /* 0x000fc800078e00ff */
[----:B------:R-:W-:Y:S01]  /*dfe80*/  IMAD.X R59, RZ, RZ, RZ, P6 ;  /* 0x000000ffff3b7224 */ /* 0x000fe200030e06ff */
[----:B------:R-:W-:Y:S01]  /*dfe90*/  IADD3 R24, P6, PT, R99, R90, RZ ;  /* 0x0000005a63187210 */ /* 0x000fe20007fde0ff */
[----:B------:R-:W-:Y:S01]  /*dfea0*/  IMAD.MOV.U32 R80, RZ, RZ, R79 ;  /* 0x000000ffff507224 */ /* 0x000fe200078e004f */
[----:B------:R-:W-:Y:S01]  /*dfeb0*/  SEL R79, RZ, 0x1, P0 ;  /* 0x00000001ff4f7807 */ /* 0x000fe20000000000 */
[----:B------:R-:W-:Y:S01]  /*dfec0*/  IMAD.IADD R101, R23, 0x1, R101 ;  /* 0x0000000117657824 */ /* 0x000fe200078e0265 */
[----:B------:R-:W-:Y:S01]  /*dfed0*/  LOP3.LUT R23, RZ, R22, RZ, 0x33, !PT ;  /* 0x00000016ff177212 */ /* 0x000fe200078e33ff */
[----:B------:R-:W-:Y:S01]  /*dfee0*/  @!P1 IMAD.X R97, RZ, RZ, R97, P4 ;  /* 0x000000ffff619224 */ /* 0x000fe200020e0661 */
[----:B------:R-:W-:Y:S01]  /*dfef0*/  @!P1 ISETP.NE.U32.AND P4, PT, R99, RZ, PT ;  /* 0x000000ff6300920c */ /* 0x000fe20003f85070 */
[----:B------:R-:W-:Y:S01]  /*dff00*/  IMAD.MOV.U32 R56, RZ, RZ, R25 ;  /* 0x000000ffff387224 */ /* 0x000fe200078e0019 */
[----:B------:R-:W-:Y:S01]  /*dff10*/  IADD3 R78, P0, PT, R24, R79, RZ ;  /* 0x0000004f184e7210 */ /* 0x000fe20007f1e0ff */
[----:B------:R-:W-:Y:S01]  /*dff20*/  IMAD R25, R101, R76, RZ ;  /* 0x0000004c65197224 */ /* 0x000fe200078e02ff */
[C---:B------:R-:W-:Y:S01]  /*dff30*/  @!P1 ISETP.NE.AND.EX P4, PT, R97.reuse, RZ, PT, P4 ;  /* 0x000000ff6100920c */ /* 0x040fe20003f85340 */
[----:B------:R-:W-:Y:S01]  /*dff40*/  IMAD.X R90, R97, 0x1, R91, P6 ;  /* 0x00000001615a7824 */ /* 0x000fe200030e065b */
[----:B------:R-:W-:Y:S01]  /*dff50*/  ISETP.GE.U32.AND P6, PT, R78, R24, PT ;  /* 0x000000184e00720c */ /* 0x000fe20003fc6070 */
[----:B------:R-:W-:Y:S01]  /*dff60*/  IMAD.MOV.U32 R58, RZ, RZ, R19 ;  /* 0x000000ffff3a7224 */ /* 0x000fe200078e0013 */
[----:B------:R-:W-:Y:S01]  /*dff70*/  LOP3.LUT R101, RZ, R101, RZ, 0x33, !PT ;  /* 0x00000065ff657212 */ /* 0x000fe200078e33ff */
[----:B------:R-:W-:-:S04]  /*dff80*/  IMAD.WIDE.U32 R18, R22, R76, RZ ;  /* 0x0000004c16127225 */ /* 0x000fc800078e00ff */
[----:B------:R-:W-:Y:S01]  /*dff90*/  IMAD R105, R22, R77, R25 ;  /* 0x0000004d16697224 */ /* 0x000fe200078e0219 */
[----:B------:R-:W-:Y:S01]  /*dffa0*/  @!P1 SEL R25, RZ, 0x1, P4 ;  /* 0x00000001ff199807 */ /* 0x000fe20002000000 */
[----:B------:R-:W-:Y:S01]  /*dffb0*/  IMAD.X R79, RZ, RZ, R90, P0 ;  /* 0x000000ffff4f7224 */ /* 0x000fe200000e065a */
[----:B------:R-:W-:Y:S01]  /*dffc0*/  ISETP.LT.U32.AND P4, PT, R24, R99, PT ;  /* 0x000000631800720c */ /* 0x000fe20003f81070 */
[----:B------:R-:W-:Y:S02]  /*dffd0*/  IMAD R22, R94, R63, RZ ;  /* 0x0000003f5e167224 */ /* 0x000fe400078e02ff */
[----:B------:R-:W-:Y:S01]  /*dffe0*/  IMAD.WIDE.U32 R60, R18, R74, RZ ;  /* 0x0000004a123c7225 */ /* 0x000fe200078e00ff */
[----:B------:R-:W-:-:S03]  /*dfff0*/  ISETP.GE.U32.AND.EX P6, PT, R79, R90, PT, P6 ;  /* 0x0000005a4f00720c */ /* 0x000fc60003fc6160 */
[----:B------:R-:W-:Y:S01]  /*e0000*/  IMAD R99, R62, R95, R22 ;  /* 0x0000005f3e637224 */ /* 0x000fe200078e0216 */
[----:B------:R-:W-:Y:S01]  /*e0010*/  ISETP.LT.U32.OR.EX P4, PT, R90, R97, !P6, P4 ;  /* 0x000000615a00720c */ /* 0x000fe20007781540 */
[----:B------:R-:W-:Y:S01]  /*e0020*/  IMAD R22, R96, R65, RZ ;  /* 0x0000004160167224 */ /* 0x000fe200078e02ff */
[----:B------:R-:W-:Y:S01]  /*e0030*/  ISETP.GT.U32.AND P0, PT, R60, R23, PT ;  /* 0x000000173c00720c */ /* 0x000fe20003f04070 */
[----:B------:R-:W-:Y:S01]  /*e0040*/  IMAD.IADD R105, R19, 0x1, R105 ;  /* 0x0000000113697824 */ /* 0x000fe200078e0269 */
[----:B------:R-:W-:Y:S01]  /*e0050*/  @!P1 IADD3 R98, P6, PT, R25, R98, RZ ;  /* 0x0000006219629210 */ /* 0x000fe20007fde0ff */
[----:B------:R-:W-:Y:S01]  /*e0060*/  IMAD R97, R64, R87, R22 ;  /* 0x0000005740617224 */ /* 0x000fe200078e0216 */
[----:B------:R-:W-:Y:S01]  /*e0070*/  SEL R55, RZ, 0x1, !P4 ;  /* 0x00000001ff377807 */ /* 0x000fe20006000000 */
[----:B------:R-:W-:-:S04]  /*e0080*/  IMAD.WIDE.U32 R88, R105, R74, RZ ;  /* 0x0000004a69587225 */ /* 0x000fc800078e00ff */
[----:B------:R-:W-:Y:S02]  /*e0090*/  IMAD.MOV.U32 R22, RZ, RZ, R54 ;  /* 0x000000ffff167224 */ /* 0x000fe400078e0036 */
[----:B------:R-:W-:Y:S02]  /*e00a0*/  IMAD.MOV.U32 R23, RZ, RZ, R86 ;  /* 0x000000ffff177224 */ /* 0x000fe400078e0056 */
[----:B------:R-:W-:-:S04]  /*e00b0*/  IMAD.WIDE.U32.X R80, R62, R94, R80, P5 ;  /* 0x0000005e3e507225 */ /* 0x000fc800028e0450 */
[----:B------:R-:W-:-:S04]  /*e00c0*/  IMAD.WIDE.U32 R24, R65, R87, R22 ;  /* 0x0000005741187225 */ /* 0x000fc800078e0016 */
[----:B------:R-:W-:-:S04]  /*e00d0*/  IMAD.WIDE.U32 R22, R63, R95, R78 ;  /* 0x0000005f3f167225 */ /* 0x000fc800078e004e */
[----:B------:R-:W-:-:S04]  /*e00e0*/  IMAD.WIDE.U32 R62, P5, R18, R75, R88 ;  /* 0x0000004b123e7225 */ /* 0x000fc800078a0058 */
[----:B------:R-:W-:Y:S01]  /*e00f0*/  @!P1 IMAD.X R82, RZ, RZ, R82, P6 ;  /* 0x000000ffff529224 */ /* 0x000fe200030e0652 */
[----:B------:R-:W-:Y:S01]  /*e0100*/  IADD3 R60, P4, PT, R61, R62, RZ ;  /* 0x0000003e3d3c7210 */ /* 0x000fe20007f9e0ff */
[----:B------:R-:W-:Y:S01]  /*e0110*/  IMAD.IADD R97, R25, 0x1, R97 ;  /* 0x0000000119617824 */ /* 0x000fe200078e0261 */
[----:B------:R-:W-:Y:S01]  /*e0120*/  ISETP.GE.U32.AND P6, PT, R24, R54, PT ;  /* 0x000000361800720c */ /* 0x000fe20003fc6070 */
[----:B------:R-:W-:Y:S01]  /*e0130*/  IMAD.IADD R99, R23, 0x1, R99 ;  /* 0x0000000117637824 */ /* 0x000fe200078e0263 */
[----:B------:R-:W-:Y:S01]  /*e0140*/  ISETP.GE.U32.AND P1, PT, R22, R78, PT ;  /* 0x0000004e1600720c */ /* 0x000fe20003f26070 */
[----:B------:R-:W-:Y:S01]  /*e0150*/  IMAD.WIDE.U32.X R56, R64, R96, R56, P2 ;  /* 0x0000006040387225 */ /* 0x000fe200010e0438 */
[----:B------:R-:W-:Y:S02]  /*e0160*/  IADD3 R61, P2, PT, R98, R55, RZ ;  /* 0x00000037623d7210 */ /* 0x000fe40007f5e0ff */
[----:B------:R-:W-:Y:S01]  /*e0170*/  ISETP.GE.U32.AND.EX P6, PT, R97, R86, PT, P6 ;  /* 0x000000566100720c */ /* 0x000fe20003fc6160 */
[----:B------:R-:W-:Y:S01]  /*e0180*/  IMAD.X R55, RZ, RZ, RZ, P5 ;  /* 0x000000ffff377224 */ /* 0x000fe200028e06ff */
[----:B------:R-:W-:Y:S01]  /*e0190*/  ISETP.GE.U32.AND.EX P1, PT, R99, R79, PT, P1 ;  /* 0x0000004f6300720c */ /* 0x000fe20003f26110 */
[----:B------:R-:W-:Y:S01]  /*e01a0*/  IMAD.X R103, RZ, RZ, R82, P2 ;  /* 0x000000ffff677224 */ /* 0x000fe200010e0652 */
[----:B------:R-:W-:Y:S01]  /*e01b0*/  IADD3 R78, P2, PT, R61, R80, RZ ;  /* 0x000000503d4e7210 */ /* 0x000fe20007f5e0ff */
[----:B------:R-:W-:Y:S01]  /*e01c0*/  IMAD.MOV.U32 R54, RZ, RZ, R63 ;  /* 0x000000ffff367224 */ /* 0x000fe200078e003f */
[----:B------:R-:W-:Y:S01]  /*e01d0*/  SEL R62, RZ, 0x1, P6 ;  /* 0x00000001ff3e7807 */ /* 0x000fe20003000000 */
[----:B------:R-:W-:Y:S01]  /*e01e0*/  IMAD.WIDE.U32.X R58, R64, R26, R58, P3 ;  /* 0x0000001a403a7225 */ /* 0x000fe200018e043a */
[----:B------:R-:W-:-:S02]  /*e01f0*/  SEL R91, RZ, 0x1, P1 ;  /* 0x00000001ff5b7807 */ /* 0x000fc40000800000 */
[----:B------:R-:W-:Y:S01]  /*e0200*/  IADD3 R23, P5, PT, R20, R56, RZ ;  /* 0x0000003814177210 */ /* 0x000fe20007fbe0ff */
[----:B------:R-:W-:Y:S01]  /*e0210*/  IMAD.X R82, R103, 0x1, R81, P2 ;  /* 0x0000000167527824 */ /* 0x000fe200010e0651 */
[----:B------:R-:W-:Y:S01]  /*e0220*/  IADD3 R91, P6, PT, R78, R91, RZ ;  /* 0x0000005b4e5b7210 */ /* 0x000fe20007fde0ff */
[----:B------:R-:W-:Y:S01]  /*e0230*/  IMAD.WIDE.U32 R80, R64, R93, RZ ;  /* 0x0000005d40507225 */ /* 0x000fe200078e00ff */
[C---:B------:R-:W-:Y:S02]  /*e0240*/  IADD3 R56, P1, PT, R23.reuse, R62, RZ ;  /* 0x0000003e17387210 */ /* 0x040fe40007f3e0ff */
        /* <DEDUP_REMOVED lines=8> */
[----:B------:R-:W-:Y:S01]  /*e02d0*/  ISETP.LT.U32.AND P1, PT, R78, R61, PT ;  /* 0x0000003d4e00720c */ /* 0x000fe20003f21070 */
[----:B------:R-:W-:Y:S01]  /*e02e0*/  IMAD.WIDE.U32 R78, R64, R95, RZ ;  /* 0x0000005f404e7225 */ /* 0x000fe200078e00ff */
[----:B------:R-:W-:-:S02]  /*e02f0*/  ISETP.GE.U32.AND.EX P6, PT, R57, R20, PT, P6 ;  /* 0x000000143900720c */ /* 0x000fc40003fc6160 */
[----:B------:R-:W-:Y:S01]  /*e0300*/  ISETP.GE.U32.AND.EX P5, PT, R89, R82, PT, P5 ;  /* 0x000000525900720c */ /* 0x000fe20003fa6150 */
[----:B------:R-:W-:Y:S01]  /*e0310*/  IMAD.WIDE.U32.X R20, R105, R75, R54, P4 ;  /* 0x0000004b69147225 */ /* 0x000fe200020e0436 */
[----:B------:R-:W-:Y:S02]  /*e0320*/  ISETP.GT.U32.AND.EX P0, PT, R60, R101, PT, P0 ;  /* 0x000000653c00720c */ /* 0x000fe40003f04100 */
[----:B------:R-:W-:Y:S01]  /*e0330*/  ISETP.LT.U32.OR.EX P1, PT, R82, R103, !P5, P1 ;  /* 0x000000675200720c */ /* 0x000fe20006f21510 */
[C---:B------:R-:W-:Y:S01]  /*e0340*/  IMAD.WIDE.U32 R80, P5, R65.reuse, R92, R80 ;  /* 0x0000005c41507225 */ /* 0x040fe200078a0050 */
[----:B------:R-:W-:Y:S02]  /*e0350*/  IADD3 R61, P3, PT, R52, R20, RZ ;  /* 0x00000014343d7210 */ /* 0x000fe40007f7e0ff */
[----:B------:R-:W-:Y:S01]  /*e0360*/  SEL R60, RZ, 0x1, !P0 ;  /* 0x00000001ff3c7807 */ /* 0x000fe20004000000 */
[----:B------:R-:W-:Y:S01]  /*e0370*/  IMAD.WIDE.U32 R78, P4, R65, R94, R78 ;  /* 0x0000005e414e7225 */ /* 0x000fe2000788004e */
[----:B------:R-:W-:-:S03]  /*e0380*/  SEL R88, RZ, 0x1, !P1 ;  /* 0x00000001ff587807 */ /* 0x000fc60004800000 */
        /* <DEDUP_REMOVED lines=19> */
.L_x_985:
[----:B------:R-:W-:Y:S05]  /*e04c0*/  BSYNC.RECONVERGENT B3 ;  /* 0x0000000000037941 */ /* 0x000fea0003800200 */
.L_x_984:
        /* <DEDUP_REMOVED lines=8> */
[----:B------:R-:W-:Y:S01]  /*e0550*/  IADD3 RZ, P0, PT, R55, R80, RZ ;  /* 0x0000005037ff7210 */ /* 0x000fe20007f1e0ff */
[----:B------:R-:W-:Y:S01]  /*e0560*/  BSSY.RECONVERGENT B3, `(.L_x_986) ;  /* 0x00000f6000037945 */ /* 0x000fe20003800200 */
[----:B------:R-:W-:Y:S01]  /*e0570*/  ISETP.LT.U32.AND P2, PT, R61, R52, PT ;  /* 0x000000343d00720c */ /* 0x000fe20003f41070 */
[----:B------:R-:W-:Y:S01]  /*e0580*/  IMAD R25, R64, R84, R25 ;  /* 0x0000005440197224 */ /* 0x000fe200078e0219 */
[----:B------:R-:W-:Y:S01]  /*e0590*/  ISETP.GE.U32.AND.EX P3, PT, R21, R19, PT, P3 ;  /* 0x000000131500720c */ /* 0x000fe20003f66130 */
        /* <DEDUP_REMOVED lines=10> */
[----:B------:R-:W-:-:S04]  /*e0640*/  IMAD.WIDE.U32 R82, R67, R87, RZ ;  /* 0x0000005743527225 */ /* 0x000fc800078e00ff */
[----:B------:R-:W-:-:S04]  /*e0650*/  IMAD.WIDE.U32 R62, P5, R67, R96, R62 ;  /* 0x00000060433e7225 */ /* 0x000fc800078a003e */
[----:B------:R-:W-:Y:S01]  /*e0660*/  IMAD.WIDE.U32 R56, R18, R72, RZ ;  /* 0x0000004812387225 */ /* 0x000fe200078e00ff */
[----:B------:R-:W-:-:S03]  /*e0670*/  SEL R56, RZ, 0x1, P6 ;  /* 0x00000001ff387807 */ /* 0x000fc60003000000 */
[----:B------:R-:W-:Y:S01]  /*e0680*/  IMAD.WIDE.U32 R52, R18, R72, R20 ;  /* 0x0000004812347225 */ /* 0x000fe200078e0014 */
[----:B------:R-:W-:-:S03]  /*e0690*/  IADD3 RZ, P2, PT, R57, R54, RZ ;  /* 0x0000003639ff7210 */ /* 0x000fc60007f5e0ff */
[----:B------:R-:W-:Y:S01]  /*e06a0*/  IMAD.X R59, RZ, RZ, RZ, P3 ;  /* 0x000000ffff3b7224 */ /* 0x000fe200018e06ff */
[----:B------:R-:W-:Y:S01]  /*e06b0*/  IADD3 RZ, P3, PT, R83, R62, RZ ;  /* 0x0000003e53ff7210 */ /* 0x000fe20007f7e0ff */
[----:B------:R-:W-:Y:S01]  /*e06c0*/  IMAD.IADD R25, R54, 0x1, R53 ;  /* 0x0000000136197824 */ /* 0x000fe200078e0235 */
[----:B------:R-:W-:Y:S01]  /*e06d0*/  ISETP.LT.U32.AND P6, PT, R52, R20, PT ;  /* 0x000000143400720c */ /* 0x000fe20003fc1070 */
[----:B------:R-:W-:Y:S01]  /*e06e0*/  IMAD.X R53, RZ, RZ, RZ, P4 ;  /* 0x000000ffff357224 */ /* 0x000fe200020e06ff */
[----:B------:R-:W-:Y:S01]  /*e06f0*/  IADD3 R83, P4, PT, R19, R52, RZ ;  /* 0x0000003413537210 */ /* 0x000fe20007f9e0ff */
[----:B------:R-:W-:Y:S01]  /*e0700*/  IMAD.X R57, RZ, RZ, RZ, P5 ;  /* 0x000000ffff397224 */ /* 0x000fe200028e06ff */
[----:B------:R-:W-:Y:S01]  /*e0710*/  IADD3 R54, P5, PT, R101, R56, RZ ;  /* 0x0000003865367210 */ /* 0x000fe20007fbe0ff */
[----:B------:R-:W-:Y:S02]  /*e0720*/  IMAD.MOV.U32 R58, RZ, RZ, R55 ;  /* 0x000000ffff3a7224 */ /* 0x000fe400078e0037 */
[----:B------:R-:W-:Y:S01]  /*e0730*/  IMAD.X R19, RZ, RZ, R25, P4 ;  /* 0x000000ffff137224 */ /* 0x000fe200020e0619 */
[----:B------:R-:W-:Y:S01]  /*e0740*/  ISETP.GE.U32.AND P4, PT, R54, R101, PT ;  /* 0x000000653600720c */ /* 0x000fe20003f86070 */
[----:B------:R-:W-:Y:S01]  /*e0750*/  IMAD.WIDE.U32.X R58, R105, R73, R58, P2 ;  /* 0x00000049693a7225 */ /* 0x000fe200010e043a */
[----:B------:R-:W-:-:S03]  /*e0760*/  ISETP.GE.U32.AND P2, PT, R83, R52, PT ;  /* 0x000000345300720c */ /* 0x000fc60003f46070 */
[----:B------:R-:W-:Y:S01]  /*e0770*/  IMAD.X R55, RZ, RZ, R78, P5 ;  /* 0x000000ffff377224 */ /* 0x000fe200028e064e */
[----:B------:R-:W-:Y:S01]  /*e0780*/  ISETP.GE.U32.AND.EX P2, PT, R19, R25, PT, P2 ;  /* 0x000000191300720c */ /* 0x000fe20003f46120 */
[----:B------:R-:W-:Y:S01]  /*e0790*/  IMAD.MOV.U32 R56, RZ, RZ, R63 ;  /* 0x000000ffff387224 */ /* 0x000fe200078e003f */
[----:B------:R-:W-:Y:S01]  /*e07a0*/  ISETP.GE.U32.AND P5, PT, R101, R90, PT ;  /* 0x0000005a6500720c */ /* 0x000fe20003fa6070 */
[----:B------:R-:W-:Y:S01]  /*e07b0*/  IMAD R63, R92, R65, RZ ;  /* 0x000000415c3f7224 */ /* 0x000fe200078e02ff */
[----:B------:R-:W-:Y:S01]  /*e07c0*/  ISETP.GE.U32.AND.EX P4, PT, R55, R78, PT, P4 ;  /* 0x0000004e3700720c */ /* 0x000fe20003f86140 */
[----:B------:R-:W-:Y:S01]  /*e07d0*/  IMAD.MOV.U32 R60, RZ, RZ, R81 ;  /* 0x000000ffff3c7224 */ /* 0x000fe200078e0051 */
[----:B------:R-:W-:Y:S01]  /*e07e0*/  ISETP.LT.U32.OR.EX P6, PT, R25, R21, !P2, P6 ;  /* 0x000000151900720c */ /* 0x000fe200057c1560 */
[----:B------:R-:W-:Y:S01]  /*e07f0*/  IMAD.WIDE.U32 R20, R65, R93, R54 ;  /* 0x0000005d41147225 */ /* 0x000fe200078e0036 */
[----:B------:R-:W-:Y:S02]  /*e0800*/  ISETP.GE.U32.AND.EX P2, PT, R78, R99, P4, P5 ;  /* 0x000000634e00720c */ /* 0x000fe40002746150 */
[----:B------:R-:W-:Y:S01]  /*e0810*/  IADD3 R25, P4, PT, R24, R58, RZ ;  /* 0x0000003a18197210 */ /* 0x000fe20007f9e0ff */
[C---:B------:R-:W-:Y:S01]  /*e0820*/  IMAD R63, R64.reuse, R93, R63 ;  /* 0x0000005d403f7224 */ /* 0x040fe200078e023f */
[----:B------:R-:W-:Y:S01]  /*e0830*/  SEL R58, RZ, 0x1, !P6 ;  /* 0x00000001ff3a7807 */ /* 0x000fe20007000000 */
[----:B------:R-:W-:-:S03]  /*e0840*/  IMAD.WIDE.U32.X R60, R64, R92, R60, P0 ;  /* 0x0000005c403c7225 */ /* 0x000fc600000e043c */
[----:B------:R-:W-:Y:S01]  /*e0850*/  IADD3 R58, P6, PT, R25, R58, RZ ;  /* 0x0000003a193a7210 */ /* 0x000fe20007fde0ff */
[----:B------:R-:W-:Y:S01]  /*e0860*/  IMAD.X R62, R97, 0x1, R59, P4 ;  /* 0x00000001613e7824 */ /* 0x000fe200020e063b */
[----:B------:R-:W-:Y:S01]  /*e0870*/  ISETP.GE.U32.AND P4, PT, R20, R54, PT ;  /* 0x000000361400720c */ /* 0x000fe20003f86070 */
[----:B------:R-:W-:Y:S01]  /*e0880*/  IMAD.IADD R21, R21, 0x1, R63 ;  /* 0x0000000115157824 */ /* 0x000fe200078e023f */
[----:B------:R-:W-:Y:S01]  /*e0890*/  ISETP.GE.U32.AND P5, PT, R58, R25, PT ;  /* 0x000000193a00720c */ /* 0x000fe20003fa6070 */
[----:B------:R-:W-:Y:S01]  /*e08a0*/  IMAD.X R59, RZ, RZ, R62, P6 ;  /* 0x000000ffff3b7224 */ /* 0x000fe200030e063e */
[----:B------:R-:W-:Y:S01]  /*e08b0*/  @!P2 IADD3 R91, P0, PT, R91, 0x1, RZ ;  /* 0x000000015b5ba810 */ /* 0x000fe20007f1e0ff */
[----:B------:R-:W-:Y:S01]  /*e08c0*/  IMAD R54, R94, R65, RZ ;  /* 0x000000415e367224 */ /* 0x000fe200078e02ff */
[----:B------:R-:W-:Y:S01]  /*e08d0*/  ISETP.GE.U32.AND.EX P4, PT, R21, R55, PT, P4 ;  /* 0x000000371500720c */ /* 0x000fe20003f86140 */
[----:B------:R-:W-:Y:S01]  /*e08e0*/  IMAD.MOV.U32 R52, RZ, RZ, R79 ;  /* 0x000000ffff347224 */ /* 0x000fe200078e004f */
[----:B------:R-:W-:Y:S01]  /*e08f0*/  ISETP.GE.U32.AND.EX P6, PT, R59, R62, PT, P5 ;  /* 0x0000003e3b00720c */ /* 0x000fe20003fc6150 */
[----:B------:R-:W-:Y:S01]  /*e0900*/  @!P2 IMAD.X R89, RZ, RZ, R89, P0 ;  /* 0x000000ffff59a224 */ /* 0x000fe200000e0659 */
[----:B------:R-:W-:Y:S01]  /*e0910*/  ISETP.LT.U32.AND P0, PT, R25, R24, PT ;  /* 0x000000181900720c */ /* 0x000fe20003f01070 */
[C---:B------:R-:W-:Y:S01]  /*e0920*/  IMAD R99, R64.reuse, R95, R54 ;  /* 0x0000005f40637224 */ /* 0x040fe200078e0236 */
[----:B------:R-:W-:Y:S01]  /*e0930*/  IADD3 R24, P5, PT, R91, R60, RZ ;  /* 0x0000003c5b187210 */ /* 0x000fe20007fbe0ff */
[----:B------:R-:W-:Y:S01]  /*e0940*/  IMAD.WIDE.U32.X R52, R64, R94, R52, P1 ;  /* 0x0000005e40347225 */ /* 0x000fe200008e0434 */
[----:B------:R-:W-:-:S02]  /*e0950*/  SEL R55, RZ, 0x1, P4 ;  /* 0x00000001ff377807 */ /* 0x000fc40002000000 */
[----:B------:R-:W-:Y:S01]  /*e0960*/  ISETP.LT.U32.OR.EX P1, PT, R62, R97, !P6, P0 ;  /* 0x000000613e00720c */ /* 0x000fe20007721500 */
[----:B------:R-:W-:Y:S01]  /*e0970*/  IMAD.X R64, R89, 0x1, R61, P5 ;  /* 0x0000000159407824 */ /* 0x000fe200028e063d */
[C---:B------:R-:W-:Y:S01]  /*e0980*/  IADD3 R54, P4, PT, R24.reuse, R55, RZ ;  /* 0x0000003718367210 */ /* 0x040fe20007f9e0ff */
[----:B------:R-:W-:Y:S01]  /*e0990*/  IMAD.WIDE.U32 R62, R105, R70, RZ ;  /* 0x00000046693e7225 */ /* 0x000fe200078e00ff */
[----:B------:R-:W-:Y:S02]  /*e09a0*/  @!P2 ISETP.NE.U32.AND P6, PT, R91, RZ, PT ;  /* 0x000000ff5b00a20c */ /* 0x000fe40003fc5070 */
[----:B------:R-:W-:Y:S01]  /*e09b0*/  ISETP.LT.U32.AND P0, PT, R24, R91, PT ;  /* 0x0000005b1800720c */ /* 0x000fe20003f01070 */
[----:B------:R-:W-:Y:S01]  /*e09c0*/  IMAD.X R55, RZ, RZ, R64, P4 ;  /* 0x000000ffff377224 */ /* 0x000fe200020e0640 */
[----:B------:R-:W-:Y:S01]  /*e09d0*/  ISETP.GE.U32.AND P4, PT, R54, R24, PT ;  /* 0x000000183600720c */ /* 0x000fe20003f86070 */
[----:B------:R-:W-:Y:S01]  /*e09e0*/  IMAD.WIDE.U32 R60, R18, R70, R58 ;  /* 0x00000046123c7225 */ /* 0x000fe200078e003a */
[----:B------:R-:W-:-:S02]  /*e09f0*/  SEL R109, RZ, 0x1, !P1 ;  /* 0x00000001ff6d7807 */ /* 0x000fc40004800000 */
[----:B------:R-:W-:Y:S01]  /*e0a00*/  ISETP.GE.U32.AND.EX P4, PT, R55, R64, PT, P4 ;  /* 0x000000403700720c */ /* 0x000fe20003f86140 */
[----:B------:R-:W-:Y:S01]  /*e0a10*/  IMAD.WIDE.U32 R62, P5, R18, R71, R62 ;  /* 0x00000047123e7225 */ /* 0x000fe200078a003e */
[----:B------:R-:W-:Y:S02]  /*e0a20*/  @!P2 ISETP.NE.AND.EX P1, PT, R89, RZ, PT, P6 ;  /* 0x000000ff5900a20c */ /* 0x000fe40003f25360 */
[----:B------:R-:W-:Y:S01]  /*e0a30*/  ISETP.LT.U32.OR.EX P0, PT, R64, R89, !P4, P0 ;  /* 0x000000594000720c */ /* 0x000fe20006701500 */
[----:B------:R-:W-:Y:S01]  /*e0a40*/  IMAD.WIDE.U32 R78, R18, R70, RZ ;  /* 0x00000046124e7225 */ /* 0x000fe200078e00ff */
[----:B------:R-:W-:Y:S02]  /*e0a50*/  IADD3 R109, P6, PT, R109, R60, RZ ;  /* 0x0000003c6d6d7210 */ /* 0x000fe40007fde0ff */
[----:B------:R-:W-:Y:S01]  /*e0a60*/  @!P2 SEL R89, RZ, 0x1, P1 ;  /* 0x00000001ff59a807 */ /* 0x000fe20000800000 */
[----:B------:R-:W-:Y:S01]  /*e0a70*/  IMAD.IADD R64, R62, 0x1, R61 ;  /* 0x000000013e407824 */ /* 0x000fe200078e023d */
[----:B------:R-:W-:Y:S01]  /*e0a80*/  IADD3 RZ, P1, PT, R79, R62, RZ ;  /* 0x0000003e4fff7210 */ /* 0x000fe20007f3e0ff */
[----:B------:R-:W-:-:S04]  /*e0a90*/  IMAD.WIDE.U32 R24, R66, R84, RZ ;  /* 0x0000005442187225 */ /* 0x000fc800078e00ff */
[----:B------:R-:W-:Y:S01]  /*e0aa0*/  IMAD.WIDE.U32.X R56, R66, R96, R56, P3 ;  /* 0x0000006042387225 */ /* 0x000fe200018e0438 */
[----:B------:R-:W-:-:S03]  /*e0ab0*/  ISETP.GE.U32.AND P3, PT, R109, R60, PT ;  /* 0x0000003c6d00720c */ /* 0x000fc60003f66070 */
[----:B------:R-:W-:Y:S01]  /*e0ac0*/  IMAD.X R61, RZ, RZ, RZ, P5 ;  /* 0x000000ffff3d7224 */ /* 0x000fe200028e06ff */
[----:B------:R-:W-:Y:S01]  /*e0ad0*/  ISETP.LT.U32.AND P5, PT, R60, R58, PT ;  /* 0x0000003a3c00720c */ /* 0x000fe20003fa1070 */
[----:B------:R-:W-:Y:S02]  /*e0ae0*/  IMAD.X R107, RZ, RZ, R64, P6 ;  /* 0x000000ffff6b7224 */ /* 0x000fe400030e0640 */
[----:B------:R-:W-:Y:S01]  /*e0af0*/  IMAD.MOV.U32 R60, RZ, RZ, R63 ;  /* 0x000000ffff3c7224 */ /* 0x000fe200078e003f */
[----:B------:R-:W-:Y:S01]  /*e0b00*/  SEL R63, RZ, 0x1, !P0 ;  /* 0x00000001ff3f7807 */ /* 0x000fe20004000000 */
[----:B------:R-:W-:Y:S01]  /*e0b10*/  IMAD.WIDE.U32 R90, R65, R95, R54 ;  /* 0x0000005f415a7225 */ /* 0x000fe200078e0036 */
[----:B------:R-:W-:-:S03]  /*e0b20*/  ISETP.GE.U32.AND.EX P3, PT, R107, R64, PT, P3 ;  /* 0x000000406b00720c */ /* 0x000fc60003f66130 */
[C---:B------:R-:W-:Y:S01]  /*e0b30*/  IMAD.WIDE.U32 R80, R67.reuse, R84, RZ ;  /* 0x0000005443507225 */ /* 0x040fe200078e00ff */
[----:B------:R-:W-:Y:S02]  /*e0b40*/  ISETP.GE.U32.AND P0, PT, R90, R54, PT ;  /* 0x000000365a00720c */ /* 0x000fe40003f06070 */
[----:B------:R-:W-:Y:S01]  /*e0b50*/  ISETP.LT.U32.OR.EX P3, PT, R64, R59, !P3, P5 ;  /* 0x0000003b4000720c */ /* 0x000fe20005f61550 */
[----:B------:R-:W-:-:S04]  /*e0b60*/  IMAD.WIDE.U32 R24, P4, R67, R26, R24 ;  /* 0x0000001a43187225 */ /* 0x000fc80007880018 */
[----:B------:R-:W-:Y:S01]  /*e0b70*/  IMAD.WIDE.U32.X R60, R105, R71, R60, P1 ;  /* 0x00000047693c7225 */ /* 0x000fe200008e043c */
[----:B------:R-:W-:Y:S02]  /*e0b80*/  @!P2 IADD3 R88, P1, PT, R89, R88, RZ ;  /* 0x000000585958a210 */ /* 0x000fe40007f3e0ff */
[----:B------:R-:W-:Y:S01]  /*e0b90*/  IADD3 RZ, P6, PT, R81, R24, RZ ;  /* 0x0000001851ff7210 */ /* 0x000fe20007fde0ff */
[----:B------:R-:W-:Y:S01]  /*e0ba0*/  IMAD.IADD R99, R91, 0x1, R99 ;  /* 0x000000015b637824 */ /* 0x000fe200078e0263 */
[----:B------:R-:W-:Y:S01]  /*e0bb0*/  IADD3 R88, P5, PT, R88, R63, RZ ;  /* 0x0000003f58587210 */ /* 0x000fe20007fbe0ff */
[----:B------:R-:W-:Y:S02]  /*e0bc0*/  IMAD R96, R96, R67, RZ ;  /* 0x0000004360607224 */ /* 0x000fe400078e02ff */
[----:B------:R-:W-:Y:S01]  /*e0bd0*/  IMAD R24, R19, R76, RZ ;  /* 0x0000004c13187224 */ /* 0x000fe200078e02ff */
[----:B------:R-:W-:Y:S01]  /*e0be0*/  ISETP.GE.U32.AND.EX P0, PT, R99, R55, PT, P0 ;  /* 0x000000376300720c */ /* 0x000fe20003f06100 */
[----:B------:R-:W-:Y:S01]  /*e0bf0*/  @!P2 IMAD.X R86, RZ, RZ, R86, P1 ;  /* 0x000000ffff56a224 */ /* 0x000fe200008e0656 */
[----:B------:R-:W-:Y:S01]  /*e0c00*/  IADD3 R63, P1, PT, R88, R52, RZ ;  /* 0x00000034583f7210 */ /* 0x000fe20007f3e0ff */
[-C--:B------:R-:W-:Y:S01]  /*e0c10*/  IMAD R103, R66, R87.reuse, R96 ;  /* 0x0000005742677224 */ /* 0x080fe200078e0260 */
[----:B------:R-:W-:Y:S01]  /*e0c20*/  SEL R96, RZ, 0x1, P0 ;  /* 0x00000001ff607807 */ /* 0x000fe20000000000 */
[----:B------:R-:W-:Y:S01]  /*e0c30*/  IMAD.WIDE.U32 R58, R67, R87, R22 ;  /* 0x00000057433a7225 */ /* 0x000fe200078e0016 */
[----:B------:R-:W-:-:S02]  /*e0c40*/  LOP3.LUT R19, RZ, R19, RZ, 0x33, !PT ;  /* 0x00000013ff137212 */ /* 0x000fc400078e33ff */
[----:B------:R-:W-:Y:S01]  /*e0c50*/  IADD3 R96, P0, PT, R63, R96, RZ ;  /* 0x000000603f607210 */ /* 0x000fe20007f1e0ff */
[----:B------:R-:W-:-:S04]  /*e0c60*/  IMAD.WIDE.U32 R54, R83, R76, RZ ;  /* 0x0000004c53367225 */ /* 0x000fc800078e00ff */
[----:B------:R-:W-:Y:S01]  /*e0c70*/  IMAD R97, R83, R77, R24 ;  /* 0x0000004d53617224 */ /* 0x000fe200078e0218 */
[----:B------:R-:W-:Y:S01]  /*e0c80*/  LOP3.LUT R83, RZ, R83, RZ, 0x33, !PT ;  /* 0x00000053ff537212 */ /* 0x000fe200078e33ff */
[----:B------:R-:W-:Y:S01]  /*e0c90*/  IMAD.X R65, RZ, RZ, R86, P5 ;  /* 0x000000ffff417224 */ /* 0x000fe200028e0656 */
[----:B------:R-:W-:Y:S01]  /*e0ca0*/  IADD3 R101, P5, PT, R20, R56, RZ ;  /* 0x0000003814657210 */ /* 0x000fe20007fbe0ff */
[----:B------:R-:W-:Y:S01]  /*e0cb0*/  IMAD.IADD R103, R59, 0x1, R103 ;  /* 0x000000013b677824 */ /* 0x000fe200078e0267 */
[----:B------:R-:W-:Y:S01]  /*e0cc0*/  IADD3 R59, P2, PT, R58, R60, RZ ;  /* 0x0000003c3a3b7210 */ /* 0x000fe20007f5e0ff */
[----:B------:R-:W-:Y:S01]  /*e0cd0*/  IMAD.IADD R97, R55, 0x1, R97 ;  /* 0x0000000137617824 */ /* 0x000fe200078e0261 */
[----:B------:R-:W-:Y:S01]  /*e0ce0*/  SEL R56, RZ, 0x1, !P3 ;  /* 0x00000001ff387807 */ /* 0x000fe20005800000 */
        /* <DEDUP_REMOVED lines=15> */
[----:B------:R-:W-:Y:S01]  /*e0de0*/  IMAD.X R57, RZ, RZ, R24, P5 ;  /* 0x000000ffff397224 */ /* 0x000fe200028e0618 */
[----:B------:R-:W-:Y:S01]  /*e0df0*/  ISETP.GE.U32.AND P5, PT, R56, R59, PT ;  /* 0x0000003b3800720c */ /* 0x000fe20003fa6070 */
[----:B------:R-:W-:Y:S01]  /*e0e00*/  IMAD.X R53, RZ, RZ, RZ, P0 ;  /* 0x000000ffff357224 */ /* 0x000fe200000e06ff */
[----:B------:R-:W-:Y:S01]  /*e0e10*/  ISETP.GT.U32.AND.EX P2, PT, R52, R19, PT, P2 ;  /* 0x000000133400720c */ /* 0x000fe20003f44120 */
[----:B------:R-:W-:Y:S01]  /*e0e20*/  IMAD.MOV.U32 R52, RZ, RZ, R61 ;  /* 0x000000ffff347224 */ /* 0x000fe200078e003d */
[----:B------:R-:W-:Y:S01]  /*e0e30*/  ISETP.LT.U32.AND P0, PT, R59, R58, PT ;  /* 0x0000003a3b00720c */ /* 0x000fe20003f01070 */
[----:B------:R-:W-:Y:S01]  /*e0e40*/  IMAD.X R89, RZ, RZ, RZ, P4 ;  /* 0x000000ffff597224 */ /* 0x000fe200020e06ff */
[----:B------:R-:W-:Y:S01]  /*e0e50*/  ISETP.GE.U32.AND.EX P5, PT, R57, R24, PT, P5 ;  /* 0x000000183900720c */ /* 0x000fe20003fa6150 */
[----:B------:R-:W-:Y:S01]  /*e0e60*/  IMAD.WIDE.U32 R86, P4, R67, R92, R86 ;  /* 0x0000005c43567225 */ /* 0x000fe20007880056 */
[----:B------:R-:W-:-:S02]  /*e0e70*/  SEL R59, RZ, 0x1, !P2 ;  /* 0x00000001ff3b7807 */ /* 0x000fc40005000000 */
[----:B------:R-:W-:Y:S01]  /*e0e80*/  ISETP.LT.U32.OR.EX P0, PT, R24, R103, !P5, P0 ;  /* 0x000000671800720c */ /* 0x000fe20006f01500 */
[----:B------:R-:W-:-:S04]  /*e0e90*/  IMAD.WIDE.U32.X R52, R97, R75, R52, P3 ;  /* 0x0000004b61347225 */ /* 0x000fc800018e0434 */
[----:B------:R-:W-:-:S04]  /*e0ea0*/  IMAD.WIDE.U32 R78, R105, R68, RZ ;  /* 0x00000044694e7225 */ /* 0x000fc800078e00ff */
[----:B------:R-:W-:Y:S01]  /*e0eb0*/  IMAD.X R83, RZ, RZ, RZ, P4 ;  /* 0x000000ffff537224 */ /* 0x000fe200020e06ff */
[----:B------:R-:W-:Y:S01]  /*e0ec0*/  IADD3 R24, P4, PT, R109, R52, RZ ;  /* 0x000000346d187210 */ /* 0x000fe20007f9e0ff */
[----:B------:R-:W-:-:S04]  /*e0ed0*/  IMAD.WIDE.U32 R78, P3, R18, R69, R78 ;  /* 0x00000045124e7225 */ /* 0x000fc8000786004e */
[----:B------:R-:W-:Y:S01]  /*e0ee0*/  IMAD.WIDE.U32 R60, R18, R68, RZ ;  /* 0x00000044123c7225 */ /* 0x000fe200078e00ff */
[----:B------:R-:W-:-:S03]  /*e0ef0*/  IADD3 R60, P2, PT, R24, R59, RZ ;  /* 0x0000003b183c7210 */ /* 0x000fc60007f5e0ff */
[----:B------:R-:W-:Y:S01]  /*e0f00*/  IMAD.X R59, R107, 0x1, R53, P4 ;  /* 0x000000016b3b7824 */ /* 0x000fe200020e0635 */
[----:B------:R-:W-:Y:S01]  /*e0f10*/  ISETP.GE.U32.AND P4, PT, R60, R24, PT ;  /* 0x000000183c00720c */ /* 0x000fe20003f86070 */
[----:B------:R-:W-:-:S04]  /*e0f20*/  IMAD.WIDE.U32 R80, R66, R95, RZ ;  /* 0x0000005f42507225 */ /* 0x000fc800078e00ff */
[----:B------:R-:W-:Y:S01]  /*e0f30*/  IMAD.X R53, RZ, RZ, RZ, P3 ;  /* 0x000000ffff357224 */ /* 0x000fe200018e06ff */
[----:B------:R-:W-:Y:S01]  /*e0f40*/  IADD3 RZ, P3, PT, R61, R78, RZ ;  /* 0x0000004e3dff7210 */ /* 0x000fe20007f7e0ff */
[----:B------:R-:W-:Y:S01]  /*e0f50*/  IMAD.X R61, RZ, RZ, R59, P2 ;  /* 0x000000ffff3d7224 */ /* 0x000fe200010e063b */
[----:B------:R-:W-:Y:S01]  /*e0f60*/  ISETP.LT.U32.AND P2, PT, R24, R109, PT ;  /* 0x0000006d1800720c */ /* 0x000fe20003f41070 */
[----:B------:R-:W-:-:S03]  /*e0f70*/  IMAD.WIDE.U32 R80, P5, R67, R94, R80 ;  /* 0x0000005e43507225 */ /* 0x000fc600078a0050 */
[----:B------:R-:W-:Y:S01]  /*e0f80*/  ISETP.GE.U32.AND.EX P4, PT, R61, R59, PT, P4 ;  /* 0x0000003b3d00720c */ /* 0x000fe20003f86140 */
[----:B------:R-:W-:-:S03]  /*e0f90*/  IMAD.WIDE.U32 R62, R67, R93, RZ ;  /* 0x0000005d433e7225 */ /* 0x000fc600078e00ff */
[----:B------:R-:W-:Y:S01]  /*e0fa0*/  ISETP.LT.U32.OR.EX P2, PT, R59, R107, !P4, P2 ;  /* 0x0000006b3b00720c */ /* 0x000fe20006741520 */
[----:B------:R-:W-:Y:S01]  /*e0fb0*/  IMAD.X R19, RZ, RZ, RZ, P5 ;  /* 0x000000ffff137224 */ /* 0x000fe200028e06ff */
[----:B------:R-:W-:Y:S01]  /*e0fc0*/  IADD3 RZ, P5, PT, R63, R86, RZ ;  /* 0x000000563fff7210 */ /* 0x000fe20007fbe0ff */
[----:B------:R-:W-:Y:S01]  /*e0fd0*/  IMAD.WIDE.U32 R64, R97, R72, RZ ;  /* 0x0000004861407225 */ /* 0x000fe200078e00ff */
[----:B------:R-:W-:-:S03]  /*e0fe0*/  SEL R59, RZ, 0x1, !P2 ;  /* 0x00000001ff3b7807 */ /* 0x000fc60005000000 */
[----:B------:R-:W-:-:S04]  /*e0ff0*/  IMAD.WIDE.U32 R62, R67, R95, RZ ;  /* 0x0000005f433e7225 */ /* 0x000fc800078e00ff */
[----:B------:R-:W-:Y:S02]  /*e1000*/  IMAD.MOV.U32 R52, RZ, RZ, R79 ;  /* 0x000000ffff347224 */ /* 0x000fe400078e004f */
[----:B------:R-:W-:Y:S02]  /*e1010*/  IMAD.MOV.U32 R88, RZ, RZ, R25 ;  /* 0x000000ffff587224 */ /* 0x000fe400078e0019 */
[----:B------:R-:W-:-:S04]  /*e1020*/  IMAD.WIDE.U32 R24, R54, R72, R60 ;  /* 0x0000004836187225 */ /* 0x000fc800078e003c */
[----:B------:R-:W-:Y:S01]  /*e1030*/  IMAD.WIDE.U32.X R52, R105, R69, R52, P3 ;  /* 0x0000004569347225 */ /* 0x000fe200018e0434 */
[----:B------:R-:W-:-:S03]  /*e1040*/  IADD3 RZ, P3, PT, R63, R80, RZ ;  /* 0x000000503fff7210 */ /* 0x000fc60007f7e0ff */
[----:B------:R-:W-:-:S04]  /*e1050*/  IMAD.WIDE.U32 R64, P4, R54, R73, R64 ;  /* 0x0000004936407225 */ /* 0x000fc80007880040 */
[----:B------:R-:W-:-:S04]  /*e1060*/  IMAD.WIDE.U32 R62, R54, R72, RZ ;  /* 0x00000048363e7225 */ /* 0x000fc800078e00ff */
[----:B------:R-:W-:Y:S01]  /*e1070*/  IMAD.WIDE.U32.X R88, R66, R26, R88, P6 ;  /* 0x0000001a42587225 */ /* 0x000fe200030e0458 */
[----:B------:R-:W-:Y:S02]  /*e1080*/  IADD3 R105, P6, PT, R59, R24, RZ ;  /* 0x000000183b697210 */ /* 0x000fe40007fde0ff */
[----:B------:R-:W-:Y:S01]  /*e1090*/  IADD3 RZ, P2, PT, R63, R64, RZ ;  /* 0x000000403fff7210 */ /* 0x000fe20007f5e0ff */
[----:B------:R-:W-:Y:S02]  /*e10a0*/  IMAD.IADD R59, R64, 0x1, R25 ;  /* 0x00000001403b7824 */ /* 0x000fe400078e0219 */
[----:B------:R-:W-:Y:S01]  /*e10b0*/  IMAD.X R63, RZ, RZ, RZ, P4 ;  /* 0x000000ffff3f7224 */ /* 0x000fe200020e06ff */
[----:B------:R-:W-:Y:S01]  /*e10c0*/  ISETP.GE.U32.AND P4, PT, R105, R24, PT ;  /* 0x000000186900720c */ /* 0x000fe20003f86070 */
[----:B------:R-:W-:Y:S02]  /*e10d0*/  IMAD.MOV.U32 R62, RZ, RZ, R65 ;  /* 0x000000ffff3e7224 */ /* 0x000fe400078e0041 */
[----:B------:R-:W-:Y:S01]  /*e10e0*/  IMAD.X R79, RZ, RZ, R59, P6 ;  /* 0x000000ffff4f7224 */ /* 0x000fe200030e063b */
[----:B------:R-:W-:Y:S01]  /*e10f0*/  ISETP.LT.U32.AND P6, PT, R24, R60, PT ;  /* 0x0000003c1800720c */ /* 0x000fe20003fc1070 */
[----:B------:R-:W-:Y:S01]  /*e1100*/  IMAD.WIDE.U32.X R62, R97, R73, R62, P2 ;  /* 0x00000049613e7225 */ /* 0x000fe200010e043e */
[----:B------:R-:W-:-:S02]  /*e1110*/  ISETP.GE.U32.AND P2, PT, R58, R22, PT ;  /* 0x000000163a00720c */ /* 0x000fc40003f46070 */
[----:B------:R-:W-:Y:S01]  /*e1120*/  ISETP.GE.U32.AND.EX P4, PT, R79, R59, PT, P4 ;  /* 0x0000003b4f00720c */ /* 0x000fe20003f86140 */
[----:B------:R-:W-:Y:S01]  /*e1130*/  IMAD.WIDE.U32 R24, R18, R68, R56 ;  /* 0x0000004412187225 */ /* 0x000fe200078e0038 */
[----:B------:R-:W-:Y:S02]  /*e1140*/  ISETP.GE.U32.AND.EX P2, PT, R103, R23, PT, P2 ;  /* 0x000000176700720c */ /* 0x000fe40003f46120 */
[----:B------:R-:W-:Y:S01]  /*e1150*/  ISETP.LT.U32.OR.EX P4, PT, R59, R61, !P4, P6 ;  /* 0x0000003d3b00720c */ /* 0x000fe20006781560 */
[----:B------:R-:W-:Y:S01]  /*e1160*/  IMAD.WIDE.U32 R58, R105, R76, RZ ;  /* 0x0000004c693a7225 */ /* 0x000fe200078e00ff */
[----:B------:R-:W-:Y:S02]  /*e1170*/  SEL R61, RZ, 0x1, !P0 ;  /* 0x00000001ff3d7807 */ /* 0x000fe40004000000 */
[----:B------:R-:W-:Y:S01]  /*e1180*/  SEL R60, RZ, 0x1, P2 ;  /* 0x00000001ff3c7807 */ /* 0x000fe20001000000 */
[----:B------:R-:W-:Y:S01]  /*e1190*/  IMAD.IADD R109, R78, 0x1, R25 ;  /* 0x000000014e6d7824 */ /* 0x000fe200078e0219 */
[----:B------:R-:W-:Y:S01]  /*e11a0*/  IADD3 R111, P2, PT, R61, R24, RZ ;  /* 0x000000183d6f7210 */ /* 0x000fe20007f5e0ff */
[----:B------:R-:W-:Y:S01]  /*e11b0*/  IMAD.WIDE.U32 R22, R58, R74, RZ ;  /* 0x0000004a3a167225 */ /* 0x000fe200078e00ff */
[----:B------:R-:W-:-:S02]  /*e11c0*/  LOP3.LUT R61, RZ, R105, RZ, 0x33, !PT ;  /* 0x00000069ff3d7212 */ /* 0x000fc400078e33ff */
[----:B------:R-:W-:Y:S01]  /*e11d0*/  IADD3 R60, P0, PT, R101, R60, RZ ;  /* 0x0000003c653c7210 */ /* 0x000fe20007f1e0ff */
[----:B------:R-:W-:Y:S01]  /*e11e0*/  IMAD.X R78, RZ, RZ, R109, P2 ;  /* 0x000000ffff4e7224 */ /* 0x000fe200010e066d */
[----:B------:R-:W-:Y:S01]  /*e11f0*/  ISETP.GT.U32.AND P2, PT, R22, R61, PT ;  /* 0x0000003d1600720c */ /* 0x000fe20003f44070 */
[----:B------:R-:W-:Y:S01]  /*e1200*/  IMAD R64, R79, R76, RZ ;  /* 0x0000004c4f407224 */ /* 0x000fe200078e02ff */
[----:B------:R-:W-:Y:S01]  /*e1210*/  IADD3 R65, P6, PT, R111, R62, RZ ;  /* 0x0000003e6f417210 */ /* 0x000fe20007fde0ff */
[----:B------:R-:W-:Y:S01]  /*e1220*/  IMAD.X R61, RZ, RZ, R98, P0 ;  /* 0x000000ffff3d7224 */ /* 0x000fe200000e0662 */
[----:B------:R-:W-:Y:S01]  /*e1230*/  SEL R62, RZ, 0x1, !P4 ;  /* 0x00000001ff3e7807 */ /* 0x000fe20006000000 */
[----:B------:R-:W-:Y:S01]  /*e1240*/  IMAD.MOV.U32 R18, RZ, RZ, R81 ;  /* 0x000000ffff127224 */ /* 0x000fe200078e0051 */
[----:B------:R-:W-:Y:S01]  /*e1250*/  ISETP.GE.U32.AND P0, PT, R101, R20, PT ;  /* 0x000000146500720c */ /* 0x000fe20003f06070 */
[----:B------:R-:W-:Y:S01]  /*e1260*/  IMAD R81, R105, R77, R64 ;  /* 0x0000004d69517224 */ /* 0x000fe200078e0240 */
[----:B------:R-:W-:Y:S01]  /*e1270*/  ISETP.GE.U32.AND P4, PT, R60, R101, PT ;  /* 0x000000653c00720c */ /* 0x000fe20003f86070 */
[----:B------:R-:W-:Y:S01]  /*e1280*/  IMAD.MOV.U32 R82, RZ, RZ, R87 ;  /* 0x000000ffff527224 */ /* 0x000fe200078e0057 */
[----:B------:R-:W-:Y:S01]  /*e1290*/  ISETP.GE.U32.AND.EX P0, PT, R98, R21, PT, P0 ;  /* 0x000000156200720c */ /* 0x000fe20003f06100 */
[----:B------:R-:W-:Y:S01]  /*e12a0*/  IMAD.IADD R81, R59, 0x1, R81 ;  /* 0x000000013b517824 */ /* 0x000fe200078e0251 */
[----:B------:R-:W-:Y:S01]  /*e12b0*/  ISETP.GE.U32.AND.EX P4, PT, R61, R98, PT, P4 ;  /* 0x000000623d00720c */ /* 0x000fe20003f86140 */
[----:B------:R-:W-:Y:S01]  /*e12c0*/  IMAD.X R107, R78, 0x1, R63, P6 ;  /* 0x000000014e6b7824 */ /* 0x000fe200030e063f */
[----:B------:R-:W-:Y:S01]  /*e12d0*/  IADD3 R62, P6, PT, R65, R62, RZ ;  /* 0x0000003e413e7210 */ /* 0x000fe20007fde0ff */
[----:B------:R-:W-:Y:S01]  /*e12e0*/  IMAD.WIDE.U32 R20, R81, R74, RZ ;  /* 0x0000004a51147225 */ /* 0x000fe200078e00ff */
[----:B------:R-:W-:-:S03]  /*e12f0*/  SEL R103, RZ, 0x1, !P1 ;  /* 0x00000001ff677807 */ /* 0x000fc60004800000 */
[-C--:B------:R-:W-:Y:S02]  /*e1300*/  IMAD R105, R26, R67.reuse, RZ ;  /* 0x000000431a697224 */ /* 0x080fe400078e02ff */
[----:B------:R-:W-:Y:S02]  /*e1310*/  IMAD R87, R92, R67, RZ ;  /* 0x000000435c577224 */ /* 0x000fe400078e02ff */
[----:B------:R-:W-:Y:S01]  /*e1320*/  IMAD.WIDE.U32.X R18, R66, R94, R18, P3 ;  /* 0x0000005e42127225 */ /* 0x000fe200018e0412 */
[----:B------:R-:W-:-:S03]  /*e1330*/  ISETP.GE.U32.AND P3, PT, R62, R65, PT ;  /* 0x000000413e00720c */ /* 0x000fc60003f66070 */
[----:B------:R-:W-:Y:S02]  /*e1340*/  IMAD R94, R94, R67, RZ ;  /* 0x000000435e5e7224 */ /* 0x000fe400078e02ff */
[----:B------:R-:W-:-:S04]  /*e1350*/  IMAD.WIDE.U32.X R82, R66, R92, R82, P5 ;  /* 0x0000005c42527225 */ /* 0x000fc800028e0452 */
[C---:B------:R-:W-:Y:S02]  /*e1360*/  IMAD R105, R66.reuse, R84, R105 ;  /* 0x0000005442697224 */ /* 0x040fe400078e0269 */
[----:B------:R-:W-:Y:S02]  /*e1370*/  IMAD R87, R66, R93, R87 ;  /* 0x0000005d42577224 */ /* 0x000fe400078e0257 */
[----:B------:R-:W-:-:S04]  /*e1380*/  IMAD.WIDE.U32 R20, P5, R58, R75, R20 ;  /* 0x0000004b3a147225 */ /* 0x000fc800078a0014 */
[----:B------:R-:W-:Y:S02]  /*e1390*/  IMAD R66, R66, R95, R94 ;  /* 0x0000005f42427224 */ /* 0x000fe400078e025e */
        /* <DEDUP_REMOVED lines=18> */
.L_x_987:
[----:B------:R-:W-:Y:S05]  /*e14c0*/  BSYNC.RECONVERGENT B3 ;  /* 0x0000000000037941 */ /* 0x000fea0003800200 */
.L_x_986:
[----:B------:R-:W-:Y:S01]  /*e14d0*/  ISETP.LT.U32.AND P1, PT, R65, R111, PT ;  /* 0x0000006f4100720c */ /* 0x000fe20003f21070 */
[----:B------:R-:W-:Y:S01]  /*e14e0*/  IMAD.WIDE.U32 R64, R97, R70, RZ ;  /* 0x0000004661407225 */ /* 0x000fe200078e00ff */
[----:B------:R-:W-:Y:S01]  /*e14f0*/  ISETP.GE.U32.AND.EX P6, PT, R63, R107, PT, P3 ;  /* 0x0000006b3f00720c */ /* 0x000fe20003fc6130 */
[----:B------:R-:W-:Y:S01]  /*e1500*/  BSSY.RECONVERGENT B3, `(.L_x_988) ;  /* 0x00000bb000037945 */ /* 0x000fe20003800200 */
[----:B------:R-:W-:Y:S01]  /*e1510*/  ISETP.GE.U32.AND P4, PT, R111, R24, PT ;  /* 0x000000186f00720c */ /* 0x000fe20003f86070 */
[----:B------:R-:W-:Y:S01]  /*e1520*/  IMAD.MOV.U32 R22, RZ, RZ, R21 ;  /* 0x000000ffff167224 */ /* 0x000fe200078e0015 */
[----:B------:R-:W-:Y:S02]  /*e1530*/  ISETP.LT.U32.OR.EX P1, PT, R107, R78, !P6, P1 ;  /* 0x0000004e6b00720c */ /* 0x000fe40007721510 */
[----:B------:R-:W-:Y:S01]  /*e1540*/  IADD3 R55, P3, PT, R23, R20, RZ ;  /* 0x0000001417377210 */ /* 0x000fe20007f7e0ff */
[----:B------:R-:W-:Y:S01]  /*e1550*/  IMAD.X R23, RZ, RZ, RZ, P5 ;  /* 0x000000ffff177224 */ /* 0x000fe200028e06ff */
[----:B------:R-:W-:Y:S01]  /*e1560*/  ISETP.LT.U32.AND P0, PT, R24, R56, PT ;  /* 0x000000381800720c */ /* 0x000fe20003f01070 */
[----:B------:R-:W-:Y:S01]  /*e1570*/  IMAD.WIDE.U32 R24, R54, R70, R62 ;  /* 0x0000004636187225 */ /* 0x000fe200078e003e */
[----:B------:R-:W-:-:S02]  /*e1580*/  ISETP.GE.U32.AND.EX P5, PT, R78, R109, PT, P4 ;  /* 0x0000006d4e00720c */ /* 0x000fc40003fa6140 */
[----:B------:R-:W-:Y:S01]  /*e1590*/  SEL R107, RZ, 0x1, !P1 ;  /* 0x00000001ff6b7807 */ /* 0x000fe20004800000 */
[----:B------:R-:W-:Y:S01]  /*e15a0*/  IMAD.WIDE.U32 R20, P4, R54, R71, R64 ;  /* 0x0000004736147225 */ /* 0x000fe20007880040 */
[----:B------:R-:W-:Y:S02]  /*e15b0*/  ISETP.LT.U32.OR.EX P0, PT, R109, R57, !P5, P0 ;  /* 0x000000396d00720c */ /* 0x000fe40006f01500 */
[----:B------:R-:W-:Y:S01]  /*e15c0*/  IADD3 R109, P5, PT, R107, R24, RZ ;  /* 0x000000186b6d7210 */ /* 0x000fe20007fbe0ff */
[----:B------:R-:W-:Y:S01]  /*e15d0*/  IMAD.WIDE.U32 R56, R97, R68, RZ ;  /* 0x0000004461387225 */ /* 0x000fe200078e00ff */
[----:B------:R-:W-:Y:S02]  /*e15e0*/  ISETP.LT.U32.AND P1, PT, R24, R62, PT ;  /* 0x0000003e1800720c */ /* 0x000fe40003f21070 */
[----:B------:R-:W-:Y:S01]  /*e15f0*/  ISETP.GE.U32.AND P6, PT, R109, R24, PT ;  /* 0x000000186d00720c */ /* 0x000fe20003fc6070 */
[----:B------:R-:W-:Y:S02]  /*e1600*/  IMAD.IADD R62, R20, 0x1, R25 ;  /* 0x00000001143e7824 */ /* 0x000fe400078e0219 */
[----:B------:R-:W-:Y:S01]  /*e1610*/  IMAD.WIDE.U32 R24, R54, R68, RZ ;  /* 0x0000004436187225 */ /* 0x000fe200078e00ff */
[----:B------:R-:W-:-:S03]  /*e1620*/  LOP3.LUT R24, RZ, R79, RZ, 0x33, !PT ;  /* 0x0000004fff187212 */ /* 0x000fc600078e33ff */
[----:B------:R-:W-:Y:S01]  /*e1630*/  IMAD.X R111, RZ, RZ, R62, P5 ;  /* 0x000000ffff6f7224 */ /* 0x000fe200028e063e */
[----:B------:R-:W-:Y:S01]  /*e1640*/  ISETP.GT.U32.AND.EX P2, PT, R55, R24, PT, P2 ;  /* 0x000000183700720c */ /* 0x000fe20003f44120 */
[----:B------:R-:W-:-:S04]  /*e1650*/  IMAD.WIDE.U32.X R22, R81, R75, R22, P3 ;  /* 0x0000004b51167225 */ /* 0x000fc800018e0416 */
[----:B------:R-:W-:Y:S01]  /*e1660*/  IMAD.X R79, RZ, RZ, RZ, P4 ;  /* 0x000000ffff4f7224 */ /* 0x000fe200020e06ff */
[----:B------:R-:W-:Y:S01]  /*e1670*/  ISETP.GE.U32.AND.EX P4, PT, R111, R62, PT, P6 ;  /* 0x0000003e6f00720c */ /* 0x000fe20003f86160 */
[C---:B------:R-:W-:Y:S01]  /*e1680*/  IMAD.WIDE.U32 R56, P5, R54.reuse, R69, R56 ;  /* 0x0000004536387225 */ /* 0x040fe200078a0038 */
[----:B------:R-:W-:Y:S02]  /*e1690*/  IADD3 R55, P6, PT, R109, R22, RZ ;  /* 0x000000166d377210 */ /* 0x000fe40007fde0ff */
[----:B------:R-:W-:Y:S01]  /*e16a0*/  SEL R22, RZ, 0x1, !P2 ;  /* 0x00000001ff167807 */ /* 0x000fe20005000000 */
[----:B------:R-:W-:Y:S01]  /*e16b0*/  IMAD.WIDE.U32 R64, R54, R70, RZ ;  /* 0x0000004636407225 */ /* 0x000fe200078e00ff */
[----:B------:R-:W-:Y:S02]  /*e16c0*/  ISETP.LT.U32.OR.EX P1, PT, R62, R63, !P4, P1 ;  /* 0x0000003f3e00720c */ /* 0x000fe40006721510 */
[----:B------:R-:W-:Y:S01]  /*e16d0*/  IADD3 RZ, P4, PT, R25, R56, RZ ;  /* 0x0000003819ff7210 */ /* 0x000fe20007f9e0ff */
[----:B------:R-:W-:Y:S01]  /*e16e0*/  IMAD.X R63, RZ, RZ, RZ, P5 ;  /* 0x000000ffff3f7224 */ /* 0x000fe200028e06ff */
[----:B------:R-:W-:Y:S01]  /*e16f0*/  IADD3 R22, P5, PT, R55, R22, RZ ;  /* 0x0000001637167210 */ /* 0x000fe20007fbe0ff */
[----:B------:R-:W-:Y:S01]  /*e1700*/  IMAD.X R107, R111, 0x1, R23, P6 ;  /* 0x000000016f6b7824 */ /* 0x000fe200030e0617 */
[----:B------:R-:W-:Y:S01]  /*e1710*/  IADD3 RZ, P3, PT, R65, R20, RZ ;  /* 0x0000001441ff7210 */ /* 0x000fe20007f7e0ff */
[----:B------:R-:W-:Y:S01]  /*e1720*/  IMAD.MOV.U32 R78, RZ, RZ, R21 ;  /* 0x000000ffff4e7224 */ /* 0x000fe200078e0015 */
[----:B------:R-:W-:Y:S01]  /*e1730*/  ISETP.GE.U32.AND P6, PT, R22, R55, PT ;  /* 0x000000371600720c */ /* 0x000fe20003fc6070 */
[----:B------:R-:W-:Y:S01]  /*e1740*/  IMAD.X R23, RZ, RZ, R107, P5 ;  /* 0x000000ffff177224 */ /* 0x000fe200028e066b */
[----:B------:R-:W-:Y:S01]  /*e1750*/  ISETP.LT.U32.AND P2, PT, R55, R109, PT ;  /* 0x0000006d3700720c */ /* 0x000fe20003f41070 */
[----:B------:R-:W-:Y:S01]  /*e1760*/  IMAD.WIDE.U32 R20, R67, R84, R60 ;  /* 0x0000005443147225 */ /* 0x000fe200078e003c */
[----:B------:R-:W-:-:S02]  /*e1770*/  SEL R84, RZ, 0x1, !P0 ;  /* 0x00000001ff547807 */ /* 0x000fc40004000000 */
[----:B------:R-:W-:Y:S01]  /*e1780*/  ISETP.GE.U32.AND.EX P6, PT, R23, R107, PT, P6 ;  /* 0x0000006b1700720c */ /* 0x000fe20003fc6160 */
[----:B------:R-:W-:-:S03]  /*e1790*/  IMAD.WIDE.U32 R24, R81, R72, RZ ;  /* 0x0000004851187225 */ /* 0x000fc600078e00ff */
[----:B------:R-:W-:Y:S01]  /*e17a0*/  ISETP.LT.U32.OR.EX P6, PT, R107, R111, !P6, P2 ;  /* 0x0000006f6b00720c */ /* 0x000fe200077c1520 */
[----:B------:R-:W-:Y:S01]  /*e17b0*/  IMAD.WIDE.U32.X R78, R97, R71, R78, P3 ;  /* 0x00000047614e7225 */ /* 0x000fe200018e044e */
[----:B------:R-:W-:-:S03]  /*e17c0*/  ISETP.GE.U32.AND P3, PT, R20, R60, PT ;  /* 0x0000003c1400720c */ /* 0x000fc60003f66070 */
[----:B------:R-:W-:Y:S01]  /*e17d0*/  IMAD.IADD R105, R21, 0x1, R105 ;  /* 0x0000000115697824 */ /* 0x000fe200078e0269 */
[----:B------:R-:W-:Y:S01]  /*e17e0*/  IADD3 R21, P2, PT, R20, R52, RZ ;  /* 0x0000003414157210 */ /* 0x000fe20007f5e0ff */
[C---:B------:R-:W-:Y:S01]  /*e17f0*/  IMAD.WIDE.U32 R64, R58.reuse, R72, RZ ;  /* 0x000000483a407225 */ /* 0x040fe200078e00ff */
[----:B------:R-:W-:Y:S02]  /*e1800*/  SEL R52, RZ, 0x1, !P1 ;  /* 0x00000001ff347807 */ /* 0x000fe40004800000 */
[----:B------:R-:W-:Y:S01]  /*e1810*/  ISETP.GE.U32.AND.EX P3, PT, R105, R61, PT, P3 ;  /* 0x0000003d6900720c */ /* 0x000fe20003f66130 */
[----:B------:R-:W-:-:S04]  /*e1820*/  IMAD.WIDE.U32 R24, P5, R58, R73, R24 ;  /* 0x000000493a187225 */ /* 0x000fc800078a0018 */
[----:B------:R-:W-:Y:S02]  /*e1830*/  IMAD.MOV.U32 R62, RZ, RZ, R57 ;  /* 0x000000ffff3e7224 */ /* 0x000fe400078e0039 */
[----:B------:R-:W-:-:S04]  /*e1840*/  IMAD.WIDE.U32 R60, R58, R72, R22 ;  /* 0x000000483a3c7225 */ /* 0x000fc800078e0016 */
[----:B------:R-:W-:Y:S01]  /*e1850*/  IMAD.X R80, R105, 0x1, R53, P2 ;  /* 0x0000000169507824 */ /* 0x000fe200010e0635 */
[----:B------:R-:W-:Y:S01]  /*e1860*/  IADD3 R53, P0, PT, R90, R88, RZ ;  /* 0x000000585a357210 */ /* 0x000fe20007f1e0ff */
[----:B------:R-:W-:Y:S01]  /*e1870*/  IMAD.WIDE.U32.X R62, R97, R69, R62, P4 ;  /* 0x00000045613e7225 */ /* 0x000fe200020e043e */
[----:B------:R-:W-:Y:S02]  /*e1880*/  IADD3 RZ, P4, PT, R65, R24, RZ ;  /* 0x0000001841ff7210 */ /* 0x000fe40007f9e0ff */
[----:B------:R-:W-:Y:S01]  /*e1890*/  IADD3 R84, P2, PT, R21, R84, RZ ;  /* 0x0000005415547210 */ /* 0x000fe20007f5e0ff */
[----:B------:R-:W-:Y:S01]  /*e18a0*/  IMAD.IADD R26, R24, 0x1, R61 ;  /* 0x00000001181a7824 */ /* 0x000fe200078e023d */
[----:B------:R-:W-:Y:S01]  /*e18b0*/  SEL R24, RZ, 0x1, P3 ;  /* 0x00000001ff187807 */ /* 0x000fe20001800000 */
[----:B------:R-:W-:Y:S01]  /*e18c0*/  IMAD.X R88, R99, 0x1, R89, P0 ;  /* 0x0000000163587824 */ /* 0x000fe200000e0659 */
[----:B------:R-:W-:Y:S01]  /*e18d0*/  IADD3 R55, P3, PT, R84, R78, RZ ;  /* 0x0000004e54377210 */ /* 0x000fe20007f7e0ff */
[----:B------:R-:W-:Y:S01]  /*e18e0*/  IMAD.X R89, RZ, RZ, R80, P2 ;  /* 0x000000ffff597224 */ /* 0x000fe200010e0650 */
[----:B------:R-:W-:Y:S01]  /*e18f0*/  IADD3 R24, P0, PT, R53, R24, RZ ;  /* 0x0000001835187210 */ /* 0x000fe20007f1e0ff */
[----:B------:R-:W-:Y:S01]  /*e1900*/  IMAD.MOV.U32 R64, RZ, RZ, R25 ;  /* 0x000000ffff407224 */ /* 0x000fe200078e0019 */
[----:B------:R-:W-:Y:S01]  /*e1910*/  SEL R97, RZ, 0x1, !P6 ;  /* 0x00000001ff617807 */ /* 0x000fe20007000000 */
[----:B------:R-:W-:Y:S01]  /*e1920*/  IMAD.X R65, RZ, RZ, RZ, P5 ;  /* 0x000000ffff417224 */ /* 0x000fe200028e06ff */
[----:B------:R-:W-:Y:S01]  /*e1930*/  ISETP.LT.U32.AND P2, PT, R60, R22, PT ;  /* 0x000000163c00720c */ /* 0x000fe20003f41070 */
[----:B------:R-:W-:Y:S01]  /*e1940*/  IMAD.X R78, R89, 0x1, R79, P3 ;  /* 0x00000001594e7824 */ /* 0x000fe200018e064f */
[----:B------:R-:W-:Y:S01]  /*e1950*/  ISETP.GE.U32.AND P3, PT, R24, R53, PT ;  /* 0x000000351800720c */ /* 0x000fe20003f66070 */
[----:B------:R-:W-:Y:S01]  /*e1960*/  IMAD.X R25, RZ, RZ, R88, P0 ;  /* 0x000000ffff197224 */ /* 0x000fe200000e0658 */
[----:B------:R-:W-:Y:S01]  /*e1970*/  IADD3 R97, P5, PT, R97, R60, RZ ;  /* 0x0000003c61617210 */ /* 0x000fe20007fbe0ff */
[----:B------:R-:W-:Y:S01]  /*e1980*/  IMAD.WIDE.U32.X R64, R81, R73, R64, P4 ;  /* 0x0000004951407225 */ /* 0x000fe200020e0440 */
[----:B------:R-:W-:-:S02]  /*e1990*/  ISETP.GE.U32.AND P0, PT, R53, R90, PT ;  /* 0x0000005a3500720c */ /* 0x000fc40003f06070 */
[----:B------:R-:W-:Y:S01]  /*e19a0*/  ISETP.GE.U32.AND.EX P1, PT, R25, R88, PT, P3 ;  /* 0x000000581900720c */ /* 0x000fe20003f26130 */
[----:B------:R-:W-:Y:S01]  /*e19b0*/  IMAD.X R79, RZ, RZ, R26, P5 ;  /* 0x000000ffff4f7224 */ /* 0x000fe200028e061a */
[----:B------:R-:W-:Y:S02]  /*e19c0*/  IADD3 R52, P5, PT, R55, R52, RZ ;  /* 0x0000003437347210 */ /* 0x000fe40007fbe0ff */
[----:B------:R-:W-:Y:S02]  /*e19d0*/  ISETP.GE.U32.AND.EX P0, PT, R88, R99, P1, P0 ;  /* 0x000000635800720c */ /* 0x000fe40000f06100 */
        /* <DEDUP_REMOVED lines=8> */
[----:B------:R-:W-:Y:S01]  /*e1a60*/  IMAD.WIDE.U32 R54, R54, R68, R52 ;  /* 0x0000004436367225 */ /* 0x000fe200078e0034 */
[----:B------:R-:W-:Y:S02]  /*e1a70*/  ISETP.LT.U32.OR.EX P2, PT, R26, R23, !P3, P2 ;  /* 0x000000171a00720c */ /* 0x000fe40005f41520 */
[----:B------:R-:W-:Y:S01]  /*e1a80*/  ISETP.LT.U32.OR.EX P1, PT, R78, R89, !P5, P1 ;  /* 0x000000594e00720c */ /* 0x000fe20006f21510 */
[----:B------:R-:W-:Y:S01]  /*e1a90*/  IMAD.IADD R93, R56, 0x1, R55 ;  /* 0x00000001385d7824 */ /* 0x000fe200078e0237 */
[----:B------:R-:W-:Y:S01]  /*e1aa0*/  ISETP.GE.U32.AND P3, PT, R60, R24, PT ;  /* 0x000000183c00720c */ /* 0x000fe20003f66070 */
[----:B------:R-:W-:Y:S01]  /*e1ab0*/  IMAD.WIDE.U32 R56, R58, R70, RZ ;  /* 0x000000463a387225 */ /* 0x000fe200078e00ff */
        /* <DEDUP_REMOVED lines=8> */
[----:B------:R-:W-:-:S02]  /*e1b40*/  IADD3 R22, P5, PT, R25, R22, RZ ;  /* 0x0000001619167210 */ /* 0x000fc40007fbe0ff */
[----:B------:R-:W-:Y:S01]  /*e1b50*/  ISETP.LT.U32.AND P1, PT, R54, R52, PT ;  /* 0x000000343600720c */ /* 0x000fe20003f21070 */
[----:B------:R-:W-:Y:S01]  /*e1b60*/  IMAD.X R78, RZ, RZ, R93, P3 ;  /* 0x000000ffff4e7224 */ /* 0x000fe200018e065d */
[C---:B------:R-:W-:Y:S01]  /*e1b70*/  ISETP.GE.U32.AND P6, PT, R99.reuse, R54, PT ;  /* 0x000000366300720c */ /* 0x040fe20003fc6070 */
[----:B------:R-:W-:Y:S01]  /*e1b80*/  IMAD.X R23, RZ, RZ, R82, P5 ;  /* 0x000000ffff177224 */ /* 0x000fe200028e0652 */
[----:B------:R-:W-:Y:S02]  /*e1b90*/  IADD3 R61, P5, PT, R99, R64, RZ ;  /* 0x00000040633d7210 */ /* 0x000fe40007fbe0ff */
[----:B------:R-:W-:Y:S02]  /*e1ba0*/  SEL R54, RZ, 0x1, !P2 ;  /* 0x00000001ff367807 */ /* 0x000fe40005000000 */
[----:B------:R-:W-:Y:S01]  /*e1bb0*/  ISETP.GE.U32.AND P4, PT, R22, R25, PT ;  /* 0x000000191600720c */ /* 0x000fe20003f86070 */
[----:B------:R-:W-:Y:S01]  /*e1bc0*/  IMAD.X R65, R78, 0x1, R65, P5 ;  /* 0x000000014e417824 */ /* 0x000fe200028e0641 */
[----:B------:R-:W-:-:S02]  /*e1bd0*/  @!P0 ISETP.NE.U32.AND P3, PT, R96, RZ, PT ;  /* 0x000000ff6000820c */ /* 0x000fc40003f65070 */
[----:B------:R-:W-:Y:S02]  /*e1be0*/  IADD3 R54, P5, PT, R61, R54, RZ ;  /* 0x000000363d367210 */ /* 0x000fe40007fbe0ff */
[----:B------:R-:W-:Y:S01]  /*e1bf0*/  ISETP.LT.U32.AND P2, PT, R25, R96, PT ;  /* 0x000000601900720c */ /* 0x000fe20003f41070 */
[----:B------:R-:W-:Y:S01]  /*e1c00*/  IMAD.WIDE.U32 R24, R81, R70, RZ ;  /* 0x0000004651187225 */ /* 0x000fe200078e00ff */
[----:B------:R-:W-:Y:S02]  /*e1c10*/  ISETP.GE.U32.AND.EX P4, PT, R23, R82, PT, P4 ;  /* 0x000000521700720c */ /* 0x000fe40003f86140 */
[----:B------:R-:W-:Y:S01]  /*e1c20*/  @!P0 ISETP.NE.AND.EX P3, PT, R91, RZ, PT, P3 ;  /* 0x000000ff5b00820c */ /* 0x000fe20003f65330 */
[----:B------:R-:W-:Y:S01]  /*e1c30*/  IMAD.X R55, RZ, RZ, R65, P5 ;  /* 0x000000ffff377224 */ /* 0x000fe200028e0641 */
[----:B------:R-:W-:Y:S01]  /*e1c40*/  ISETP.LT.U32.OR.EX P2, PT, R82, R91, !P4, P2 ;  /* 0x0000005b5200720c */ /* 0x000fe20006741520 */
[----:B------:R-:W-:Y:S01]  /*e1c50*/  IMAD.WIDE.U32 R24, P4, R58, R71, R24 ;  /* 0x000000473a187225 */ /* 0x000fe20007880018 */
[----:B------:R-:W-:-:S02]  /*e1c60*/  @!P0 SEL R52, RZ, 0x1, P3 ;  /* 0x00000001ff348807 */ /* 0x000fc40001800000 */
[----:B------:R-:W-:Y:S02]  /*e1c70*/  ISETP.GE.U32.AND P3, PT, R54, R61, PT ;  /* 0x0000003d3600720c */ /* 0x000fe40003f66070 */
[----:B------:R-:W-:Y:S02]  /*e1c80*/  SEL R26, RZ, 0x1, !P2 ;  /* 0x00000001ff1a7807 */ /* 0x000fe40005000000 */
[----:B------:R-:W-:Y:S02]  /*e1c90*/  ISETP.LT.U32.AND P2, PT, R61, R99, PT ;  /* 0x000000633d00720c */ /* 0x000fe40003f41070 */
[----:B------:R-:W-:Y:S02]  /*e1ca0*/  ISETP.GE.U32.AND.EX P3, PT, R55, R65, PT, P3 ;  /* 0x000000413700720c */ /* 0x000fe40003f66130 */
[----:B------:R-:W-:Y:S02]  /*e1cb0*/  ISETP.GE.U32.AND.EX P6, PT, R78, R93, PT, P6 ;  /* 0x0000005d4e00720c */ /* 0x000fe40003fc6160 */
[----:B------:R-:W-:-:S02]  /*e1cc0*/  @!P0 IADD3 R103, P5, PT, R52, R103, RZ ;  /* 0x0000006734678210 */ /* 0x000fc40007fbe0ff */
[----:B------:R-:W-:Y:S01]  /*e1cd0*/  ISETP.LT.U32.OR.EX P2, PT, R65, R78, !P3, P2 ;  /* 0x0000004e4100720c */ /* 0x000fe20005f41520 */
[----:B------:R-:W-:Y:S01]  /*e1ce0*/  IMAD.WIDE.U32 R64, R67, R95, R22 ;  /* 0x0000005f43407225 */ /* 0x000fe200078e0016 */
[----:B------:R-:W-:Y:S02]  /*e1cf0*/  ISETP.LT.U32.OR.EX P1, PT, R93, R53, !P6, P1 ;  /* 0x000000355d00720c */ /* 0x000fe40007721510 */
[----:B------:R-:W-:Y:S01]  /*e1d00*/  IADD3 RZ, P6, PT, R57, R24, RZ ;  /* 0x0000001839ff7210 */ /* 0x000fe20007fde0ff */
[----:B------:R-:W-:Y:S01]  /*e1d10*/  @!P0 IMAD.X R101, RZ, RZ, R101, P5 ;  /* 0x000000ffff658224 */ /* 0x000fe200028e0665 */
[----:B------:R-:W-:Y:S01]  /*e1d20*/  IADD3 R26, P3, P5, R18, R103, R26 ;  /* 0x00000067121a7210 */ /* 0x000fe20007d7e01a */
[----:B------:R-:W-:Y:S01]  /*e1d30*/  IMAD.WIDE.U32 R56, R58, R70, R54 ;  /* 0x000000463a387225 */ /* 0x000fe200078e0036 */
[----:B------:R-:W-:Y:S02]  /*e1d40*/  SEL R67, RZ, 0x1, !P2 ;  /* 0x00000001ff437807 */ /* 0x000fe40005000000 */
[----:B------:R-:W-:Y:S01]  /*e1d50*/  IADD3.X R101, PT, PT, R19, R101, RZ, P3, P5 ;  /* 0x0000006513657210 */ /* 0x000fe20001fea4ff */
[----:B------:R-:W-:Y:S01]  /*e1d60*/  IMAD R18, R79, R76, RZ ;  /* 0x0000004c4f127224 */ /* 0x000fe200078e02ff */
[----:B------:R-:W-:Y:S01]  /*e1d70*/  IADD3 R67, P3, PT, R67, R56, RZ ;  /* 0x0000003843437210 */ /* 0x000fe20007f7e0ff */
[----:B------:R-:W-:Y:S01]  /*e1d80*/  IMAD.WIDE.U32 R52, R97, R76, RZ ;  /* 0x0000004c61347225 */ /* 0x000fe200078e00ff */
[----:B------:R-:W-:-:S02]  /*e1d90*/  ISETP.GE.U32.AND P2, PT, R64, R22, PT ;  /* 0x000000164000720c */ /* 0x000fc40003f46070 */
[----:B------:R-:W-:Y:S01]  /*e1da0*/  ISETP.GE.U32.AND P5, PT, R67, R56, PT ;  /* 0x000000384300720c */ /* 0x000fe20003fa6070 */
[----:B------:R-:W-:Y:S01]  /*e1db0*/  IMAD R61, R97, R77, R18 ;  /* 0x0000004d613d7224 */ /* 0x000fe200078e0212 */
[----:B------:R-:W-:Y:S01]  /*e1dc0*/  ISETP.LT.U32.AND P0, PT, R56, R54, PT ;  /* 0x000000363800720c */ /* 0x000fe20003f01070 */
[----:B------:R-:W-:Y:S01]  /*e1dd0*/  IMAD.IADD R83, R24, 0x1, R57 ;  /* 0x0000000118537824 */ /* 0x000fe200078e0239 */
[----:B------:R-:W-:Y:S01]  /*e1de0*/  LOP3.LUT R97, RZ, R97, RZ, 0x33, !PT ;  /* 0x00000061ff617212 */ /* 0x000fe200078e33ff */
[----:B------:R-:W-:Y:S01]  /*e1df0*/  IMAD.IADD R57, R65, 0x1, R66 ;  /* 0x0000000141397824 */ /* 0x000fe200078e0242 */
[----:B------:R-:W-:Y:S01]  /*e1e00*/  LOP3.LUT R79, RZ, R79, RZ, 0x33, !PT ;  /* 0x0000004fff4f7212 */ /* 0x000fe200078e33ff */
[----:B------:R-:W-:Y:S02]  /*e1e10*/  IMAD.IADD R61, R53, 0x1, R61 ;  /* 0x00000001353d7824 */ /* 0x000fe400078e023d */
        /* <DEDUP_REMOVED lines=8> */
[----:B------:R-:W-:-:S03]  /*e1ea0*/  ISETP.GT.U32.AND P2, PT, R22, R97, PT ;  /* 0x000000611600720c */ /* 0x000fc60003f44070 */
[----:B------:R-:W-:Y:S01]  /*e1eb0*/  IMAD.X R83, RZ, RZ, RZ, P4 ;  /* 0x000000ffff537224 */ /* 0x000fe200020e06ff */
[----:B------:R-:W-:Y:S02]  /*e1ec0*/  IADD3 R26, P4, PT, R26, R65, RZ ;  /* 0x000000411a1a7210 */ /* 0x000fe40007f9e0ff */
[----:B------:R-:W-:Y:S01]  /*e1ed0*/  IADD3 R22, P5, PT, R23, R18, RZ ;  /* 0x0000001217167210 */ /* 0x000fe20007fbe0ff */
[----:B------:R-:W-:Y:S01]  /*e1ee0*/  IMAD.X R23, RZ, RZ, RZ, P3 ;  /* 0x000000ffff177224 */ /* 0x000fe200018e06ff */
[----:B------:R-:W-:Y:S01]  /*e1ef0*/  ISETP.GE.U32.AND P3, PT, R84, R21, PT ;  /* 0x000000155400720c */ /* 0x000fe20003f66070 */
[----:B------:R-:W-:Y:S01]  /*e1f00*/  IMAD.X R56, RZ, RZ, R101, P4 ;  /* 0x000000ffff387224 */ /* 0x000fe200020e0665 */
[----:B------:R-:W-:Y:S01]  /*e1f10*/  ISETP.GE.U32.AND P4, PT, R21, R20, PT ;  /* 0x000000141500720c */ /* 0x000fe20003f86070 */
[----:B------:R-:W-:Y:S01]  /*e1f20*/  IMAD.WIDE.U32 R20, R81, R68, RZ ;  /* 0x0000004451147225 */ /* 0x000fe200078e00ff */
[----:B------:R-:W-:Y:S02]  /*e1f30*/  ISETP.GE.U32.AND.EX P3, PT, R89, R80, PT, P3 ;  /* 0x000000505900720c */ /* 0x000fe40003f66130 */
[----:B------:R-:W-:-:S02]  /*e1f40*/  ISETP.GE.U32.AND.EX P4, PT, R80, R105, PT, P4 ;  /* 0x000000695000720c */ /* 0x000fc40003f86140 */
[----:B------:R-:W-:Y:S01]  /*e1f50*/  ISETP.GT.U32.AND.EX P2, PT, R22, R79, PT, P2 ;  /* 0x0000004f1600720c */ /* 0x000fe20003f44120 */
[----:B------:R-:W-:Y:S02]  /*e1f60*/  IMAD.MOV.U32 R22, RZ, RZ, R19 ;  /* 0x000000ffff167224 */ /* 0x000fe400078e0013 */
[----:B------:R-:W-:Y:S01]  /*e1f70*/  IMAD.MOV.U32 R79, RZ, RZ, R60 ;  /* 0x000000ffff4f7224 */ /* 0x000fe200078e003c */
        /* <DEDUP_REMOVED lines=19> */
.L_x_989:
[----:B------:R-:W-:Y:S05]  /*e20b0*/  BSYNC.RECONVERGENT B3 ;  /* 0x0000000000037941 */ /* 0x000fea0003800200 */
.L_x_988:
        /* <DEDUP_REMOVED lines=166> */
.L_x_992:
[----:B------:R-:W-:Y:S05]  /*e2b20*/  BSYNC.RELIABLE B4 ;  /* 0x0000000000047941 */ /* 0x000fea0003800100 */
.L_x_991:
        /* <DEDUP_REMOVED lines=21> */
.L_x_993:
[----:B------:R-:W-:Y:S05]  /*e2c80*/  BSYNC.RECONVERGENT B3 ;  /* 0x0000000000037941 */ /* 0x000fea0003800200 */
.L_x_990:
        /* <DEDUP_REMOVED lines=43> */
[----:B------:R-:W-:Y:S01]  /*e2f40*/  IMAD.WIDE.U32 R20, R130, R139, RZ ;  /* 0x0000008b82147225 */ /* 0x000fe200078e00ff */
[----:B------:R-:W-:-:S03]  /*e2f50*/  IADD3 R57, P6, PT, R57, R58, RZ ;  /* 0x0000003a39397210 */ /* 0x000fc60007fde0ff */
[----:B------:R-:W-:-:S04]  /*e2f60*/  IMAD.WIDE.U32 R54, P2, R138, R130, R54 ;  /* 0x000000828a367225 */ /* 0x000fc80007840036 */
[----:B------:R-:W-:Y:S01]  /*e2f70*/  IMAD.WIDE.U32 R18, R133, R130, RZ ;  /* 0x0000008285127225 */ /* 0x000fe200078e00ff */
[----:B------:R-:W-:Y:S02]  /*e2f80*/  SEL R18, RZ, 0x1, P4 ;  /* 0x00000001ff127807 */ /* 0x000fe40002000000 */
[----:B------:R-:W-:Y:S01]  /*e2f90*/  IADD3 RZ, P5, PT, R21, R54, RZ ;  /* 0x0000003615ff7210 */ /* 0x000fe20007fbe0ff */
[----:B------:R-:W-:Y:S01]  /*e2fa0*/  IMAD.X R61, RZ, RZ, R59, P6 ;  /* 0x000000ffff3d7224 */ /* 0x000fe200030e063b */
[C---:B------:R-:W-:Y:S01]  /*e2fb0*/  IADD3 R54, P4, PT, R57.reuse, R18, RZ ;  /* 0x0000001239367210 */ /* 0x040fe20007f9e0ff */
[----:B------:R-:W-:Y:S01]  /*e2fc0*/  IMAD.WIDE.U32 R62, R138, R130, RZ ;  /* 0x000000828a3e7225 */ /* 0x000fe200078e00ff */
[----:B------:R-:W-:Y:S02]  /*e2fd0*/  IADD3 RZ, P0, PT, R52, R19, RZ ;  /* 0x0000001334ff7210 */ /* 0x000fe40007f1e0ff */
[----:B------:R-:W-:Y:S01]  /*e2fe0*/  ISETP.GE.U32.AND P6, PT, R54, R57, PT ;  /* 0x000000393600720c */ /* 0x000fe20003fc6070 */
[----:B------:R-:W-:Y:S01]  /*e2ff0*/  IMAD.X R19, RZ, RZ, RZ, P1 ;  /* 0x000000ffff137224 */ /* 0x000fe200008e06ff */
[----:B------:R-:W-:Y:S01]  /*e3000*/  ISETP.LT.U32.AND P1, PT, R57, R58, PT ;  /* 0x0000003a3900720c */ /* 0x000fe20003f21070 */
[----:B------:R-:W-:-:S02]  /*e3010*/  IMAD.X R58, RZ, RZ, R61, P4 ;  /* 0x000000ffff3a7224 */ /* 0x000fc400020e063d */
[----:B------:R-:W-:-:S03]  /*e3020*/  IMAD.WIDE.U32 R20, R139, R130, RZ ;  /* 0x000000828b147225 */ /* 0x000fc600078e00ff */
[----:B------:R-:W-:Y:S01]  /*e3030*/  ISETP.GE.U32.AND.EX P6, PT, R58, R61, PT, P6 ;  /* 0x0000003d3a00720c */ /* 0x000fe20003fc6160 */
[----:B------:R-:W-:-:S03]  /*e3040*/  IMAD.WIDE.U32 R62, P4, R139, R129, R62 ;  /* 0x000000818b3e7225 */ /* 0x000fc6000788003e */
[----:B------:R-:W-:Y:S01]  /*e3050*/  ISETP.LT.U32.OR.EX P1, PT, R61, R59, !P6, P1 ;  /* 0x0000003b3d00720c */ /* 0x000fe20007721510 */
[----:B------:R-:W-:Y:S01]  /*e3060*/  IMAD.WIDE.U32 R56, R133, R130, R24 ;  /* 0x0000008285387225 */ /* 0x000fe200078e0018 */
[----:B------:R-:W-:-:S03]  /*e3070*/  IADD3 R61, P6, PT, R54, R20, RZ ;  /* 0x00000014363d7210 */ /* 0x000fc60007fde0ff */
        /* <DEDUP_REMOVED lines=10> */
[----:B------:R-:W-:Y:S01]  /*e3120*/  IMAD.MOV.U32 R92, RZ, RZ, RZ ;  /* 0x000000ffff5c7224 */ /* 0x000fe200078e00ff */
[----:B------:R-:W-:Y:S01]  /*e3130*/  ISETP.GE.U32.AND.EX P2, PT, R97, R58, PT, P2 ;  /* 0x0000003a6100720c */ /* 0x000fe20003f46120 */
[----:B------:R-:W-:Y:S01]  /*e3140*/  IMAD.WIDE.U32.X R24, R138, R129, R52, P5 ;  /* 0x000000818a187225 */ /* 0x000fe200028e0434 */
[----:B------:R-:W-:-:S02]  /*e3150*/  SEL R53, RZ, 0x1, !P1 ;  /* 0x00000001ff357807 */ /* 0x000fc40004800000 */
[----:B------:R-:W-:Y:S02]  /*e3160*/  IADD3 R55, P1, PT, R60, R18, RZ ;  /* 0x000000123c377210 */ /* 0x000fe40007f3e0ff */
[----:B------:R-:W-:Y:S02]  /*e3170*/  SEL R18, RZ, 0x1, P0 ;  /* 0x00000001ff127807 */ /* 0x000fe40000000000 */
[----:B------:R-:W-:Y:S01]  /*e3180*/  SEL R99, RZ, 0x1, P2 ;  /* 0x00000001ff637807 */ /* 0x000fe20001000000 */
[----:B------:R-:W-:Y:S01]  /*e3190*/  IMAD.X R67, R66, 0x1, R19, P1 ;  /* 0x0000000142437824 */ /* 0x000fe200008e0613 */
[----:B------:R-:W-:Y:S01]  /*e31a0*/  IADD3 R54, P0, PT, R53, R24, RZ ;  /* 0x0000001835367210 */ /* 0x000fe20007f1e0ff */
[----:B------:R-:W-:Y:S01]  /*e31b0*/  IMAD.WIDE.U32 R52, R131, R133, RZ ;  /* 0x0000008583347225 */ /* 0x000fe200078e00ff */
[C---:B------:R-:W-:Y:S02]  /*e31c0*/  IADD3 R18, P5, PT, R55.reuse, R18, RZ ;  /* 0x0000001237127210 */ /* 0x040fe40007fbe0ff */
[----:B------:R-:W-:Y:S01]  /*e31d0*/  ISETP.GE.U32.AND P2, PT, R55, R60, PT ;  /* 0x0000003c3700720c */ /* 0x000fe20003f46070 */
[----:B------:R-:W-:Y:S01]  /*e31e0*/  IMAD.X R60, RZ, RZ, R25, P0 ;  /* 0x000000ffff3c7224 */ /* 0x000fe200000e0619 */
[----:B------:R-:W-:Y:S01]  /*e31f0*/  IADD3 R99, P1, PT, R54, R99, RZ ;  /* 0x0000006336637210 */ /* 0x000fe20007f3e0ff */
[----:B------:R-:W-:Y:S01]  /*e3200*/  IMAD.X R19, RZ, RZ, R67, P5 ;  /* 0x000000ffff137224 */ /* 0x000fe200028e0643 */
[----:B------:R-:W-:Y:S01]  /*e3210*/  ISETP.GE.U32.AND P0, PT, R18, R55, PT ;  /* 0x000000371200720c */ /* 0x000fe20003f06070 */
[----:B------:R-:W-:Y:S01]  /*e3220*/  IMAD.WIDE.U32 R52, P6, R133, R131, R52 ;  /* 0x0000008385347225 */ /* 0x000fe200078c0034 */
[----:B------:R-:W-:-:S02]  /*e3230*/  ISETP.GE.U32.AND P5, PT, R99, R54, PT ;  /* 0x000000366300720c */ /* 0x000fc40003fa6070 */
[----:B------:R-:W-:Y:S01]  /*e3240*/  ISETP.GE.U32.AND.EX P2, PT, R67, R66, PT, P2 ;  /* 0x000000424300720c */ /* 0x000fe20003f46120 */
[----:B------:R-:W-:Y:S01]  /*e3250*/  IMAD.X R95, RZ, RZ, R60, P1 ;  /* 0x000000ffff5f7224 */ /* 0x000fe200008e063c */
[----:B------:R-:W-:Y:S01]  /*e3260*/  ISETP.GE.U32.AND.EX P0, PT, R19, R67, PT, P0 ;  /* 0x000000431300720c */ /* 0x000fe20003f06100 */
[-C--:B------:R-:W-:Y:S01]  /*e3270*/  IMAD.WIDE.U32 R58, R133, R133.reuse, R18 ;  /* 0x00000085853a7225 */ /* 0x080fe200078e0012 */
[----:B------:R-:W-:Y:S02]  /*e3280*/  ISETP.LT.U32.AND P1, PT, R54, R24, PT ;  /* 0x000000183600720c */ /* 0x000fe40003f21070 */
[----:B------:R-:W-:Y:S01]  /*e3290*/  ISETP.GE.U32.AND.EX P5, PT, R95, R60, PT, P5 ;  /* 0x0000003c5f00720c */ /* 0x000fe20003fa6150 */
[----:B------:R-:W-:-:S03]  /*e32a0*/  IMAD.WIDE.U32 R54, R133, R133, RZ ;  /* 0x0000008585367225 */ /* 0x000fc600078e00ff */
[----:B------:R-:W-:Y:S01]  /*e32b0*/  ISETP.LT.U32.OR.EX P1, PT, R60, R25, !P5, P1 ;  /* 0x000000193c00720c */ /* 0x000fe20006f21510 */
[----:B------:R-:W-:Y:S01]  /*e32c0*/  IMAD.IADD R93, R52, 0x1, R59 ;  /* 0x00000001345d7824 */ /* 0x000fe200078e023b */
[----:B------:R-:W-:Y:S01]  /*e32d0*/  ISETP.GE.U32.AND P5, PT, R58, R18, PT ;  /* 0x000000123a00720c */ /* 0x000fe20003fa6070 */
[----:B------:R-:W-:Y:S01]  /*e32e0*/  IMAD.X R25, RZ, RZ, RZ, P6 ;  /* 0x000000ffff197224 */ /* 0x000fe200030e06ff */
[----:B------:R-:W-:Y:S01]  /*e32f0*/  IADD3 RZ, P6, PT, R55, R52, RZ ;  /* 0x0000003437ff7210 */ /* 0x000fe20007fde0ff */
[----:B------:R-:W-:Y:S01]  /*e3300*/  IMAD.MOV.U32 R24, RZ, RZ, R53 ;  /* 0x000000ffff187224 */ /* 0x000fe200078e0035 */
[----:B------:R-:W-:Y:S02]  /*e3310*/  ISETP.GE.U32.AND.EX P5, PT, R93, R19, PT, P5 ;  /* 0x000000135d00720c */ /* 0x000fe40003fa6150 */
[----:B------:R-:W-:Y:S01]  /*e3320*/  SEL R94, RZ, 0x1, !P1 ;  /* 0x00000001ff5e7807 */ /* 0x000fe20004800000 */
        /* <DEDUP_REMOVED lines=18> */
.L_x_995:
[----:B------:R-:W-:Y:S05]  /*e3450*/  BSYNC.RECONVERGENT B3 ;  /* 0x0000000000037941 */ /* 0x000fea0003800200 */
.L_x_994:
        /* <DEDUP_REMOVED lines=11> */
[----:B------:R-:W-:-:S03]  /*e3510*/  IMAD.WIDE.U32 R66, P1, R134, R133, R66 ;  /* 0x0000008586427225 */ /* 0x000fc60007820042 */
[----:B------:R-:W-:Y:S01]  /*e3520*/  ISETP.GE.U32.AND.EX P0, PT, R24, R97, P5, P0 ;  /* 0x000000611800720c */ /* 0x000fe20002f06100 */
[----:B------:R-:W-:Y:S01]  /*e3530*/  IMAD.WIDE.U32 R24, R136, R133, RZ ;  /* 0x0000008588187225 */ /* 0x000fe200078e00ff */
[----:B------:R-:W-:-:S03]  /*e3540*/  IADD3 RZ, P2, PT, R19, R66, RZ ;  /* 0x0000004213ff7210 */ /* 0x000fc60007f5e0ff */
[----:B------:R-:W-:Y:S01]  /*e3550*/  IMAD.WIDE.U32 R52, P5, R136, R131, R52 ;  /* 0x0000008388347225 */ /* 0x000fe200078a0034 */
[----:B------:R-:W-:-:S03]  /*e3560*/  IADD3 R57, P6, PT, R59, R24, RZ ;  /* 0x000000183b397210 */ /* 0x000fc60007fde0ff */
[----:B------:R-:W-:Y:S02]  /*e3570*/  IMAD.IADD R82, R25, 0x1, R52 ;  /* 0x0000000119527824 */ /* 0x000fe400078e0234 */
[----:B------:R-:W-:-:S04]  /*e3580*/  IMAD.WIDE.U32 R18, R131, R139, RZ ;  /* 0x0000008b83127225 */ /* 0x000fc800078e00ff */
[----:B------:R-:W-:Y:S01]  /*e3590*/  IMAD.X R55, RZ, RZ, RZ, P1 ;  /* 0x000000ffff377224 */ /* 0x000fe200008e06ff */
[----:B------:R-:W-:Y:S01]  /*e35a0*/  ISETP.GE.U32.AND P1, PT, R57, R59, PT ;  /* 0x0000003b3900720c */ /* 0x000fe20003f26070 */
[----:B------:R-:W-:Y:S02]  /*e35b0*/  IMAD.X R97, R82, 0x1, R65, P6 ;  /* 0x0000000152617824 */ /* 0x000fe400030e0641 */
[----:B------:R-:W-:Y:S02]  /*e35c0*/  IMAD.MOV.U32 R54, RZ, RZ, R67 ;  /* 0x000000ffff367224 */ /* 0x000fe400078e0043 */
[----:B------:R-:W-:Y:S01]  /*e35d0*/  IMAD.X R61, RZ, RZ, RZ, P3 ;  /* 0x000000ffff3d7224 */ /* 0x000fe200018e06ff */
[----:B------:R-:W-:Y:S01]  /*e35e0*/  IADD3 RZ, P3, PT, R78, R23, RZ ;  /* 0x000000174eff7210 */ /* 0x000fe20007f7e0ff */
[----:B------:R-:W-:Y:S01]  /*e35f0*/  IMAD.MOV.U32 R60, RZ, RZ, R79 ;  /* 0x000000ffff3c7224 */ /* 0x000fe200078e004f */
[----:B------:R-:W-:Y:S01]  /*e3600*/  ISETP.GE.U32.AND.EX P1, PT, R97, R65, PT, P1 ;  /* 0x000000416100720c */ /* 0x000fe20003f26110 */
[----:B------:R-:W-:Y:S01]  /*e3610*/  IMAD.WIDE.U32 R66, R133, R139, RZ ;  /* 0x0000008b85427225 */ /* 0x000fe200078e00ff */
[----:B------:R-:W-:-:S02]  /*e3620*/  LOP3.LUT R23, RZ, R64, RZ, 0x33, !PT ;  /* 0x00000040ff177212 */ /* 0x000fc400078e33ff */
[----:B------:R-:W-:Y:S01]  /*e3630*/  SEL R59, RZ, 0x1, P1 ;  /* 0x00000001ff3b7807 */ /* 0x000fe20000800000 */
[----:B------:R-:W-:-:S04]  /*e3640*/  IMAD.WIDE.U32 R18, P6, R138, R133, R18 ;  /* 0x000000858a127225 */ /* 0x000fc800078c0012 */
[----:B------:R-:W-:Y:S01]  /*e3650*/  IMAD.WIDE.U32.X R54, R134, R131, R54, P2 ;  /* 0x0000008386367225 */ /* 0x000fe200010e0436 */
[----:B------:R-:W-:-:S03]  /*e3660*/  @!P0 IADD3 R99, P2, PT, R99, 0x1, RZ ;  /* 0x0000000163638810 */ /* 0x000fc60007f5e0ff */
[----:B------:R-:W-:Y:S01]  /*e3670*/  IMAD.WIDE.U32.X R60, R134, R129, R60, P3 ;  /* 0x00000081863c7225 */ /* 0x000fe200018e043c */
[----:B------:R-:W-:Y:S02]  /*e3680*/  IADD3 RZ, P3, PT, R67, R18, RZ ;  /* 0x0000001243ff7210 */ /* 0x000fe40007f7e0ff */
[C---:B------:R-:W-:Y:S01]  /*e3690*/  IADD3 R18, P1, PT, R99.reuse, R54, RZ ;  /* 0x0000003663127210 */ /* 0x040fe20007f3e0ff */
[----:B------:R-:W-:Y:S01]  /*e36a0*/  @!P0 IMAD.X R95, RZ, RZ, R95, P2 ;  /* 0x000000ffff5f8224 */ /* 0x000fe200010e065f */
[----:B------:R-:W-:Y:S01]  /*e36b0*/  @!P0 ISETP.NE.U32.AND P2, PT, R99, RZ, PT ;  /* 0x000000ff6300820c */ /* 0x000fe20003f45070 */
[----:B------:R-:W-:Y:S01]  /*e36c0*/  IMAD.X R67, RZ, RZ, RZ, P6 ;  /* 0x000000ffff437224 */ /* 0x000fe200030e06ff */
[----:B------:R-:W-:Y:S01]  /*e36d0*/  IADD3 R59, P6, PT, R18, R59, RZ ;  /* 0x0000003b123b7210 */ /* 0x000fe20007fde0ff */
[----:B------:R-:W-:Y:S02]  /*e36e0*/  IMAD.MOV.U32 R66, RZ, RZ, R19 ;  /* 0x000000ffff427224 */ /* 0x000fe400078e0013 */
        /* <DEDUP_REMOVED lines=15> */
[----:B------:R-:W-:-:S03]  /*e37e0*/  SEL R105, RZ, 0x1, !P1 ;  /* 0x00000001ff697807 */ /* 0x000fc60004800000 */
[----:B------:R-:W-:Y:S02]  /*e37f0*/  IMAD.IADD R107, R55, 0x1, R107 ;  /* 0x00000001376b7824 */ /* 0x000fe400078e026b */
[----:B------:R-:W-:-:S04]  /*e3800*/  IMAD.WIDE.U32 R78, P1, R139, R131, R78 ;  /* 0x000000838b4e7225 */ /* 0x000fc8000782004e */
[----:B------:R-:W-:Y:S01]  /*e3810*/  IMAD.X R98, R97, 0x1, R61, P2 ;  /* 0x0000000161627824 */ /* 0x000fe200010e063d */
[----:B------:R-:W-:Y:S01]  /*e3820*/  IADD3 R101, P2, PT, R59, R18, RZ ;  /* 0x000000123b657210 */ /* 0x000fe20007f5e0ff */
[----:B------:R-:W-:Y:S01]  /*e3830*/  @!P0 IMAD.X R92, RZ, RZ, R92, P6 ;  /* 0x000000ffff5c8224 */ /* 0x000fe200030e065c */
[----:B------:R-:W-:Y:S01]  /*e3840*/  IADD3 R105, P6, PT, R94, R105, RZ ;  /* 0x000000695e697210 */ /* 0x000fe20007fde0ff */
[----:B------:R-:W-:Y:S01]  /*e3850*/  IMAD.WIDE.U32 R60, R107, R74, RZ ;  /* 0x0000004a6b3c7225 */ /* 0x000fe200078e00ff */
[----:B------:R-:W-:Y:S02]  /*e3860*/  ISETP.GE.U32.AND P0, PT, R101, R59, PT ;  /* 0x0000003b6500720c */ /* 0x000fe40003f06070 */
[----:B------:R-:W-:Y:S01]  /*e3870*/  LOP3.LUT R59, RZ, R81, RZ, 0x33, !PT ;  /* 0x00000051ff3b7212 */ /* 0x000fe200078e33ff */
[----:B------:R-:W-:Y:S02]  /*e3880*/  IMAD.IADD R95, R19, 0x1, R78 ;  /* 0x00000001135f7824 */ /* 0x000fe400078e024e */
[----:B------:R-:W-:-:S04]  /*e3890*/  IMAD.WIDE.U32.X R66, R138, R131, R66, P3 ;  /* 0x000000838a427225 */ /* 0x000fc800018e0442 */
[----:B------:R-:W-:-:S04]  /*e38a0*/  IMAD.WIDE.U32 R64, R54, R74, RZ ;  /* 0x0000004a36407225 */ /* 0x000fc800078e00ff */
[----:B------:R-:W-:Y:S01]  /*e38b0*/  IMAD.X R99, R95, 0x1, R100, P2 ;  /* 0x000000015f637824 */ /* 0x000fe200010e0664 */
[----:B------:R-:W-:Y:S01]  /*e38c0*/  ISETP.GT.U32.AND P2, PT, R64, R23, PT ;  /* 0x000000174000720c */ /* 0x000fe20003f44070 */
[----:B------:R-:W-:Y:S01]  /*e38d0*/  IMAD.X R109, RZ, RZ, R92, P6 ;  /* 0x000000ffff6d7224 */ /* 0x000fe200030e065c */
[----:B------:R-:W-:Y:S01]  /*e38e0*/  IADD3 R66, P6, PT, R105, R66, RZ ;  /* 0x0000004269427210 */ /* 0x000fe20007fde0ff */
[----:B------:R-:W-:Y:S01]  /*e38f0*/  IMAD.WIDE.U32 R60, P3, R54, R75, R60 ;  /* 0x0000004b363c7225 */ /* 0x000fe2000786003c */
[----:B------:R-:W-:-:S03]  /*e3900*/  ISETP.GE.U32.AND.EX P0, PT, R99, R100, PT, P0 ;  /* 0x000000646300720c */ /* 0x000fc60003f06100 */
[----:B------:R-:W-:Y:S01]  /*e3910*/  IMAD.X R23, RZ, RZ, RZ, P3 ;  /* 0x000000ffff177224 */ /* 0x000fe200018e06ff */
[----:B------:R-:W-:Y:S01]  /*e3920*/  IADD3 R64, P3, PT, R65, R60, RZ ;  /* 0x0000003c41407210 */ /* 0x000fe20007f7e0ff */
[----:B------:R-:W-:Y:S01]  /*e3930*/  IMAD.X R92, R109, 0x1, R67, P6 ;  /* 0x000000016d5c7824 */ /* 0x000fe200030e0643 */
[-C--:B------:R-:W-:Y:S01]  /*e3940*/  IADD3 R65, P6, PT, R22, R58.reuse, RZ ;  /* 0x0000003a16417210 */ /* 0x080fe20007fde0ff */
[----:B------:R-:W-:Y:S01]  /*e3950*/  IMAD.MOV.U32 R22, RZ, RZ, R61 ;  /* 0x000000ffff167224 */ /* 0x000fe200078e003d */
[----:B------:R-:W-:Y:S02]  /*e3960*/  SEL R61, RZ, 0x1, P0 ;  /* 0x00000001ff3d7807 */ /* 0x000fe40000000000 */
        /* <DEDUP_REMOVED lines=11> */
[----:B------:R-:W-:Y:S01]  /*e3a20*/  ISETP.LT.U32.AND P3, PT, R66, R105, PT ;  /* 0x000000694200720c */ /* 0x000fe20003f61070 */
[----:B------:R-:W-:Y:S01]  /*e3a30*/  IMAD.X R105, RZ, RZ, RZ, P5 ;  /* 0x000000ffff697224 */ /* 0x000fe200028e06ff */
[----:B------:R-:W-:-:S02]  /*e3a40*/  ISETP.GE.U32.AND.EX P2, PT, R93, R92, PT, P2 ;  /* 0x0000005c5d00720c */ /* 0x000fc40003f46120 */
[----:B------:R-:W-:Y:S02]  /*e3a50*/  SEL R23, RZ, 0x1, P0 ;  /* 0x00000001ff177807 */ /* 0x000fe40000000000 */
[----:B------:R-:W-:Y:S02]  /*e3a60*/  ISETP.LT.U32.OR.EX P3, PT, R92, R109, !P2, P3 ;  /* 0x0000006d5c00720c */ /* 0x000fe40005761530 */
[----:B------:R-:W-:Y:S02]  /*e3a70*/  IADD3 R22, P0, PT, R59, R22, RZ ;  /* 0x000000163b167210 */ /* 0x000fe40007f1e0ff */
[----:B------:R-:W-:Y:S02]  /*e3a80*/  IADD3 R109, P5, PT, R96, R23, RZ ;  /* 0x00000017606d7210 */ /* 0x000fe40007fbe0ff */
[----:B------:R-:W-:Y:S01]  /*e3a90*/  ISETP.GE.U32.AND P6, PT, R22, R59, PT ;  /* 0x0000003b1600720c */ /* 0x000fe20003fc6070 */
[----:B------:R-:W-:Y:S01]  /*e3aa0*/  IMAD.X R23, RZ, RZ, R60, P0 ;  /* 0x000000ffff177224 */ /* 0x000fe200000e063c */
[----:B------:R-:W-:Y:S01]  /*e3ab0*/  ISETP.GE.U32.AND P0, PT, R109, R96, PT ;  /* 0x000000606d00720c */ /* 0x000fe20003f06070 */
[----:B------:R-:W-:Y:S01]  /*e3ac0*/  IMAD.X R111, RZ, RZ, R98, P5 ;  /* 0x000000ffff6f7224 */ /* 0x000fe200028e0662 */
[----:B------:R-:W-:Y:S01]  /*e3ad0*/  ISETP.GE.U32.AND P5, PT, R96, R57, PT ;  /* 0x000000396000720c */ /* 0x000fe20003fa6070 */
[----:B------:R-:W-:Y:S01]  /*e3ae0*/  IMAD.MOV.U32 R96, RZ, RZ, RZ ;  /* 0x000000ffff607224 */ /* 0x000fe200078e00ff */
[----:B------:R-:W-:Y:S01]  /*e3af0*/  ISETP.LT.U32.AND P2, PT, R59, R56, PT ;  /* 0x000000383b00720c */ /* 0x000fe20003f41070 */
[----:B------:R-:W-:Y:S01]  /*e3b00*/  IMAD.WIDE.U32 R58, R107, R72, RZ ;  /* 0x000000486b3a7225 */ /* 0x000fe200078e00ff */
[----:B------:R-:W-:-:S02]  /*e3b10*/  ISETP.GE.U32.AND.EX P5, PT, R98, R97, PT, P5 ;  /* 0x000000616200720c */ /* 0x000fc40003fa6150 */
[----:B------:R-:W-:Y:S01]  /*e3b20*/  ISETP.GE.U32.AND.EX P0, PT, R111, R98, PT, P0 ;  /* 0x000000626f00720c */ /* 0x000fe20003f06100 */
[----:B------:R-:W-:Y:S01]  /*e3b30*/  IMAD.WIDE.U32 R56, R54, R72, R22 ;  /* 0x0000004836387225 */ /* 0x000fe200078e0016 */
        /* <DEDUP_REMOVED lines=21> */
.L_x_997:
[----:B------:R-:W-:Y:S05]  /*e3c90*/  BSYNC.RECONVERGENT B3 ;  /* 0x0000000000037941 */ /* 0x000fea0003800200 */
.L_x_996:
[----:B------:R-:W-:Y:S01]  /*e3ca0*/  IADD3 R100, P0, PT, R67, R56, RZ ;  /* 0x0000003843647210 */ /* 0x000fe20007f1e0ff */
[----:B------:R-:W-:Y:S01]  /*e3cb0*/  IMAD.IADD R57, R58, 0x1, R57 ;  /* 0x000000013a397824 */ /* 0x000fe200078e0239 */
[----:B------:R-:W-:Y:S01]  /*e3cc0*/  IADD3 RZ, P5, PT, R52, R25, RZ ;  /* 0x0000001934ff7210 */ /* 0x000fe20007fbe0ff */
[----:B------:R-:W-:Y:S01]  /*e3cd0*/  IMAD.WIDE.U32 R60, R54, R72, RZ ;  /* 0x00000048363c7225 */ /* 0x000fe200078e00ff */
[----:B------:R-:W-:Y:S01]  /*e3ce0*/  ISETP.GE.U32.AND P2, PT, R100, R56, PT ;  /* 0x000000386400720c */ /* 0x000fe20003f46070 */
[----:B------:R-:W-:Y:S01]  /*e3cf0*/  BSSY.RECONVERGENT B3, `(.L_x_998) ;  /* 0x00000e3000037945 */ /* 0x000fe20003800200 */
[----:B------:R-:W-:Y:S01]  /*e3d00*/  IADD3 R55, P3, PT, R109, R24, RZ ;  /* 0x000000186d377210 */ /* 0x000fe20007f7e0ff */
[----:B------:R-:W-:Y:S02]  /*e3d10*/  IMAD.MOV.U32 R52, RZ, RZ, R53 ;  /* 0x000000ffff347224 */ /* 0x000fe400078e0035 */
[----:B------:R-:W-:Y:S02]  /*e3d20*/  IMAD.MOV.U32 R53, RZ, RZ, R105 ;  /* 0x000000ffff357224 */ /* 0x000fe400078e0069 */
[----:B------:R-:W-:Y:S01]  /*e3d30*/  IMAD.X R105, RZ, RZ, R57, P0 ;  /* 0x000000ffff697224 */ /* 0x000fe200000e0639 */
[----:B------:R-:W-:Y:S01]  /*e3d40*/  ISETP.LT.U32.AND P0, PT, R56, R22, PT ;  /* 0x000000163800720c */ /* 0x000fe20003f01070 */
[----:B------:R-:W-:Y:S01]  /*e3d50*/  IMAD.X R25, RZ, RZ, RZ, P6 ;  /* 0x000000ffff197224 */ /* 0x000fe200030e06ff */
[----:B------:R-:W-:Y:S01]  /*e3d60*/  IADD3 RZ, P6, PT, R61, R58, RZ ;  /* 0x0000003a3dff7210 */ /* 0x000fe20007fde0ff */
[----:B------:R-:W-:Y:S01]  /*e3d70*/  IMAD.MOV.U32 R24, RZ, RZ, R59 ;  /* 0x000000ffff187224 */ /* 0x000fe200078e003b */
[----:B------:R-:W-:Y:S01]  /*e3d80*/  ISETP.GE.U32.AND.EX P2, PT, R105, R57, PT, P2 ;  /* 0x000000396900720c */ /* 0x000fe20003f46120 */
[----:B------:R-:W-:Y:S01]  /*e3d90*/  IMAD.X R82, R111, 0x1, R82, P3 ;  /* 0x000000016f527824 */ /* 0x000fe200018e0652 */
[----:B------:R-:W-:Y:S01]  /*e3da0*/  ISETP.GE.U32.AND P3, PT, R55, R109, PT ;  /* 0x0000006d3700720c */ /* 0x000fe20003f66070 */
[----:B------:R-:W-:Y:S01]  /*e3db0*/  IMAD.WIDE.U32.X R24, R107, R73, R24, P6 ;  /* 0x000000496b187225 */ /* 0x000fe200030e0418 */
[----:B------:R-:W-:-:S02]  /*e3dc0*/  ISETP.LT.U32.OR.EX P0, PT, R57, R23, !P2, P0 ;  /* 0x000000173900720c */ /* 0x000fc40005701500 */
[----:B------:R-:W-:Y:S01]  /*e3dd0*/  ISETP.GE.U32.AND.EX P3, PT, R82, R111, PT, P3 ;  /* 0x0000006f5200720c */ /* 0x000fe20003f66130 */
[----:B------:R-:W-:Y:S01]  /*e3de0*/  IMAD.WIDE.U32.X R52, R134, R131, R52, P5 ;  /* 0x0000008386347225 */ /* 0x000fe200028e0434 */
[----:B------:R-:W-:Y:S02]  /*e3df0*/  IADD3 R23, P2, PT, R65, R24, RZ ;  /* 0x0000001841177210 */ /* 0x000fe40007f5e0ff */
[----:B------:R-:W-:Y:S02]  /*e3e00*/  SEL R22, RZ, 0x1, !P0 ;  /* 0x00000001ff167807 */ /* 0x000fe40004000000 */
[----:B------:R-:W-:Y:S01]  /*e3e10*/  IADD3 R24, P0, PT, R101, R52, RZ ;  /* 0x0000003465187210 */ /* 0x000fe20007f1e0ff */
[----:B------:R-:W-:Y:S01]  /*e3e20*/  IMAD.X R61, R80, 0x1, R25, P2 ;  /* 0x00000001503d7824 */ /* 0x000fe200010e0619 */
[----:B------:R-:W-:Y:S02]  /*e3e30*/  SEL R57, RZ, 0x1, P3 ;  /* 0x00000001ff397807 */ /* 0x000fe40001800000 */
[----:B------:R-:W-:Y:S01]  /*e3e40*/  IADD3 R22, P5, PT, R23, R22, RZ ;  /* 0x0000001617167210 */ /* 0x000fe20007fbe0ff */
[----:B------:R-:W-:Y:S01]  /*e3e50*/  IMAD.X R60, R99, 0x1, R53, P0 ;  /* 0x00000001633c7824 */ /* 0x000fe200000e0635 */
[----:B------:R-:W-:Y:S01]  /*e3e60*/  IADD3 R56, P0, PT, R24, R57, RZ ;  /* 0x0000003918387210 */ /* 0x000fe20007f1e0ff */
[----:B------:R-:W-:Y:S01]  /*e3e70*/  IMAD.WIDE.U32 R52, R107, R70, RZ ;  /* 0x000000466b347225 */ /* 0x000fe200078e00ff */
[----:B------:R-:W-:-:S02]  /*e3e80*/  ISETP.LT.U32.AND P2, PT, R23, R65, PT ;  /* 0x000000411700720c */ /* 0x000fc40003f41070 */
[----:B------:R-:W-:Y:S01]  /*e3e90*/  ISETP.GE.U32.AND P3, PT, R22, R23, PT ;  /* 0x000000171600720c */ /* 0x000fe20003f66070 */
[----:B------:R-:W-:Y:S01]  /*e3ea0*/  IMAD.WIDE.U32 R64, R134, R136, RZ ;  /* 0x0000008886407225 */ /* 0x000fe200078e00ff */
[----:B------:R-:W-:-:S03]  /*e3eb0*/  ISETP.GE.U32.AND P6, PT, R56, R24, PT ;  /* 0x000000183800720c */ /* 0x000fc60003fc6070 */
[----:B------:R-:W-:Y:S02]  /*e3ec0*/  IMAD.X R23, RZ, RZ, R61, P5 ;  /* 0x000000ffff177224 */ /* 0x000fe400028e063d */
[----:B------:R-:W-:Y:S01]  /*e3ed0*/  IMAD.X R57, RZ, RZ, R60, P0 ;  /* 0x000000ffff397224 */ /* 0x000fe200000e063c */
[----:B------:R-:W-:Y:S01]  /*e3ee0*/  ISETP.GE.U32.AND P0, PT, R24, R101, PT ;  /* 0x000000651800720c */ /* 0x000fe20003f06070 */
[C---:B------:R-:W-:Y:S01]  /*e3ef0*/  IMAD.WIDE.U32 R24, R136.reuse, R136, RZ ;  /* 0x0000008888187225 */ /* 0x040fe200078e00ff */
[----:B------:R-:W-:Y:S02]  /*e3f00*/  ISETP.GE.U32.AND.EX P3, PT, R23, R61, PT, P3 ;  /* 0x0000003d1700720c */ /* 0x000fe40003f66130 */
[----:B------:R-:W-:Y:S01]  /*e3f10*/  ISETP.GE.U32.AND.EX P6, PT, R57, R60, PT, P6 ;  /* 0x0000003c3900720c */ /* 0x000fe20003fc6160 */
[----:B------:R-:W-:Y:S01]  /*e3f20*/  IMAD.WIDE.U32 R64, P5, R136, R134, R64 ;  /* 0x0000008688407225 */ /* 0x000fe200078a0040 */
[----:B------:R-:W-:Y:S02]  /*e3f30*/  ISETP.LT.U32.OR.EX P2, PT, R61, R80, !P3, P2 ;  /* 0x000000503d00720c */ /* 0x000fe40005f41520 */
[----:B------:R-:W-:Y:S01]  /*e3f40*/  ISETP.GE.U32.AND.EX P0, PT, R60, R99, P6, P0 ;  /* 0x000000633c00720c */ /* 0x000fe20003706100 */
[----:B------:R-:W-:Y:S01]  /*e3f50*/  IMAD.WIDE.U32 R58, R136, R136, R56 ;  /* 0x00000088883a7225 */ /* 0x000fe200078e0038 */
[----:B------:R-:W-:-:S02]  /*e3f60*/  IADD3 RZ, P6, PT, R25, R64, RZ ;  /* 0x0000004019ff7210 */ /* 0x000fc40007fde0ff */
[----:B------:R-:W-:Y:S01]  /*e3f70*/  SEL R101, RZ, 0x1, !P2 ;  /* 0x00000001ff657807 */ /* 0x000fe20005000000 */
[----:B------:R-:W-:-:S04]  /*e3f80*/  IMAD.WIDE.U32 R24, R54, R70, R22 ;  /* 0x0000004636187225 */ /* 0x000fc800078e0016 */
[----:B------:R-:W-:Y:S01]  /*e3f90*/  IMAD.WIDE.U32 R52, P3, R54, R71, R52 ;  /* 0x0000004736347225 */ /* 0x000fe20007860034 */
[----:B------:R-:W-:-:S03]  /*e3fa0*/  IADD3 R101, P2, PT, R101, R24, RZ ;  /* 0x0000001865657210 */ /* 0x000fc60007f5e0ff */
[----:B------:R-:W-:Y:S02]  /*e3fb0*/  IMAD.IADD R83, R64, 0x1, R59 ;  /* 0x0000000140537824 */ /* 0x000fe400078e023b */
        /* <DEDUP_REMOVED lines=21> */
[----:B------:R-:W-:Y:S01]  /*e4110*/  IADD3 RZ, P3, PT, R62, R21, RZ ;  /* 0x000000153eff7210 */ /* 0x000fe20007f7e0ff */
[----:B------:R-:W-:Y:S01]  /*e4120*/  IMAD.WIDE.U32.X R24, R107, R71, R24, P5 ;  /* 0x000000476b187225 */ /* 0x000fe200028e0418 */
[----:B------:R-:W-:-:S02]  /*e4130*/  IADD3 R62, P4, PT, R56, R65, RZ ;  /* 0x00000041383e7210 */ /* 0x000fc40007f9e0ff */
[----:B------:R-:W-:Y:S01]  /*e4140*/  IADD3 R98, P6, PT, R55, R20, RZ ;  /* 0x0000001437627210 */ /* 0x000fe20007fde0ff */
[----:B------:R-:W-:Y:S01]  /*e4150*/  IMAD.WIDE.U32 R22, R134, R139, RZ ;  /* 0x0000008b86167225 */ /* 0x000fe200078e00ff */
[----:B------:R-:W-:Y:S02]  /*e4160*/  ISETP.GE.U32.AND P5, PT, R62, R56, PT ;  /* 0x000000383e00720c */ /* 0x000fe40003fa6070 */
[----:B------:R-:W-:Y:S01]  /*e4170*/  SEL R52, RZ, 0x1, !P2 ;  /* 0x00000001ff347807 */ /* 0x000fe20005000000 */
[----:B------:R-:W-:Y:S01]  /*e4180*/  IMAD.X R109, RZ, RZ, R60, P4 ;  /* 0x000000ffff6d7224 */ /* 0x000fe200020e063c */
[----:B------:R-:W-:Y:S01]  /*e4190*/  IADD3 R53, P2, PT, R98, R24, RZ ;  /* 0x0000001862357210 */ /* 0x000fe20007f5e0ff */
[----:B------:R-:W-:Y:S01]  /*e41a0*/  IMAD.X R103, R82, 0x1, R103, P6 ;  /* 0x0000000152677824 */ /* 0x000fe200030e0667 */
        /* <DEDUP_REMOVED lines=8> */
[----:B------:R-:W-:Y:S01]  /*e4230*/  IMAD.X R67, RZ, RZ, RZ, P5 ;  /* 0x000000ffff437224 */ /* 0x000fe200028e06ff */
[----:B------:R-:W-:Y:S01]  /*e4240*/  IADD3 RZ, P5, PT, R21, R22, RZ ;  /* 0x0000001615ff7210 */ /* 0x000fe20007fbe0ff */
[----:B------:R-:W-:Y:S01]  /*e4250*/  IMAD.MOV.U32 R56, RZ, RZ, R63 ;  /* 0x000000ffff387224 */ /* 0x000fe200078e003f */
        /* <DEDUP_REMOVED lines=9> */
[----:B------:R-:W-:Y:S01]  /*e42f0*/  IMAD.WIDE.U32 R80, R138, R136, RZ ;  /* 0x000000888a507225 */ /* 0x000fe200078e00ff */
[----:B------:R-:W-:-:S03]  /*e4300*/  @!P0 SEL R102, RZ, 0x1, P6 ;  /* 0x00000001ff668807 */ /* 0x000fc60003000000 */
[----:B------:R-:W-:Y:S02]  /*e4310*/  IMAD.MOV.U32 R66, RZ, RZ, R23 ;  /* 0x000000ffff427224 */ /* 0x000fe400078e0017 */
[----:B------:R-:W-:Y:S01]  /*e4320*/  IMAD R52, R105, R76, RZ ;  /* 0x0000004c69347224 */ /* 0x000fe200078e02ff */
[----:B------:R-:W-:Y:S01]  /*e4330*/  LOP3.LUT R105, RZ, R105, RZ, 0x33, !PT ;  /* 0x00000069ff697212 */ /* 0x000fe200078e33ff */
[----:B------:R-:W-:-:S04]  /*e4340*/  IMAD.WIDE.U32 R64, P4, R54, R69, R64 ;  /* 0x0000004536407225 */ /* 0x000fc80007880040 */
[----:B------:R-:W-:-:S04]  /*e4350*/  IMAD.WIDE.U32 R22, R139, R136, RZ ;  /* 0x000000888b167225 */ /* 0x000fc800078e00ff */
[----:B------:R-:W-:-:S04]  /*e4360*/  IMAD.WIDE.U32.X R66, R138, R134, R66, P5 ;  /* 0x000000868a427225 */ /* 0x000fc800028e0442 */
[----:B------:R-:W-:-:S04]  /*e4370*/  IMAD.WIDE.U32 R80, P5, R139, R134, R80 ;  /* 0x000000868b507225 */ /* 0x000fc800078a0050 */
[----:B------:R-:W-:-:S04]  /*e4380*/  IMAD.WIDE.U32 R24, R100, R76, RZ ;  /* 0x0000004c64187225 */ /* 0x000fc800078e00ff */
[----:B------:R-:W-:Y:S02]  /*e4390*/  IMAD R99, R100, R77, R52 ;  /* 0x0000004d64637224 */ /* 0x000fe400078e0234 */
[----:B------:R-:W-:-:S04]  /*e43a0*/  IMAD.WIDE.U32 R60, R54, R68, RZ ;  /* 0x00000044363c7225 */ /* 0x000fc800078e00ff */
[----:B------:R-:W-:Y:S01]  /*e43b0*/  IMAD.X R53, RZ, RZ, RZ, P4 ;  /* 0x000000ffff357224 */ /* 0x000fe200020e06ff */
[----:B------:R-:W-:Y:S01]  /*e43c0*/  IADD3 R93, P4, PT, R62, R22, RZ ;  /* 0x000000163e5d7210 */ /* 0x000fe20007f9e0ff */
[----:B------:R-:W-:Y:S01]  /*e43d0*/  IMAD.IADD R92, R23, 0x1, R80 ;  /* 0x00000001175c7824 */ /* 0x000fe200078e0250 */
[----:B------:R-:W-:Y:S01]  /*e43e0*/  IADD3 RZ, P6, PT, R61, R64, RZ ;  /* 0x000000403dff7210 */ /* 0x000fe20007fde0ff */
[----:B------:R-:W-:Y:S02]  /*e43f0*/  IMAD.IADD R99, R25, 0x1, R99 ;  /* 0x0000000119637824 */ /* 0x000fe400078e0263 */
[----:B------:R-:W-:Y:S01]  /*e4400*/  IMAD.MOV.U32 R52, RZ, RZ, R65 ;  /* 0x000000ffff347224 */ /* 0x000fe200078e0041 */
[----:B------:R-:W-:Y:S01]  /*e4410*/  LOP3.LUT R65, RZ, R100, RZ, 0x33, !PT ;  /* 0x00000064ff417212 */ /* 0x000fe200078e33ff */
[----:B------:R-:W-:Y:S01]  /*e4420*/  IMAD.X R94, R92, 0x1, R109, P4 ;  /* 0x000000015c5e7824 */ /* 0x000fe200020e066d */
[----:B------:R-:W-:Y:S01]  /*e4430*/  ISETP.GE.U32.AND P4, PT, R93, R62, PT ;  /* 0x0000003e5d00720c */ /* 0x000fe20003f86070 */
[----:B------:R-:W-:-:S03]  /*e4440*/  IMAD.WIDE.U32 R60, R99, R74, RZ ;  /* 0x0000004a633c7225 */ /* 0x000fc600078e00ff */
[----:B------:R-:W-:Y:S01]  /*e4450*/  ISETP.GE.U32.AND.EX P2, PT, R94, R109, PT, P4 ;  /* 0x0000006d5e00720c */ /* 0x000fe20003f46140 */
        /* <DEDUP_REMOVED lines=22> */
[----:B------:R-:W-:Y:S01]  /*e45c0*/  ISETP.GE.U32.AND P0, PT, R96, R65, PT ;  /* 0x000000416000720c */ /* 0x000fe20003f06070 */
[----:B------:R-:W-:Y:S01]  /*e45d0*/  IMAD.WIDE.U32 R66, R99, R72, RZ ;  /* 0x0000004863427225 */ /* 0x000fe200078e00ff */
[----:B------:R-:W-:-:S02]  /*e45e0*/  IADD3 R62, P4, PT, R56, R61, RZ ;  /* 0x0000003d383e7210 */ /* 0x000fc40007f9e0ff */
[----:B------:R-:W-:Y:S01]  /*e45f0*/  ISETP.LT.U32.AND P2, PT, R65, R104, PT ;  /* 0x000000684100720c */ /* 0x000fe20003f41070 */
[----:B------:R-:W-:Y:S01]  /*e4600*/  IMAD.X R60, R59, 0x1, R63, P6 ;  /* 0x000000013b3c7824 */ /* 0x000fe200030e063f */
[----:B------:R-:W-:Y:S01]  /*e4610*/  ISETP.GE.U32.AND.EX P0, PT, R97, R102, PT, P0 ;  /* 0x000000666100720c */ /* 0x000fe20003f06100 */
[----:B------:R-:W-:-:S03]  /*e4620*/  IMAD.WIDE.U32 R66, P6, R24, R73, R66 ;  /* 0x0000004918427225 */ /* 0x000fc600078c0042 */
[----:B------:R-:W-:Y:S01]  /*e4630*/  ISETP.LT.U32.OR.EX P2, PT, R102, R109, !P0, P2 ;  /* 0x0000006d6600720c */ /* 0x000fe20004741520 */
[----:B------:R-:W-:Y:S01]  /*e4640*/  IMAD.X R63, RZ, RZ, R60, P4 ;  /* 0x000000ffff3f7224 */ /* 0x000fe200020e063c */
[----:B------:R-:W-:Y:S01]  /*e4650*/  ISETP.GE.U32.AND P0, PT, R62, R56, PT ;  /* 0x000000383e00720c */ /* 0x000fe20003f06070 */
[----:B------:R-:W-:Y:S01]  /*e4660*/  IMAD.X R61, RZ, RZ, RZ, P6 ;  /* 0x000000ffff3d7224 */ /* 0x000fe200030e06ff */
[----:B------:R-:W-:Y:S01]  /*e4670*/  ISETP.LT.U32.AND P4, PT, R56, R101, PT ;  /* 0x000000653800720c */ /* 0x000fe20003f81070 */
[----:B------:R-:W-:Y:S01]  /*e4680*/  IMAD.WIDE.U32 R56, R24, R72, RZ ;  /* 0x0000004818387225 */ /* 0x000fe200078e00ff */
[----:B------:R-:W-:Y:S02]  /*e4690*/  ISETP.GE.U32.AND.EX P0, PT, R63, R60, PT, P0 ;  /* 0x0000003c3f00720c */ /* 0x000fe40003f06100 */
[----:B------:R-:W-:Y:S01]  /*e46a0*/  ISETP.GE.U32.AND P6, PT, R98, R55, PT ;  /* 0x000000376200720c */ /* 0x000fe20003fc6070 */
[----:B------:R-:W-:Y:S01]  /*e46b0*/  IMAD.WIDE.U32 R54, R54, R68, R20 ;  /* 0x0000004436367225 */ /* 0x000fe200078e0014 */
[----:B------:R-:W-:-:S02]  /*e46c0*/  ISETP.LT.U32.OR.EX P0, PT, R60, R59, !P0, P4 ;  /* 0x0000003b3c00720c */ /* 0x000fc40004701540 */
[----:B------:R-:W-:Y:S01]  /*e46d0*/  IADD3 RZ, P4, PT, R57, R66, RZ ;  /* 0x0000004239ff7210 */ /* 0x000fe20007f9e0ff */
        /* <DEDUP_REMOVED lines=8> */
[----:B------:R-:W-:-:S02]  /*e4760*/  IADD3 R109, P4, PT, R109, R54, RZ ;  /* 0x000000366d6d7210 */ /* 0x000fc40007f9e0ff */
[----:B------:R-:W-:Y:S01]  /*e4770*/  SEL R82, RZ, 0x1, P0 ;  /* 0x00000001ff527807 */ /* 0x000fe20000000000 */
[----:B------:R-:W-:Y:S01]  /*e4780*/  IMAD.IADD R105, R64, 0x1, R55 ;  /* 0x0000000140697824 */ /* 0x000fe200078e0237 */
[----:B------:R-:W-:Y:S01]  /*e4790*/  ISETP.GE.U32.AND P0, PT, R101, R56, PT ;  /* 0x000000386500720c */ /* 0x000fe20003f06070 */
[----:B------:R-:W-:Y:S01]  /*e47a0*/  IMAD.X R103, RZ, RZ, R59, P6 ;  /* 0x000000ffff677224 */ /* 0x000fe200030e063b */
[----:B------:R-:W-:Y:S01]  /*e47b0*/  ISETP.LT.U32.AND P3, PT, R56, R62, PT ;  /* 0x0000003e3800720c */ /* 0x000fe20003f61070 */
[----:B------:R-:W-:Y:S01]  /*e47c0*/  IMAD.X R108, RZ, RZ, R105, P4 ;  /* 0x000000ffff6c7224 */ /* 0x000fe200020e0669 */
[----:B------:R-:W-:Y:S01]  /*e47d0*/  SEL R98, RZ, 0x1, !P2 ;  /* 0x00000001ff627807 */ /* 0x000fe20005000000 */
[----:B------:R-:W-:Y:S01]  /*e47e0*/  IMAD.WIDE.U32 R64, R99, R70, RZ ;  /* 0x0000004663407225 */ /* 0x000fe200078e00ff */
[----:B------:R-:W-:Y:S02]  /*e47f0*/  ISETP.GE.U32.AND.EX P4, PT, R103, R59, PT, P0 ;  /* 0x0000003b6700720c */ /* 0x000fe40003f86100 */
[----:B------:R-:W-:Y:S01]  /*e4800*/  IADD3 R102, P0, PT, R109, R60, RZ ;  /* 0x0000003c6d667210 */ /* 0x000fe20007f1e0ff */
[----:B------:R-:W-:Y:S01]  /*e4810*/  IMAD.WIDE.U32 R66, R24, R70, RZ ;  /* 0x0000004618427225 */ /* 0x000fe200078e00ff */
[----:B------:R-:W-:-:S03]  /*e4820*/  ISETP.LT.U32.OR.EX P3, PT, R59, R63, !P4, P3 ;  /* 0x0000003f3b00720c */ /* 0x000fc60006761530 */
[----:B------:R-:W-:Y:S01]  /*e4830*/  IMAD.X R111, R108, 0x1, R61, P0 ;  /* 0x000000016c6f7824 */ /* 0x000fe200000e063d */
[----:B------:R-:W-:Y:S01]  /*e4840*/  IADD3 R104, P0, PT, R107, R82, RZ ;  /* 0x000000526b687210 */ /* 0x000fe20007f1e0ff */
[----:B------:R-:W-:Y:S02]  /*e4850*/  IMAD.X R61, RZ, RZ, RZ, P5 ;  /* 0x000000ffff3d7224 */ /* 0x000fe400028e06ff */
[----:B------:R-:W-:Y:S01]  /*e4860*/  IMAD.WIDE.U32 R62, R99, R68, RZ ;  /* 0x00000044633e7225 */ /* 0x000fe200078e00ff */
[----:B------:R-:W-:-:S03]  /*e4870*/  ISETP.GE.U32.AND P5, PT, R104, R107, PT ;  /* 0x0000006b6800720c */ /* 0x000fc60003fa6070 */
[----:B------:R-:W-:Y:S01]  /*e4880*/  IMAD.X R106, RZ, RZ, R100, P0 ;  /* 0x000000ffff6a7224 */ /* 0x000fe200000e0664 */
[----:B------:R-:W-:Y:S01]  /*e4890*/  ISETP.GE.U32.AND P0, PT, R107, R58, PT ;  /* 0x0000003a6b00720c */ /* 0x000fe20003f06070 */
[----:B------:R-:W-:Y:S01]  /*e48a0*/  IMAD.WIDE.U32 R56, P6, R24, R71, R64 ;  /* 0x0000004718387225 */ /* 0x000fe200078c0040 */
[----:B------:R-:W-:Y:S02]  /*e48b0*/  SEL R107, RZ, 0x1, !P3 ;  /* 0x00000001ff6b7807 */ /* 0x000fe40005800000 */
[----:B------:R-:W-:Y:S01]  /*e48c0*/  ISETP.GE.U32.AND.EX P0, PT, R100, R83, PT, P0 ;  /* 0x000000536400720c */ /* 0x000fe20003f06100 */
[----:B------:R-:W-:Y:S01]  /*e48d0*/  IMAD.X R59, RZ, RZ, RZ, P1 ;  /* 0x000000ffff3b7224 */ /* 0x000fe200008e06ff */
[----:B------:R-:W-:Y:S01]  /*e48e0*/  ISETP.GE.U32.AND.EX P5, PT, R106, R100, PT, P5 ;  /* 0x000000646a00720c */ /* 0x000fe20003fa6150 */
[----:B------:R-:W-:Y:S01]  /*e48f0*/  IMAD.WIDE.U32 R64, R24, R68, RZ ;  /* 0x0000004418407225 */ /* 0x000fe200078e00ff */
[----:B------:R-:W-:Y:S02]  /*e4900*/  IADD3 RZ, P4, PT, R67, R56, RZ ;  /* 0x0000003843ff7210 */ /* 0x000fe40007f9e0ff */
[----:B------:R-:W-:Y:S01]  /*e4910*/  IADD3 R64, P3, PT, R102, R107, RZ ;  /* 0x0000006b66407210 */ /* 0x000fe20007f7e0ff */
        /* <DEDUP_REMOVED lines=32> */
.L_x_999:
[----:B------:R-:W-:Y:S05]  /*e4b20*/  BSYNC.RECONVERGENT B3 ;  /* 0x0000000000037941 */ /* 0x000fea0003800200 */
.L_x_998:
        /* <DEDUP_REMOVED lines=12> */
[----:B------:R-:W-:Y:S01]  /*e4bf0*/  IMAD.IADD R63, R81, 0x1, R63 ;  /* 0x00000001513f7824 */ /* 0x000fe200078e023f */
[----:B------:R-:W-:Y:S01]  /*e4c00*/  ISETP.GT.U32.AND P2, PT, R82, R19, PT ;  /* 0x000000135200720c */ /* 0x000fe20003f44070 */
[----:B------:R-:W-:Y:S01]  /*e4c10*/  IMAD.WIDE.U32 R18, R24, R70, R64 ;  /* 0x0000004618127225 */ /* 0x000fe200078e0040 */
[----:B------:R-:W-:Y:S02]  /*e4c20*/  ISETP.LT.U32.AND P1, PT, R54, R20, PT ;  /* 0x000000143600720c */ /* 0x000fe40003f21070 */
[----:B------:R-:W-:Y:S01]  /*e4c30*/  SEL R23, RZ, 0x1, !P6 ;  /* 0x00000001ff177807 */ /* 0x000fe20007000000 */
[----:B------:R-:W-:Y:S01]  /*e4c40*/  IMAD.X R95, R106, 0x1, R95, P0 ;  /* 0x000000016a5f7824 */ /* 0x000fe200000e065f */
[----:B------:R-:W-:Y:S01]  /*e4c50*/  ISETP.GE.U32.AND P0, PT, R101, R104, PT ;  /* 0x000000686500720c */ /* 0x000fe20003f06070 */
[----:B------:R-:W-:Y:S01]  /*e4c60*/  IMAD.WIDE.U32 R54, R63, R74, RZ ;  /* 0x0000004a3f367225 */ /* 0x000fe200078e00ff */
[----:B------:R-:W-:-:S02]  /*e4c70*/  ISETP.LT.U32.OR.EX P1, PT, R105, R21, !P5, P1 ;  /* 0x000000156900720c */ /* 0x000fc40006f21510 */
[----:B------:R-:W-:Y:S01]  /*e4c80*/  IADD3 R107, P5, PT, R23, R18, RZ ;  /* 0x00000012176b7210 */ /* 0x000fe20007fbe0ff */
[----:B------:R-:W-:Y:S01]  /*e4c90*/  IMAD.IADD R57, R56, 0x1, R19 ;  /* 0x0000000138397824 */ /* 0x000fe200078e0213 */
[----:B------:R-:W-:Y:S01]  /*e4ca0*/  ISETP.GE.U32.AND.EX P0, PT, R95, R106, PT, P0 ;  /* 0x0000006a5f00720c */ /* 0x000fe20003f06100 */
[----:B------:R-:W-:Y:S01]  /*e4cb0*/  IMAD.WIDE.U32 R54, P4, R80, R75, R54 ;  /* 0x0000004b50367225 */ /* 0x000fe20007880036 */
[----:B------:R-:W-:Y:S02]  /*e4cc0*/  IADD3 R56, P6, PT, R93, R58, RZ ;  /* 0x0000003a5d387210 */ /* 0x000fe40007fde0ff */
[----:B------:R-:W-:Y:S01]  /*e4cd0*/  SEL R21, RZ, 0x1, P0 ;  /* 0x00000001ff157807 */ /* 0x000fe20000000000 */
[----:B------:R-:W-:Y:S01]  /*e4ce0*/  IMAD.X R100, RZ, RZ, R57, P5 ;  /* 0x000000ffff647224 */ /* 0x000fe200028e0639 */
[----:B------:R-:W-:Y:S01]  /*e4cf0*/  ISETP.GE.U32.AND P5, PT, R107, R18, PT ;  /* 0x000000126b00720c */ /* 0x000fe20003fa6070 */
[----:B------:R-:W-:Y:S01]  /*e4d00*/  IMAD.X R19, RZ, RZ, RZ, P4 ;  /* 0x000000ffff137224 */ /* 0x000fe200020e06ff */
[----:B------:R-:W-:Y:S01]  /*e4d10*/  ISETP.LT.U32.AND P0, PT, R18, R64, PT ;  /* 0x000000401200720c */ /* 0x000fe20003f01070 */
[----:B------:R-:W-:Y:S01]  /*e4d20*/  IMAD.X R59, R94, 0x1, R59, P6 ;  /* 0x000000015e3b7824 */ /* 0x000fe200030e063b */
[----:B------:R-:W-:Y:S01]  /*e4d30*/  ISETP.GE.U32.AND.EX P5, PT, R100, R57, PT, P5 ;  /* 0x000000396400720c */ /* 0x000fe20003fa6150 */
[----:B------:R-:W-:Y:S01]  /*e4d40*/  IMAD.MOV.U32 R18, RZ, RZ, R55 ;  /* 0x000000ffff127224 */ /* 0x000fe200078e0037 */
[----:B------:R-:W-:Y:S01]  /*e4d50*/  IADD3 R105, P4, PT, R56, R21, RZ ;  /* 0x0000001538697210 */ /* 0x000fe20007f9e0ff */
[----:B------:R-:W-:Y:S01]  /*e4d60*/  IMAD.WIDE.U32.X R60, R138, R134, R60, P3 ;  /* 0x000000868a3c7225 */ /* 0x000fe200018e043c */
[----:B------:R-:W-:-:S02]  /*e4d70*/  ISETP.LT.U32.OR.EX P0, PT, R57, R65, !P5, P0 ;  /* 0x000000413900720c */ /* 0x000fc40006f01500 */
[----:B------:R-:W-:Y:S01]  /*e4d80*/  IADD3 R20, P5, PT, R83, R54, RZ ;  /* 0x0000003653147210 */ /* 0x000fe20007fbe0ff */
[----:B------:R-:W-:Y:S01]  /*e4d90*/  IMAD.X R54, RZ, RZ, R59, P4 ;  /* 0x000000ffff367224 */ /* 0x000fe200020e063b */
[----:B------:R-:W-:Y:S02]  /*e4da0*/  ISETP.GE.U32.AND P4, PT, R105, R56, PT ;  /* 0x000000386900720c */ /* 0x000fe40003f86070 */
[----:B------:R-:W-:Y:S01]  /*e4db0*/  SEL R65, RZ, 0x1, !P1 ;  /* 0x00000001ff417807 */ /* 0x000fe20004800000 */
[----:B------:R-:W-:Y:S01]  /*e4dc0*/  IMAD.WIDE.U32.X R18, R63, R75, R18, P5 ;  /* 0x0000004b3f127225 */ /* 0x000fe200028e0412 */
[----:B------:R-:W-:Y:S02]  /*e4dd0*/  IADD3 R64, P6, PT, R101, R52, RZ ;  /* 0x0000003465407210 */ /* 0x000fe40007fde0ff */
[----:B------:R-:W-:Y:S02]  /*e4de0*/  ISETP.GE.U32.AND P1, PT, R56, R93, PT ;  /* 0x0000005d3800720c */ /* 0x000fe40003f26070 */
[----:B------:R-:W-:Y:S01]  /*e4df0*/  ISETP.GE.U32.AND.EX P4, PT, R54, R59, PT, P4 ;  /* 0x0000003b3600720c */ /* 0x000fe20003f86140 */
[----:B------:R-:W-:Y:S01]  /*e4e00*/  IMAD.X R82, R95, 0x1, R53, P6 ;  /* 0x000000015f527824 */ /* 0x000fe200030e0635 */
[----:B------:R-:W-:-:S02]  /*e4e10*/  IADD3 R65, P5, PT, R64, R65, RZ ;  /* 0x0000004140417210 */ /* 0x000fc40007fbe0ff */
[----:B------:R-:W-:Y:S01]  /*e4e20*/  ISETP.GE.U32.AND.EX P1, PT, R59, R94, P4, P1 ;  /* 0x0000005e3b00720c */ /* 0x000fe20002726110 */
[----:B------:R-:W-:Y:S01]  /*e4e30*/  IMAD.WIDE.U32 R58, R139, R139, RZ ;  /* 0x0000008b8b3a7225 */ /* 0x000fe200078e00ff */
[----:B------:R-:W-:Y:S02]  /*e4e40*/  IADD3 R93, P6, PT, R105, R22, RZ ;  /* 0x00000016695d7210 */ /* 0x000fe40007fde0ff */
[----:B------:R-:W-:Y:S01]  /*e4e50*/  LOP3.LUT R103, RZ, R103, RZ, 0x33, !PT ;  /* 0x00000067ff677212 */ /* 0x000fe200078e33ff */
[----:B------:R-:W-:Y:S01]  /*e4e60*/  IMAD.X R83, RZ, RZ, R82, P5 ;  /* 0x000000ffff537224 */ /* 0x000fe200028e0652 */
[----:B------:R-:W-:Y:S02]  /*e4e70*/  IADD3 R23, P5, PT, R65, R66, RZ ;  /* 0x0000004241177210 */ /* 0x000fe40007fbe0ff */
[----:B------:R-:W-:Y:S02]  /*e4e80*/  ISETP.GT.U32.AND.EX P2, PT, R20, R103, PT, P2 ;  /* 0x000000671400720c */ /* 0x000fe40003f44120 */
[----:B------:R-:W-:Y:S01]  /*e4e90*/  IADD3 R21, P4, PT, R107, R18, RZ ;  /* 0x000000126b157210 */ /* 0x000fe20007f9e0ff */
[----:B------:R-:W-:Y:S01]  /*e4ea0*/  IMAD.X R66, R83, 0x1, R67, P5 ;  /* 0x0000000153427824 */ /* 0x000fe200028e0643 */
[----:B------:R-:W-:Y:S01]  /*e4eb0*/  ISETP.GE.U32.AND P5, PT, R93, R105, PT ;  /* 0x000000695d00720c */ /* 0x000fe20003fa6070 */
[----:B------:R-:W-:Y:S01]  /*e4ec0*/  IMAD.X R67, R54, 0x1, R92, P6 ;  /* 0x0000000136437824 */ /* 0x000fe200030e065c */
[----:B------:R-:W-:Y:S01]  /*e4ed0*/  @!P1 IADD3 R96, P3, PT, R96, 0x1, RZ ;  /* 0x0000000160609810 */ /* 0x000fe20007f7e0ff */
[----:B------:R-:W-:Y:S01]  /*e4ee0*/  IMAD.X R25, R100, 0x1, R19, P4 ;  /* 0x0000000164197824 */ /* 0x000fe200020e0613 */
[----:B------:R-:W-:-:S02]  /*e4ef0*/  SEL R18, RZ, 0x1, !P2 ;  /* 0x00000001ff127807 */ /* 0x000fc40005000000 */
[----:B------:R-:W-:Y:S01]  /*e4f00*/  ISETP.GE.U32.AND.EX P2, PT, R67, R54, PT, P5 ;  /* 0x000000364300720c */ /* 0x000fe20003f46150 */
[----:B------:R-:W-:Y:S01]  /*e4f10*/  @!P1 IMAD.X R97, RZ, RZ, R97, P3 ;  /* 0x000000ffff619224 */ /* 0x000fe200018e0661 */
[----:B------:R-:W-:Y:S02]  /*e4f20*/  IADD3 R57, P3, PT, R96, R60, RZ ;  /* 0x0000003c60397210 */ /* 0x000fe40007f7e0ff */
[----:B------:R-:W-:Y:S02]  /*e4f30*/  SEL R54, RZ, 0x1, P2 ;  /* 0x00000001ff367807 */ /* 0x000fe40001000000 */
[----:B------:R-:W-:Y:S01]  /*e4f40*/  SEL R52, RZ, 0x1, !P0 ;  /* 0x00000001ff347807 */ /* 0x000fe20004000000 */
[----:B------:R-:W-:Y:S01]  /*e4f50*/  IMAD.X R60, R97, 0x1, R61, P3 ;  /* 0x00000001613c7824 */ /* 0x000fe200018e063d */
[----:B------:R-:W-:Y:S02]  /*e4f60*/  IADD3 R18, P0, PT, R21, R18, RZ ;  /* 0x0000001215127210 */ /* 0x000fe40007f1e0ff */
        /* <DEDUP_REMOVED lines=9> */
[----:B------:R-:W-:Y:S02]  /*e5000*/  ISETP.LT.U32.AND P4, PT, R21, R107, PT ;  /* 0x0000006b1500720c */ /* 0x000fe40003f81070 */
[----:B------:R-:W-:Y:S01]  /*e5010*/  ISETP.GE.U32.AND.EX P6, PT, R19, R25, PT, P6 ;  /* 0x000000191300720c */ /* 0x000fe20003fc6160 */
[----:B------:R-:W-:Y:S01]  /*e5020*/  IMAD.WIDE.U32 R20, R80, R72, R18 ;  /* 0x0000004850147225 */ /* 0x000fe200078e0012 */
[----:B------:R-:W-:-:S02]  /*e5030*/  ISETP.GE.U32.AND.EX P0, PT, R55, R60, PT, P0 ;  /* 0x0000003c3700720c */ /* 0x000fc40003f06100 */
[----:B------:R-:W-:Y:S02]  /*e5040*/  ISETP.LT.U32.AND P3, PT, R23, R65, PT ;  /* 0x000000411700720c */ /* 0x000fe40003f61070 */
[----:B------:R-:W-:Y:S01]  /*e5050*/  ISETP.GE.U32.AND P5, PT, R52, R23, PT ;  /* 0x000000173400720c */ /* 0x000fe20003fa6070 */
[----:B------:R-:W-:Y:S01]  /*e5060*/  IMAD.WIDE.U32 R22, R63, R72, RZ ;  /* 0x000000483f167225 */ /* 0x000fe200078e00ff */
[----:B------:R-:W-:Y:S02]  /*e5070*/  ISETP.LT.U32.OR.EX P4, PT, R25, R100, !P6, P4 ;  /* 0x000000641900720c */ /* 0x000fe40007781540 */
[----:B------:R-:W-:Y:S01]  /*e5080*/  ISETP.LT.U32.OR.EX P2, PT, R60, R97, !P0, P2 ;  /* 0x000000613c00720c */ /* 0x000fe20004741520 */
[----:B------:R-:W-:Y:S01]  /*e5090*/  IMAD.WIDE.U32 R56, P0, R139, R138, R56 ;  /* 0x0000008a8b387225 */ /* 0x000fe20007800038 */
[----:B------:R-:W-:Y:S02]  /*e50a0*/  ISETP.GE.U32.AND.EX P5, PT, R53, R66, PT, P5 ;  /* 0x000000423500720c */ /* 0x000fe40003fa6150 */
[----:B------:R-:W-:Y:S01]  /*e50b0*/  SEL R105, RZ, 0x1, !P4 ;  /* 0x00000001ff697807 */ /* 0x000fe20006000000 */
[----:B------:R-:W-:Y:S01]  /*e50c0*/  IMAD.WIDE.U32 R22, P6, R80, R73, R22 ;  /* 0x0000004950167225 */ /* 0x000fe200078c0016 */
[----:B------:R-:W-:-:S02]  /*e50d0*/  ISETP.LT.U32.OR.EX P3, PT, R66, R83, !P5, P3 ;  /* 0x000000534200720c */ /* 0x000fc40006f61530 */
[----:B------:R-:W-:Y:S01]  /*e50e0*/  IADD3 RZ, P5, PT, R59, R56, RZ ;  /* 0x000000383bff7210 */ /* 0x000fe20007fbe0ff */
[----:B------:R-:W-:Y:S01]  /*e50f0*/  IMAD.WIDE.U32 R58, R80, R72, RZ ;  /* 0x00000048503a7225 */ /* 0x000fe200078e00ff */
[----:B------:R-:W-:Y:S02]  /*e5100*/  IADD3 R105, P4, PT, R105, R20, RZ ;  /* 0x0000001469697210 */ /* 0x000fe40007f9e0ff */
[----:B------:R-:W-:Y:S01]  /*e5110*/  SEL R109, RZ, 0x1, !P3 ;  /* 0x00000001ff6d7807 */ /* 0x000fe20005800000 */
[----:B------:R-:W-:Y:S01]  /*e5120*/  IMAD.IADD R21, R22, 0x1, R21 ;  /* 0x0000000116157824 */ /* 0x000fe200078e0215 */
[----:B------:R-:W-:Y:S01]  /*e5130*/  IADD3 RZ, P3, PT, R59, R22, RZ ;  /* 0x000000163bff7210 */ /* 0x000fe20007f7e0ff */
[----:B------:R-:W-:-:S04]  /*e5140*/  IMAD.WIDE.U32 R60, R24, R68, R52 ;  /* 0x00000044183c7225 */ /* 0x000fc800078e0034 */
        /* <DEDUP_REMOVED lines=17> */
[----:B------:R-:W-:-:S02]  /*e5260*/  SEL R18, RZ, 0x1, !P4 ;  /* 0x00000001ff127807 */ /* 0x000fc40006000000 */
[----:B------:R-:W-:Y:S01]  /*e5270*/  @!P1 ISETP.NE.AND.EX P3, PT, R97, RZ, PT, P3 ;  /* 0x000000ff6100920c */ /* 0x000fe20003f65330 */
[----:B------:R-:W-:Y:S01]  /*e5280*/  IMAD.X R61, R52, 0x1, R25, P6 ;  /* 0x00000001343d7824 */ /* 0x000fe200030e0619 */
[C---:B------:R-:W-:Y:S01]  /*e5290*/  IADD3 R18, P6, PT, R19.reuse, R18, RZ ;  /* 0x0000001213127210 */ /* 0x040fe20007fde0ff */
[----:B------:R-:W-:Y:S01]  /*e52a0*/  IMAD.WIDE.U32.X R58, R138, R138, R58, P5 ;  /* 0x0000008a8a3a7225 */ /* 0x000fe200028e043a */
[----:B------:R-:W-:Y:S02]  /*e52b0*/  @!P1 SEL R57, RZ, 0x1, P3 ;  /* 0x00000001ff399807 */ /* 0x000fe40001800000 */
[----:B------:R-:W-:Y:S01]  /*e52c0*/  ISETP.LT.U32.AND P3, PT, R19, R109, PT ;  /* 0x0000006d1300720c */ /* 0x000fe20003f61070 */
[----:B------:R-:W-:Y:S01]  /*e52d0*/  IMAD.WIDE.U32 R24, R80, R70, RZ ;  /* 0x0000004650187225 */ /* 0x000fe200078e00ff */
[----:B------:R-:W-:Y:S02]  /*e52e0*/  ISETP.GE.U32.AND P5, PT, R18, R19, PT ;  /* 0x000000131200720c */ /* 0x000fe40003fa6070 */
[----:B------:R-:W-:Y:S01]  /*e52f0*/  ISETP.GE.U32.AND P4, PT, R109, R60, PT ;  /* 0x0000003c6d00720c */ /* 0x000fe20003f86070 */
[----:B------:R-:W-:-:S02]  /*e5300*/  IMAD.X R19, RZ, RZ, R61, P6 ;  /* 0x000000ffff137224 */ /* 0x000fc400030e063d */
[----:B------:R-:W-:Y:S01]  /*e5310*/  IMAD.WIDE.U32 R22, P6, R80, R71, R22 ;  /* 0x0000004750167225 */ /* 0x000fe200078c0016 */
[----:B------:R-:W-:Y:S02]  /*e5320*/  ISETP.GE.U32.AND.EX P4, PT, R52, R107, PT, P4 ;  /* 0x0000006b3400720c */ /* 0x000fe40003f86140 */
[----:B------:R-:W-:Y:S01]  /*e5330*/  ISETP.GE.U32.AND.EX P5, PT, R19, R61, PT, P5 ;  /* 0x0000003d1300720c */ /* 0x000fe20003fa6150 */
[----:B------:R-:W-:Y:S01]  /*e5340*/  IMAD.WIDE.U32 R20, R80, R70, R18 ;  /* 0x0000004650147225 */ /* 0x000fe200078e0012 */
[----:B------:R-:W-:Y:S02]  /*e5350*/  ISETP.LT.U32.OR.EX P0, PT, R107, R53, !P4, P0 ;  /* 0x000000356b00720c */ /* 0x000fe40006701500 */
[----:B------:R-:W-:Y:S01]  /*e5360*/  ISETP.LT.U32.OR.EX P3, PT, R61, R52, !P5, P3 ;  /* 0x000000343d00720c */ /* 0x000fe20006f61530 */
[----:B------:R-:W-:Y:S01]  /*e5370*/  IMAD.WIDE.U32 R52, R139, R139, R54 ;  /* 0x0000008b8b347225 */ /* 0x000fe200078e0036 */
[----:B------:R-:W-:Y:S02]  /*e5380*/  SEL R61, RZ, 0x1, !P2 ;  /* 0x00000001ff3d7807 */ /* 0x000fe40005000000 */
[----:B------:R-:W-:-:S02]  /*e5390*/  @!P1 IADD3 R98, P2, PT, R57, R98, RZ ;  /* 0x0000006239629210 */ /* 0x000fc40007f5e0ff */
[----:B------:R-:W-:Y:S02]  /*e53a0*/  SEL R57, RZ, 0x1, !P3 ;  /* 0x00000001ff397807 */ /* 0x000fe40005800000 */
[----:B------:R-:W-:Y:S01]  /*e53b0*/  ISETP.LT.U32.AND P5, PT, R20, R18, PT ;  /* 0x000000121400720c */ /* 0x000fe20003fa1070 */
[----:B------:R-:W-:Y:S01]  /*e53c0*/  @!P1 IMAD.X R99, RZ, RZ, R99, P2 ;  /* 0x000000ffff639224 */ /* 0x000fe200010e0663 */
[----:B------:R-:W-:Y:S01]  /*e53d0*/  IADD3 R58, P1, P2, R58, R98, R61 ;  /* 0x000000623a3a7210 */ /* 0x000fe20007a3e03d */
[----:B------:R-:W-:Y:S01]  /*e53e0*/  IMAD R18, R103, R76, RZ ;  /* 0x0000004c67127224 */ /* 0x000fe200078e02ff */
[----:B------:R-:W-:Y:S01]  /*e53f0*/  IADD3 R57, P3, PT, R57, R20, RZ ;  /* 0x0000001439397210 */ /* 0x000fe20007f7e0ff */
[----:B------:R-:W-:Y:S01]  /*e5400*/  IMAD.IADD R61, R56, 0x1, R53 ;  /* 0x00000001383d7824 */ /* 0x000fe200078e0235 */
[----:B------:R-:W-:Y:S01]  /*e5410*/  IADD3 RZ, P4, PT, R25, R22, RZ ;  /* 0x0000001619ff7210 */ /* 0x000fe20007f9e0ff */
[----:B------:R-:W-:Y:S01]  /*e5420*/  IMAD.IADD R53, R22, 0x1, R21 ;  /* 0x0000000116357824 */ /* 0x000fe200078e0215 */
[----:B------:R-:W-:Y:S01]  /*e5430*/  IADD3.X R59, PT, PT, R59, R99, RZ, P1, P2 ;  /* 0x000000633b3b7210 */ /* 0x000fe20000fe44ff */
[----:B------:R-:W-:Y:S01]  /*e5440*/  IMAD.WIDE.U32 R24, R105, R76, RZ ;  /* 0x0000004c69187225 */ /* 0x000fe200078e00ff */
[----:B------:R-:W-:-:S02]  /*e5450*/  ISETP.GE.U32.AND P2, PT, R52, R54, PT ;  /* 0x000000363400720c */ /* 0x000fc40003f46070 */
[----:B------:R-:W-:Y:S01]  /*e5460*/  ISETP.GE.U32.AND P1, PT, R57, R20, PT ;  /* 0x000000143900720c */ /* 0x000fe20003f26070 */
[----:B------:R-:W-:Y:S01]  /*e5470*/  IMAD R97, R105, R77, R18 ;  /* 0x0000004d69617224 */ /* 0x000fe200078e0212 */
[----:B------:R-:W-:Y:S01]  /*e5480*/  ISETP.GE.U32.AND.EX P2, PT, R61, R55, PT, P2 ;  /* 0x000000373d00720c */ /* 0x000fe20003f46120 */
[----:B------:R-:W-:Y:S01]  /*e5490*/  IMAD.X R60, RZ, RZ, R53, P3 ;  /* 0x000000ffff3c7224 */ /* 0x000fe200018e0635 */
[----:B------:R-:W-:Y:S01]  /*e54a0*/  LOP3.LUT R105, RZ, R105, RZ, 0x33, !PT ;  /* 0x00000069ff697212 */ /* 0x000fe200078e33ff */
[----:B------:R-:W-:Y:S01]  /*e54b0*/  IMAD.IADD R97, R25, 0x1, R97 ;  /* 0x0000000119617824 */ /* 0x000fe200078e0261 */
[----:B------:R-:W-:Y:S01]  /*e54c0*/  SEL R99, RZ, 0x1, P2 ;  /* 0x00000001ff637807 */ /* 0x000fe20001000000 */
[-C--:B------:R-:W-:Y:S01]  /*e54d0*/  IMAD.WIDE.U32 R54, R24, R74.reuse, RZ ;  /* 0x0000004a18367225 */ /* 0x080fe200078e00ff */
[----:B------:R-:W-:Y:S02]  /*e54e0*/  ISETP.GE.U32.AND.EX P1, PT, R60, R53, PT, P1 ;  /* 0x000000353c00720c */ /* 0x000fe40003f26110 */
[----:B------:R-:W-:Y:S01]  /*e54f0*/  LOP3.LUT R103, RZ, R103, RZ, 0x33, !PT ;  /* 0x00000067ff677212 */ /* 0x000fe200078e33ff */
[----:B------:R-:W-:Y:S01]  /*e5500*/  IMAD.WIDE.U32 R20, R97, R74, RZ ;  /* 0x0000004a61147225 */ /* 0x000fe200078e00ff */
[----:B------:R-:W-:-:S02]  /*e5510*/  ISETP.LT.U32.OR.EX P1, PT, R53, R19, !P1, P5 ;  /* 0x000000133500720c */ /* 0x000fc40004f21550 */
        /* <DEDUP_REMOVED lines=10> */
[----:B------:R-:W-:Y:S02]  /*e55c0*/  ISETP.GE.U32.AND.EX P5, PT, R82, R95, PT, P5 ;  /* 0x0000005f5200720c */ /* 0x000fe40003fa6150 */
[----:B------:R-:W-:Y:S01]  /*e55d0*/  IADD3 R18, P6, PT, R55, R20, RZ ;  /* 0x0000001437127210 */ /* 0x000fe20007fde0ff */
[----:B------:R-:W-:-:S03]  /*e55e0*/  IMAD.WIDE.U32 R54, R63, R68, RZ ;  /* 0x000000443f367225 */ /* 0x000fc600078e00ff */
[----:B------:R-:W-:Y:S01]  /*e55f0*/  ISETP.GT.U32.AND.EX P2, PT, R18, R103, PT, P2 ;  /* 0x000000671200720c */ /* 0x000fe20003f44120 */
[----:B------:R-:W-:Y:S02]  /*e5600*/  IMAD.MOV.U32 R18, RZ, RZ, R21 ;  /* 0x000000ffff127224 */ /* 0x000fe400078e0015 */
[----:B------:R-:W-:Y:S01]  /*e5610*/  IMAD.WIDE.U32 R20, R80, R68, RZ ;  /* 0x0000004450147225 */ /* 0x000fe200078e00ff */
        /* <DEDUP_REMOVED lines=18> */
.L_x_1001:
[----:B------:R-:W-:Y:S05]  /*e5740*/  BSYNC.RECONVERGENT B3 ;  /* 0x0000000000037941 */ /* 0x000fea0003800200 */
.L_x_1000:
        /* <DEDUP_REMOVED lines=163> */
.L_x_1004:
[----:B------:R-:W-:Y:S05]  /*e6180*/  BSYNC.RELIABLE B4 ;  /* 0x0000000000047941 */ /* 0x000fea0003800100 */
.L_x_1003:
        /* <DEDUP_REMOVED lines=21> */
.L_x_1005:
[----:B------:R-:W-:Y:S05]  /*e62e0*/  BSYNC.RECONVERGENT B3 ;  /* 0x0000000000037941 */ /* 0x000fea0003800200 */
.L_x_1002:
[----:B------:R-:W-:Y:S01]  /*e62f0*/  ISETP.GE.U32.AND P0, PT, R65, R16, PT ;  /* 0x000000104100720c */ /* 0x000fe20003f06070 */
[----:B------:R-:W-:Y:S01]  /*e6300*/  BSSY.RECONVERGENT B3, `(.L_x_1006) ;  /* 0x000003b000037945 */ /* 0x000fe20003800200 */
[----:B------:R-:W-:Y:S02]  /*e6310*/  SHF.L.W.U32.HI R59, R86, 0x1, R87 ;  /* 0x00000001563b7819 */ /* 0x000fe40000010e57 */
[----:B------:R-:W-:Y:S02]  /*e6320*/  ISETP.GE.U32.AND.EX P0, PT, R60, R85, PT, P0 ;  /* 0x000000553c00720c */ /* 0x000fe40003f06100 */
[----:B------:R-:W-:Y:S02]  /*e6330*/  SHF.L.W.U32.HI R58, R87, 0x1, R26 ;  /* 0x00000001573a7819 */ /* 0x000fe40000010e1a */
[----:B------:R-:W-:Y:S02]  /*e6340*/  SEL R63, RZ, 0x1, P0 ;  /* 0x00000001ff3f7807 */ /* 0x000fe40000000000 */
[----:B------:R-:W-:-:S02]  /*e6350*/  SHF.L.U64.HI R53, R91, 0x1, R90 ;  /* 0x000000015b357819 */ /* 0x000fc4000001025a */
[----:B------:R-:W-:Y:S02]  /*e6360*/  IADD3 R63, P1, PT, R14, R63, RZ ;  /* 0x0000003f0e3f7210 */ /* 0x000fe40007f3e0ff */
[----:B------:R-:W-:Y:S02]  /*e6370*/  SHF.L.W.U32.HI R55, R88, 0x1, R89 ;  /* 0x0000000158377819 */ /* 0x000fe40000010e59 */
        /* <DEDUP_REMOVED lines=8> */
[----:B------:R-:W-:Y:S01]  /*e6400*/  IADD3 R61, P2, PT, R52, -R61, RZ ;  /* 0x8000003d343d7210 */ /* 0x000fe20007f5e0ff */
[----:B------:R-:W-:Y:S01]  /*e6410*/  IMAD.SHL.U32 R52, R91, 0x2, RZ ;  /* 0x000000025b347824 */ /* 0x000fe200078e00ff */
[----:B------:R-:W-:Y:S01]  /*e6420*/  ISETP.GE.U32.AND.EX P0, PT, R21, R62, PT, P0 ;  /* 0x0000003e1500720c */ /* 0x000fe20003f06100 */
[----:B------:R-:W-:Y:S02]  /*e6430*/  IMAD.X R66, R19, 0x1, ~R66, P1 ;  /* 0x0000000113427824 */ /* 0x000fe400008e0e42 */
[----:B------:R-:W-:Y:S01]  /*e6440*/  IMAD.X R62, R21, 0x1, ~R62, P2 ;  /* 0x00000001153e7824 */ /* 0x000fe200010e0e3e */
[----:B------:R-:W-:-:S02]  /*e6450*/  SEL R18, RZ, 0x1, P0 ;  /* 0x00000001ff127807 */ /* 0x000fc40000000000 */
[----:B------:R-:W-:Y:S02]  /*e6460*/  IADD3 R65, P2, PT, -R16, R65, RZ ;  /* 0x0000004110417210 */ /* 0x000fe40007f5e1ff */
[----:B------:R-:W-:-:S03]  /*e6470*/  IADD3 R83, P0, PT, R13, R18, RZ ;  /* 0x000000120d537210 */ /* 0x000fc60007f1e0ff */
[----:B------:R-:W-:Y:S01]  /*e6480*/  IMAD.X R78, R60, 0x1, ~R85, P2 ;  /* 0x000000013c4e7824 */ /* 0x000fe200010e0e55 */
[CC--:B------:R-:W-:Y:S01]  /*e6490*/  ISETP.GE.U32.AND P1, PT, R23.reuse, R83.reuse, PT ;  /* 0x000000531700720c */ /* 0x0c0fe20003f26070 */
[----:B------:R-:W-:Y:S01]  /*e64a0*/  IMAD.X R64, RZ, RZ, R10, P0 ;  /* 0x000000ffff407224 */ /* 0x000fe200000e060a */
[----:B------:R-:W-:Y:S02]  /*e64b0*/  IADD3 R83, P3, PT, R23, -R83, RZ ;  /* 0x8000005317537210 */ /* 0x000fe40007f7e0ff */
[----:B------:R-:W-:Y:S02]  /*e64c0*/  ISETP.GT.U32.AND P0, PT, R59, R68, PT ;  /* 0x000000443b00720c */ /* 0x000fe40003f04070 */
[C---:B------:R-:W-:Y:S01]  /*e64d0*/  ISETP.GE.U32.AND.EX P1, PT, R54.reuse, R64, PT, P1 ;  /* 0x000000403600720c */ /* 0x040fe20003f26110 */
[----:B------:R-:W-:Y:S01]  /*e64e0*/  IMAD.X R64, R54, 0x1, ~R64, P3 ;  /* 0x0000000136407824 */ /* 0x000fe200018e0e40 */
[----:B------:R-:W-:Y:S02]  /*e64f0*/  ISETP.GT.U32.AND.EX P0, PT, R58, R69, PT, P0 ;  /* 0x000000453a00720c */ /* 0x000fe40003f04100 */
[----:B------:R-:W-:-:S09]  /*e6500*/  SHF.L.W.U32.HI R23, R90, 0x1, R88 ;  /* 0x000000015a177819 */ /* 0x000fd20000010e58 */
        /* <DEDUP_REMOVED lines=26> */
.L_x_1007:
[----:B------:R-:W-:Y:S05]  /*e66b0*/  BSYNC.RECONVERGENT B3 ;  /* 0x0000000000037941 */ /* 0x000fea0003800200 */
.L_x_1006:
[----:B------:R-:W-:Y:S04]  /*e66c0*/  BSSY.RECONVERGENT B3, `(.L_x_1008) ;  /* 0x000002f000037945 */ /* 0x000fe80003800200 */
[----:B------:R-:W-:Y:S01]  /*e66d0*/  BSSY.RELIABLE B4, `(.L_x_1009) ;  /* 0x0000018000047945 */ /* 0x000fe20003800100 */
[----:B------:R-:W-:Y:S02]  /*e66e0*/  SHF.L.W.U32.HI R57, R89, 0x1, R84 ;  /* 0x0000000159397819 */ /* 0x000fe40000010e54 */
[----:B------:R-:W-:Y:S01]  /*e66f0*/  SHF.L.W.U32.HI R60, R84, 0x1, R86 ;  /* 0x00000001543c7819 */ /* 0x000fe20000010e56 */
[----:B------:R-:W-:Y:S06]  /*e6700*/  @P0 BRA `(.L_x_1010) ;  /* 0x0000000000500947 */ /* 0x000fec0003800000 */
        /* <DEDUP_REMOVED lines=20> */
.L_x_1010:
[----:B------:R-:W-:Y:S05]  /*e6850*/  BSYNC.RELIABLE B4 ;  /* 0x0000000000047941 */ /* 0x000fea0003800100 */
.L_x_1009:
        /* <DEDUP_REMOVED lines=21> */
.L_x_1011:
[----:B------:R-:W-:Y:S05]  /*e69b0*/  BSYNC.RECONVERGENT B3 ;  /* 0x0000000000037941 */ /* 0x000fea0003800200 */
.L_x_1008:
[----:B------:R-:W-:Y:S01]  /*e69c0*/  ISETP.GE.U32.AND P0, PT, R65, R52, PT ;  /* 0x000000344100720c */ /* 0x000fe20003f06070 */
[----:B------:R-:W-:Y:S01]  /*e69d0*/  IMAD.WIDE.U32 R24, R121, R16, RZ ;  /* 0x0000001079187225 */ /* 0x000fe200078e00ff */
[----:B------:R-:W-:Y:S01]  /*e69e0*/  IADD3 R52, P6, PT, R65, -R52, RZ ;  /* 0x8000003441347210 */ /* 0x000fe20007fde0ff */
[----:B------:R-:W-:Y:S01]  /*e69f0*/  BSSY.RECONVERGENT B3, `(.L_x_1012) ;  /* 0x0000061000037945 */ /* 0x000fe20003800200 */
[----:B------:R-:W-:Y:S01]  /*e6a00*/  ISETP.GE.U32.AND.EX P0, PT, R78, R53, PT, P0 ;  /* 0x000000354e00720c */ /* 0x000fe20003f06100 */
[----:B------:R-:W-:-:S03]  /*e6a10*/  IMAD.WIDE.U32 R20, R121, R14, RZ ;  /* 0x0000000e79147225 */ /* 0x000fc600078e00ff */
[----:B------:R-:W-:Y:S01]  /*e6a20*/  SEL R54, RZ, 0x1, P0 ;  /* 0x00000001ff367807 */ /* 0x000fe20000000000 */
[----:B------:R-:W-:-:S03]  /*e6a30*/  IMAD.WIDE.U32 R18, R120, R16, RZ ;  /* 0x0000001078127225 */ /* 0x000fc600078e00ff */
[----:B------:R-:W-:Y:S01]  /*e6a40*/  IADD3 R54, P0, PT, R23, R54, RZ ;  /* 0x0000003617367210 */ /* 0x000fe20007f1e0ff */
[----:B------:R-:W-:-:S04]  /*e6a50*/  IMAD.WIDE.U32 R22, R120, R14, RZ ;  /* 0x0000000e78167225 */ /* 0x000fc800078e00ff */
[----:B------:R-:W-:Y:S01]  /*e6a60*/  IMAD.X R55, RZ, RZ, R55, P0 ;  /* 0x000000ffff377224 */ /* 0x000fe200000e0637 */
[----:B------:R-:W-:Y:S01]  /*e6a70*/  ISETP.GE.U32.AND P0, PT, R63, R54, PT ;  /* 0x000000363f00720c */ /* 0x000fe20003f06070 */
[----:B------:R-:W-:-:S03]  /*e6a80*/  IMAD.WIDE.U32 R24, P5, R120, R85, R24 ;  /* 0x0000005578187225 */ /* 0x000fc600078a0018 */
[----:B------:R-:W-:Y:S01]  /*e6a90*/  ISETP.GE.U32.AND.EX P0, PT, R66, R55, PT, P0 ;  /* 0x000000374200720c */ /* 0x000fe20003f06100 */
[----:B------:R-:W-:Y:S01]  /*e6aa0*/  IMAD.WIDE.U32 R20, P4, R120, R17, R20 ;  /* 0x0000001178147225 */ /* 0x000fe20007880014 */
[----:B------:R-:W-:Y:S02]  /*e6ab0*/  IADD3 RZ, P2, PT, R19, R24, RZ ;  /* 0x0000001813ff7210 */ /* 0x000fe40007f5e0ff */
[----:B------:R-:W-:Y:S01]  /*e6ac0*/  SEL R56, RZ, 0x1, P0 ;  /* 0x00000001ff387807 */ /* 0x000fe20000000000 */
[----:B------:R-:W-:Y:S01]  /*e6ad0*/  IMAD.X R53, R78, 0x1, ~R53, P6 ;  /* 0x000000014e357824 */ /* 0x000fe200030e0e35 */
[----:B------:R-:W-:Y:S01]  /*e6ae0*/  IADD3 RZ, P3, PT, R23, R20, RZ ;  /* 0x0000001417ff7210 */ /* 0x000fe20007f7e0ff */
[----:B------:R-:W-:Y:S01]  /*e6af0*/  IMAD.WIDE.U32 R80, R121, R12, RZ ;  /* 0x0000000c79507225 */ /* 0x000fe200078e00ff */
[----:B------:R-:W-:-:S03]  /*e6b00*/  IADD3 R56, P6, PT, R57, R56, RZ ;  /* 0x0000003839387210 */ /* 0x000fc60007fde0ff */
[----:B------:R-:W-:Y:S01]  /*e6b10*/  IMAD.X R23, RZ, RZ, RZ, P5 ;  /* 0x000000ffff177224 */ /* 0x000fe200028e06ff */
[----:B------:R-:W-:Y:S01]  /*e6b20*/  IADD3 R54, P5, PT, R63, -R54, RZ ;  /* 0x800000363f367210 */ /* 0x000fe20007fbe0ff */
[----:B------:R-:W-:Y:S02]  /*e6b30*/  IMAD.MOV.U32 R22, RZ, RZ, R25 ;  /* 0x000000ffff167224 */ /* 0x000fe400078e0019 */
[----:B------:R-:W-:Y:S01]  /*e6b40*/  IMAD.X R57, RZ, RZ, R60, P6 ;  /* 0x000000ffff397224 */ /* 0x000fe200030e063c */
[----:B------:R-:W-:Y:S01]  /*e6b50*/  ISETP.GE.U32.AND P6, PT, R61, R56, PT ;  /* 0x000000383d00720c */ /* 0x000fe20003fc6070 */
[----:B------:R-:W-:-:S04]  /*e6b60*/  IMAD.WIDE.U32 R18, R120, R12, RZ ;  /* 0x0000000c78127225 */ /* 0x000fc800078e00ff */
[----:B------:R-:W-:Y:S01]  /*e6b70*/  IMAD.WIDE.U32.X R22, R121, R85, R22, P2 ;  /* 0x0000005579167225 */ /* 0x000fe200010e0416 */
[----:B------:R-:W-:-:S03]  /*e6b80*/  ISETP.GE.U32.AND.EX P2, PT, R62, R57, PT, P6 ;  /* 0x000000393e00720c */ /* 0x000fc60003f46160 */
[----:B------:R-:W-:-:S04]  /*e6b90*/  IMAD.WIDE.U32 R80, P1, R120, R15, R80 ;  /* 0x0000000f78507225 */ /* 0x000fc80007820050 */
[----:B------:R-:W-:Y:S01]  /*e6ba0*/  IMAD R18, R17, R120, RZ ;  /* 0x0000007811127224 */ /* 0x000fe200078e02ff */
[----:B------:R-:W-:Y:S01]  /*e6bb0*/  IADD3 RZ, P0, PT, R19, R80, RZ ;  /* 0x0000005013ff7210 */ /* 0x000fe20007f1e0ff */
[----:B------:R-:W-:-:S04]  /*e6bc0*/  IMAD.WIDE.U32 R78, R120, R14, R22 ;  /* 0x0000000e784e7225 */ /* 0x000fc800078e0016 */
[----:B------:R-:W-:Y:S02]  /*e6bd0*/  IMAD R65, R121, R14, R18 ;  /* 0x0000000e79417224 */ /* 0x000fe400078e0212 */
[-C--:B------:R-:W-:Y:S01]  /*e6be0*/  IMAD.WIDE.U32 R18, R120, R13.reuse, RZ ;  /* 0x0000000d78127225 */ /* 0x080fe200078e00ff */
[----:B------:R-:W-:Y:S02]  /*e6bf0*/  SEL R18, RZ, 0x1, P2 ;  /* 0x00000001ff127807 */ /* 0x000fe40001000000 */
[----:B------:R-:W-:Y:S01]  /*e6c00*/  ISETP.GE.U32.AND P2, PT, R78, R22, PT ;  /* 0x000000164e00720c */ /* 0x000fe20003f46070 */
[----:B------:R-:W-:Y:S01]  /*e6c10*/  IMAD.X R55, R66, 0x1, ~R55, P5 ;  /* 0x0000000142377824 */ /* 0x000fe200028e0e37 */
[----:B------:R-:W-:Y:S01]  /*e6c20*/  IADD3 R56, P5, PT, R61, -R56, RZ ;  /* 0x800000383d387210 */ /* 0x000fe20007fbe0ff */
[----:B------:R-:W-:Y:S01]  /*e6c30*/  IMAD.IADD R65, R79, 0x1, R65 ;  /* 0x000000014f417824 */ /* 0x000fe200078e0241 */
[----:B------:R-:W-:Y:S01]  /*e6c40*/  IADD3 R22, P6, PT, R59, R18, RZ ;  /* 0x000000123b167210 */ /* 0x000fe20007fde0ff */
[----:B------:R-:W-:-:S03]  /*e6c50*/  IMAD.WIDE.U32 R60, R121, R13, RZ ;  /* 0x0000000d793c7225 */ /* 0x000fc600078e00ff */
[----:B------:R-:W-:Y:S01]  /*e6c60*/  ISETP.GE.U32.AND.EX P2, PT, R65, R23, PT, P2 ;  /* 0x000000174100720c */ /* 0x000fe20003f46120 */
[----:B------:R-:W-:Y:S01]  /*e6c70*/  IMAD.X R93, RZ, RZ, R58, P6 ;  /* 0x000000ffff5d7224 */ /* 0x000fe200030e063a */
[CC--:B------:R-:W-:Y:S01]  /*e6c80*/  IADD3 R58, P6, PT, R83.reuse, -R22.reuse, RZ ;  /* 0x80000016533a7210 */ /* 0x0c0fe20007fde0ff */
[----:B------:R-:W-:Y:S01]  /*e6c90*/  IMAD.X R23, RZ, RZ, RZ, P1 ;  /* 0x000000ffff177224 */ /* 0x000fe200008e06ff */
[----:B------:R-:W-:Y:S01]  /*e6ca0*/  ISETP.GE.U32.AND P1, PT, R83, R22, PT ;  /* 0x000000165300720c */ /* 0x000fe20003f26070 */
[----:B------:R-:W-:Y:S01]  /*e6cb0*/  IMAD.X R57, R62, 0x1, ~R57, P5 ;  /* 0x000000013e397824 */ /* 0x000fe200028e0e39 */
[----:B------:R-:W-:Y:S01]  /*e6cc0*/  SEL R83, RZ, 0x1, P2 ;  /* 0x00000001ff537807 */ /* 0x000fe20001000000 */
[----:B------:R-:W-:Y:S01]  /*e6cd0*/  IMAD.WIDE.U32 R60, P5, R120, R10, R60 ;  /* 0x0000000a783c7225 */ /* 0x000fe200078a003c */
[----:B------:R-:W-:-:S03]  /*e6ce0*/  ISETP.GE.U32.AND.EX P1, PT, R64, R93, PT, P1 ;  /* 0x0000005d4000720c */ /* 0x000fc60003f26110 */
[----:B------:R-:W-:Y:S01]  /*e6cf0*/  IMAD.X R67, RZ, RZ, RZ, P4 ;  /* 0x000000ffff437224 */ /* 0x000fe200020e06ff */
[----:B------:R-:W-:Y:S01]  /*e6d00*/  IADD3 RZ, P4, PT, R19, R60, RZ ;  /* 0x0000003c13ff7210 */ /* 0x000fe20007f9e0ff */
[----:B------:R-:W-:-:S04]  /*e6d10*/  IMAD.WIDE.U32 R24, R119, R16, RZ ;  /* 0x0000001077187225 */ /* 0x000fc800078e00ff */
[----:B------:R-:W-:-:S04]  /*e6d20*/  IMAD.WIDE.U32 R18, R119, R14, RZ ;  /* 0x0000000e77127225 */ /* 0x000fc800078e00ff */
[----:B------:R-:W-:Y:S02]  /*e6d30*/  IMAD.MOV.U32 R66, RZ, RZ, R21 ;  /* 0x000000ffff427224 */ /* 0x000fe400078e0015 */
[----:B------:R-:W-:Y:S02]  /*e6d40*/  IMAD.X R59, R64, 0x1, ~R93, P6 ;  /* 0x00000001403b7824 */ /* 0x000fe400030e0e5d */
[----:B------:R-:W-:-:S04]  /*e6d50*/  IMAD.WIDE.U32 R62, R118, R16, RZ ;  /* 0x00000010763e7225 */ /* 0x000fc800078e00ff */
[----:B------:R-:W-:-:S04]  /*e6d60*/  IMAD.WIDE.U32 R24, P6, R118, R85, R24 ;  /* 0x0000005576187225 */ /* 0x000fc800078c0018 */
[----:B------:R-:W-:Y:S01]  /*e6d70*/  IMAD.WIDE.U32 R20, R118, R14, RZ ;  /* 0x0000000e76147225 */ /* 0x000fe200078e00ff */
[----:B------:R-:W-:-:S03]  /*e6d80*/  IADD3 RZ, P2, PT, R63, R24, RZ ;  /* 0x000000183fff7210 */ /* 0x000fc60007f5e0ff */
[----:B------:R-:W-:-:S04]  /*e6d90*/  IMAD.WIDE.U32.X R66, R121, R17, R66, P3 ;  /* 0x0000001179427225 */ /* 0x000fc800018e0442 */
[----:B------:R-:W-:-:S04]  /*e6da0*/  IMAD.WIDE.U32 R18, P3, R118, R17, R18 ;  /* 0x0000001176127225 */ /* 0x000fc80007860012 */
[----:B------:R-:W-:Y:S02]  /*e6db0*/  IMAD R20, R85, R118, RZ ;  /* 0x0000007655147224 */ /* 0x000fe400078e02ff */
[----:B------:R-:W-:Y:S02]  /*e6dc0*/  IMAD.MOV.U32 R64, RZ, RZ, R78 ;  /* 0x000000ffff407224 */ /* 0x000fe400078e004e */
[----:B------:R-:W-:Y:S01]  /*e6dd0*/  IMAD.X R63, RZ, RZ, RZ, P5 ;  /* 0x000000ffff3f7224 */ /* 0x000fe200028e06ff */
[----:B------:R-:W-:Y:S01]  /*e6de0*/  IADD3 RZ, P5, PT, R21, R18, RZ ;  /* 0x0000001215ff7210 */ /* 0x000fe20007fbe0ff */
[----:B------:R-:W-:Y:S01]  /*e6df0*/  IMAD.X R93, RZ, RZ, RZ, P6 ;  /* 0x000000ffff5d7224 */ /* 0x000fe200030e06ff */
[----:B------:R-:W-:Y:S01]  /*e6e00*/  IADD3 R60, P6, PT, R83, R66, RZ ;  /* 0x00000042533c7210 */ /* 0x000fe20007fde0ff */
[----:B------:R-:W-:Y:S02]  /*e6e10*/  IMAD R107, R119, R16, R20 ;  /* 0x00000010776b7224 */ /* 0x000fe400078e0214 */
[----:B------:R-:W-:-:S02]  /*e6e20*/  IMAD.MOV.U32 R22, RZ, RZ, R81 ;  /* 0x000000ffff167224 */ /* 0x000fc400078e0051 */
[----:B------:R-:W-:Y:S02]  /*e6e30*/  IMAD.X R83, RZ, RZ, RZ, P3 ;  /* 0x000000ffff537224 */ /* 0x000fe400018e06ff */
[----:B------:R-:W-:-:S04]  /*e6e40*/  IMAD.WIDE.U32 R20, R118, R16, R64 ;  /* 0x0000001076147225 */ /* 0x000fc800078e0040 */
[----:B------:R-:W-:Y:S01]  /*e6e50*/  IMAD.MOV.U32 R62, RZ, RZ, R61 ;  /* 0x000000ffff3e7224 */ /* 0x000fe200078e003d */
[----:B------:R-:W-:Y:S06]  /*e6e60*/  @P1 BRA `(.L_x_1013) ;  /* 0x0000000000641947 */ /* 0x000fec0003800000 */
[----:B------:R-:W-:-:S04]  /*e6e70*/  IADD3 R52, P1, PT, R52, R74, RZ ;  /* 0x0000004a34347210 */ /* 0x000fc80007f3e0ff */
[----:B------:R-:W-:Y:S01]  /*e6e80*/  ISETP.GE.U32.AND P3, PT, R52, R74, PT ;  /* 0x0000004a3400720c */ /* 0x000fe20003f66070 */
[----:B------:R-:W-:Y:S01]  /*e6e90*/  IMAD.X R53, R53, 0x1, R75, P1 ;  /* 0x0000000135357824 */ /* 0x000fe200008e064b */
[----:B------:R-:W-:-:S04]  /*e6ea0*/  IADD3 R81, P1, PT, R54, R72, RZ ;  /* 0x0000004836517210 */ /* 0x000fc80007f3e0ff */
[----:B------:R-:W-:Y:S01]  /*e6eb0*/  ISETP.GE.U32.AND.EX P3, PT, R53, R75, PT, P3 ;  /* 0x0000004b3500720c */ /* 0x000fe20003f66130 */
[----:B------:R-:W-:-:S03]  /*e6ec0*/  IMAD.X R80, R55, 0x1, R73, P1 ;  /* 0x0000000137507824 */ /* 0x000fc600008e0649 */
[----:B------:R-:W-:-:S04]  /*e6ed0*/  SEL R54, RZ, 0x1, P3 ;  /* 0x00000001ff367807 */ /* 0x000fc80001800000 */
[----:B------:R-:W-:-:S04]  /*e6ee0*/  IADD3 R54, P3, PT, R81, R54, RZ ;  /* 0x0000003651367210 */ /* 0x000fc80007f7e0ff */
[----:B------:R-:W-:Y:S01]  /*e6ef0*/  ISETP.GE.U32.AND P1, PT, R54, R81, PT ;  /* 0x000000513600720c */ /* 0x000fe20003f26070 */
[----:B------:R-:W-:Y:S01]  /*e6f00*/  IMAD.X R55, RZ, RZ, R80, P3 ;  /* 0x000000ffff377224 */ /* 0x000fe200018e0650 */
[----:B------:R-:W-:-:S04]  /*e6f10*/  ISETP.LT.U32.AND P3, PT, R81, R72, PT ;  /* 0x000000485100720c */ /* 0x000fc80003f61070 */
[----:B------:R-:W-:-:S04]  /*e6f20*/  ISETP.GE.U32.AND.EX P1, PT, R55, R80, PT, P1 ;  /* 0x000000503700720c */ /* 0x000fc80003f26110 */
[----:B------:R-:W-:Y:S02]  /*e6f30*/  ISETP.LT.U32.OR.EX P3, PT, R80, R73, !P1, P3 ;  /* 0x000000495000720c */ /* 0x000fe40004f61530 */
[----:B------:R-:W-:Y:S02]  /*e6f40*/  IADD3 R81, P1, PT, R56, R70, RZ ;  /* 0x0000004638517210 */ /* 0x000fe40007f3e0ff */
[----:B------:R-:W-:-:S03]  /*e6f50*/  SEL R56, RZ, 0x1, !P3 ;  /* 0x00000001ff387807 */ /* 0x000fc60005800000 */
[----:B------:R-:W-:Y:S01]  /*e6f60*/  IMAD.X R80, R57, 0x1, R71, P1 ;  /* 0x0000000139507824 */ /* 0x000fe200008e0647 */
[----:B------:R-:W-:-:S04]  /*e6f70*/  IADD3 R56, P3, PT, R81, R56, RZ ;  /* 0x0000003851387210 */ /* 0x000fc80007f7e0ff */
[----:B------:R-:W-:Y:S01]  /*e6f80*/  ISETP.GE.U32.AND P1, PT, R56, R81, PT ;  /* 0x000000513800720c */ /* 0x000fe20003f26070 */
[----:B------:R-:W-:Y:S01]  /*e6f90*/  IMAD.X R57, RZ, RZ, R80, P3 ;  /* 0x000000ffff397224 */ /* 0x000fe200018e0650 */
[----:B------:R-:W-:-:S04]  /*e6fa0*/  ISETP.LT.U32.AND P3, PT, R81, R70, PT ;  /* 0x000000465100720c */ /* 0x000fc80003f61070 */
[----:B------:R-:W-:-:S04]  /*e6fb0*/  ISETP.GE.U32.AND.EX P1, PT, R57, R80, PT, P1 ;  /* 0x000000503900720c */ /* 0x000fc80003f26110 */
[----:B------:R-:W-:-:S04]  /*e6fc0*/  ISETP.LT.U32.OR.EX P3, PT, R80, R71, !P1, P3 ;  /* 0x000000475000720c */ /* 0x000fc80004f61530 */
[----:B------:R-:W-:-:S04]  /*e6fd0*/  SEL R81, RZ, 0x1, !P3 ;  /* 0x00000001ff517807 */ /* 0x000fc80005800000 */
[----:B------:R-:W-:-:S04]  /*e6fe0*/  IADD3 R58, P1, P3, R81, R68, R58 ;  /* 0x00000044513a7210 */ /* 0x000fc80007b3e03a */
[----:B------:R-:W-:-:S09]  /*e6ff0*/  IADD3.X R59, PT, PT, RZ, R69, R59, P1, P3 ;  /* 0x00000045ff3b7210 */ /* 0x000fd20000fe643b */
.L_x_1013:
[----:B------:R-:W-:Y:S05]  /*e7000*/  BSYNC.RECONVERGENT B3 ;  /* 0x0000000000037941 */ /* 0x000fea0003800200 */
.L_x_1012:
[----:B------:R-:W-:Y:S01]  /*e7010*/  ISETP.GE.U32.AND P3, PT, R91, R52, PT ;  /* 0x000000345b00720c */ /* 0x000fe20003f66070 */
[----:B------:R-:W-:Y:S01]  /*e7020*/  IMAD.IADD R107, R21, 0x1, R107 ;  /* 0x00000001156b7824 */ /* 0x000fe200078e026b */
[----:B------:R-:W-:Y:S01]  /*e7030*/  ISETP.GE.U32.AND P1, PT, R20, R78, PT ;  /* 0x0000004e1400720c */ /* 0x000fe20003f26070 */
[----:B------:R-:W-:Y:S01]  /*e7040*/  IMAD.X R61, RZ, RZ, R67, P6 ;  /* 0x000000ffff3d7224 */ /* 0x000fe200030e0643 */
[----:B------:R-:W-:Y:S01]  /*e7050*/  ISETP.GE.U32.AND.EX P3, PT, R90, R53, PT, P3 ;  /* 0x000000355a00720c */ /* 0x000fe20003f66130 */
[----:B------:R-:W-:Y:S01]  /*e7060*/  IMAD.MOV.U32 R24, RZ, RZ, R25 ;  /* 0x000000ffff187224 */ /* 0x000fe200078e0019 */
[----:B------:R-:W-:Y:S01]  /*e7070*/  ISETP.GE.U32.AND.EX P1, PT, R107, R65, PT, P1 ;  /* 0x000000416b00720c */ /* 0x000fe20003f26110 */
[----:B------:R-:W-:Y:S01]  /*e7080*/  IMAD R78, R15, R120, RZ ;  /* 0x000000780f4e7224 */ /* 0x000fe200078e02ff */
[----:B------:R-:W-:Y:S01]  /*e7090*/  SEL R81, RZ, 0x1, P3 ;  /* 0x00000001ff517807 */ /* 0x000fe20001800000 */
[----:B------:R-:W-:Y:S01]  /*e70a0*/  IMAD.MOV.U32 R25, RZ, RZ, R93 ;  /* 0x000000ffff197224 */ /* 0x000fe200078e005d */
[----:B------:R-:W-:Y:S01]  /*e70b0*/  BSSY.RECONVERGENT B3, `(.L_x_1014) ;  /* 0x000006b000037945 */ /* 0x000fe20003800200 */
[----:B------:R-:W-:Y:S01]  /*e70c0*/  IMAD.MOV.U32 R18, RZ, RZ, R19 ;  /* 0x000000ffff127224 */ /* 0x000fe200078e0013 */
[----:B------:R-:W-:Y:S01]  /*e70d0*/  IADD3 R81, P3, PT, R81, R54, RZ ;  /* 0x0000003651517210 */ /* 0x000fe20007f7e0ff */
[----:B------:R-:W-:-:S04]  /*e70e0*/  IMAD.WIDE.U32 R64, R120, R12, R60 ;  /* 0x0000000c78407225 */ /* 0x000fc800078e003c */
[----:B------:R-:W-:Y:S01]  /*e70f0*/  IMAD.MOV.U32 R19, RZ, RZ, R83 ;  /* 0x000000ffff137224 */ /* 0x000fe200078e0053 */
[----:B------:R-:W-:Y:S01]  /*e7100*/  ISETP.GE.U32.AND P6, PT, R64, R60, PT ;  /* 0x0000003c4000720c */ /* 0x000fe20003fc6070 */
[----:B------:R-:W-:Y:S02]  /*e7110*/  IMAD R83, R121, R12, R78 ;  /* 0x0000000c79537224 */ /* 0x000fe400078e024e */
[----:B------:R-:W-:Y:S01]  /*e7120*/  IMAD.WIDE.U32.X R24, R119, R85, R24, P2 ;  /* 0x0000005577187225 */ /* 0x000fe200010e0418 */
[----:B------:R-:W-:-:S03]  /*e7130*/  ISETP.GE.U32.AND P2, PT, R60, R66, PT ;  /* 0x000000423c00720c */ /* 0x000fc60003f46070 */
[----:B------:R-:W-:Y:S01]  /*e7140*/  IMAD.IADD R60, R65, 0x1, R83 ;  /* 0x00000001413c7824 */ /* 0x000fe200078e0253 */
[----:B------:R-:W-:Y:S01]  /*e7150*/  ISETP.GE.U32.AND.EX P2, PT, R61, R67, PT, P2 ;  /* 0x000000433d00720c */ /* 0x000fe20003f46120 */
[----:B------:R-:W-:Y:S01]  /*e7160*/  IMAD.X R66, RZ, RZ, R55, P3 ;  /* 0x000000ffff427224 */ /* 0x000fe200018e0637 */
[----:B------:R-:W-:Y:S01]  /*e7170*/  IADD3 R79, P3, PT, R64, R24, RZ ;  /* 0x00000018404f7210 */ /* 0x000fe20007f7e0ff */
[----:B------:R-:W-:Y:S01]  /*e7180*/  IMAD.WIDE.U32.X R22, R121, R15, R22, P0 ;  /* 0x0000000f79167225 */ /* 0x000fe200000e0416 */
[C---:B------:R-:W-:Y:S02]  /*e7190*/  ISETP.GE.U32.AND.EX P6, PT, R60.reuse, R61, PT, P6 ;  /* 0x0000003d3c00720c */ /* 0x040fe40003fc6160 */
[----:B------:R-:W-:Y:S01]  /*e71a0*/  SEL R67, RZ, 0x1, P2 ;  /* 0x00000001ff437807 */ /* 0x000fe20001000000 */
[----:B------:R-:W-:Y:S01]  /*e71b0*/  IMAD.X R61, R60, 0x1, R25, P3 ;  /* 0x000000013c3d7824 */ /* 0x000fe200018e0619 */
[----:B------:R-:W-:Y:S01]  /*e71c0*/  ISETP.GE.U32.AND P0, PT, R79, R64, PT ;  /* 0x000000404f00720c */ /* 0x000fe20003f06070 */
[----:B------:R-:W-:Y:S01]  /*e71d0*/  IMAD.WIDE.U32.X R62, R121, R10, R62, P4 ;  /* 0x0000000a793e7225 */ /* 0x000fe200020e043e */
[----:B------:R-:W-:-:S02]  /*e71e0*/  IADD3 R95, P2, PT, R88, -R81, RZ ;  /* 0x80000051585f7210 */ /* 0x000fc40007f5e0ff */
[----:B------:R-:W-:Y:S01]  /*e71f0*/  SEL R64, RZ, 0x1, P6 ;  /* 0x00000001ff407807 */ /* 0x000fe20003000000 */
[----:B------:R-:W-:Y:S01]  /*e7200*/  IMAD.WIDE.U32.X R18, R119, R17, R18, P5 ;  /* 0x0000001177127225 */ /* 0x000fe200028e0412 */
[----:B------:R-:W-:Y:S02]  /*e7210*/  IADD3 R67, P6, PT, R67, R22, RZ ;  /* 0x0000001643437210 */ /* 0x000fe40007fde0ff */
[----:B------:R-:W-:Y:S01]  /*e7220*/  SEL R24, RZ, 0x1, P1 ;  /* 0x00000001ff187807 */ /* 0x000fe20000800000 */
[----:B------:R-:W-:Y:S01]  /*e7230*/  IMAD.X R94, R89, 0x1, ~R66, P2 ;  /* 0x00000001595e7824 */ /* 0x000fe200010e0e42 */
[----:B------:R-:W-:Y:S01]  /*e7240*/  ISETP.GE.U32.AND P1, PT, R88, R81, PT ;  /* 0x000000515800720c */ /* 0x000fe20003f26070 */
[----:B------:R-:W-:Y:S01]  /*e7250*/  IMAD.X R81, RZ, RZ, R23, P6 ;  /* 0x000000ffff517224 */ /* 0x000fe200030e0617 */
[----:B------:R-:W-:Y:S02]  /*e7260*/  IADD3 R24, P2, PT, R79, R24, RZ ;  /* 0x000000184f187210 */ /* 0x000fe40007f5e0ff */
[----:B------:R-:W-:Y:S01]  /*e7270*/  ISETP.GE.U32.AND.EX P1, PT, R89, R66, PT, P1 ;  /* 0x000000425900720c */ /* 0x000fe20003f26110 */
[----:B------:R-:W-:Y:S01]  /*e7280*/  IMAD R66, R17, R118, RZ ;  /* 0x0000007611427224 */ /* 0x000fe200078e02ff */
[----:B------:R-:W-:Y:S01]  /*e7290*/  IADD3 R64, P6, PT, R67, R64, RZ ;  /* 0x0000004043407210 */ /* 0x000fe20007fde0ff */
[----:B------:R-:W-:Y:S01]  /*e72a0*/  IMAD.X R25, RZ, RZ, R61, P2 ;  /* 0x000000ffff197224 */ /* 0x000fe200010e063d */
[----:B------:R-:W-:Y:S01]  /*e72b0*/  ISETP.GE.U32.AND P3, PT, R24, R79, PT ;  /* 0x0000004f1800720c */ /* 0x000fe20003f66070 */
[----:B------:R-:W-:Y:S01]  /*e72c0*/  IMAD R89, R119, R14, R66 ;  /* 0x0000000e77597224 */ /* 0x000fe200078e0242 */
[----:B------:R-:W-:Y:S01]  /*e72d0*/  SEL R79, RZ, 0x1, P1 ;  /* 0x00000001ff4f7807 */ /* 0x000fe20000800000 */
[----:B------:R-:W-:Y:S01]  /*e72e0*/  IMAD.X R65, RZ, RZ, R81, P6 ;  /* 0x000000ffff417224 */ /* 0x000fe200030e0651 */
[----:B------:R-:W-:-:S02]  /*e72f0*/  ISETP.GE.U32.AND P2, PT, R64, R67, PT ;  /* 0x000000434000720c */ /* 0x000fc40003f46070 */
[----:B------:R-:W-:Y:S01]  /*e7300*/  ISETP.LT.U32.AND P1, PT, R67, R22, PT ;  /* 0x000000164300720c */ /* 0x000fe20003f21070 */
[----:B------:R-:W-:Y:S01]  /*e7310*/  IMAD R22, R10, R120, RZ ;  /* 0x000000780a167224 */ /* 0x000fe200078e02ff */
[----:B------:R-:W-:Y:S02]  /*e7320*/  IADD3 R67, P6, PT, R79, R56, RZ ;  /* 0x000000384f437210 */ /* 0x000fe40007fde0ff */
[----:B------:R-:W-:Y:S02]  /*e7330*/  ISETP.GE.U32.AND.EX P2, PT, R65, R81, PT, P2 ;  /* 0x000000514100720c */ /* 0x000fe40003f46120 */
[----:B------:R-:W-:Y:S01]  /*e7340*/  ISETP.GE.U32.AND.EX P0, PT, R61, R60, PT, P0 ;  /* 0x0000003c3d00720c */ /* 0x000fe20003f06100 */
[----:B------:R-:W-:Y:S01]  /*e7350*/  IMAD.X R79, RZ, RZ, R57, P6 ;  /* 0x000000ffff4f7224 */ /* 0x000fe200030e0639 */
[----:B------:R-:W-:Y:S01]  /*e7360*/  ISETP.GE.U32.AND.EX P3, PT, R25, R61, PT, P3 ;  /* 0x0000003d1900720c */ /* 0x000fe20003f66130 */
[----:B------:R-:W-:Y:S01]  /*e7370*/  IMAD.WIDE.U32 R60, R120, R13, R64 ;  /* 0x0000000d783c7225 */ /* 0x000fe200078e0040 */
[----:B------:R-:W-:-:S02]  /*e7380*/  IADD3 R97, P6, PT, R84, -R67, RZ ;  /* 0x8000004354617210 */ /* 0x000fc40007fde0ff */
[----:B------:R-:W-:Y:S01]  /*e7390*/  ISETP.LT.U32.OR.EX P1, PT, R81, R23, !P2, P1 ;  /* 0x000000175100720c */ /* 0x000fe20005721510 */
[----:B------:R-:W-:Y:S01]  /*e73a0*/  IMAD R81, R121, R13, R22 ;  /* 0x0000000d79517224 */ /* 0x000fe200078e0216 */
[----:B------:R-:W-:Y:S01]  /*e73b0*/  ISETP.GE.U32.AND P2, PT, R84, R67, PT ;  /* 0x000000435400720c */ /* 0x000fe20003f46070 */
[----:B------:R-:W-:Y:S01]  /*e73c0*/  IMAD.X R96, R86, 0x1, ~R79, P6 ;  /* 0x0000000156607824 */ /* 0x000fe200030e0e4f */
[----:B------:R-:W-:Y:S01]  /*e73d0*/  ISETP.GE.U32.AND P6, PT, R60, R64, PT ;  /* 0x000000403c00720c */ /* 0x000fe20003fc6070 */
[----:B------:R-:W-:Y:S01]  /*e73e0*/  IMAD.IADD R81, R61, 0x1, R81 ;  /* 0x000000013d517824 */ /* 0x000fe200078e0251 */
[----:B------:R-:W-:Y:S01]  /*e73f0*/  ISETP.GE.U32.AND.EX P2, PT, R86, R79, PT, P2 ;  /* 0x0000004f5600720c */ /* 0x000fe20003f46120 */
[----:B------:R-:W-:Y:S01]  /*e7400*/  IMAD.WIDE.U32 R22, R118, R14, R24 ;  /* 0x0000000e76167225 */ /* 0x000fe200078e0018 */
[----:B------:R-:W-:Y:S02]  /*e7410*/  SEL R61, RZ, 0x1, !P1 ;  /* 0x00000001ff3d7807 */ /* 0x000fe40004800000 */
[----:B------:R-:W-:Y:S01]  /*e7420*/  ISETP.GE.U32.AND.EX P6, PT, R81, R65, PT, P6 ;  /* 0x000000415100720c */ /* 0x000fe20003fc6160 */
[----:B------:R-:W-:Y:S01]  /*e7430*/  IMAD.IADD R89, R23, 0x1, R89 ;  /* 0x0000000117597824 */ /* 0x000fe200078e0259 */
[----:B------:R-:W-:Y:S01]  /*e7440*/  SEL R65, RZ, 0x1, P2 ;  /* 0x00000001ff417807 */ /* 0x000fe20001000000 */
[----:B------:R-:W-:Y:S01]  /*e7450*/  IMAD.MOV.U32 R84, RZ, RZ, RZ ;  /* 0x000000ffff547224 */ /* 0x000fe200078e00ff */
[----:B------:R-:W-:-:S02]  /*e7460*/  ISETP.GE.U32.AND P1, PT, R22, R24, PT ;  /* 0x000000181600720c */ /* 0x000fc40003f26070 */
[----:B------:R-:W-:Y:S02]  /*e7470*/  IADD3 R64, P4, PT, R65, R58, RZ ;  /* 0x0000003a41407210 */ /* 0x000fe40007f9e0ff */
[----:B------:R-:W-:Y:S02]  /*e7480*/  IADD3 R24, P2, PT, R61, R62, RZ ;  /* 0x0000003e3d187210 */ /* 0x000fe40007f5e0ff */
[----:B------:R-:W-:Y:S01]  /*e7490*/  SEL R103, RZ, 0x1, P6 ;  /* 0x00000001ff677807 */ /* 0x000fe20003000000 */
[----:B------:R-:W-:Y:S01]  /*e74a0*/  IMAD.X R65, RZ, RZ, R59, P4 ;  /* 0x000000ffff417224 */ /* 0x000fe200020e063b */
[-C--:B------:R-:W-:Y:S01]  /*e74b0*/  IADD3 R99, P6, PT, R87, -R64.reuse, RZ ;  /* 0x8000004057637210 */ /* 0x080fe20007fde0ff */
[----:B------:R-:W-:Y:S01]  /*e74c0*/  IMAD.X R61, RZ, RZ, R63, P2 ;  /* 0x000000ffff3d7224 */ /* 0x000fe200010e063f */
[----:B------:R-:W-:Y:S02]  /*e74d0*/  IADD3 R103, P2, PT, R24, R103, RZ ;  /* 0x0000006718677210 */ /* 0x000fe40007f5e0ff */
[----:B------:R-:W-:Y:S01]  /*e74e0*/  ISETP.GE.U32.AND.EX P1, PT, R89, R25, PT, P1 ;  /* 0x000000195900720c */ /* 0x000fe20003f26110 */
[----:B------:R-:W-:Y:S01]  /*e74f0*/  IMAD.X R98, R26, 0x1, ~R65, P6 ;  /* 0x000000011a627824 */ /* 0x000fe200030e0e41 */
[----:B------:R-:W-:Y:S01]  /*e7500*/  ISETP.GE.U32.AND P6, PT, R87, R64, PT ;  /* 0x000000405700720c */ /* 0x000fe20003fc6070 */
[----:B------:R-:W-:Y:S01]  /*e7510*/  IMAD.X R93, RZ, RZ, R61, P2 ;  /* 0x000000ffff5d7224 */ /* 0x000fe200010e063d */
[----:B------:R-:W-:-:S02]  /*e7520*/  ISETP.GE.U32.AND P4, PT, R103, R24, PT ;  /* 0x000000186700720c */ /* 0x000fc40003f86070 */
[----:B------:R-:W-:Y:S02]  /*e7530*/  ISETP.GE.U32.AND.EX P6, PT, R26, R65, PT, P6 ;  /* 0x000000411a00720c */ /* 0x000fe40003fc6160 */
[----:B------:R-:W-:Y:S02]  /*e7540*/  ISETP.LT.U32.AND P2, PT, R24, R62, PT ;  /* 0x0000003e1800720c */ /* 0x000fe40003f41070 */
[----:B------:R-:W-:Y:S02]  /*e7550*/  ISETP.GE.U32.AND.EX P4, PT, R93, R61, PT, P4 ;  /* 0x0000003d5d00720c */ /* 0x000fe40003f86140 */
[----:B------:R-:W-:Y:S02]  /*e7560*/  SEL R78, RZ, 0x1, P1 ;  /* 0x00000001ff4e7807 */ /* 0x000fe40000800000 */
[----:B------:R-:W-:Y:S01]  /*e7570*/  ISETP.LT.U32.OR.EX P2, PT, R61, R63, !P4, P2 ;  /* 0x0000003f3d00720c */ /* 0x000fe20006741520 */
[----:B------:R-:W-:Y:S01]  /*e7580*/  IMAD R61, R85, R120, RZ ;  /* 0x00000078553d7224 */ /* 0x000fe200078e02ff */
[----:B------:R-:W-:-:S02]  /*e7590*/  IADD3 R101, P4, PT, R91, -R52, RZ ;  /* 0x800000345b657210 */ /* 0x000fc40007f9e0ff */
[----:B------:R-:W-:-:S03]  /*e75a0*/  SEL R86, RZ, 0x1, !P2 ;  /* 0x00000001ff567807 */ /* 0x000fc60005000000 */
        /* <DEDUP_REMOVED lines=27> */
.L_x_1015:
[----:B------:R-:W-:Y:S05]  /*e7760*/  BSYNC.RECONVERGENT B3 ;  /* 0x0000000000037941 */ /* 0x000fea0003800200 */
.L_x_1014:
[----:B------:R-:W-:Y:S04]  /*e7770*/  BSSY.RECONVERGENT B3, `(.L_x_1016) ;  /* 0x0000011000037945 */ /* 0x000fe80003800200 */
        /* <DEDUP_REMOVED lines=16> */
.L_x_1017:
[----:B------:R-:W-:Y:S05]  /*e7880*/  BSYNC.RECONVERGENT B3 ;  /* 0x0000000000037941 */ /* 0x000fea0003800200 */
.L_x_1016:
        /* <DEDUP_REMOVED lines=19> */
[-C--:B------:R-:W-:Y:S02]  /*e79c0*/  IMAD R109, R121, R16.reuse, R61 ;  /* 0x00000010796d7224 */ /* 0x080fe400078e023d */
        /* <DEDUP_REMOVED lines=21> */
[----:B------:R-:W-:Y:S01]  /*e7b20*/  IADD3 R24, P6, PT, R103, R82, RZ ;  /* 0x0000005267187210 */ /* 0x000fe20007fde0ff */
[----:B------:R-:W-:Y:S01]  /*e7b30*/  IMAD.MOV.U32 R66, RZ, RZ, R19 ;  /* 0x000000ffff427224 */ /* 0x000fe200078e0013 */
[----:B------:R-:W-:Y:S01]  /*e7b40*/  LOP3.LUT R23, RZ, R120, RZ, 0x33, !PT ;  /* 0x00000078ff177212 */ /* 0x000fe200078e33ff */
[----:B------:R-:W-:Y:S01]  /*e7b50*/  IMAD.WIDE.U32 R18, R120, R76, RZ ;  /* 0x0000004c78127225 */ /* 0x000fe200078e00ff */
[----:B------:R-:W-:-:S03]  /*e7b60*/  IADD3 R78, P0, PT, R24, R79, RZ ;  /* 0x0000004f184e7210 */ /* 0x000fc60007f1e0ff */
[----:B------:R-:W-:Y:S01]  /*e7b70*/  @!P1 IMAD.X R93, RZ, RZ, R93, P4 ;  /* 0x000000ffff5d9224 */ /* 0x000fe200020e065d */
[----:B------:R-:W-:Y:S01]  /*e7b80*/  @!P1 ISETP.NE.U32.AND P4, PT, R103, RZ, PT ;  /* 0x000000ff6700920c */ /* 0x000fe20003f85070 */
[----:B------:R-:W-:Y:S02]  /*e7b90*/  IMAD.IADD R109, R121, 0x1, R109 ;  /* 0x00000001796d7824 */ /* 0x000fe400078e026d */
[----:B------:R-:W-:Y:S01]  /*e7ba0*/  IMAD.MOV.U32 R80, RZ, RZ, R65 ;  /* 0x000000ffff507224 */ /* 0x000fe200078e0041 */
[C---:B------:R-:W-:Y:S01]  /*e7bb0*/  @!P1 ISETP.NE.AND.EX P4, PT, R93.reuse, RZ, PT, P4 ;  /* 0x000000ff5d00920c */ /* 0x040fe20003f85340 */
[----:B------:R-:W-:Y:S01]  /*e7bc0*/  IMAD.X R82, R93, 0x1, R83, P6 ;  /* 0x000000015d527824 */ /* 0x000fe200030e0653 */
[----:B------:R-:W-:Y:S01]  /*e7bd0*/  ISETP.GE.U32.AND P6, PT, R78, R24, PT ;  /* 0x000000184e00720c */ /* 0x000fe20003fc6070 */
[----:B------:R-:W-:-:S04]  /*e7be0*/  IMAD.WIDE.U32 R64, R18, R74, RZ ;  /* 0x0000004a12407225 */ /* 0x000fc800078e00ff */
[----:B------:R-:W-:Y:S02]  /*e7bf0*/  IMAD.MOV.U32 R62, RZ, RZ, R25 ;  /* 0x000000ffff3e7224 */ /* 0x000fe400078e0019 */
[----:B------:R-:W-:Y:S01]  /*e7c00*/  IMAD R25, R109, R76, RZ ;  /* 0x0000004c6d197224 */ /* 0x000fe200078e02ff */
[----:B------:R-:W-:Y:S01]  /*e7c10*/  LOP3.LUT R109, RZ, R109, RZ, 0x33, !PT ;  /* 0x0000006dff6d7212 */ /* 0x000fe200078e33ff */
[----:B------:R-:W-:Y:S01]  /*e7c20*/  IMAD.X R79, RZ, RZ, R82, P0 ;  /* 0x000000ffff4f7224 */ /* 0x000fe200000e0652 */
[----:B------:R-:W-:Y:S01]  /*e7c30*/  ISETP.GT.U32.AND P0, PT, R64, R23, PT ;  /* 0x000000174000720c */ /* 0x000fe20003f04070 */
[----:B------:R-:W-:Y:S01]  /*e7c40*/  IMAD R111, R120, R77, R25 ;  /* 0x0000004d786f7224 */ /* 0x000fe200078e0219 */
[----:B------:R-:W-:Y:S01]  /*e7c50*/  @!P1 SEL R25, RZ, 0x1, P4 ;  /* 0x00000001ff199807 */ /* 0x000fe20002000000 */
[----:B------:R-:W-:Y:S01]  /*e7c60*/  IMAD R23, R85, R116, RZ ;  /* 0x0000007455177224 */ /* 0x000fe200078e02ff */
[----:B------:R-:W-:Y:S01]  /*e7c70*/  ISETP.LT.U32.AND P4, PT, R24, R103, PT ;  /* 0x000000671800720c */ /* 0x000fe20003f81070 */
[----:B------:R-:W-:Y:S01]  /*e7c80*/  IMAD R88, R10, R118, RZ ;  /* 0x000000760a587224 */ /* 0x000fe200078e02ff */
[----:B------:R-:W-:Y:S01]  /*e7c90*/  ISETP.GE.U32.AND.EX P6, PT, R79, R82, PT, P6 ;  /* 0x000000524f00720c */ /* 0x000fe20003fc6160 */
[----:B------:R-:W-:-:S02]  /*e7ca0*/  IMAD R103, R117, R16, R23 ;  /* 0x0000001075677224 */ /* 0x000fc400078e0217 */
[----:B------:R-:W-:Y:S01]  /*e7cb0*/  IMAD.MOV.U32 R23, RZ, RZ, R89 ;  /* 0x000000ffff177224 */ /* 0x000fe200078e0059 */
[----:B------:R-:W-:Y:S01]  /*e7cc0*/  ISETP.LT.U32.OR.EX P4, PT, R82, R93, !P6, P4 ;  /* 0x0000005d5200720c */ /* 0x000fe20007781540 */
[----:B------:R-:W-:Y:S01]  /*e7cd0*/  IMAD.IADD R111, R19, 0x1, R111 ;  /* 0x00000001136f7824 */ /* 0x000fe200078e026f */
[----:B------:R-:W-:Y:S01]  /*e7ce0*/  @!P1 IADD3 R86, P6, PT, R25, R86, RZ ;  /* 0x0000005619569210 */ /* 0x000fe20007fde0ff */
[C---:B------:R-:W-:Y:S01]  /*e7cf0*/  IMAD R105, R119.reuse, R13, R88 ;  /* 0x0000000d77697224 */ /* 0x040fe200078e0258 */
[----:B------:R-:W-:Y:S01]  /*e7d00*/  SEL R87, RZ, 0x1, !P4 ;  /* 0x00000001ff577807 */ /* 0x000fe20006000000 */
[----:B------:R-:W-:-:S04]  /*e7d10*/  IMAD.WIDE.U32.X R80, R119, R10, R80, P5 ;  /* 0x0000000a77507225 */ /* 0x000fc800028e0450 */
[----:B------:R-:W-:-:S04]  /*e7d20*/  IMAD.WIDE.U32 R24, R116, R16, R22 ;  /* 0x0000001074187225 */ /* 0x000fc800078e0016 */
[----:B------:R-:W-:-:S04]  /*e7d30*/  IMAD.WIDE.U32 R118, R118, R13, R78 ;  /* 0x0000000d76767225 */ /* 0x000fc800078e004e */
        /* <DEDUP_REMOVED lines=12> */
[----:B------:R-:W-:Y:S01]  /*e7e00*/  IMAD.X R79, RZ, RZ, R84, P2 ;  /* 0x000000ffff4f7224 */ /* 0x000fe200010e0654 */
[----:B------:R-:W-:Y:S01]  /*e7e10*/  IADD3 R80, P2, PT, R87, R80, RZ ;  /* 0x0000005057507210 */ /* 0x000fe20007f5e0ff */
[----:B------:R-:W-:Y:S01]  /*e7e20*/  IMAD.X R23, RZ, RZ, RZ, P5 ;  /* 0x000000ffff177224 */ /* 0x000fe200028e06ff */
[----:B------:R-:W-:Y:S01]  /*e7e30*/  IADD3 R64, P4, PT, R65, R82, RZ ;  /* 0x0000005241407210 */ /* 0x000fe20007f9e0ff */
[----:B------:R-:W-:Y:S01]  /*e7e40*/  IMAD.MOV.U32 R22, RZ, RZ, R83 ;  /* 0x000000ffff167224 */ /* 0x000fe200078e0053 */
[----:B------:R-:W-:Y:S01]  /*e7e50*/  SEL R93, RZ, 0x1, P1 ;  /* 0x00000001ff5d7807 */ /* 0x000fe20000800000 */
[----:B------:R-:W-:Y:S01]  /*e7e60*/  IMAD.X R82, R79, 0x1, R81, P2 ;  /* 0x000000014f527824 */ /* 0x000fe200010e0651 */
[----:B------:R-:W-:Y:S01]  /*e7e70*/  IADD3 R65, P5, PT, R60, R62, RZ ;  /* 0x0000003e3c417210 */ /* 0x000fe20007fbe0ff */
[----:B------:R-:W-:Y:S01]  /*e7e80*/  IMAD.WIDE.U32 R88, R117, R12, RZ ;  /* 0x0000000c75587225 */ /* 0x000fe200078e00ff */
[----:B------:R-:W-:-:S02]  /*e7e90*/  IADD3 R93, P6, PT, R80, R93, RZ ;  /* 0x0000005d505d7210 */ /* 0x000fc40007fde0ff */
[----:B------:R-:W-:Y:S01]  /*e7ea0*/  IADD3 R62, P1, PT, R65, R78, RZ ;  /* 0x0000004e413e7210 */ /* 0x000fe20007f3e0ff */
[----:B------:R-:W-:Y:S01]  /*e7eb0*/  IMAD.WIDE.U32.X R22, R111, R75, R22, P4 ;  /* 0x0000004b6f167225 */ /* 0x000fe200020e0416 */
[----:B------:R-:W-:Y:S02]  /*e7ec0*/  ISETP.GE.U32.AND P2, PT, R65, R60, PT ;  /* 0x0000003c4100720c */ /* 0x000fe40003f46070 */
[----:B------:R-:W-:Y:S01]  /*e7ed0*/  ISETP.GT.U32.AND.EX P0, PT, R64, R109, PT, P0 ;  /* 0x0000006d4000720c */ /* 0x000fe20003f04100 */
[----:B------:R-:W-:Y:S01]  /*e7ee0*/  IMAD.X R60, R61, 0x1, R63, P5 ;  /* 0x000000013d3c7824 */ /* 0x000fe200028e063f */
[----:B------:R-:W-:Y:S01]  /*e7ef0*/  ISETP.GE.U32.AND P5, PT, R93, R80, PT ;  /* 0x000000505d00720c */ /* 0x000fe20003fa6070 */
[----:B------:R-:W-:Y:S01]  /*e7f00*/  IMAD.X R91, RZ, RZ, R82, P6 ;  /* 0x000000ffff5b7224 */ /* 0x000fe200030e0652 */
[----:B------:R-:W-:Y:S01]  /*e7f10*/  ISETP.GE.U32.AND P6, PT, R62, R65, PT ;  /* 0x000000413e00720c */ /* 0x000fe20003fc6070 */
[----:B------:R-:W-:Y:S01]  /*e7f20*/  IMAD.X R63, RZ, RZ, R60, P1 ;  /* 0x000000ffff3f7224 */ /* 0x000fe200008e063c */
[----:B------:R-:W-:Y:S01]  /*e7f30*/  ISETP.GE.U32.AND.EX P2, PT, R60, R61, PT, P2 ;  /* 0x0000003d3c00720c */ /* 0x000fe20003f46120 */
[----:B------:R-:W-:Y:S01]  /*e7f40*/  IMAD.WIDE.U32.X R66, R117, R17, R66, P3 ;  /* 0x0000001175427225 */ /* 0x000fe200018e0442 */
[----:B------:R-:W-:-:S02]  /*e7f50*/  ISETP.LT.U32.AND P1, PT, R80, R87, PT ;  /* 0x000000575000720c */ /* 0x000fc40003f21070 */
[----:B------:R-:W-:Y:S01]  /*e7f60*/  ISETP.GE.U32.AND.EX P6, PT, R63, R60, PT, P6 ;  /* 0x0000003c3f00720c */ /* 0x000fe20003fc6160 */
[----:B------:R-:W-:Y:S01]  /*e7f70*/  IMAD.WIDE.U32 R86, R117, R13, RZ ;  /* 0x0000000d75567225 */ /* 0x000fe200078e00ff */
[----:B------:R-:W-:Y:S02]  /*e7f80*/  ISETP.GE.U32.AND.EX P5, PT, R91, R82, PT, P5 ;  /* 0x000000525b00720c */ /* 0x000fe40003fa6150 */
[----:B------:R-:W-:Y:S01]  /*e7f90*/  SEL R78, RZ, 0x1, !P0 ;  /* 0x00000001ff4e7807 */ /* 0x000fe20004000000 */
[----:B------:R-:W-:Y:S01]  /*e7fa0*/  IMAD.MOV.U32 R84, RZ, RZ, RZ ;  /* 0x000000ffff547224 */ /* 0x000fe200078e00ff */
[----:B------:R-:W-:Y:S01]  /*e7fb0*/  ISETP.LT.U32.OR.EX P1, PT, R82, R79, !P5, P1 ;  /* 0x0000004f5200720c */ /* 0x000fe20006f21510 */
[----:B------:R-:W-:Y:S01]  /*e7fc0*/  IMAD.WIDE.U32 R88, P5, R116, R15, R88 ;  /* 0x0000000f74587225 */ /* 0x000fe200078a0058 */
[----:B------:R-:W-:Y:S02]  /*e7fd0*/  IADD3 R79, P3, PT, R20, R22, RZ ;  /* 0x00000016144f7210 */ /* 0x000fe40007f7e0ff */
        /* <DEDUP_REMOVED lines=20> */
.L_x_1019:
[----:B------:R-:W-:Y:S05]  /*e8120*/  BSYNC.RECONVERGENT B3 ;  /* 0x0000000000037941 */ /* 0x000fea0003800200 */
.L_x_1018:
[----:B------:R-:W-:Y:S01]  /*e8130*/  IADD3 R25, P6, PT, R118, R66, RZ ;  /* 0x0000004276197210 */ /* 0x000fe20007fde0ff */
[----:B------:R-:W-:Y:S01]  /*e8140*/  IMAD.X R19, R107, 0x1, R23, P3 ;  /* 0x000000016b137824 */ /* 0x000fe200018e0617 */
[----:B------:R-:W-:Y:S01]  /*e8150*/  IADD3 R66, P2, PT, R79, R78, RZ ;  /* 0x0000004e4f427210 */ /* 0x000fe20007f5e0ff */
[----:B------:R-:W-:Y:S01]  /*e8160*/  IMAD R21, R17, R116, RZ ;  /* 0x0000007411157224 */ /* 0x000fe200078e02ff */
[----:B------:R-:W-:Y:S01]  /*e8170*/  IADD3 RZ, P1, PT, R61, R86, RZ ;  /* 0x000000563dff7210 */ /* 0x000fe20007f3e0ff */
[----:B------:R-:W-:Y:S01]  /*e8180*/  IMAD.X R86, R105, 0x1, R67, P6 ;  /* 0x0000000169567824 */ /* 0x000fe200030e0643 */
[----:B------:R-:W-:Y:S01]  /*e8190*/  ISETP.GE.U32.AND P3, PT, R66, R79, PT ;  /* 0x0000004f4200720c */ /* 0x000fe20003f66070 */
[----:B------:R-:W-:Y:S01]  /*e81a0*/  IMAD.X R67, RZ, RZ, R19, P2 ;  /* 0x000000ffff437224 */ /* 0x000fe200010e0613 */
[----:B------:R-:W-:Y:S01]  /*e81b0*/  ISETP.LT.U32.AND P2, PT, R79, R20, PT ;  /* 0x000000144f00720c */ /* 0x000fe20003f41070 */
[----:B------:R-:W-:Y:S01]  /*e81c0*/  IMAD.WIDE.U32 R22, R116, R14, R62 ;  /* 0x0000000e74167225 */ /* 0x000fe200078e003e */
[----:B------:R-:W-:Y:S01]  /*e81d0*/  IADD3 RZ, P0, PT, R65, R88, RZ ;  /* 0x0000005841ff7210 */ /* 0x000fe20007f1e0ff */
[----:B------:R-:W-:Y:S01]  /*e81e0*/  BSSY.RECONVERGENT B3, `(.L_x_1020) ;  /* 0x00000f4000037945 */ /* 0x000fe20003800200 */
[----:B------:R-:W-:Y:S01]  /*e81f0*/  ISETP.GE.U32.AND.EX P3, PT, R67, R19, PT, P3 ;  /* 0x000000134300720c */ /* 0x000fe20003f66130 */
        /* <DEDUP_REMOVED lines=18> */
[----:B------:R-:W-:Y:S01]  /*e8320*/  IMAD.MOV.U32 R80, RZ, RZ, R61 ;  /* 0x000000ffff507224 */ /* 0x000fe200078e003d */
[----:B------:R-:W-:Y:S01]  /*e8330*/  ISETP.LT.U32.AND P6, PT, R20, R66, PT ;  /* 0x000000421400720c */ /* 0x000fe20003fc1070 */
[----:B------:R-:W-:Y:S01]  /*e8340*/  IMAD.X R61, RZ, RZ, RZ, P4 ;  /* 0x000000ffff3d7224 */ /* 0x000fe200020e06ff */
[----:B------:R-:W-:Y:S01]  /*e8350*/  IADD3 R109, P4, PT, R109, R20, RZ ;  /* 0x000000146d6d7210 */ /* 0x000fe20007f9e0ff */
[----:B------:R-:W-:Y:S01]  /*e8360*/  IMAD.X R65, RZ, RZ, RZ, P5 ;  /* 0x000000ffff417224 */ /* 0x000fe200028e06ff */
[----:B------:R-:W-:Y:S01]  /*e8370*/  IADD3 R62, P5, PT, R25, R62, RZ ;  /* 0x0000003e193e7210 */ /* 0x000fe20007fbe0ff */
[----:B------:R-:W-:Y:S02]  /*e8380*/  IMAD.IADD R21, R60, 0x1, R21 ;  /* 0x000000013c157824 */ /* 0x000fe400078e0215 */
[----:B------:R-:W-:Y:S01]  /*e8390*/  IMAD.WIDE.U32.X R80, R111, R73, R80, P2 ;  /* 0x000000496f507225 */ /* 0x000fe200010e0450 */
[----:B------:R-:W-:-:S03]  /*e83a0*/  ISETP.GE.U32.AND P2, PT, R109, R20, PT ;  /* 0x000000146d00720c */ /* 0x000fc60003f46070 */
[----:B------:R-:W-:Y:S01]  /*e83b0*/  IMAD.X R19, RZ, RZ, R21, P4 ;  /* 0x000000ffff137224 */ /* 0x000fe200020e0615 */
[----:B------:R-:W-:Y:S01]  /*e83c0*/  ISETP.GE.U32.AND P4, PT, R62, R25, PT ;  /* 0x000000193e00720c */ /* 0x000fe20003f86070 */
[----:B------:R-:W-:Y:S01]  /*e83d0*/  IMAD.X R63, RZ, RZ, R86, P5 ;  /* 0x000000ffff3f7224 */ /* 0x000fe200028e0656 */
[----:B------:R-:W-:Y:S01]  /*e83e0*/  ISETP.GE.U32.AND P5, PT, R25, R118, PT ;  /* 0x000000761900720c */ /* 0x000fe20003fa6070 */
[----:B------:R-:W-:Y:S01]  /*e83f0*/  IMAD.MOV.U32 R78, RZ, RZ, R89 ;  /* 0x000000ffff4e7224 */ /* 0x000fe200078e0059 */
[----:B------:R-:W-:Y:S01]  /*e8400*/  ISETP.GE.U32.AND.EX P2, PT, R19, R21, PT, P2 ;  /* 0x000000151300720c */ /* 0x000fe20003f46120 */
[----:B------:R-:W-:Y:S01]  /*e8410*/  IMAD.MOV.U32 R60, RZ, RZ, R87 ;  /* 0x000000ffff3c7224 */ /* 0x000fe200078e0057 */
[----:B------:R-:W-:Y:S01]  /*e8420*/  ISETP.GE.U32.AND.EX P4, PT, R63, R86, PT, P4 ;  /* 0x000000563f00720c */ /* 0x000fe20003f86140 */
[----:B------:R-:W-:Y:S01]  /*e8430*/  IMAD.WIDE.U32.X R78, R117, R15, R78, P0 ;  /* 0x0000000f754e7225 */ /* 0x000fe200000e044e */
[----:B------:R-:W-:Y:S02]  /*e8440*/  ISETP.LT.U32.OR.EX P6, PT, R21, R67, !P2, P6 ;  /* 0x000000431500720c */ /* 0x000fe400057c1560 */
[----:B------:R-:W-:Y:S01]  /*e8450*/  ISETP.GE.U32.AND.EX P2, PT, R86, R105, P4, P5 ;  /* 0x000000695600720c */ /* 0x000fe20002746150 */
[----:B------:R-:W-:Y:S01]  /*e8460*/  IMAD R67, R15, R116, RZ ;  /* 0x000000740f437224 */ /* 0x000fe200078e02ff */
        /* <DEDUP_REMOVED lines=13> */
[----:B------:R-:W-:Y:S01]  /*e8540*/  IMAD.WIDE.U32.X R60, R117, R10, R60, P1 ;  /* 0x0000000a753c7225 */ /* 0x000fe200008e043c */
[----:B------:R-:W-:-:S02]  /*e8550*/  ISETP.GE.U32.AND.EX P6, PT, R67, R80, PT, P5 ;  /* 0x000000504300720c */ /* 0x000fc40003fc6150 */
[----:B------:R-:W-:Y:S01]  /*e8560*/  SEL R63, RZ, 0x1, P4 ;  /* 0x00000001ff3f7807 */ /* 0x000fe20002000000 */
[----:B------:R-:W-:Y:S01]  /*e8570*/  @!P2 IMAD.X R91, RZ, RZ, R91, P0 ;  /* 0x000000ffff5ba224 */ /* 0x000fe200000e065b */
[----:B------:R-:W-:Y:S01]  /*e8580*/  ISETP.LT.U32.AND P0, PT, R25, R24, PT ;  /* 0x000000181900720c */ /* 0x000fe20003f01070 */
[----:B------:R-:W-:Y:S01]  /*e8590*/  IMAD R105, R117, R13, R62 ;  /* 0x0000000d75697224 */ /* 0x000fe200078e023e */
[----:B------:R-:W-:Y:S01]  /*e85a0*/  IADD3 R24, P5, PT, R93, R78, RZ ;  /* 0x0000004e5d187210 */ /* 0x000fe20007fbe0ff */
[----:B------:R-:W-:Y:S01]  /*e85b0*/  IMAD.WIDE.U32 R86, R115, R14, RZ ;  /* 0x0000000e73567225 */ /* 0x000fe200078e00ff */
[----:B------:R-:W-:Y:S02]  /*e85c0*/  ISETP.LT.U32.OR.EX P1, PT, R80, R103, !P6, P0 ;  /* 0x000000675000720c */ /* 0x000fe40007721500 */
[C---:B------:R-:W-:Y:S01]  /*e85d0*/  IADD3 R62, P4, PT, R24.reuse, R63, RZ ;  /* 0x0000003f183e7210 */ /* 0x040fe20007f9e0ff */
[----:B------:R-:W-:Y:S01]  /*e85e0*/  IMAD.X R82, R91, 0x1, R79, P5 ;  /* 0x000000015b527824 */ /* 0x000fe200028e064f */
[----:B------:R-:W-:Y:S01]  /*e85f0*/  @!P2 ISETP.NE.U32.AND P6, PT, R93, RZ, PT ;  /* 0x000000ff5d00a20c */ /* 0x000fe20003fc5070 */
[----:B------:R-:W-:Y:S01]  /*e8600*/  IMAD.WIDE.U32 R80, R111, R70, RZ ;  /* 0x000000466f507225 */ /* 0x000fe200078e00ff */
[----:B------:R-:W-:-:S02]  /*e8610*/  ISETP.LT.U32.AND P0, PT, R24, R93, PT ;  /* 0x0000005d1800720c */ /* 0x000fc40003f01070 */
[----:B------:R-:W-:Y:S01]  /*e8620*/  SEL R93, RZ, 0x1, !P1 ;  /* 0x00000001ff5d7807 */ /* 0x000fe20004800000 */
[----:B------:R-:W-:Y:S01]  /*e8630*/  IMAD.X R63, RZ, RZ, R82, P4 ;  /* 0x000000ffff3f7224 */ /* 0x000fe200020e0652 */
[----:B------:R-:W-:Y:S01]  /*e8640*/  ISETP.GE.U32.AND P4, PT, R62, R24, PT ;  /* 0x000000183e00720c */ /* 0x000fe20003f86070 */
[C---:B------:R-:W-:Y:S01]  /*e8650*/  IMAD.WIDE.U32 R78, R18.reuse, R70, R66 ;  /* 0x00000046124e7225 */ /* 0x040fe200078e0042 */
[----:B------:R-:W-:Y:S02]  /*e8660*/  @!P2 ISETP.NE.AND.EX P1, PT, R91, RZ, PT, P6 ;  /* 0x000000ff5b00a20c */ /* 0x000fe40003f25360 */
[----:B------:R-:W-:Y:S01]  /*e8670*/  ISETP.GE.U32.AND.EX P4, PT, R63, R82, PT, P4 ;  /* 0x000000523f00720c */ /* 0x000fe20003f86140 */
[----:B------:R-:W-:Y:S01]  /*e8680*/  IMAD.WIDE.U32 R80, P5, R18, R71, R80 ;  /* 0x0000004712507225 */ /* 0x000fe200078a0050 */
[----:B------:R-:W-:Y:S02]  /*e8690*/  IADD3 R93, P6, PT, R93, R78, RZ ;  /* 0x0000004e5d5d7210 */ /* 0x000fe40007fde0ff */
[----:B------:R-:W-:Y:S01]  /*e86a0*/  ISETP.LT.U32.OR.EX P0, PT, R82, R91, !P4, P0 ;  /* 0x0000005b5200720c */ /* 0x000fe20006701500 */
[----:B------:R-:W-:Y:S01]  /*e86b0*/  IMAD.MOV.U32 R64, RZ, RZ, R83 ;  /* 0x000000ffff407224 */ /* 0x000fe200078e0053 */
[----:B------:R-:W-:Y:S01]  /*e86c0*/  @!P2 SEL R89, RZ, 0x1, P1 ;  /* 0x00000001ff59a807 */ /* 0x000fe20000800000 */
[----:B------:R-:W-:-:S02]  /*e86d0*/  IMAD.IADD R86, R80, 0x1, R79 ;  /* 0x0000000150567824 */ /* 0x000fc400078e024f */
[----:B------:R-:W-:Y:S01]  /*e86e0*/  IMAD.WIDE.U32.X R64, R114, R85, R64, P3 ;  /* 0x0000005572407225 */ /* 0x000fe200018e0440 */
        /* <DEDUP_REMOVED lines=8> */
[----:B------:R-:W-:Y:S01]  /*e8770*/  IMAD.WIDE.U32 R116, R116, R13, R62 ;  /* 0x0000000d74747225 */ /* 0x000fe200078e003e */
[----:B------:R-:W-:-:S03]  /*e8780*/  ISETP.LT.U32.OR.EX P3, PT, R86, R67, !P3, P5 ;  /* 0x000000435600720c */ /* 0x000fc60005f61550 */
[----:B------:R-:W-:Y:S02]  /*e8790*/  IMAD R85, R85, R115, RZ ;  /* 0x0000007355557224 */ /* 0x000fe400078e02ff */
[----:B------:R-:W-:Y:S01]  /*e87a0*/  IMAD.WIDE.U32.X R66, R111, R71, R78, P1 ;  /* 0x000000476f427225 */ /* 0x000fe200008e044e */
[----:B------:R-:W-:Y:S02]  /*e87b0*/  SEL R79, RZ, 0x1, !P0 ;  /* 0x00000001ff4f7807 */ /* 0x000fe40004000000 */
[----:B------:R-:W-:Y:S01]  /*e87c0*/  @!P2 IADD3 R92, P1, PT, R89, R92, RZ ;  /* 0x0000005c595ca210 */ /* 0x000fe20007f3e0ff */
[----:B------:R-:W-:Y:S01]  /*e87d0*/  IMAD.IADD R103, R117, 0x1, R105 ;  /* 0x0000000175677824 */ /* 0x000fe200078e0269 */
[----:B------:R-:W-:Y:S01]  /*e87e0*/  ISETP.GE.U32.AND P0, PT, R116, R62, PT ;  /* 0x0000003e7400720c */ /* 0x000fe20003f06070 */
[-C--:B------:R-:W-:Y:S01]  /*e87f0*/  IMAD R85, R114, R16.reuse, R85 ;  /* 0x0000001072557224 */ /* 0x080fe200078e0255 */
[----:B------:R-:W-:Y:S01]  /*e8800*/  IADD3 R79, P5, PT, R92, R79, RZ ;  /* 0x0000004f5c4f7210 */ /* 0x000fe20007fbe0ff */
[----:B------:R-:W-:Y:S01]  /*e8810*/  IMAD.WIDE.U32 R90, R115, R16, R22 ;  /* 0x00000010735a7225 */ /* 0x000fe200078e0016 */
[----:B------:R-:W-:-:S03]  /*e8820*/  ISETP.GE.U32.AND.EX P0, PT, R103, R63, PT, P0 ;  /* 0x0000003f6700720c */ /* 0x000fc60003f06100 */
[----:B------:R-:W-:-:S04]  /*e8830*/  IMAD.WIDE.U32 R24, R114, R14, RZ ;  /* 0x0000000e72187225 */ /* 0x000fc800078e00ff */
        /* <DEDUP_REMOVED lines=8> */
[----:B------:R-:W-:-:S03]  /*e88c0*/  IMAD.WIDE.U32 R24, P4, R115, R17, R24 ;  /* 0x0000001173187225 */ /* 0x000fc60007880018 */
[----:B------:R-:W-:Y:S01]  /*e88d0*/  IADD3 R91, P0, PT, R16, R91, RZ ;  /* 0x0000005b105b7210 */ /* 0x000fe20007f1e0ff */
[----:B------:R-:W-:Y:S01]  /*e88e0*/  IMAD.WIDE.U32 R62, R109, R76, RZ ;  /* 0x0000004c6d3e7225 */ /* 0x000fe200078e00ff */
[----:B------:R-:W-:-:S03]  /*e88f0*/  IADD3 RZ, P6, PT, R87, R24, RZ ;  /* 0x0000001857ff7210 */ /* 0x000fc60007fde0ff */
[----:B------:R-:W-:Y:S02]  /*e8900*/  IMAD.X R84, RZ, RZ, R84, P5 ;  /* 0x000000ffff547224 */ /* 0x000fe400028e0654 */
[----:B------:R-:W-:Y:S02]  /*e8910*/  IMAD.IADD R105, R63, 0x1, R105 ;  /* 0x000000013f697824 */ /* 0x000fe400078e0269 */
[----:B------:R-:W-:Y:S01]  /*e8920*/  IMAD.X R83, R84, 0x1, R61, P1 ;  /* 0x0000000154537824 */ /* 0x000fe200008e063d */
[----:B------:R-:W-:Y:S01]  /*e8930*/  ISETP.LT.U32.AND P1, PT, R16, R79, PT ;  /* 0x0000004f1000720c */ /* 0x000fe20003f21070 */
[----:B------:R-:W-:Y:S01]  /*e8940*/  IMAD.X R24, R107, 0x1, R67, P2 ;  /* 0x000000016b187824 */ /* 0x000fe200010e0643 */
[----:B------:R-:W-:Y:S01]  /*e8950*/  ISETP.GE.U32.AND P2, PT, R91, R16, PT ;  /* 0x000000105b00720c */ /* 0x000fe20003f46070 */
[----:B------:R-:W-:Y:S01]  /*e8960*/  IMAD.WIDE.U32 R60, R105, R74, RZ ;  /* 0x0000004a693c7225 */ /* 0x000fe200078e00ff */
[----:B------:R-:W-:Y:S02]  /*e8970*/  LOP3.LUT R79, RZ, R109, RZ, 0x33, !PT ;  /* 0x0000006dff4f7212 */ /* 0x000fe400078e33ff */
[----:B------:R-:W-:Y:S01]  /*e8980*/  IADD3 R109, P5, PT, R20, R64, RZ ;  /* 0x00000040146d7210 */ /* 0x000fe20007fbe0ff */
[----:B------:R-:W-:Y:S01]  /*e8990*/  IMAD.X R16, RZ, RZ, R83, P0 ;  /* 0x000000ffff107224 */ /* 0x000fe200000e0653 */
[----:B------:R-:W-:Y:S01]  /*e89a0*/  SEL R64, RZ, 0x1, !P3 ;  /* 0x00000001ff407807 */ /* 0x000fe20005800000 */
        /* <DEDUP_REMOVED lines=40> */
[----:B------:R-:W-:-:S04]  /*e8c30*/  IMAD.WIDE.U32 R92, R105, R72, RZ ;  /* 0x00000048695c7225 */ /* 0x000fc800078e00ff */
[----:B------:R-:W-:-:S04]  /*e8c40*/  IMAD.WIDE.U32 R78, R115, R13, RZ ;  /* 0x0000000d734e7225 */ /* 0x000fc800078e00ff */
[----:B------:R-:W-:Y:S01]  /*e8c50*/  IMAD.MOV.U32 R66, RZ, RZ, R87 ;  /* 0x000000ffff427224 */ /* 0x000fe200078e0057 */
[----:B------:R-:W-:Y:S01]  /*e8c60*/  SEL R87, RZ, 0x1, !P2 ;  /* 0x00000001ff577807 */ /* 0x000fe20005000000 */
        /* <DEDUP_REMOVED lines=18> */
[----:B------:R-:W-:Y:S01]  /*e8d90*/  IMAD.MOV.U32 R60, RZ, RZ, R83 ;  /* 0x000000ffff3c7224 */ /* 0x000fe200078e0053 */
[----:B------:R-:W-:Y:S01]  /*e8da0*/  ISETP.GE.U32.AND.EX P2, PT, R107, R23, PT, P2 ;  /* 0x000000176b00720c */ /* 0x000fe20003f46120 */
[----:B------:R-:W-:Y:S01]  /*e8db0*/  IMAD.WIDE.U32 R24, R18, R68, R64 ;  /* 0x0000004412187225 */ /* 0x000fe200078e0040 */
[----:B------:R-:W-:Y:S02]  /*e8dc0*/  ISETP.LT.U32.OR.EX P4, PT, R82, R85, !P4, P6 ;  /* 0x000000555200720c */ /* 0x000fe40006781560 */
[----:B------:R-:W-:Y:S01]  /*e8dd0*/  SEL R85, RZ, 0x1, !P0 ;  /* 0x00000001ff557807 */ /* 0x000fe20004000000 */
[----:B------:R-:W-:Y:S01]  /*e8de0*/  IMAD.WIDE.U32 R82, R87, R76, RZ ;  /* 0x0000004c57527225 */ /* 0x000fe200078e00ff */
[----:B------:R-:W-:Y:S02]  /*e8df0*/  SEL R84, RZ, 0x1, P2 ;  /* 0x00000001ff547807 */ /* 0x000fe40001000000 */
[----:B------:R-:W-:Y:S01]  /*e8e00*/  IADD3 R119, P2, PT, R85, R24, RZ ;  /* 0x0000001855777210 */ /* 0x000fe20007f5e0ff */
[----:B------:R-:W-:Y:S01]  /*e8e10*/  IMAD.IADD R117, R86, 0x1, R25 ;  /* 0x0000000156757824 */ /* 0x000fe200078e0219 */
[----:B------:R-:W-:Y:S01]  /*e8e20*/  LOP3.LUT R85, RZ, R87, RZ, 0x33, !PT ;  /* 0x00000057ff557212 */ /* 0x000fe200078e33ff */
[----:B------:R-:W-:Y:S01]  /*e8e30*/  IMAD R86, R111, R76, RZ ;  /* 0x0000004c6f567224 */ /* 0x000fe200078e02ff */
[----:B------:R-:W-:Y:S01]  /*e8e40*/  IADD3 R84, P0, PT, R109, R84, RZ ;  /* 0x000000546d547210 */ /* 0x000fe20007f1e0ff */
[----:B------:R-:W-:-:S04]  /*e8e50*/  IMAD.WIDE.U32 R22, R82, R74, RZ ;  /* 0x0000004a52167225 */ /* 0x000fc800078e00ff */
[----:B------:R-:W-:Y:S01]  /*e8e60*/  IMAD R93, R87, R77, R86 ;  /* 0x0000004d575d7224 */ /* 0x000fe200078e0256 */
[----:B------:R-:W-:Y:S01]  /*e8e70*/  IADD3 R87, P6, PT, R119, R78, RZ ;  /* 0x0000004e77577210 */ /* 0x000fe20007fde0ff */
[----:B------:R-:W-:Y:S01]  /*e8e80*/  IMAD.X R88, RZ, RZ, R117, P2 ;  /* 0x000000ffff587224 */ /* 0x000fe200010e0675 */
[----:B------:R-:W-:Y:S01]  /*e8e90*/  ISETP.GT.U32.AND P2, PT, R22, R85, PT ;  /* 0x000000551600720c */ /* 0x000fe20003f44070 */
[----:B------:R-:W-:Y:S01]  /*e8ea0*/  IMAD.X R85, RZ, RZ, R100, P0 ;  /* 0x000000ffff557224 */ /* 0x000fe200000e0664 */
[----:B------:R-:W-:Y:S01]  /*e8eb0*/  SEL R78, RZ, 0x1, !P4 ;  /* 0x00000001ff4e7807 */ /* 0x000fe20006000000 */
[----:B------:R-:W-:Y:S01]  /*e8ec0*/  IMAD.IADD R93, R83, 0x1, R93 ;  /* 0x00000001535d7824 */ /* 0x000fe200078e025d */
[----:B------:R-:W-:Y:S01]  /*e8ed0*/  ISETP.GE.U32.AND P0, PT, R109, R20, PT ;  /* 0x000000146d00720c */ /* 0x000fe20003f06070 */
[----:B------:R-:W-:Y:S01]  /*e8ee0*/  IMAD.MOV.U32 R18, RZ, RZ, R89 ;  /* 0x000000ffff127224 */ /* 0x000fe200078e0059 */
[----:B------:R-:W-:Y:S01]  /*e8ef0*/  ISETP.GE.U32.AND P4, PT, R84, R109, PT ;  /* 0x0000006d5400720c */ /* 0x000fe20003f86070 */
[----:B------:R-:W-:Y:S01]  /*e8f00*/  IMAD.X R89, R88, 0x1, R79, P6 ;  /* 0x0000000158597824 */ /* 0x000fe200030e064f */
[----:B------:R-:W-:Y:S01]  /*e8f10*/  ISETP.GE.U32.AND.EX P0, PT, R100, R21, PT, P0 ;  /* 0x000000156400720c */ /* 0x000fe20003f06100 */
[----:B------:R-:W-:Y:S01]  /*e8f20*/  IMAD R113, R17, R115, RZ ;  /* 0x0000007311717224 */ /* 0x000fe200078e02ff */
[----:B------:R-:W-:Y:S01]  /*e8f30*/  ISETP.GE.U32.AND.EX P4, PT, R85, R100, PT, P4 ;  /* 0x000000645500720c */ /* 0x000fe20003f86140 */
[----:B------:R-:W-:Y:S01]  /*e8f40*/  IMAD.WIDE.U32 R20, R93, R74, RZ ;  /* 0x0000004a5d147225 */ /* 0x000fe200078e00ff */
[----:B------:R-:W-:-:S02]  /*e8f50*/  IADD3 R78, P6, PT, R87, R78, RZ ;  /* 0x0000004e574e7210 */ /* 0x000fc40007fde0ff */
[----:B------:R-:W-:Y:S01]  /*e8f60*/  SEL R109, RZ, 0x1, !P1 ;  /* 0x00000001ff6d7807 */ /* 0x000fe20004800000 */
        /* <DEDUP_REMOVED lines=27> */
.L_x_1021:
[----:B------:R-:W-:Y:S05]  /*e9120*/  BSYNC.RECONVERGENT B3 ;  /* 0x0000000000037941 */ /* 0x000fea0003800200 */
.L_x_1020:
        /* <DEDUP_REMOVED lines=16> */
[----:B------:R-:W-:Y:S01]  /*e9230*/  IMAD.IADD R63, R20, 0x1, R25 ;  /* 0x00000001143f7824 */ /* 0x000fe200078e0219 */
[----:B------:R-:W-:Y:S01]  /*e9240*/  LOP3.LUT R111, RZ, R111, RZ, 0x33, !PT ;  /* 0x0000006fff6f7212 */ /* 0x000fe200078e33ff */
[----:B------:R-:W-:Y:S01]  /*e9250*/  IMAD.WIDE.U32 R86, R62, R70, RZ ;  /* 0x000000463e567225 */ /* 0x000fe200078e00ff */
[----:B------:R-:W-:Y:S02]  /*e9260*/  ISETP.GE.U32.AND P6, PT, R117, R24, PT ;  /* 0x000000187500720c */ /* 0x000fe40003fc6070 */
[----:B------:R-:W-:Y:S01]  /*e9270*/  ISETP.LT.U32.AND P1, PT, R24, R78, PT ;  /* 0x0000004e1800720c */ /* 0x000fe20003f21070 */
[----:B------:R-:W-:Y:S01]  /*e9280*/  IMAD.WIDE.U32 R64, R105, R68, RZ ;  /* 0x0000004469407225 */ /* 0x000fe200078e00ff */
[----:B------:R-:W-:-:S02]  /*e9290*/  ISETP.GT.U32.AND.EX P2, PT, R10, R111, PT, P2 ;  /* 0x0000006f0a00720c */ /* 0x000fc40003f44120 */
[----:B------:R-:W-:Y:S01]  /*e92a0*/  SEL R90, RZ, 0x1, !P0 ;  /* 0x00000001ff5a7807 */ /* 0x000fe20004000000 */
[----:B------:R-:W-:Y:S01]  /*e92b0*/  IMAD.X R86, RZ, RZ, R63, P5 ;  /* 0x000000ffff567224 */ /* 0x000fe200028e063f */
[----:B------:R-:W-:Y:S01]  /*e92c0*/  SEL R10, RZ, 0x1, !P2 ;  /* 0x00000001ff0a7807 */ /* 0x000fe20005000000 */
[----:B------:R-:W-:Y:S01]  /*e92d0*/  IMAD.WIDE.U32.X R22, R93, R75, R22, P3 ;  /* 0x0000004b5d167225 */ /* 0x000fe200018e0416 */
[----:B------:R-:W-:-:S03]  /*e92e0*/  IADD3 RZ, P3, PT, R87, R20, RZ ;  /* 0x0000001457ff7210 */ /* 0x000fc60007f7e0ff */
[----:B------:R-:W-:Y:S01]  /*e92f0*/  IMAD.X R89, RZ, RZ, RZ, P4 ;  /* 0x000000ffff597224 */ /* 0x000fe200020e06ff */
[----:B------:R-:W-:Y:S01]  /*e9300*/  ISETP.GE.U32.AND.EX P4, PT, R86, R63, PT, P6 ;  /* 0x0000003f5600720c */ /* 0x000fe20003f86160 */
[C---:B------:R-:W-:Y:S01]  /*e9310*/  IMAD.WIDE.U32 R24, R62.reuse, R68, RZ ;  /* 0x000000443e187225 */ /* 0x040fe200078e00ff */
[----:B------:R-:W-:Y:S02]  /*e9320*/  IADD3 R15, P6, PT, R117, R22, RZ ;  /* 0x00000016750f7210 */ /* 0x000fe40007fde0ff */
[----:B------:R-:W-:Y:S01]  /*e9330*/  ISETP.LT.U32.OR.EX P1, PT, R63, R79, !P4, P1 ;  /* 0x0000004f3f00720c */ /* 0x000fe20006721510 */
[----:B------:R-:W-:Y:S01]  /*e9340*/  IMAD.WIDE.U32 R64, P5, R62, R69, R64 ;  /* 0x000000453e407225 */ /* 0x000fe200078a0040 */
[----:B------:R-:W-:-:S03]  /*e9350*/  ISETP.LT.U32.AND P2, PT, R15, R117, PT ;  /* 0x000000750f00720c */ /* 0x000fc60003f41070 */
[----:B------:R-:W-:Y:S01]  /*e9360*/  IMAD.MOV.U32 R88, RZ, RZ, R21 ;  /* 0x000000ffff587224 */ /* 0x000fe200078e0015 */
[----:B------:R-:W-:Y:S01]  /*e9370*/  IADD3 RZ, P4, PT, R25, R64, RZ ;  /* 0x0000004019ff7210 */ /* 0x000fe20007f9e0ff */
[----:B------:R-:W-:-:S04]  /*e9380*/  IMAD.WIDE.U32 R20, R115, R14, R84 ;  /* 0x0000000e73147225 */ /* 0x000fc800078e0054 */
[----:B------:R-:W-:Y:S01]  /*e9390*/  IMAD.X R25, RZ, RZ, RZ, P5 ;  /* 0x000000ffff197224 */ /* 0x000fe200028e06ff */
[----:B------:R-:W-:Y:S01]  /*e93a0*/  IADD3 R14, P5, PT, R15, R10, RZ ;  /* 0x0000000a0f0e7210 */ /* 0x000fe20007fbe0ff */
[----:B------:R-:W-:Y:S02]  /*e93b0*/  IMAD.X R63, R86, 0x1, R23, P6 ;  /* 0x00000001563f7824 */ /* 0x000fe400030e0617 */
[----:B------:R-:W-:Y:S01]  /*e93c0*/  IMAD.WIDE.U32 R22, R93, R72, RZ ;  /* 0x000000485d167225 */ /* 0x000fe200078e00ff */
[----:B------:R-:W-:-:S03]  /*e93d0*/  ISETP.GE.U32.AND P6, PT, R14, R15, PT ;  /* 0x0000000f0e00720c */ /* 0x000fc60003fc6070 */
[----:B------:R-:W-:Y:S02]  /*e93e0*/  IMAD.X R15, RZ, RZ, R63, P5 ;  /* 0x000000ffff0f7224 */ /* 0x000fe400028e063f */
[----:B------:R-:W-:-:S03]  /*e93f0*/  IMAD.WIDE.U32 R78, R82, R72, RZ ;  /* 0x00000048524e7225 */ /* 0x000fc600078e00ff */
[----:B------:R-:W-:Y:S01]  /*e9400*/  ISETP.GE.U32.AND.EX P6, PT, R15, R63, PT, P6 ;  /* 0x0000003f0f00720c */ /* 0x000fe20003fc6160 */
[----:B------:R-:W-:-:S03]  /*e9410*/  IMAD.WIDE.U32 R22, P5, R82, R73, R22 ;  /* 0x0000004952167225 */ /* 0x000fc600078a0016 */
[----:B------:R-:W-:Y:S01]  /*e9420*/  ISETP.LT.U32.OR.EX P6, PT, R63, R86, !P6, P2 ;  /* 0x000000563f00720c */ /* 0x000fe200077c1520 */
[----:B------:R-:W-:Y:S01]  /*e9430*/  IMAD.MOV.U32 R24, RZ, RZ, R65 ;  /* 0x000000ffff187224 */ /* 0x000fe200078e0041 */
[C---:B------:R-:W-:Y:S01]  /*e9440*/  IADD3 R87, P2, PT, R20.reuse, R66, RZ ;  /* 0x0000004214577210 */ /* 0x040fe20007f5e0ff */
[----:B------:R-:W-:Y:S01]  /*e9450*/  IMAD.WIDE.U32.X R88, R105, R71, R88, P3 ;  /* 0x0000004769587225 */ /* 0x000fe200018e0458 */
[----:B------:R-:W-:Y:S02]  /*e9460*/  ISETP.GE.U32.AND P3, PT, R20, R84, PT ;  /* 0x000000541400720c */ /* 0x000fe40003f66070 */
[----:B------:R-:W-:Y:S01]  /*e9470*/  IADD3 R65, P0, PT, R116, R80, RZ ;  /* 0x0000005074417210 */ /* 0x000fe20007f1e0ff */
[----:B------:R-:W-:Y:S01]  /*e9480*/  IMAD.IADD R21, R21, 0x1, R113 ;  /* 0x0000000115157824 */ /* 0x000fe200078e0271 */
[----:B------:R-:W-:Y:S01]  /*e9490*/  SEL R111, RZ, 0x1, !P6 ;  /* 0x00000001ff6f7807 */ /* 0x000fe20007000000 */
[----:B------:R-:W-:Y:S01]  /*e94a0*/  IMAD.WIDE.U32.X R24, R105, R69, R24, P4 ;  /* 0x0000004569187225 */ /* 0x000fe200020e0418 */
[----:B------:R-:W-:-:S02]  /*e94b0*/  IADD3 RZ, P4, PT, R79, R22, RZ ;  /* 0x000000164fff7210 */ /* 0x000fc40007f9e0ff */
[----:B------:R-:W-:Y:S01]  /*e94c0*/  ISETP.GE.U32.AND.EX P3, PT, R21, R85, PT, P3 ;  /* 0x000000551500720c */ /* 0x000fe20003f66130 */
[----:B------:R-:W-:Y:S01]  /*e94d0*/  IMAD.WIDE.U32 R78, R82, R72, R14 ;  /* 0x00000048524e7225 */ /* 0x000fe200078e000e */
[----:B------:R-:W-:-:S03]  /*e94e0*/  SEL R66, RZ, 0x1, !P1 ;  /* 0x00000001ff427807 */ /* 0x000fc60004800000 */
[----:B------:R-:W-:Y:S01]  /*e94f0*/  IMAD.X R86, R21, 0x1, R67, P2 ;  /* 0x0000000115567824 */ /* 0x000fe200010e0643 */
        /* <DEDUP_REMOVED lines=17> */
[----:B------:R-:W-:Y:S01]  /*e9610*/  IMAD.WIDE.U32.X R84, R93, R73, R84, P4 ;  /* 0x000000495d547225 */ /* 0x000fe200020e0454 */
[----:B------:R-:W-:-:S02]  /*e9620*/  ISETP.GE.U32.AND.EX P1, PT, R23, R80, PT, P3 ;  /* 0x000000501700720c */ /* 0x000fc40003f26130 */
[----:B------:R-:W-:Y:S01]  /*e9630*/  ISETP.GE.U32.AND P3, PT, R111, R78, PT ;  /* 0x0000004e6f00720c */ /* 0x000fe20003f66070 */
[----:B------:R-:W-:Y:S01]  /*e9640*/  IMAD.X R67, RZ, RZ, R88, P5 ;  /* 0x000000ffff437224 */ /* 0x000fe200028e0658 */
[----:B------:R-:W-:Y:S01]  /*e9650*/  ISETP.GE.U32.AND.EX P0, PT, R80, R103, P1, P0 ;  /* 0x000000675000720c */ /* 0x000fe20000f06100 */
[----:B------:R-:W-:Y:S01]  /*e9660*/  IMAD.WIDE.U32 R78, R115, R12, R22 ;  /* 0x0000000c734e7225 */ /* 0x000fe200078e0016 */
[----:B------:R-:W-:Y:S02]  /*e9670*/  ISETP.GE.U32.AND P5, PT, R66, R63, PT ;  /* 0x0000003f4200720c */ /* 0x000fe40003fa6070 */
[----:B------:R-:W-:Y:S01]  /*e9680*/  ISETP.LT.U32.AND P1, PT, R63, R90, PT ;  /* 0x0000005a3f00720c */ /* 0x000fe20003f21070 */
        /* <DEDUP_REMOVED lines=9> */
[----:B------:R-:W-:Y:S01]  /*e9720*/  ISETP.GE.U32.AND.EX P3, PT, R65, R23, PT, P3 ;  /* 0x000000174100720c */ /* 0x000fe20003f66130 */
[----:B------:R-:W-:Y:S01]  /*e9730*/  IMAD.WIDE.U32 R22, R93, R70, RZ ;  /* 0x000000465d167225 */ /* 0x000fe200078e00ff */
[----:B------:R-:W-:-:S02]  /*e9740*/  SEL R15, RZ, 0x1, !P1 ;  /* 0x00000001ff0f7807 */ /* 0x000fc40004800000 */
[----:B------:R-:W-:Y:S01]  /*e9750*/  SEL R17, RZ, 0x1, P3 ;  /* 0x00000001ff117807 */ /* 0x000fe20001800000 */
[----:B------:R-:W-:Y:S01]  /*e9760*/  @!P0 IMAD.X R16, RZ, RZ, R16, P5 ;  /* 0x000000ffff108224 */ /* 0x000fe200028e0610 */
[----:B------:R-:W-:Y:S02]  /*e9770*/  IADD3 R12, P5, PT, R91, R60, RZ ;  /* 0x0000003c5b0c7210 */ /* 0x000fe40007fbe0ff */
[----:B------:R-:W-:Y:S02]  /*e9780*/  IADD3 R81, P3, PT, R15, R62, RZ ;  /* 0x0000003e0f517210 */ /* 0x000fe40007f7e0ff */
[----:B------:R-:W-:Y:S01]  /*e9790*/  ISETP.LT.U32.AND P1, PT, R62, R66, PT ;  /* 0x000000423e00720c */ /* 0x000fe20003f21070 */
[----:B------:R-:W-:Y:S01]  /*e97a0*/  IMAD.X R61, R16, 0x1, R61, P5 ;  /* 0x00000001103d7824 */ /* 0x000fe200028e063d */
[----:B------:R-:W-:Y:S02]  /*e97b0*/  IADD3 R14, P5, PT, R12, R17, RZ ;  /* 0x000000110c0e7210 */ /* 0x000fe40007fbe0ff */
[----:B------:R-:W-:Y:S01]  /*e97c0*/  ISETP.GE.U32.AND P6, PT, R81, R62, PT ;  /* 0x0000003e5100720c */ /* 0x000fe20003fc6070 */
[----:B------:R-:W-:Y:S01]  /*e97d0*/  IMAD.X R62, RZ, RZ, R79, P3 ;  /* 0x000000ffff3e7224 */ /* 0x000fe200018e064f */
[----:B------:R-:W-:Y:S01]  /*e97e0*/  ISETP.GE.U32.AND P4, PT, R14, R12, PT ;  /* 0x0000000c0e00720c */ /* 0x000fe20003f86070 */
[----:B------:R-:W-:Y:S01]  /*e97f0*/  IMAD.X R15, RZ, RZ, R61, P5 ;  /* 0x000000ffff0f7224 */ /* 0x000fe200028e063d */
[----:B------:R-:W-:-:S02]  /*e9800*/  SEL R10, RZ, 0x1, !P2 ;  /* 0x00000001ff0a7807 */ /* 0x000fc40005000000 */
[----:B------:R-:W-:Y:S02]  /*e9810*/  IADD3 R63, P5, PT, R81, R84, RZ ;  /* 0x00000054513f7210 */ /* 0x000fe40007fbe0ff */
[----:B------:R-:W-:Y:S02]  /*e9820*/  @!P0 ISETP.NE.U32.AND P3, PT, R91, RZ, PT ;  /* 0x000000ff5b00820c */ /* 0x000fe40003f65070 */
[----:B------:R-:W-:Y:S01]  /*e9830*/  ISETP.LT.U32.AND P2, PT, R12, R91, PT ;  /* 0x0000005b0c00720c */ /* 0x000fe20003f41070 */
[----:B------:R-:W-:Y:S01]  /*e9840*/  IMAD.X R85, R62, 0x1, R85, P5 ;  /* 0x000000013e557824 */ /* 0x000fe200028e0655 */
[----:B------:R-:W-:Y:S02]  /*e9850*/  ISETP.GE.U32.AND.EX P4, PT, R15, R61, PT, P4 ;  /* 0x0000003d0f00720c */ /* 0x000fe40003f86140 */
[----:B------:R-:W-:Y:S02]  /*e9860*/  @!P0 ISETP.NE.AND.EX P3, PT, R16, RZ, PT, P3 ;  /* 0x000000ff1000820c */ /* 0x000fe40003f65330 */
[----:B------:R-:W-:Y:S01]  /*e9870*/  ISETP.LT.U32.OR.EX P2, PT, R61, R16, !P4, P2 ;  /* 0x000000103d00720c */ /* 0x000fe20006741520 */
[----:B------:R-:W-:Y:S01]  /*e9880*/  IMAD.WIDE.U32 R60, R82, R70, RZ ;  /* 0x00000046523c7225 */ /* 0x000fe200078e00ff */
[----:B------:R-:W-:-:S02]  /*e9890*/  IADD3 R16, P5, PT, R63, R10, RZ ;  /* 0x0000000a3f107210 */ /* 0x000fc40007fbe0ff */
[----:B------:R-:W-:Y:S01]  /*e98a0*/  @!P0 SEL R12, RZ, 0x1, P3 ;  /* 0x00000001ff0c8807 */ /* 0x000fe20001800000 */
[----:B------:R-:W-:Y:S01]  /*e98b0*/  IMAD.WIDE.U32 R22, P4, R82, R71, R22 ;  /* 0x0000004752167225 */ /* 0x000fe20007880016 */
[----:B------:R-:W-:Y:S02]  /*e98c0*/  ISETP.GE.U32.AND P3, PT, R16, R63, PT ;  /* 0x0000003f1000720c */ /* 0x000fe40003f66070 */
[----:B------:R-:W-:Y:S01]  /*e98d0*/  SEL R10, RZ, 0x1, !P2 ;  /* 0x00000001ff0a7807 */ /* 0x000fe20005000000 */
[----:B------:R-:W-:Y:S01]  /*e98e0*/  IMAD.X R17, RZ, RZ, R85, P5 ;  /* 0x000000ffff117224 */ /* 0x000fe200028e0655 */
[----:B------:R-:W-:Y:S01]  /*e98f0*/  ISETP.GE.U32.AND.EX P6, PT, R62, R79, PT, P6 ;  /* 0x0000004f3e00720c */ /* 0x000fe20003fc6160 */
[----:B------:R-:W-:Y:S01]  /*e9900*/  IMAD.X R91, RZ, RZ, RZ, P4 ;  /* 0x000000ffff5b7224 */ /* 0x000fe200020e06ff */
[----:B------:R-:W-:Y:S02]  /*e9910*/  ISETP.LT.U32.AND P2, PT, R63, R81, PT ;  /* 0x000000513f00720c */ /* 0x000fe40003f41070 */
[----:B------:R-:W-:-:S02]  /*e9920*/  ISETP.GE.U32.AND.EX P3, PT, R17, R85, PT, P3 ;  /* 0x000000551100720c */ /* 0x000fc40003f66130 */
[----:B------:R-:W-:Y:S01]  /*e9930*/  @!P0 IADD3 R109, P5, PT, R12, R109, RZ ;  /* 0x0000006d0c6d8210 */ /* 0x000fe20007fbe0ff */
[----:B------:R-:W-:Y:S01]  /*e9940*/  IMAD R12, R89, R76, RZ ;  /* 0x0000004c590c7224 */ /* 0x000fe200078e02ff */
[----:B------:R-:W-:Y:S02]  /*e9950*/  ISETP.LT.U32.OR.EX P1, PT, R79, R67, !P6, P1 ;  /* 0x000000434f00720c */ /* 0x000fe40007721510 */
[----:B------:R-:W-:Y:S01]  /*e9960*/  ISETP.LT.U32.OR.EX P2, PT, R85, R62, !P3, P2 ;  /* 0x0000003e5500720c */ /* 0x000fe20005f41520 */
[----:B------:R-:W-:Y:S01]  /*e9970*/  IMAD.WIDE.U32 R62, R82, R70, R16 ;  /* 0x00000046523e7225 */ /* 0x000fe200078e0010 */
[----:B------:R-:W-:Y:S02]  /*e9980*/  IADD3 RZ, P6, PT, R61, R22, RZ ;  /* 0x000000163dff7210 */ /* 0x000fe40007fde0ff */
[----:B------:R-:W-:Y:S01]  /*e9990*/  SEL R85, RZ, 0x1, !P2 ;  /* 0x00000001ff557807 */ /* 0x000fe20005000000 */
[----:B------:R-:W-:Y:S01]  /*e99a0*/  IMAD R67, R111, R77, R12 ;  /* 0x0000004d6f437224 */ /* 0x000fe200078e020c */
[----:B------:R-:W-:Y:S01]  /*e99b0*/  LOP3.LUT R89, RZ, R89, RZ, 0x33, !PT ;  /* 0x00000059ff597212 */ /* 0x000fe200078e33ff */
[----:B------:R-:W-:-:S04]  /*e99c0*/  IMAD.WIDE.U32 R12, R115, R13, R14 ;  /* 0x0000000d730c7225 */ /* 0x000fc800078e000e */
[----:B------:R-:W-:Y:S01]  /*e99d0*/  @!P0 IMAD.X R107, RZ, RZ, R107, P5 ;  /* 0x000000ffff6b8224 */ /* 0x000fe200028e066b */
[----:B------:R-:W-:Y:S01]  /*e99e0*/  IADD3 R10, P3, P5, R18, R109, R10 ;  /* 0x0000006d120a7210 */ /* 0x000fe20007d7e00a */
[----:B------:R-:W-:Y:S01]  /*e99f0*/  IMAD.IADD R79, R22, 0x1, R63 ;  /* 0x00000001164f7824 */ /* 0x000fe200078e023f */
[----:B------:R-:W-:Y:S01]  /*e9a00*/  ISETP.GE.U32.AND P2, PT, R12, R14, PT ;  /* 0x0000000e0c00720c */ /* 0x000fe20003f46070 */
[----:B------:R-:W-:Y:S01]  /*e9a10*/  IMAD.WIDE.U32 R60, R111, R76, RZ ;  /* 0x0000004c6f3c7225 */ /* 0x000fe200078e00ff */
[----:B------:R-:W-:Y:S02]  /*e9a20*/  IADD3.X R107, PT, PT, R19, R107, RZ, P3, P5 ;  /* 0x0000006b136b7210 */ /* 0x000fe40001fea4ff */
[----:B------:R-:W-:Y:S01]  /*e9a30*/  IADD3 R85, P3, PT, R85, R62, RZ ;  /* 0x0000003e55557210 */ /* 0x000fe20007f7e0ff */
[----:B------:R-:W-:Y:S01]  /*e9a40*/  IMAD.IADD R63, R13, 0x1, R114 ;  /* 0x000000010d3f7824 */ /* 0x000fe200078e0272 */
[----:B------:R-:W-:Y:S01]  /*e9a50*/  ISETP.LT.U32.AND P0, PT, R62, R16, PT ;  /* 0x000000103e00720c */ /* 0x000fe20003f01070 */
[----:B------:R-:W-:Y:S01]  /*e9a60*/  IMAD.IADD R67, R61, 0x1, R67 ;  /* 0x000000013d437824 */ /* 0x000fe200078e0243 */
[----:B------:R-:W-:Y:S01]  /*e9a70*/  ISETP.GE.U32.AND P5, PT, R85, R62, PT ;  /* 0x0000003e5500720c */ /* 0x000fe20003fa6070 */
[----:B------:R-:W-:Y:S01]  /*e9a80*/  IMAD.X R66, RZ, RZ, R79, P3 ;  /* 0x000000ffff427224 */ /* 0x000fe200018e064f */
[----:B------:R-:W-:Y:S01]  /*e9a90*/  ISETP.GE.U32.AND.EX P2, PT, R63, R15, PT, P2 ;  /* 0x0000000f3f00720c */ /* 0x000fe20003f46120 */
[----:B------:R-:W-:Y:S01]  /*e9aa0*/  IMAD.WIDE.U32 R80, R67, R74, RZ ;  /* 0x0000004a43507225 */ /* 0x000fe200078e00ff */
[----:B------:R-:W-:-:S02]  /*e9ab0*/  LOP3.LUT R111, RZ, R111, RZ, 0x33, !PT ;  /* 0x0000006fff6f7212 */ /* 0x000fc400078e33ff */
[----:B------:R-:W-:Y:S01]  /*e9ac0*/  SEL R13, RZ, 0x1, P2 ;  /* 0x00000001ff0d7807 */ /* 0x000fe20001000000 */
[----:B------:R-:W-:Y:S01]  /*e9ad0*/  IMAD.WIDE.U32 R18, R60, R74, RZ ;  /* 0x0000004a3c127225 */ /* 0x000fe200078e00ff */
[----:B------:R-:W-:Y:S02]  /*e9ae0*/  ISETP.GE.U32.AND.EX P5, PT, R66, R79, PT, P5 ;  /* 0x0000004f4200720c */ /* 0x000fe40003fa6150 */
[----:B------:R-:W-:Y:S01]  /*e9af0*/  IADD3 R10, P4, PT, R10, R13, RZ ;  /* 0x0000000d0a0a7210 */ /* 0x000fe20007f9e0ff */
[----:B------:R-:W-:Y:S01]  /*e9b00*/  IMAD.WIDE.U32 R14, P3, R60, R75, R80 ;  /* 0x0000004b3c0e7225 */ /* 0x000fe20007860050 */
[----:B------:R-:W-:Y:S02]  /*e9b10*/  ISETP.LT.U32.OR.EX P0, PT, R79, R17, !P5, P0 ;  /* 0x000000114f00720c */ /* 0x000fe40006f01500 */
[----:B------:R-:W-:Y:S01]  /*e9b20*/  ISETP.GT.U32.AND P2, PT, R18, R111, PT ;  /* 0x0000006f1200720c */ /* 0x000fe20003f44070 */
[----:B------:R-:W-:Y:S01]  /*e9b30*/  IMAD.X R17, RZ, RZ, RZ, P3 ;  /* 0x000000ffff117224 */ /* 0x000fe200018e06ff */
[----:B------:R-:W-:Y:S01]  /*e9b40*/  ISETP.GE.U32.AND P3, PT, R90, R87, PT ;  /* 0x000000575a00720c */ /* 0x000fe20003f66070 */
[----:B------:R-:W-:Y:S01]  /*e9b50*/  IMAD.X R62, RZ, RZ, R107, P4 ;  /* 0x000000ffff3e7224 */ /* 0x000fe200020e066b */
[----:B------:R-:W-:Y:S01]  /*e9b60*/  ISETP.GE.U32.AND P4, PT, R87, R20, PT ;  /* 0x000000145700720c */ /* 0x000fe20003f86070 */
[----:B------:R-:W-:Y:S01]  /*e9b70*/  IMAD.MOV.U32 R16, RZ, RZ, R15 ;  /* 0x000000ffff107224 */ /* 0x000fe200078e000f */
[----:B------:R-:W-:Y:S01]  /*e9b80*/  ISETP.GE.U32.AND.EX P3, PT, R105, R86, PT, P3 ;  /* 0x000000566900720c */ /* 0x000fe20003f66130 */
[----:B------:R-:W-:Y:S01]  /*e9b90*/  IMAD.MOV.U32 R87, RZ, RZ, R78 ;  /* 0x000000ffff577224 */ /* 0x000fe200078e004e */
[----:B------:R-:W-:Y:S01]  /*e9ba0*/  ISETP.GE.U32.AND.EX P4, PT, R86, R21, PT, P4 ;  /* 0x000000155600720c */ /* 0x000fe20003f86140 */
        /* <DEDUP_REMOVED lines=23> */
.L_x_1023:
[----:B------:R-:W-:Y:S05]  /*e9d20*/  BSYNC.RECONVERGENT B3 ;  /* 0x0000000000037941 */ /* 0x000fea0003800200 */
.L_x_1022:
[----:B------:R-:W-:Y:S01]  /*e9d30*/  IADD3 R78, P4, PT, R87, R24, RZ ;  /* 0x00000018574e7210 */ /* 0x000fe20007f9e0ff */
[----:B------:R-:W-:Y:S01]  /*e9d40*/  IMAD.MOV.U32 R12, RZ, RZ, R23 ;  /* 0x000000ffff0c7224 */ /* 0x000fe200078e0017 */
[----:B------:R-:W-:Y:S01]  /*e9d50*/  IADD3 RZ, P3, PT, R19, R14, RZ ;  /* 0x0000000e13ff7210 */ /* 0x000fe20007f7e0ff */
[----:B------:R-:W-:Y:S01]  /*e9d60*/  IMAD.X R23, R66, 0x1, R17, P2 ;  /* 0x0000000142177824 */ /* 0x000fe200010e0611 */
[----:B------:R-:W-:Y:S01]  /*e9d70*/  SEL R17, RZ, 0x1, !P1 ;  /* 0x00000001ff117807 */ /* 0x000fe20004800000 */
        /* <DEDUP_REMOVED lines=39> */
[----:B------:R-:W-:Y:S01]  /*e9ff0*/  SEL R81, RZ, 0x1, !P2 ;  /* 0x00000001ff517807 */ /* 0x000fe20005000000 */
[----:B------:R-:W-:Y:S01]  /*ea000*/  IMAD.MOV.U32 R20, RZ, RZ, R15 ;  /* 0x000000ffff147224 */ /* 0x000fe200078e000f */
[----:B------:R-:W-:Y:S01]  /*ea010*/  ISETP.LT.U32.OR.EX P1, PT, R25, R17, !P1, P4 ;  /* 0x000000111900720c */ /* 0x000fe20004f21540 */
[----:B------:R-:W-:Y:S01]  /*ea020*/  IMAD.WIDE.U32.X R16, R67, R73, R18, P0 ;  /* 0x0000004943107225 */ /* 0x000fe200000e0412 */
[----:B------:R-:W-:Y:S02]  /*ea030*/  IADD3 R81, P0, PT, R81, R82, RZ ;  /* 0x0000005251517210 */ /* 0x000fe40007f1e0ff */
        /* <DEDUP_REMOVED lines=10> */
[----:B------:R-:W-:Y:S01]  /*ea0e0*/  ISETP.LT.U32.AND P1, PT, R25, R81, PT ;  /* 0x000000511900720c */ /* 0x000fe20003f21070 */
[----:B------:R-:W-:-:S04]  /*ea0f0*/  IMAD.WIDE.U32 R18, P5, R60, R71, R18 ;  /* 0x000000473c127225 */ /* 0x000fc800078a0012 */
[----:B------:R-:W-:Y:S01]  /*ea100*/  IMAD.X R17, RZ, RZ, R61, P0 ;  /* 0x000000ffff117224 */ /* 0x000fe200000e063d */
[----:B------:R-:W-:Y:S01]  /*ea110*/  ISETP.GE.U32.AND P0, PT, R78, R87, PT ;  /* 0x000000574e00720c */ /* 0x000fe20003f06070 */
[----:B------:R-:W-:-:S03]  /*ea120*/  IMAD.WIDE.U32 R20, R60, R70, RZ ;  /* 0x000000463c147225 */ /* 0x000fc600078e00ff */
[----:B------:R-:W-:Y:S01]  /*ea130*/  ISETP.GE.U32.AND.EX P2, PT, R17, R61, PT, P2 ;  /* 0x0000003d1100720c */ /* 0x000fe20003f46120 */
[----:B------:R-:W-:Y:S01]  /*ea140*/  IMAD.WIDE.U32 R24, R60, R70, R16 ;  /* 0x000000463c187225 */ /* 0x000fe200078e0010 */
[----:B------:R-:W-:Y:S02]  /*ea150*/  ISETP.GE.U32.AND.EX P0, PT, R80, R65, P3, P0 ;  /* 0x000000415000720c */ /* 0x000fe40001f06100 */
[----:B------:R-:W-:Y:S01]  /*ea160*/  ISETP.LT.U32.OR.EX P1, PT, R61, R64, !P2, P1 ;  /* 0x000000403d00720c */ /* 0x000fe20005721510 */
[----:B------:R-:W-:Y:S01]  /*ea170*/  IMAD.MOV.U32 R20, RZ, RZ, R19 ;  /* 0x000000ffff147224 */ /* 0x000fe200078e0013 */
[----:B------:R-:W-:Y:S01]  /*ea180*/  ISETP.GE.U32.AND P3, PT, R81, R82, PT ;  /* 0x000000525100720c */ /* 0x000fe20003f66070 */
[----:B------:R-:W-:Y:S01]  /*ea190*/  IMAD.IADD R19, R18, 0x1, R25 ;  /* 0x0000000112137824 */ /* 0x000fe200078e0219 */
[----:B------:R-:W-:Y:S02]  /*ea1a0*/  SEL R61, RZ, 0x1, !P1 ;  /* 0x00000001ff3d7807 */ /* 0x000fe40004800000 */
[----:B------:R-:W-:-:S02]  /*ea1b0*/  ISETP.LT.U32.AND P2, PT, R82, R12, PT ;  /* 0x0000000c5200720c */ /* 0x000fc40003f41070 */
        /* <DEDUP_REMOVED lines=9> */
[----:B------:R-:W-:Y:S01]  /*ea250*/  ISETP.LT.U32.AND P1, PT, R24, R16, PT ;  /* 0x000000101800720c */ /* 0x000fe20003f21070 */
[----:B------:R-:W-:Y:S01]  /*ea260*/  @!P0 IMAD.X R63, RZ, RZ, R63, P5 ;  /* 0x000000ffff3f8224 */ /* 0x000fe200028e063f */
[----:B------:R-:W-:Y:S02]  /*ea270*/  SEL R25, RZ, 0x1, !P3 ;  /* 0x00000001ff197807 */ /* 0x000fe40005800000 */
        /* <DEDUP_REMOVED lines=81> */
.L_x_1026:
[----:B------:R-:W-:Y:S05]  /*ea790*/  BSYNC.RELIABLE B4 ;  /* 0x0000000000047941 */ /* 0x000fea0003800100 */
.L_x_1025:
        /* <DEDUP_REMOVED lines=21> */
.L_x_1027:
[----:B------:R-:W-:Y:S05]  /*ea8f0*/  BSYNC.RECONVERGENT B3 ;  /* 0x0000000000037941 */ /* 0x000fea0003800200 */
.L_x_1024:
        /* <DEDUP_REMOVED lines=45> */
.L_x_1030:
[----:B------:R-:W-:Y:S05]  /*eabd0*/  BSYNC.RELIABLE B4 ;  /* 0x0000000000047941 */ /* 0x000fea0003800100 */
.L_x_1029:
        /* <DEDUP_REMOVED lines=21> */
.L_x_1031:
[----:B------:R-:W-:Y:S05]  /*ead30*/  BSYNC.RECONVERGENT B3 ;  /* 0x0000000000037941 */ /* 0x000fea0003800200 */
.L_x_1028:
[C---:B------:R-:W-:Y:S01]  /*ead40*/  IMAD.WIDE.U32 R18, R129.reuse, R101, RZ ;  /* 0x0000006581127225 */ /* 0x040fe200078e00ff */
[----:B------:R-:W-:Y:S03]  /*ead50*/  BSSY.RECONVERGENT B3, `(.L_x_1032) ;  /* 0x000007e000037945 */ /* 0x000fe60003800200 */
[----:B------:R-:W-:-:S04]  /*ead60*/  IMAD.WIDE.U32 R20, R129, R95, RZ ;  /* 0x0000005f81147225 */ /* 0x000fc800078e00ff */
[----:B------:R-:W-:-:S04]  /*ead70*/  IMAD.WIDE.U32 R22, P0, R130, R26, R18 ;  /* 0x0000001a82167225 */ /* 0x000fc80007800012 */
[----:B------:R-:W-:-:S04]  /*ead80*/  IMAD.WIDE.U32 R18, R130, R101, RZ ;  /* 0x0000006582127225 */ /* 0x000fc800078e00ff */
[----:B------:R-:W-:Y:S01]  /*ead90*/  IMAD.X R25, RZ, RZ, RZ, P0 ;  /* 0x000000ffff197224 */ /* 0x000fe200000e06ff */
[----:B------:R-:W-:Y:S01]  /*eada0*/  IADD3 RZ, P0, PT, R19, R22, RZ ;  /* 0x0000001613ff7210 */ /* 0x000fe20007f1e0ff */
[----:B------:R-:W-:-:S04]  /*eadb0*/  IMAD.WIDE.U32 R62, R130, R95, RZ ;  /* 0x0000005f823e7225 */ /* 0x000fc800078e00ff */
[----:B------:R-:W-:-:S04]  /*eadc0*/  IMAD.WIDE.U32 R20, P1, R130, R94, R20 ;  /* 0x0000005e82147225 */ /* 0x000fc80007820014 */
[----:B------:R-:W-:Y:S01]  /*eadd0*/  IMAD.MOV.U32 R24, RZ, RZ, R23 ;  /* 0x000000ffff187224 */ /* 0x000fe200078e0017 */
[----:B------:R-:W-:Y:S01]  /*eade0*/  IADD3 RZ, P2, PT, R63, R20, RZ ;  /* 0x000000143fff7210 */ /* 0x000fe20007f5e0ff */
[----:B------:R-:W-:Y:S02]  /*eadf0*/  IMAD R20, R94, R130, RZ ;  /* 0x000000825e147224 */ /* 0x000fe400078e02ff */
[----:B------:R-:W-:-:S04]  /*eae00*/  IMAD.WIDE.U32.X R22, R129, R26, R24, P0 ;  /* 0x0000001a81167225 */ /* 0x000fc800000e0418 */
[----:B------:R-:W-:-:S04]  /*eae10*/  IMAD.WIDE.U32 R64, R129, R97, RZ ;  /* 0x0000006181407225 */ /* 0x000fc800078e00ff */
[-C--:B------:R-:W-:Y:S02]  /*eae20*/  IMAD R17, R129, R95.reuse, R20 ;  /* 0x0000005f81117224 */ /* 0x080fe400078e0214 */
[----:B------:R-:W-:-:S04]  /*eae30*/  IMAD.WIDE.U32 R24, R130, R95, R22 ;  /* 0x0000005f82187225 */ /* 0x000fc800078e0016 */
[----:B------:R-:W-:Y:S01]  /*eae40*/  IMAD.WIDE.U32 R18, R129, R99, RZ ;  /* 0x0000006381127225 */ /* 0x000fe200078e00ff */
[----:B------:R-:W-:-:S03]  /*eae50*/  ISETP.GE.U32.AND P0, PT, R24, R22, PT ;  /* 0x000000161800720c */ /* 0x000fc60003f06070 */
[----:B------:R-:W-:Y:S02]  /*eae60*/  IMAD.IADD R25, R25, 0x1, R17 ;  /* 0x0000000119197824 */ /* 0x000fe400078e0211 */
[----:B------:R-:W-:-:S03]  /*eae70*/  IMAD.WIDE.U32 R62, R130, R97, RZ ;  /* 0x00000061823e7225 */ /* 0x000fc600078e00ff */
[----:B------:R-:W-:Y:S01]  /*eae80*/  ISETP.GE.U32.AND.EX P0, PT, R25, R23, PT, P0 ;  /* 0x000000171900720c */ /* 0x000fe20003f06100 */
[----:B------:R-:W-:-:S03]  /*eae90*/  IMAD.WIDE.U32 R64, P4, R130, R96, R64 ;  /* 0x0000006082407225 */ /* 0x000fc60007880040 */
[----:B------:R-:W-:Y:S01]  /*eaea0*/  SEL R79, RZ, 0x1, P0 ;  /* 0x00000001ff4f7807 */ /* 0x000fe20000000000 */
        /* <DEDUP_REMOVED lines=8> */
[----:B------:R-:W-:Y:S01]  /*eaf30*/  IMAD.WIDE.U32 R66, R131, R95, RZ ;  /* 0x0000005f83427225 */ /* 0x000fe200078e00ff */
[----:B------:R-:W-:-:S03]  /*eaf40*/  IADD3 R78, P6, PT, R79, R82, RZ ;  /* 0x000000524f4e7210 */ /* 0x000fc60007fde0ff */
[----:B------:R-:W-:-:S04]  /*eaf50*/  IMAD.WIDE.U32 R20, R133, R101, RZ ;  /* 0x0000006585147225 */ /* 0x000fc800078e00ff */
[----:B------:R-:W-:-:S04]  /*eaf60*/  IMAD.WIDE.U32 R62, P0, R133, R26, R62 ;  /* 0x0000001a853e7225 */ /* 0x000fc8000780003e */
[----:B------:R-:W-:-:S04]  /*eaf70*/  IMAD.WIDE.U32 R22, R133, R95, RZ ;  /* 0x0000005f85167225 */ /* 0x000fc800078e00ff */
[----:B------:R-:W-:-:S04]  /*eaf80*/  IMAD.WIDE.U32 R66, P2, R133, R94, R66 ;  /* 0x0000005e85427225 */ /* 0x000fc80007840042 */
[----:B------:R-:W-:Y:S01]  /*eaf90*/  IMAD.X R81, RZ, RZ, RZ, P4 ;  /* 0x000000ffff517224 */ /* 0x000fe200020e06ff */
[----:B------:R-:W-:Y:S01]  /*eafa0*/  IADD3 RZ, P4, PT, R21, R62, RZ ;  /* 0x0000003e15ff7210 */ /* 0x000fe20007f9e0ff */
[----:B------:R-:W-:Y:S02]  /*eafb0*/  IMAD.X R79, RZ, RZ, R83, P6 ;  /* 0x000000ffff4f7224 */ /* 0x000fe400030e0653 */
[----:B------:R-:W-:Y:S01]  /*eafc0*/  IMAD.X R21, RZ, RZ, RZ, P3 ;  /* 0x000000ffff157224 */ /* 0x000fe200018e06ff */
[----:B------:R-:W-:Y:S01]  /*eafd0*/  IADD3 RZ, P3, PT, R23, R66, RZ ;  /* 0x0000004217ff7210 */ /* 0x000fe20007f7e0ff */
[----:B------:R-:W-:Y:S02]  /*eafe0*/  IMAD R18, R96, R130, RZ ;  /* 0x0000008260127224 */ /* 0x000fe400078e02ff */
[----:B------:R-:W-:-:S04]  /*eaff0*/  IMAD.WIDE.U32 R22, R130, R97, R78 ;  /* 0x0000006182167225 */ /* 0x000fc800078e004e */
[----:B------:R-:W-:Y:S02]  /*eb000*/  IMAD.MOV.U32 R80, RZ, RZ, R65 ;  /* 0x000000ffff507224 */ /* 0x000fe400078e0041 */
[----:B------:R-:W-:Y:S02]  /*eb010*/  IMAD R17, R129, R97, R18 ;  /* 0x0000006181117224 */ /* 0x000fe400078e0212 */
[----:B------:R-:W-:Y:S01]  /*eb020*/  IMAD.X R65, RZ, RZ, RZ, P0 ;  /* 0x000000ffff417224 */ /* 0x000fe200000e06ff */
[----:B------:R-:W-:Y:S01]  /*eb030*/  ISETP.GE.U32.AND P0, PT, R78, R82, PT ;  /* 0x000000524e00720c */ /* 0x000fe20003f06070 */
[----:B------:R-:W-:Y:S02]  /*eb040*/  IMAD.MOV.U32 R20, RZ, RZ, R19 ;  /* 0x000000ffff147224 */ /* 0x000fe400078e0013 */
        /* <DEDUP_REMOVED lines=9> */
[-C--:B------:R-:W-:Y:S01]  /*eb0e0*/  IMAD R17, R131, R101.reuse, R66 ;  /* 0x0000006583117224 */ /* 0x080fe200078e0242 */
[----:B------:R-:W-:Y:S01]  /*eb0f0*/  IADD3 R23, P1, PT, R23, R80, RZ ;  /* 0x0000005017177210 */ /* 0x000fe20007f3e0ff */
[----:B------:R-:W-:Y:S01]  /*eb100*/  IMAD.WIDE.U32 R62, R133, R101, R24 ;  /* 0x00000065853e7225 */ /* 0x000fe200078e0018 */
[----:B------:R-:W-:-:S03]  /*eb110*/  SEL R66, RZ, 0x1, P2 ;  /* 0x00000001ff427807 */ /* 0x000fc60001000000 */
[----:B------:R-:W-:Y:S01]  /*eb120*/  IMAD.WIDE.U32.X R64, R131, R26, R64, P4 ;  /* 0x0000001a83407225 */ /* 0x000fe200020e0440 */
[----:B------:R-:W-:Y:S02]  /*eb130*/  IADD3 R66, P0, PT, R23, R66, RZ ;  /* 0x0000004217427210 */ /* 0x000fe40007f1e0ff */
[----:B------:R-:W-:Y:S01]  /*eb140*/  ISETP.GE.U32.AND P2, PT, R62, R24, PT ;  /* 0x000000183e00720c */ /* 0x000fe20003f46070 */
[----:B------:R-:W-:Y:S01]  /*eb150*/  IMAD.X R83, RZ, RZ, R81, P1 ;  /* 0x000000ffff537224 */ /* 0x000fe200008e0651 */
[----:B------:R-:W-:Y:S01]  /*eb160*/  IADD3 R79, P6, PT, R22, R64, RZ ;  /* 0x00000040164f7210 */ /* 0x000fe20007fde0ff */
[----:B------:R-:W-:Y:S01]  /*eb170*/  IMAD.IADD R17, R63, 0x1, R17 ;  /* 0x000000013f117824 */ /* 0x000fe200078e0211 */
[----:B------:R-:W-:Y:S01]  /*eb180*/  ISETP.GE.U32.AND P4, PT, R66, R23, PT ;  /* 0x000000174200720c */ /* 0x000fe20003f86070 */
[----:B------:R-:W-:Y:S01]  /*eb190*/  IMAD.MOV.U32 R18, RZ, RZ, R67 ;  /* 0x000000ffff127224 */ /* 0x000fe200078e0043 */
[----:B------:R-:W-:Y:S01]  /*eb1a0*/  ISETP.LT.U32.AND P1, PT, R23, R80, PT ;  /* 0x000000501700720c */ /* 0x000fe20003f21070 */
[----:B------:R-:W-:Y:S01]  /*eb1b0*/  IMAD.X R67, RZ, RZ, R83, P0 ;  /* 0x000000ffff437224 */ /* 0x000fe200000e0653 */
[----:B------:R-:W-:Y:S01]  /*eb1c0*/  ISETP.GE.U32.AND.EX P2, PT, R17, R25, PT, P2 ;  /* 0x000000191100720c */ /* 0x000fe20003f46120 */
[----:B------:R-:W-:Y:S01]  /*eb1d0*/  IMAD R24, R98, R130, RZ ;  /* 0x0000008262187224 */ /* 0x000fe200078e02ff */
[----:B------:R-:W-:Y:S01]  /*eb1e0*/  ISETP.GE.U32.AND P0, PT, R79, R22, PT ;  /* 0x000000164f00720c */ /* 0x000fe20003f06070 */
        /* <DEDUP_REMOVED lines=13> */
[----:B------:R-:W-:Y:S01]  /*eb2c0*/  IADD3 R23, P4, PT, R23, R24, RZ ;  /* 0x0000001817177210 */ /* 0x000fe20007f9e0ff */
[----:B------:R-:W-:Y:S01]  /*eb2d0*/  IMAD R66, R94, R133, RZ ;  /* 0x000000855e427224 */ /* 0x000fe200078e02ff */
[----:B------:R-:W-:Y:S01]  /*eb2e0*/  SEL R64, RZ, 0x1, P2 ;  /* 0x00000001ff407807 */ /* 0x000fe20001000000 */
[----:B------:R-:W-:Y:S01]  /*eb2f0*/  IMAD.WIDE.U32 R20, R133, R95, R88 ;  /* 0x0000005f85147225 */ /* 0x000fe200078e0058 */
[----:B------:R-:W-:-:S02]  /*eb300*/  ISETP.GE.U32.AND P1, PT, R88, R79, PT ;  /* 0x0000004f5800720c */ /* 0x000fc40003f26070 */
[----:B------:R-:W-:Y:S01]  /*eb310*/  IADD3 R93, P2, PT, R23, R64, RZ ;  /* 0x00000040175d7210 */ /* 0x000fe20007f5e0ff */
[----:B------:R-:W-:Y:S01]  /*eb320*/  IMAD.X R64, RZ, RZ, R25, P4 ;  /* 0x000000ffff407224 */ /* 0x000fe200020e0619 */
[----:B------:R-:W-:Y:S01]  /*eb330*/  ISETP.GE.U32.AND.EX P0, PT, R65, R78, PT, P0 ;  /* 0x0000004e4100720c */ /* 0x000fe20003f06100 */
[----:B------:R-:W-:Y:S01]  /*eb340*/  IMAD R67, R131, R95, R66 ;  /* 0x0000005f83437224 */ /* 0x000fe200078e0242 */
[----:B------:R-:W-:Y:S01]  /*eb350*/  ISETP.GE.U32.AND P4, PT, R93, R23, PT ;  /* 0x000000175d00720c */ /* 0x000fe20003f86070 */
[----:B------:R-:W-:Y:S01]  /*eb360*/  IMAD.X R91, RZ, RZ, R64, P2 ;  /* 0x000000ffff5b7224 */ /* 0x000fe200010e0640 */
[----:B------:R-:W-:Y:S01]  /*eb370*/  ISETP.GE.U32.AND.EX P2, PT, R89, R65, PT, P1 ;  /* 0x000000415900720c */ /* 0x000fe20003f46110 */
[----:B------:R-:W-:Y:S01]  /*eb380*/  IMAD.WIDE.U32.X R18, R131, R94, R18, P3 ;  /* 0x0000005e83127225 */ /* 0x000fe200018e0412 */
[----:B------:R-:W-:Y:S02]  /*eb390*/  ISETP.GE.U32.AND P6, PT, R20, R88, PT ;  /* 0x000000581400720c */ /* 0x000fe40003fc6070 */
[----:B------:R-:W-:Y:S01]  /*eb3a0*/  ISETP.LT.U32.AND P5, PT, R23, R24, PT ;  /* 0x000000181700720c */ /* 0x000fe20003fa1070 */
[----:B------:R-:W-:Y:S01]  /*eb3b0*/  IMAD.IADD R88, R21, 0x1, R67 ;  /* 0x0000000115587824 */ /* 0x000fe200078e0243 */
[----:B------:R-:W-:Y:S01]  /*eb3c0*/  ISETP.GE.U32.AND.EX P4, PT, R91, R64, PT, P4 ;  /* 0x000000405b00720c */ /* 0x000fe20003f86140 */
[----:B------:R-:W-:-:S03]  /*eb3d0*/  IMAD R24, R26, R130, RZ ;  /* 0x000000821a187224 */ /* 0x000fc600078e02ff */
[----:B------:R-:W-:Y:S01]  /*eb3e0*/  ISETP.GE.U32.AND.EX P6, PT, R88, R89, PT, P6 ;  /* 0x000000595800720c */ /* 0x000fe20003fc6160 */
[----:B------:R-:W-:Y:S01]  /*eb3f0*/  IMAD.MOV.U32 R89, RZ, RZ, RZ ;  /* 0x000000ffff597224 */ /* 0x000fe200078e00ff */
[----:B------:R-:W-:Y:S02]  /*eb400*/  ISETP.LT.U32.OR.EX P1, PT, R64, R25, !P4, P5 ;  /* 0x000000194000720c */ /* 0x000fe40006721550 */
        /* <DEDUP_REMOVED lines=18> */
.L_x_1033:
[----:B------:R-:W-:Y:S05]  /*eb530*/  BSYNC.RECONVERGENT B3 ;  /* 0x0000000000037941 */ /* 0x000fea0003800200 */
.L_x_1032:
        /* <DEDUP_REMOVED lines=15> */
[----:B------:R-:W-:-:S04]  /*eb630*/  IMAD.WIDE.U32 R78, R134, R101, RZ ;  /* 0x00000065864e7225 */ /* 0x000fc800078e00ff */
[----:B------:R-:W-:-:S04]  /*eb640*/  IMAD.WIDE.U32 R66, P6, R133, R96, R66 ;  /* 0x0000006085427225 */ /* 0x000fc800078c0042 */
[----:B------:R-:W-:Y:S01]  /*eb650*/  IMAD R18, R96, R133, RZ ;  /* 0x0000008560127224 */ /* 0x000fe200078e02ff */
[----:B------:R-:W-:Y:S01]  /*eb660*/  IADD3 RZ, P4, PT, R65, R66, RZ ;  /* 0x0000004241ff7210 */ /* 0x000fe20007f9e0ff */
[----:B------:R-:W-:-:S04]  /*eb670*/  IMAD.WIDE.U32 R78, P0, R136, R26, R78 ;  /* 0x0000001a884e7225 */ /* 0x000fc8000780004e */
[----:B------:R-:W-:-:S04]  /*eb680*/  IMAD.WIDE.U32 R82, R134, R95, RZ ;  /* 0x0000005f86527225 */ /* 0x000fc800078e00ff */
[----:B------:R-:W-:-:S04]  /*eb690*/  IMAD.WIDE.U32 R64, R133, R97, R80 ;  /* 0x0000006185407225 */ /* 0x000fc800078e0050 */
[----:B------:R-:W-:Y:S02]  /*eb6a0*/  IMAD R21, R131, R97, R18 ;  /* 0x0000006183157224 */ /* 0x000fe400078e0212 */
[-C--:B------:R-:W-:Y:S02]  /*eb6b0*/  IMAD R111, R129, R101.reuse, R24 ;  /* 0x00000065816f7224 */ /* 0x080fe400078e0218 */
[----:B------:R-:W-:Y:S02]  /*eb6c0*/  IMAD.MOV.U32 R86, RZ, RZ, R67 ;  /* 0x000000ffff567224 */ /* 0x000fe400078e0043 */
[----:B------:R-:W-:-:S04]  /*eb6d0*/  IMAD.WIDE.U32 R24, R136, R101, RZ ;  /* 0x0000006588187225 */ /* 0x000fc800078e00ff */
[----:B------:R-:W-:Y:S01]  /*eb6e0*/  IMAD.X R87, RZ, RZ, RZ, P6 ;  /* 0x000000ffff577224 */ /* 0x000fe200030e06ff */
[----:B------:R-:W-:Y:S01]  /*eb6f0*/  IADD3 RZ, P2, PT, R25, R78, RZ ;  /* 0x0000004e19ff7210 */ /* 0x000fe20007f5e0ff */
[----:B------:R-:W-:Y:S01]  /*eb700*/  IMAD.X R67, RZ, RZ, RZ, P0 ;  /* 0x000000ffff437224 */ /* 0x000fe200000e06ff */
[----:B------:R-:W-:Y:S01]  /*eb710*/  ISETP.GE.U32.AND P0, PT, R64, R80, PT ;  /* 0x000000504000720c */ /* 0x000fe20003f06070 */
[----:B------:R-:W-:-:S04]  /*eb720*/  IMAD.WIDE.U32 R84, R101, R130, RZ ;  /* 0x0000008265547225 */ /* 0x000fc800078e00ff */
[----:B------:R-:W-:Y:S01]  /*eb730*/  IMAD.IADD R65, R65, 0x1, R21 ;  /* 0x0000000141417824 */ /* 0x000fe200078e0215 */
[----:B------:R-:W-:Y:S01]  /*eb740*/  LOP3.LUT R21, RZ, R84, RZ, 0x33, !PT ;  /* 0x00000054ff157212 */ /* 0x000fe200078e33ff */
[----:B------:R-:W-:-:S03]  /*eb750*/  IMAD.WIDE.U32 R22, R136, R95, RZ ;  /* 0x0000005f88167225 */ /* 0x000fc600078e00ff */
[----:B------:R-:W-:Y:S01]  /*eb760*/  ISETP.GE.U32.AND.EX P0, PT, R65, R81, PT, P0 ;  /* 0x000000514100720c */ /* 0x000fe20003f06100 */
[----:B------:R-:W-:-:S04]  /*eb770*/  IMAD.WIDE.U32 R82, P6, R136, R94, R82 ;  /* 0x0000005e88527225 */ /* 0x000fc800078c0052 */
[----:B------:R-:W-:Y:S02]  /*eb780*/  IMAD.IADD R111, R85, 0x1, R111 ;  /* 0x00000001556f7824 */ /* 0x000fe400078e026f */
[----:B------:R-:W-:Y:S01]  /*eb790*/  IMAD.WIDE.U32.X R86, R131, R96, R86, P4 ;  /* 0x0000006083567225 */ /* 0x000fe200020e0456 */
[----:B------:R-:W-:-:S03]  /*eb7a0*/  @!P1 IADD3 R93, P4, PT, R93, 0x1, RZ ;  /* 0x000000015d5d9810 */ /* 0x000fc60007f9e0ff */
[----:B------:R-:W-:Y:S01]  /*eb7b0*/  IMAD.X R25, RZ, RZ, RZ, P3 ;  /* 0x000000ffff197224 */ /* 0x000fe200018e06ff */
[----:B------:R-:W-:Y:S01]  /*eb7c0*/  IADD3 RZ, P3, PT, R23, R82, RZ ;  /* 0x0000005217ff7210 */ /* 0x000fe20007f7e0ff */
[----:B------:R-:W-:Y:S01]  /*eb7d0*/  IMAD.X R23, RZ, RZ, RZ, P6 ;  /* 0x000000ffff177224 */ /* 0x000fe200030e06ff */
[----:B------:R-:W-:Y:S01]  /*eb7e0*/  IADD3 R80, P6, PT, R93, R86, RZ ;  /* 0x000000565d507210 */ /* 0x000fe20007fde0ff */
[----:B------:R-:W-:Y:S01]  /*eb7f0*/  IMAD.MOV.U32 R66, RZ, RZ, R79 ;  /* 0x000000ffff427224 */ /* 0x000fe200078e004f */
[----:B------:R-:W-:Y:S01]  /*eb800*/  SEL R79, RZ, 0x1, P0 ;  /* 0x00000001ff4f7807 */ /* 0x000fe20000000000 */
[-C--:B------:R-:W-:Y:S01]  /*eb810*/  IMAD R78, R111, R76.reuse, RZ ;  /* 0x0000004c6f4e7224 */ /* 0x080fe200078e02ff */
[----:B------:R-:W-:Y:S01]  /*eb820*/  LOP3.LUT R111, RZ, R111, RZ, 0x33, !PT ;  /* 0x0000006fff6f7212 */ /* 0x000fe200078e33ff */
[----:B------:R-:W-:Y:S02]  /*eb830*/  IMAD.MOV.U32 R24, RZ, RZ, R19 ;  /* 0x000000ffff187224 */ /* 0x000fe400078e0013 */
[----:B------:R-:W-:-:S04]  /*eb840*/  IMAD.WIDE.U32 R18, R84, R76, RZ ;  /* 0x0000004c54127225 */ /* 0x000fc800078e00ff */
[----:B------:R-:W-:Y:S01]  /*eb850*/  @!P1 IMAD.X R91, RZ, RZ, R91, P4 ;  /* 0x000000ffff5b9224 */ /* 0x000fe200020e065b */
[----:B------:R-:W-:Y:S01]  /*eb860*/  @!P1 ISETP.NE.U32.AND P4, PT, R93, RZ, PT ;  /* 0x000000ff5d00920c */ /* 0x000fe20003f85070 */
[----:B------:R-:W-:Y:S01]  /*eb870*/  IMAD R105, R84, R77, R78 ;  /* 0x0000004d54697224 */ /* 0x000fe200078e024e */
[----:B------:R-:W-:Y:S01]  /*eb880*/  IADD3 R78, P0, PT, R80, R79, RZ ;  /* 0x0000004f504e7210 */ /* 0x000fe20007f1e0ff */
[C---:B------:R-:W-:Y:S01]  /*eb890*/  IMAD.X R86, R91.reuse, 0x1, R87, P6 ;  /* 0x000000015b567824 */ /* 0x040fe200030e0657 */
[----:B------:R-:W-:Y:S01]  /*eb8a0*/  @!P1 ISETP.NE.AND.EX P4, PT, R91, RZ, PT, P4 ;  /* 0x000000ff5b00920c */ /* 0x000fe20003f85340 */
[----:B------:R-:W-:Y:S01]  /*eb8b0*/  IMAD.MOV.U32 R22, RZ, RZ, R83 ;  /* 0x000000ffff167224 */ /* 0x000fe200078e0053 */
[----:B------:R-:W-:Y:S01]  /*eb8c0*/  ISETP.GE.U32.AND P6, PT, R78, R80, PT ;  /* 0x000000504e00720c */ /* 0x000fe20003fc6070 */
[----:B------:R-:W-:Y:S01]  /*eb8d0*/  IMAD.WIDE.U32 R82, R18, R74, RZ ;  /* 0x0000004a12527225 */ /* 0x000fe200078e00ff */
[----:B------:R-:W-:Y:S02]  /*eb8e0*/  @!P1 SEL R81, RZ, 0x1, P4 ;  /* 0x00000001ff519807 */ /* 0x000fe40002000000 */
[----:B------:R-:W-:Y:S01]  /*eb8f0*/  ISETP.LT.U32.AND P4, PT, R80, R93, PT ;  /* 0x0000005d5000720c */ /* 0x000fe20003f81070 */
[----:B------:R-:W-:Y:S01]  /*eb900*/  IMAD.X R79, RZ, RZ, R86, P0 ;  /* 0x000000ffff4f7224 */ /* 0x000fe200000e0656 */
[----:B------:R-:W-:Y:S01]  /*eb910*/  ISETP.GT.U32.AND P0, PT, R82, R21, PT ;  /* 0x000000155200720c */ /* 0x000fe20003f04070 */
[----:B------:R-:W-:-:S02]  /*eb920*/  IMAD R21, R26, R136, RZ ;  /* 0x000000881a157224 */ /* 0x000fc400078e02ff */
[----:B------:R-:W-:Y:S01]  /*eb930*/  IMAD R84, R98, R133, RZ ;  /* 0x0000008562547224 */ /* 0x000fe200078e02ff */
[----:B------:R-:W-:Y:S01]  /*eb940*/  ISETP.GE.U32.AND.EX P6, PT, R79, R86, PT, P6 ;  /* 0x000000564f00720c */ /* 0x000fe20003fc6160 */
[----:B------:R-:W-:Y:S02]  /*eb950*/  IMAD R103, R134, R101, R21 ;  /* 0x0000006586677224 */ /* 0x000fe400078e0215 */
[----:B------:R-:W-:Y:S01]  /*eb960*/  IMAD.MOV.U32 R21, RZ, RZ, R88 ;  /* 0x000000ffff157224 */ /* 0x000fe200078e0058 */
[----:B------:R-:W-:Y:S01]  /*eb970*/  ISETP.LT.U32.OR.EX P4, PT, R86, R91, !P6, P4 ;  /* 0x0000005b5600720c */ /* 0x000fe20007781540 */
[-C--:B------:R-:W-:Y:S01]  /*eb980*/  IMAD R109, R131, R99.reuse, R84 ;  /* 0x00000063836d7224 */ /* 0x080fe200078e0254 */
[----:B------:R-:W-:Y:S01]  /*eb990*/  @!P1 IADD3 R90, P6, PT, R81, R90, RZ ;  /* 0x0000005a515a9210 */ /* 0x000fe20007fde0ff */
[----:B------:R-:W-:Y:S02]  /*eb9a0*/  IMAD.IADD R105, R19, 0x1, R105 ;  /* 0x0000000113697824 */ /* 0x000fe400078e0269 */
[----:B------:R-:W-:-:S04]  /*eb9b0*/  IMAD.WIDE.U32 R80, R133, R99, R78 ;  /* 0x0000006385507225 */ /* 0x000fc800078e004e */
[----:B------:R-:W-:-:S04]  /*eb9c0*/  IMAD.WIDE.U32.X R84, R131, R98, R24, P5 ;  /* 0x0000006283547225 */ /* 0x000fc800028e0418 */
        /* <DEDUP_REMOVED lines=32> */
[----:B------:R-:W-:Y:S01]  /*ebbd0*/  IADD3 R82, P4, PT, R83, R86, RZ ;  /* 0x0000005653527210 */ /* 0x000fe20007f9e0ff */
[----:B------:R-:W-:Y:S01]  /*ebbe0*/  IMAD.WIDE.U32 R86, R134, R97, RZ ;  /* 0x0000006186567225 */ /* 0x000fe200078e00ff */
[----:B------:R-:W-:-:S02]  /*ebbf0*/  ISETP.GE.U32.AND.EX P6, PT, R79, R66, PT, P6 ;  /* 0x000000424f00720c */ /* 0x000fc40003fc6160 */
[----:B------:R-:W-:Y:S01]  /*ebc00*/  ISETP.LT.U32.AND P1, PT, R84, R81, PT ;  /* 0x000000515400720c */ /* 0x000fe20003f21070 */
[----:B------:R-:W-:Y:S01]  /*ebc10*/  IMAD.WIDE.U32 R84, R134, R99, RZ ;  /* 0x0000006386547225 */ /* 0x000fe200078e00ff */
[----:B------:R-:W-:Y:S02]  /*ebc20*/  ISETP.GE.U32.AND.EX P5, PT, R93, R88, PT, P5 ;  /* 0x000000585d00720c */ /* 0x000fe40003fa6150 */
[----:B------:R-:W-:Y:S01]  /*ebc30*/  ISETP.GT.U32.AND.EX P0, PT, R82, R111, PT, P0 ;  /* 0x0000006f5200720c */ /* 0x000fe20003f04100 */
[----:B------:R-:W-:Y:S01]  /*ebc40*/  IMAD.WIDE.U32.X R20, R105, R75, R20, P4 ;  /* 0x0000004b69147225 */ /* 0x000fe200020e0414 */
[----:B------:R-:W-:Y:S02]  /*ebc50*/  ISETP.LT.U32.OR.EX P1, PT, R88, R89, !P5, P1 ;  /* 0x000000595800720c */ /* 0x000fe40006f21510 */
[----:B------:R-:W-:Y:S01]  /*ebc60*/  SEL R80, RZ, 0x1, !P0 ;  /* 0x00000001ff507807 */ /* 0x000fe20004000000 */
[----:B------:R-:W-:Y:S01]  /*ebc70*/  IMAD.WIDE.U32 R86, P5, R136, R96, R86 ;  /* 0x0000006088567225 */ /* 0x000fe200078a0056 */
[----:B------:R-:W-:-:S02]  /*ebc80*/  IADD3 R81, P3, PT, R62, R20, RZ ;  /* 0x000000143e517210 */ /* 0x000fc40007f7e0ff */
        /* <DEDUP_REMOVED lines=21> */
.L_x_1035:
[----:B------:R-:W-:Y:S05]  /*ebde0*/  BSYNC.RECONVERGENT B3 ;  /* 0x0000000000037941 */ /* 0x000fea0003800200 */
.L_x_1034:
[----:B------:R-:W-:Y:S01]  /*ebdf0*/  IADD3 R20, P2, PT, R81, R80, RZ ;  /* 0x0000005051147210 */ /* 0x000fe20007f5e0ff */
[----:B------:R-:W-:Y:S01]  /*ebe00*/  IMAD.X R19, R17, 0x1, R21, P3 ;  /* 0x0000000111137824 */ /* 0x000fe200018e0615 */
[----:B------:R-:W-:Y:S01]  /*ebe10*/  IADD3 R25, P6, PT, R92, R22, RZ ;  /* 0x000000165c197210 */ /* 0x000fe20007fde0ff */
[----:B------:R-:W-:Y:S01]  /*ebe20*/  IMAD R63, R94, R136, RZ ;  /* 0x000000885e3f7224 */ /* 0x000fe200078e02ff */
[----:B------:R-:W-:Y:S01]  /*ebe30*/  IADD3 RZ, P1, PT, R67, R84, RZ ;  /* 0x0000005443ff7210 */ /* 0x000fe20007f3e0ff */
[----:B------:R-:W-:Y:S01]  /*ebe40*/  IMAD.X R21, RZ, RZ, R19, P2 ;  /* 0x000000ffff157224 */ /* 0x000fe200010e0613 */
[----:B------:R-:W-:Y:S01]  /*ebe50*/  ISETP.GE.U32.AND P3, PT, R20, R81, PT ;  /* 0x000000511400720c */ /* 0x000fe20003f66070 */
[----:B------:R-:W-:Y:S01]  /*ebe60*/  IMAD.X R84, R109, 0x1, R23, P6 ;  /* 0x000000016d547824 */ /* 0x000fe200030e0617 */
[----:B------:R-:W-:Y:S01]  /*ebe70*/  IADD3 RZ, P0, PT, R65, R86, RZ ;  /* 0x0000005641ff7210 */ /* 0x000fe20007f1e0ff */
[----:B------:R-:W-:Y:S01]  /*ebe80*/  IMAD.WIDE.U32 R22, R136, R95, R78 ;  /* 0x0000005f88167225 */ /* 0x000fe200078e004e */
[----:B------:R-:W-:Y:S01]  /*ebe90*/  ISETP.LT.U32.AND P2, PT, R81, R62, PT ;  /* 0x0000003e5100720c */ /* 0x000fe20003f41070 */
        /* <DEDUP_REMOVED lines=14> */
[----:B------:R-:W-:-:S04]  /*ebf80*/  IMAD.WIDE.U32 R64, R18, R72, R20 ;  /* 0x0000004812407225 */ /* 0x000fc800078e0014 */
[----:B------:R-:W-:-:S04]  /*ebf90*/  IMAD.WIDE.U32 R78, R18, R72, RZ ;  /* 0x00000048124e7225 */ /* 0x000fc800078e00ff */
[----:B------:R-:W-:Y:S01]  /*ebfa0*/  IMAD.X R83, RZ, RZ, RZ, P3 ;  /* 0x000000ffff537224 */ /* 0x000fe200018e06ff */
[----:B------:R-:W-:Y:S01]  /*ebfb0*/  IADD3 RZ, P3, PT, R89, R62, RZ ;  /* 0x0000003e59ff7210 */ /* 0x000fe20007f7e0ff */
[----:B------:R-:W-:Y:S01]  /*ebfc0*/  IMAD.IADD R17, R66, 0x1, R65 ;  /* 0x0000000142117824 */ /* 0x000fe200078e0241 */
[----:B------:R-:W-:Y:S01]  /*ebfd0*/  SEL R62, RZ, 0x1, P6 ;  /* 0x00000001ff3e7807 */ /* 0x000fe20003000000 */
[----:B------:R-:W-:Y:S01]  /*ebfe0*/  IMAD.X R65, RZ, RZ, RZ, P4 ;  /* 0x000000ffff417224 */ /* 0x000fe200020e06ff */
[----:B------:R-:W-:Y:S01]  /*ebff0*/  IADD3 RZ, P2, PT, R79, R66, RZ ;  /* 0x000000424fff7210 */ /* 0x000fe20007f5e0ff */
[----:B------:R-:W-:Y:S01]  /*ec000*/  IMAD.MOV.U32 R82, RZ, RZ, R67 ;  /* 0x000000ffff527224 */ /* 0x000fe200078e0043 */
[----:B------:R-:W-:Y:S01]  /*ec010*/  IADD3 R89, P4, PT, R19, R64, RZ ;  /* 0x0000004013597210 */ /* 0x000fe20007f9e0ff */
[----:B------:R-:W-:Y:S01]  /*ec020*/  IMAD.X R79, RZ, RZ, RZ, P5 ;  /* 0x000000ffff4f7224 */ /* 0x000fe200028e06ff */
[----:B------:R-:W-:Y:S01]  /*ec030*/  IADD3 R66, P5, PT, R25, R62, RZ ;  /* 0x0000003e19427210 */ /* 0x000fe20007fbe0ff */
[----:B------:R-:W-:Y:S01]  /*ec040*/  IMAD.WIDE.U32.X R82, R105, R73, R82, P2 ;  /* 0x0000004969527225 */ /* 0x000fe200010e0452 */
[----:B------:R-:W-:-:S02]  /*ec050*/  ISETP.GE.U32.AND P2, PT, R89, R64, PT ;  /* 0x000000405900720c */ /* 0x000fc40003f46070 */
[----:B------:R-:W-:Y:S01]  /*ec060*/  ISETP.LT.U32.AND P6, PT, R64, R20, PT ;  /* 0x000000144000720c */ /* 0x000fe20003fc1070 */
        /* <DEDUP_REMOVED lines=9> */
[----:B------:R-:W-:-:S02]  /*ec100*/  ISETP.LT.U32.OR.EX P6, PT, R17, R21, !P2, P6 ;  /* 0x000000151100720c */ /* 0x000fc400057c1560 */
        /* <DEDUP_REMOVED lines=17> */
[C---:B------:R-:W-:Y:S01]  /*ec220*/  IMAD R109, R134.reuse, R99, R66 ;  /* 0x00000063866d7224 */ /* 0x040fe200078e0242 */
[----:B------:R-:W-:Y:S01]  /*ec230*/  IADD3 R21, P5, PT, R107, R80, RZ ;  /* 0x000000506b157210 */ /* 0x000fe20007fbe0ff */
[----:B------:R-:W-:Y:S01]  /*ec240*/  @!P2 IMAD.X R93, RZ, RZ, R93, P0 ;  /* 0x000000ffff5da224 */ /* 0x000fe200000e065d */
[----:B------:R-:W-:Y:S01]  /*ec250*/  SEL R66, RZ, 0x1, P4 ;  /* 0x00000001ff427807 */ /* 0x000fe20002000000 */
[----:B------:R-:W-:Y:S01]  /*ec260*/  IMAD.WIDE.U32.X R64, R134, R98, R64, P1 ;  /* 0x0000006286407225 */ /* 0x000fe200008e0440 */
[----:B------:R-:W-:-:S02]  /*ec270*/  ISETP.LT.U32.AND P0, PT, R25, R24, PT ;  /* 0x000000181900720c */ /* 0x000fc40003f01070 */
[----:B------:R-:W-:Y:S01]  /*ec280*/  IADD3 R66, P4, PT, R21, R66, RZ ;  /* 0x0000004215427210 */ /* 0x000fe20007f9e0ff */
[----:B------:R-:W-:Y:S01]  /*ec290*/  IMAD.X R84, R93, 0x1, R81, P5 ;  /* 0x000000015d547824 */ /* 0x000fe200028e0651 */
[----:B------:R-:W-:Y:S01]  /*ec2a0*/  ISETP.LT.U32.OR.EX P1, PT, R82, R103, !P6, P0 ;  /* 0x000000675200720c */ /* 0x000fe20007721500 */
[-C--:B------:R-:W-:Y:S01]  /*ec2b0*/  IMAD.WIDE.U32 R82, R105, R70.reuse, RZ ;  /* 0x0000004669527225 */ /* 0x080fe200078e00ff */
[----:B------:R-:W-:Y:S02]  /*ec2c0*/  ISETP.LT.U32.AND P0, PT, R21, R107, PT ;  /* 0x0000006b1500720c */ /* 0x000fe40003f01070 */
[----:B------:R-:W-:Y:S01]  /*ec2d0*/  @!P2 ISETP.NE.U32.AND P6, PT, R107, RZ, PT ;  /* 0x000000ff6b00a20c */ /* 0x000fe20003fc5070 */
        /* <DEDUP_REMOVED lines=9> */
[----:B------:R-:W-:-:S03]  /*ec370*/  IADD3 R103, P6, PT, R103, R80, RZ ;  /* 0x0000005067677210 */ /* 0x000fc60007fde0ff */
[----:B------:R-:W-:Y:S02]  /*ec380*/  IMAD.IADD R84, R82, 0x1, R81 ;  /* 0x0000000152547824 */ /* 0x000fe400078e0251 */
[----:B------:R-:W-:Y:S01]  /*ec390*/  IMAD.WIDE.U32.X R78, R138, R26, R78, P3 ;  /* 0x0000001a8a4e7225 */ /* 0x000fe200018e044e */
[----:B------:R-:W-:-:S03]  /*ec3a0*/  ISETP.GE.U32.AND P3, PT, R103, R80, PT ;  /* 0x000000506700720c */ /* 0x000fc60003f66070 */
[----:B------:R-:W-:Y:S02]  /*ec3b0*/  IMAD.X R21, RZ, RZ, R84, P6 ;  /* 0x000000ffff157224 */ /* 0x000fe400030e0654 */
[----:B------:R-:W-:Y:S01]  /*ec3c0*/  IMAD.WIDE.U32 R86, R18, R70, RZ ;  /* 0x0000004612567225 */ /* 0x000fe200078e00ff */
[----:B------:R-:W-:Y:S02]  /*ec3d0*/  @!P2 SEL R86, RZ, 0x1, P1 ;  /* 0x00000001ff56a807 */ /* 0x000fe40000800000 */
[----:B------:R-:W-:Y:S01]  /*ec3e0*/  ISETP.GE.U32.AND.EX P3, PT, R21, R84, PT, P3 ;  /* 0x000000541500720c */ /* 0x000fe20003f66130 */
[----:B------:R-:W-:Y:S01]  /*ec3f0*/  IMAD.X R81, RZ, RZ, RZ, P5 ;  /* 0x000000ffff517224 */ /* 0x000fe200028e06ff */
[----:B------:R-:W-:Y:S01]  /*ec400*/  ISETP.LT.U32.AND P5, PT, R80, R62, PT ;  /* 0x0000003e5000720c */ /* 0x000fe20003fa1070 */
[----:B------:R-:W-:Y:S01]  /*ec410*/  IMAD.WIDE.U32 R24, R138, R95, RZ ;  /* 0x0000005f8a187225 */ /* 0x000fe200078e00ff */
[----:B------:R-:W-:Y:S02]  /*ec420*/  IADD3 RZ, P1, PT, R87, R82, RZ ;  /* 0x0000005257ff7210 */ /* 0x000fe40007f3e0ff */
[----:B------:R-:W-:Y:S01]  /*ec430*/  ISETP.LT.U32.OR.EX P3, PT, R84, R63, !P3, P5 ;  /* 0x0000003f5400720c */ /* 0x000fe20005f61550 */
[----:B------:R-:W-:Y:S01]  /*ec440*/  IMAD.MOV.U32 R80, RZ, RZ, R83 ;  /* 0x000000ffff507224 */ /* 0x000fe200078e0053 */
[----:B------:R-:W-:Y:S01]  /*ec450*/  SEL R84, RZ, 0x1, !P0 ;  /* 0x00000001ff547807 */ /* 0x000fe20004000000 */
[----:B------:R-:W-:-:S04]  /*ec460*/  IMAD.WIDE.U32 R62, R136, R99, R66 ;  /* 0x00000063883e7225 */ /* 0x000fc800078e0042 */
[----:B------:R-:W-:Y:S01]  /*ec470*/  IMAD.WIDE.U32 R24, P4, R139, R94, R24 ;  /* 0x0000005e8b187225 */ /* 0x000fe20007880018 */
[----:B------:R-:W-:-:S03]  /*ec480*/  ISETP.GE.U32.AND P0, PT, R62, R66, PT ;  /* 0x000000423e00720c */ /* 0x000fc60003f06070 */
        /* <DEDUP_REMOVED lines=10> */
[----:B------:R-:W-:Y:S01]  /*ec530*/  IMAD.WIDE.U32 R80, R139, R101, R22 ;  /* 0x000000658b507225 */ /* 0x000fe200078e0016 */
[----:B------:R-:W-:-:S03]  /*ec540*/  LOP3.LUT R19, RZ, R19, RZ, 0x33, !PT ;  /* 0x00000013ff137212 */ /* 0x000fc600078e33ff */
[----:B------:R-:W-:Y:S01]  /*ec550*/  IMAD R107, R138, R101, R26 ;  /* 0x000000658a6b7224 */ /* 0x000fe200078e021a */
[----:B------:R-:W-:Y:S01]  /*ec560*/  SEL R26, RZ, 0x1, P0 ;  /* 0x00000001ff1a7807 */ /* 0x000fe20000000000 */
[----:B------:R-:W-:Y:S01]  /*ec570*/  IMAD.WIDE.U32 R66, R89, R76, RZ ;  /* 0x0000004c59427225 */ /* 0x000fe200078e00ff */
[----:B------:R-:W-:Y:S02]  /*ec580*/  IADD3 R85, P2, PT, R80, R82, RZ ;  /* 0x0000005250557210 */ /* 0x000fe40007f5e0ff */
[----:B------:R-:W-:Y:S01]  /*ec590*/  IADD3 R26, P0, PT, R87, R26, RZ ;  /* 0x0000001a571a7210 */ /* 0x000fe20007f1e0ff */
[----:B------:R-:W-:Y:S01]  /*ec5a0*/  IMAD R91, R89, R77, R24 ;  /* 0x0000004d595b7224 */ /* 0x000fe200078e0218 */
[----:B------:R-:W-:Y:S01]  /*ec5b0*/  LOP3.LUT R89, RZ, R89, RZ, 0x33, !PT ;  /* 0x00000059ff597212 */ /* 0x000fe200078e33ff */
[----:B------:R-:W-:Y:S01]  /*ec5c0*/  IMAD.X R90, RZ, RZ, R90, P5 ;  /* 0x000000ffff5a7224 */ /* 0x000fe200028e065a */
[----:B------:R-:W-:Y:S01]  /*ec5d0*/  IADD3 R109, P5, PT, R20, R78, RZ ;  /* 0x0000004e146d7210 */ /* 0x000fe20007fbe0ff */
[----:B------:R-:W-:Y:S01]  /*ec5e0*/  IMAD.IADD R107, R81, 0x1, R107 ;  /* 0x00000001516b7824 */ /* 0x000fe200078e026b */
[----:B------:R-:W-:Y:S01]  /*ec5f0*/  SEL R78, RZ, 0x1, !P3 ;  /* 0x00000001ff4e7807 */ /* 0x000fe20005800000 */
[----:B------:R-:W-:-:S02]  /*ec600*/  IMAD.IADD R81, R67, 0x1, R91 ;  /* 0x0000000143517824 */ /* 0x000fc400078e025b */
        /* <DEDUP_REMOVED lines=24> */
[----:B------:R-:W-:Y:S01]  /*ec790*/  IMAD.X R85, RZ, RZ, RZ, P4 ;  /* 0x000000ffff557224 */ /* 0x000fe200020e06ff */
[----:B------:R-:W-:Y:S01]  /*ec7a0*/  ISETP.LT.U32.OR.EX P0, PT, R24, R107, !P5, P0 ;  /* 0x0000006b1800720c */ /* 0x000fe20006f01500 */
[----:B------:R-:W-:-:S04]  /*ec7b0*/  IMAD.WIDE.U32 R82, P4, R139, R96, R86 ;  /* 0x000000608b527225 */ /* 0x000fc80007880056 */
[----:B------:R-:W-:-:S04]  /*ec7c0*/  IMAD.WIDE.U32.X R64, R81, R75, R64, P3 ;  /* 0x0000004b51407225 */ /* 0x000fc800018e0440 */
[----:B------:R-:W-:-:S04]  /*ec7d0*/  IMAD.WIDE.U32 R88, R105, R68, RZ ;  /* 0x0000004469587225 */ /* 0x000fc800078e00ff */
[----:B------:R-:W-:-:S04]  /*ec7e0*/  IMAD.WIDE.U32 R92, P5, R139, R98, R92 ;  /* 0x000000628b5c7225 */ /* 0x000fc800078a005c */
[----:B------:R-:W-:-:S04]  /*ec7f0*/  IMAD.WIDE.U32 R100, R139, R97, RZ ;  /* 0x000000618b647225 */ /* 0x000fc800078e00ff */
[----:B------:R-:W-:Y:S01]  /*ec800*/  IMAD.X R91, RZ, RZ, RZ, P4 ;  /* 0x000000ffff5b7224 */ /* 0x000fe200020e06ff */
[----:B------:R-:W-:Y:S01]  /*ec810*/  IADD3 R24, P4, PT, R103, R64, RZ ;  /* 0x0000004067187210 */ /* 0x000fe20007f9e0ff */
[----:B------:R-:W-:Y:S01]  /*ec820*/  IMAD.X R19, RZ, RZ, RZ, P5 ;  /* 0x000000ffff137224 */ /* 0x000fe200028e06ff */
[----:B------:R-:W-:Y:S01]  /*ec830*/  IADD3 RZ, P5, PT, R101, R82, RZ ;  /* 0x0000005265ff7210 */ /* 0x000fe20007fbe0ff */
[----:B------:R-:W-:-:S04]  /*ec840*/  IMAD.WIDE.U32 R88, P3, R18, R69, R88 ;  /* 0x0000004512587225 */ /* 0x000fc80007860058 */
[----:B------:R-:W-:Y:S01]  /*ec850*/  IMAD.WIDE.U32 R86, R18, R68, RZ ;  /* 0x0000004412567225 */ /* 0x000fe200078e00ff */
[----:B------:R-:W-:-:S03]  /*ec860*/  IADD3 R86, P2, PT, R24, R111, RZ ;  /* 0x0000006f18567210 */ /* 0x000fc60007f5e0ff */
        /* <DEDUP_REMOVED lines=14> */
[----:B------:R-:W-:Y:S02]  /*ec950*/  IADD3 RZ, P3, PT, R101, R92, RZ ;  /* 0x0000005c65ff7210 */ /* 0x000fe40007f7e0ff */
[----:B------:R-:W-:Y:S01]  /*ec960*/  SEL R105, RZ, 0x1, !P1 ;  /* 0x00000001ff697807 */ /* 0x000fe20004800000 */
[----:B------:R-:W-:-:S04]  /*ec970*/  IMAD.WIDE.U32 R100, R66, R72, RZ ;  /* 0x0000004842647225 */ /* 0x000fc800078e00ff */
[----:B------:R-:W-:Y:S01]  /*ec980*/  IMAD.MOV.U32 R84, RZ, RZ, R25 ;  /* 0x000000ffff547224 */ /* 0x000fe200078e0019 */
[----:B------:R-:W-:Y:S01]  /*ec990*/  IADD3 RZ, P2, PT, R101, R102, RZ ;  /* 0x0000006665ff7210 */ /* 0x000fe20007f5e0ff */
[----:B------:R-:W-:-:S04]  /*ec9a0*/  IMAD.WIDE.U32 R24, R66, R72, R86 ;  /* 0x0000004842187225 */ /* 0x000fc800078e0056 */
[----:B------:R-:W-:Y:S02]  /*ec9b0*/  IMAD.X R101, RZ, RZ, RZ, P4 ;  /* 0x000000ffff657224 */ /* 0x000fe400020e06ff */
[----:B------:R-:W-:Y:S01]  /*ec9c0*/  IMAD.WIDE.U32.X R84, R138, R94, R84, P6 ;  /* 0x0000005e8a547225 */ /* 0x000fe200030e0454 */
[----:B------:R-:W-:-:S03]  /*ec9d0*/  IADD3 R89, P6, PT, R21, R24, RZ ;  /* 0x0000001815597210 */ /* 0x000fc60007fde0ff */
[----:B------:R-:W-:Y:S01]  /*ec9e0*/  IMAD.MOV.U32 R100, RZ, RZ, R103 ;  /* 0x000000ffff647224 */ /* 0x000fe200078e0067 */
[----:B------:R-:W-:Y:S01]  /*ec9f0*/  ISETP.GE.U32.AND P4, PT, R89, R24, PT ;  /* 0x000000185900720c */ /* 0x000fe20003f86070 */
[----:B------:R-:W-:Y:S02]  /*eca00*/  IMAD.IADD R21, R102, 0x1, R25 ;  /* 0x0000000166157824 */ /* 0x000fe400078e0219 */
[----:B------:R-:W-:Y:S01]  /*eca10*/  IMAD.WIDE.U32.X R100, R81, R73, R100, P2 ;  /* 0x0000004951647225 */ /* 0x000fe200010e0464 */
[----:B------:R-:W-:-:S03]  /*eca20*/  ISETP.GE.U32.AND P2, PT, R80, R22, PT ;  /* 0x000000165000720c */ /* 0x000fc60003f46070 */
[----:B------:R-:W-:Y:S01]  /*eca30*/  IMAD.X R111, RZ, RZ, R21, P6 ;  /* 0x000000ffff6f7224 */ /* 0x000fe200030e0615 */
[----:B------:R-:W-:Y:S01]  /*eca40*/  ISETP.GE.U32.AND.EX P2, PT, R107, R23, PT, P2 ;  /* 0x000000176b00720c */ /* 0x000fe20003f46120 */
[----:B------:R-:W-:Y:S01]  /*eca50*/  IMAD.MOV.U32 R90, RZ, RZ, R83 ;  /* 0x000000ffff5a7224 */ /* 0x000fe200078e0053 */
[----:B------:R-:W-:Y:S01]  /*eca60*/  ISETP.LT.U32.AND P6, PT, R24, R86, PT ;  /* 0x000000561800720c */ /* 0x000fe20003fc1070 */
[----:B------:R-:W-:Y:S01]  /*eca70*/  IMAD.WIDE.U32 R24, R18, R68, R78 ;  /* 0x0000004412187225 */ /* 0x000fe200078e004e */
[C---:B------:R-:W-:Y:S02]  /*eca80*/  ISETP.GE.U32.AND.EX P4, PT, R111.reuse, R21, PT, P4 ;  /* 0x000000156f00720c */ /* 0x040fe40003f86140 */
[----:B------:R-:W-:Y:S01]  /*eca90*/  SEL R86, RZ, 0x1, P2 ;  /* 0x00000001ff567807 */ /* 0x000fe20001000000 */
[-C--:B------:R-:W-:Y:S01]  /*ecaa0*/  IMAD R80, R111, R76.reuse, RZ ;  /* 0x0000004c6f507224 */ /* 0x080fe200078e02ff */
[----:B------:R-:W-:Y:S01]  /*ecab0*/  ISETP.LT.U32.OR.EX P4, PT, R21, R87, !P4, P6 ;  /* 0x000000571500720c */ /* 0x000fe20006781560 */
[----:B------:R-:W-:Y:S01]  /*ecac0*/  IMAD.WIDE.U32 R82, R89, R76, RZ ;  /* 0x0000004c59527225 */ /* 0x000fe200078e00ff */
[----:B------:R-:W-:-:S02]  /*ecad0*/  SEL R21, RZ, 0x1, !P0 ;  /* 0x00000001ff157807 */ /* 0x000fc40004000000 */
[----:B------:R-:W-:Y:S01]  /*ecae0*/  IADD3 R86, P0, PT, R109, R86, RZ ;  /* 0x000000566d567210 */ /* 0x000fe20007f1e0ff */
[----:B------:R-:W-:Y:S01]  /*ecaf0*/  IMAD.IADD R113, R88, 0x1, R25 ;  /* 0x0000000158717824 */ /* 0x000fe200078e0219 */
[----:B------:R-:W-:Y:S01]  /*ecb00*/  IADD3 R115, P2, PT, R21, R24, RZ ;  /* 0x0000001815737210 */ /* 0x000fe20007f5e0ff */
[----:B------:R-:W-:Y:S01]  /*ecb10*/  IMAD R103, R89, R77, R80 ;  /* 0x0000004d59677224 */ /* 0x000fe200078e0250 */
[----:B------:R-:W-:Y:S01]  /*ecb20*/  LOP3.LUT R21, RZ, R89, RZ, 0x33, !PT ;  /* 0x00000059ff157212 */ /* 0x000fe200078e33ff */
[----:B------:R-:W-:Y:S01]  /*ecb30*/  IMAD.X R87, RZ, RZ, R106, P0 ;  /* 0x000000ffff577224 */ /* 0x000fe200000e066a */
[----:B------:R-:W-:Y:S01]  /*ecb40*/  ISETP.GE.U32.AND P0, PT, R109, R20, PT ;  /* 0x000000146d00720c */ /* 0x000fe20003f06070 */
[----:B------:R-:W-:Y:S01]  /*ecb50*/  IMAD.MOV.U32 R18, RZ, RZ, R93 ;  /* 0x000000ffff127224 */ /* 0x000fe200078e005d */
[----:B------:R-:W-:Y:S01]  /*ecb60*/  SEL R20, RZ, 0x1, !P4 ;  /* 0x00000001ff147807 */ /* 0x000fe20006000000 */
[----:B------:R-:W-:Y:S01]  /*ecb70*/  IMAD.X R102, RZ, RZ, R113, P2 ;  /* 0x000000ffff667224 */ /* 0x000fe200010e0671 */
[----:B------:R-:W-:Y:S01]  /*ecb80*/  ISETP.GE.U32.AND P4, PT, R86, R109, PT ;  /* 0x0000006d5600720c */ /* 0x000fe20003f86070 */
[----:B------:R-:W-:Y:S01]  /*ecb90*/  IMAD.IADD R103, R83, 0x1, R103 ;  /* 0x0000000153677824 */ /* 0x000fe200078e0267 */
[----:B------:R-:W-:Y:S01]  /*ecba0*/  ISETP.GE.U32.AND.EX P0, PT, R106, R17, PT, P0 ;  /* 0x000000116a00720c */ /* 0x000fe20003f06100 */
[----:B------:R-:W-:Y:S01]  /*ecbb0*/  IMAD.WIDE.U32 R22, R82, R74, RZ ;  /* 0x0000004a52167225 */ /* 0x000fe200078e00ff */
[----:B------:R-:W-:-:S02]  /*ecbc0*/  ISETP.GE.U32.AND.EX P4, PT, R87, R106, PT, P4 ;  /* 0x0000006a5700720c */ /* 0x000fc40003f86140 */
[----:B------:R-:W-:Y:S01]  /*ecbd0*/  IADD3 R93, P6, PT, R115, R100, RZ ;  /* 0x00000064735d7210 */ /* 0x000fe20007fde0ff */
[----:B------:R-:W-:Y:S01]  /*ecbe0*/  IMAD.WIDE.U32 R88, R103, R74, RZ ;  /* 0x0000004a67587225 */ /* 0x000fe200078e00ff */
[----:B------:R-:W-:-:S03]  /*ecbf0*/  ISETP.GT.U32.AND P2, PT, R22, R21, PT ;  /* 0x000000151600720c */ /* 0x000fc60003f44070 */
[----:B------:R-:W-:Y:S01]  /*ecc00*/  IMAD.X R101, R102, 0x1, R101, P6 ;  /* 0x0000000166657824 */ /* 0x000fe200030e0665 */
[----:B------:R-:W-:Y:S01]  /*ecc10*/  IADD3 R20, P6, PT, R93, R20, RZ ;  /* 0x000000145d147210 */ /* 0x000fe20007fde0ff */
        /* <DEDUP_REMOVED lines=27> */
.L_x_1037:
[----:B------:R-:W-:Y:S05]  /*ecdd0*/  BSYNC.RECONVERGENT B3 ;  /* 0x0000000000037941 */ /* 0x000fea0003800200 */
.L_x_1036:
[----:B------:R-:W-:Y:S01]  /*ecde0*/  ISETP.LT.U32.AND P1, PT, R93, R115, PT ;  /* 0x000000735d00720c */ /* 0x000fe20003f21070 */
[----:B------:R-:W-:Y:S01]  /*ecdf0*/  IMAD.WIDE.U32 R92, R81, R70, RZ ;  /* 0x00000046515c7225 */ /* 0x000fe200078e00ff */
[----:B------:R-:W-:Y:S01]  /*ece00*/  ISETP.GE.U32.AND.EX P6, PT, R21, R101, PT, P3 ;  /* 0x000000651500720c */ /* 0x000fe20003fc6130 */
[----:B------:R-:W-:Y:S01]  /*ece10*/  BSSY.RECONVERGENT B3, `(.L_x_1038) ;  /* 0x00000bb000037945 */ /* 0x000fe20003800200 */
[----:B------:R-:W-:Y:S01]  /*ece20*/  ISETP.GE.U32.AND P4, PT, R115, R24, PT ;  /* 0x000000187300720c */ /* 0x000fe20003f86070 */
[----:B------:R-:W-:Y:S01]  /*ece30*/  IMAD.X R25, RZ, RZ, RZ, P5 ;  /* 0x000000ffff197224 */ /* 0x000fe200028e06ff */
[----:B------:R-:W-:Y:S01]  /*ece40*/  ISETP.LT.U32.OR.EX P1, PT, R101, R102, !P6, P1 ;  /* 0x000000666500720c */ /* 0x000fe20007721510 */
[----:B------:R-:W-:Y:S01]  /*ece50*/  IMAD.WIDE.U32 R100, R81, R68, RZ ;  /* 0x0000004451647225 */ /* 0x000fe200078e00ff */
[----:B------:R-:W-:Y:S02]  /*ece60*/  IADD3 R80, P3, PT, R23, R88, RZ ;  /* 0x0000005817507210 */ /* 0x000fe40007f7e0ff */
[----:B------:R-:W-:Y:S01]  /*ece70*/  ISETP.LT.U32.AND P0, PT, R24, R78, PT ;  /* 0x0000004e1800720c */ /* 0x000fe20003f01070 */
[----:B------:R-:W-:Y:S01]  /*ece80*/  IMAD.WIDE.U32 R22, R66, R70, R20 ;  /* 0x0000004642167225 */ /* 0x000fe200078e0014 */
[----:B------:R-:W-:-:S02]  /*ece90*/  ISETP.GE.U32.AND.EX P5, PT, R102, R113, PT, P4 ;  /* 0x000000716600720c */ /* 0x000fc40003fa6140 */
[----:B------:R-:W-:Y:S01]  /*ecea0*/  SEL R67, RZ, 0x1, !P1 ;  /* 0x00000001ff437807 */ /* 0x000fe20004800000 */
[----:B------:R-:W-:Y:S01]  /*eceb0*/  IMAD.MOV.U32 R24, RZ, RZ, R89 ;  /* 0x000000ffff187224 */ /* 0x000fe200078e0059 */
[----:B------:R-:W-:Y:S01]  /*ecec0*/  ISETP.LT.U32.OR.EX P0, PT, R113, R79, !P5, P0 ;  /* 0x0000004f7100720c */ /* 0x000fe20006f01500 */
[----:B------:R-:W-:Y:S01]  /*eced0*/  IMAD.WIDE.U32 R88, P4, R66, R71, R92 ;  /* 0x0000004742587225 */ /* 0x000fe2000788005c */
[----:B------:R-:W-:Y:S02]  /*ecee0*/  IADD3 R113, P5, PT, R67, R22, RZ ;  /* 0x0000001643717210 */ /* 0x000fe40007fbe0ff */
[----:B------:R-:W-:Y:S01]  /*ecef0*/  ISETP.LT.U32.AND P1, PT, R22, R20, PT ;  /* 0x000000141600720c */ /* 0x000fe20003f21070 */
[----:B------:R-:W-:Y:S01]  /*ecf00*/  IMAD.IADD R20, R88, 0x1, R23 ;  /* 0x0000000158147824 */ /* 0x000fe200078e0217 */
[----:B------:R-:W-:Y:S01]  /*ecf10*/  ISETP.GE.U32.AND P6, PT, R113, R22, PT ;  /* 0x000000167100720c */ /* 0x000fe20003fc6070 */
[----:B------:R-:W-:Y:S01]  /*ecf20*/  IMAD.WIDE.U32 R92, R66, R68, RZ ;  /* 0x00000044425c7225 */ /* 0x000fe200078e00ff */
[----:B------:R-:W-:-:S03]  /*ecf30*/  LOP3.LUT R111, RZ, R111, RZ, 0x33, !PT ;  /* 0x0000006fff6f7212 */ /* 0x000fc600078e33ff */
[----:B------:R-:W-:Y:S01]  /*ecf40*/  IMAD.X R115, RZ, RZ, R20, P5 ;  /* 0x000000ffff737224 */ /* 0x000fe200028e0614 */
[----:B------:R-:W-:Y:S01]  /*ecf50*/  ISETP.GT.U32.AND.EX P2, PT, R80, R111, PT, P2 ;  /* 0x0000006f5000720c */ /* 0x000fe20003f44120 */
[----:B------:R-:W-:-:S04]  /*ecf60*/  IMAD.WIDE.U32 R22, P5, R66, R69, R100 ;  /* 0x0000004542167225 */ /* 0x000fc800078a0064 */
[----:B------:R-:W-:-:S04]  /*ecf70*/  IMAD.WIDE.U32.X R100, R103, R75, R24, P3 ;  /* 0x0000004b67647225 */ /* 0x000fc800018e0418 */
[----:B------:R-:W-:Y:S01]  /*ecf80*/  IMAD.X R25, RZ, RZ, RZ, P4 ;  /* 0x000000ffff197224 */ /* 0x000fe200020e06ff */
[----:B------:R-:W-:Y:S01]  /*ecf90*/  ISETP.GE.U32.AND.EX P4, PT, R115, R20, PT, P6 ;  /* 0x000000147300720c */ /* 0x000fe20003f86160 */
[----:B------:R-:W-:Y:S01]  /*ecfa0*/  IMAD.WIDE.U32 R78, R66, R70, RZ ;  /* 0x00000046424e7225 */ /* 0x000fe200078e00ff */
[----:B------:R-:W-:Y:S02]  /*ecfb0*/  IADD3 R67, P6, PT, R113, R100, RZ ;  /* 0x0000006471437210 */ /* 0x000fe40007fde0ff */
[----:B------:R-:W-:Y:S01]  /*ecfc0*/  ISETP.LT.U32.OR.EX P1, PT, R20, R21, !P4, P1 ;  /* 0x000000151400720c */ /* 0x000fe20006721510 */
[----:B------:R-:W-:Y:S01]  /*ecfd0*/  IMAD.MOV.U32 R24, RZ, RZ, R89 ;  /* 0x000000ffff187224 */ /* 0x000fe200078e0059 */
[----:B------:R-:W-:Y:S01]  /*ecfe0*/  SEL R20, RZ, 0x1, !P2 ;  /* 0x00000001ff147807 */ /* 0x000fe20005000000 */
[----:B------:R-:W-:Y:S01]  /*ecff0*/  IMAD.X R101, R115, 0x1, R101, P6 ;  /* 0x0000000173657824 */ /* 0x000fe200030e0665 */
[----:B------:R-:W-:Y:S01]  /*ed000*/  IADD3 RZ, P4, PT, R93, R22, RZ ;  /* 0x000000165dff7210 */ /* 0x000fe20007f9e0ff */
[----:B------:R-:W-:Y:S01]  /*ed010*/  IMAD.X R93, RZ, RZ, RZ, P5 ;  /* 0x000000ffff5d7224 */ /* 0x000fe200028e06ff */
        /* <DEDUP_REMOVED lines=9> */
[----:B------:R-:W-:-:S03]  /*ed0b0*/  IMAD.WIDE.U32 R94, R82, R72, RZ ;  /* 0x00000048525e7225 */ /* 0x000fc600078e00ff */
[----:B------:R-:W-:Y:S01]  /*ed0c0*/  ISETP.LT.U32.OR.EX P6, PT, R101, R115, !P6, P2 ;  /* 0x000000736500720c */ /* 0x000fe200077c1520 */
[----:B------:R-:W-:-:S04]  /*ed0d0*/  IMAD.WIDE.U32 R88, P5, R82, R73, R88 ;  /* 0x0000004952587225 */ /* 0x000fc800078a0058 */
[----:B------:R-:W-:Y:S01]  /*ed0e0*/  IMAD.WIDE.U32.X R24, R81, R71, R24, P3 ;  /* 0x0000004751187225 */ /* 0x000fe200018e0418 */
[----:B------:R-:W-:-:S03]  /*ed0f0*/  ISETP.GE.U32.AND P3, PT, R78, R86, PT ;  /* 0x000000564e00720c */ /* 0x000fc60003f66070 */
[----:B------:R-:W-:Y:S01]  /*ed100*/  IMAD.IADD R79, R79, 0x1, R109 ;  /* 0x000000014f4f7824 */ /* 0x000fe200078e026d */
[----:B------:R-:W-:Y:S01]  /*ed110*/  SEL R109, RZ, 0x1, !P6 ;  /* 0x00000001ff6d7807 */ /* 0x000fe20007000000 */
[----:B------:R-:W-:Y:S01]  /*ed120*/  IMAD.WIDE.U32.X R80, R81, R69, R92, P4 ;  /* 0x0000004551507225 */ /* 0x000fe200020e045c */
[----:B------:R-:W-:Y:S02]  /*ed130*/  IADD3 RZ, P4, PT, R95, R88, RZ ;  /* 0x000000585fff7210 */ /* 0x000fe40007f9e0ff */
[----:B------:R-:W-:Y:S01]  /*ed140*/  IADD3 R95, P2, PT, R78, R64, RZ ;  /* 0x000000404e5f7210 */ /* 0x000fe20007f5e0ff */
[----:B------:R-:W-:Y:S01]  /*ed150*/  IMAD.MOV.U32 R86, RZ, RZ, R89 ;  /* 0x000000ffff567224 */ /* 0x000fe200078e0059 */
[----:B------:R-:W-:Y:S01]  /*ed160*/  SEL R64, RZ, 0x1, !P0 ;  /* 0x00000001ff407807 */ /* 0x000fe20004000000 */
[----:B------:R-:W-:Y:S01]  /*ed170*/  IMAD.WIDE.U32 R92, R82, R72, R20 ;  /* 0x00000048525c7225 */ /* 0x000fe200078e0014 */
[C---:B------:R-:W-:Y:S02]  /*ed180*/  ISETP.GE.U32.AND.EX P3, PT, R79.reuse, R87, PT, P3 ;  /* 0x000000574f00720c */ /* 0x040fe40003f66130 */
[----:B------:R-:W-:Y:S01]  /*ed190*/  IADD3 R67, P0, PT, R62, R84, RZ ;  /* 0x000000543e437210 */ /* 0x000fe20007f1e0ff */
        /* <DEDUP_REMOVED lines=8> */
[----:B------:R-:W-:Y:S01]  /*ed220*/  IMAD.X R87, RZ, RZ, RZ, P5 ;  /* 0x000000ffff577224 */ /* 0x000fe200028e06ff */
[----:B------:R-:W-:Y:S01]  /*ed230*/  ISETP.LT.U32.AND P2, PT, R92, R20, PT ;  /* 0x000000145c00720c */ /* 0x000fe20003f41070 */
[----:B------:R-:W-:Y:S01]  /*ed240*/  IMAD.X R20, R93, 0x1, R25, P3 ;  /* 0x000000015d147824 */ /* 0x000fe200018e0619 */
[----:B------:R-:W-:Y:S01]  /*ed250*/  ISETP.GE.U32.AND P3, PT, R64, R67, PT ;  /* 0x000000434000720c */ /* 0x000fe20003f66070 */
[----:B------:R-:W-:Y:S01]  /*ed260*/  IMAD.X R65, RZ, RZ, R84, P0 ;  /* 0x000000ffff417224 */ /* 0x000fe200000e0654 */
[----:B------:R-:W-:Y:S01]  /*ed270*/  IADD3 R109, P5, PT, R109, R92, RZ ;  /* 0x0000005c6d6d7210 */ /* 0x000fe20007fbe0ff */
[----:B------:R-:W-:Y:S01]  /*ed280*/  IMAD.WIDE.U32.X R86, R103, R73, R86, P4 ;  /* 0x0000004967567225 */ /* 0x000fe200020e0456 */
[----:B------:R-:W-:-:S02]  /*ed290*/  SEL R24, RZ, 0x1, !P1 ;  /* 0x00000001ff187807 */ /* 0x000fc40004800000 */
[----:B------:R-:W-:Y:S01]  /*ed2a0*/  ISETP.GE.U32.AND P0, PT, R67, R62, PT ;  /* 0x0000003e4300720c */ /* 0x000fe20003f06070 */
[----:B------:R-:W-:Y:S01]  /*ed2b0*/  IMAD.X R101, RZ, RZ, R88, P5 ;  /* 0x000000ffff657224 */ /* 0x000fe200028e0658 */
[----:B------:R-:W-:Y:S02]  /*ed2c0*/  ISETP.GE.U32.AND.EX P1, PT, R65, R84, PT, P3 ;  /* 0x000000544100720c */ /* 0x000fe40003f26130 */
[----:B------:R-:W-:Y:S02]  /*ed2d0*/  IADD3 R24, P5, PT, R23, R24, RZ ;  /* 0x0000001817187210 */ /* 0x000fe40007fbe0ff */
        /* <DEDUP_REMOVED lines=23> */
[----:B------:R-:W-:Y:S01]  /*ed450*/  IMAD.WIDE.U32 R20, R82, R70, RZ ;  /* 0x0000004652147225 */ /* 0x000fe200078e00ff */
        /* <DEDUP_REMOVED lines=8> */
[----:B------:R-:W-:Y:S02]  /*ed4e0*/  @!P0 ISETP.NE.U32.AND P3, PT, R26, RZ, PT ;  /* 0x000000ff1a00820c */ /* 0x000fe40003f65070 */
        /* <DEDUP_REMOVED lines=9> */
[----:B------:R-:W-:Y:S01]  /*ed580*/  ISETP.GE.U32.AND P3, PT, R66, R63, PT ;  /* 0x0000003f4200720c */ /* 0x000fe20003f66070 */
[----:B------:R-:W-:Y:S01]  /*ed590*/  IMAD.X R91, RZ, RZ, RZ, P4 ;  /* 0x000000ffff5b7224 */ /* 0x000fe200020e06ff */
[----:B------:R-:W-:Y:S02]  /*ed5a0*/  SEL R26, RZ, 0x1, !P2 ;  /* 0x00000001ff1a7807 */ /* 0x000fe40005000000 */
[----:B------:R-:W-:Y:S02]  /*ed5b0*/  @!P0 IADD3 R105, P5, PT, R20, R105, RZ ;  /* 0x0000006914698210 */ /* 0x000fe40007fbe0ff */
[----:B------:R-:W-:Y:S02]  /*ed5c0*/  ISETP.LT.U32.AND P2, PT, R63, R97, PT ;  /* 0x000000613f00720c */ /* 0x000fe40003f41070 */
[----:B------:R-:W-:Y:S01]  /*ed5d0*/  ISETP.GE.U32.AND.EX P3, PT, R67, R87, PT, P3 ;  /* 0x000000574300720c */ /* 0x000fe20003f66130 */
[----:B------:R-:W-:Y:S01]  /*ed5e0*/  @!P0 IMAD.X R17, RZ, RZ, R17, P5 ;  /* 0x000000ffff118224 */ /* 0x000fe200028e0611 */
[----:B------:R-:W-:-:S02]  /*ed5f0*/  ISETP.GE.U32.AND.EX P6, PT, R24, R85, PT, P6 ;  /* 0x000000551800720c */ /* 0x000fc40003fc6160 */
[----:B------:R-:W-:Y:S02]  /*ed600*/  ISETP.LT.U32.OR.EX P2, PT, R87, R24, !P3, P2 ;  /* 0x000000185700720c */ /* 0x000fe40005f41520 */
[----:B------:R-:W-:Y:S01]  /*ed610*/  IADD3 R26, P3, P5, R18, R105, R26 ;  /* 0x00000069121a7210 */ /* 0x000fe20007d7e01a */
[----:B------:R-:W-:Y:S01]  /*ed620*/  IMAD R18, R101, R76, RZ ;  /* 0x0000004c65127224 */ /* 0x000fe200078e02ff */
[----:B------:R-:W-:Y:S01]  /*ed630*/  ISETP.LT.U32.OR.EX P1, PT, R85, R25, !P6, P1 ;  /* 0x000000195500720c */ /* 0x000fe20007721510 */
[----:B------:R-:W-:Y:S01]  /*ed640*/  IMAD.WIDE.U32 R84, R82, R70, R66 ;  /* 0x0000004652547225 */ /* 0x000fe200078e0042 */
[----:B------:R-:W-:Y:S02]  /*ed650*/  IADD3 RZ, P6, PT, R21, R22, RZ ;  /* 0x0000001615ff7210 */ /* 0x000fe40007fde0ff */
[----:B------:R-:W-:Y:S01]  /*ed660*/  SEL R87, RZ, 0x1, !P2 ;  /* 0x00000001ff577807 */ /* 0x000fe20005000000 */
[----:B------:R-:W-:Y:S01]  /*ed670*/  IMAD.WIDE.U32 R24, R139, R99, R64 ;  /* 0x000000638b187225 */ /* 0x000fe200078e0040 */
[----:B------:R-:W-:-:S02]  /*ed680*/  ISETP.LT.U32.AND P0, PT, R84, R66, PT ;  /* 0x000000425400720c */ /* 0x000fc40003f01070 */
[----:B------:R-:W-:Y:S01]  /*ed690*/  IADD3.X R66, PT, PT, R19, R17, RZ, P3, P5 ;  /* 0x0000001113427210 */ /* 0x000fe20001fea4ff */
[----:B------:R-:W-:Y:S01]  /*ed6a0*/  IMAD.WIDE.U32 R20, R109, R76, RZ ;  /* 0x0000004c6d147225 */ /* 0x000fe200078e00ff */
[----:B------:R-:W-:Y:S02]  /*ed6b0*/  ISETP.GE.U32.AND P2, PT, R24, R64, PT ;  /* 0x000000401800720c */ /* 0x000fe40003f46070 */
[-C--:B------:R-:W-:Y:S01]  /*ed6c0*/  IADD3 R87, P3, PT, R87, R84.reuse, RZ ;  /* 0x0000005457577210 */ /* 0x080fe20007f7e0ff */
[----:B------:R-:W-:Y:S01]  /*ed6d0*/  IMAD R63, R109, R77, R18 ;  /* 0x0000004d6d3f7224 */ /* 0x000fe200078e0212 */
[----:B------:R-:W-:Y:S01]  /*ed6e0*/  LOP3.LUT R109, RZ, R109, RZ, 0x33, !PT ;  /* 0x0000006dff6d7212 */ /* 0x000fe200078e33ff */
[----:B------:R-:W-:Y:S01]  /*ed6f0*/  IMAD.IADD R25, R25, 0x1, R138 ;  /* 0x0000000119197824 */ /* 0x000fe200078e028a */
[----:B------:R-:W-:Y:S01]  /*ed700*/  ISETP.GE.U32.AND P5, PT, R87, R84, PT ;  /* 0x000000545700720c */ /* 0x000fe20003fa6070 */
[----:B------:R-:W-:Y:S01]  /*ed710*/  IMAD.IADD R17, R21, 0x1, R63 ;  /* 0x0000000115117824 */ /* 0x000fe200078e023f */
[----:B------:R-:W-:Y:S01]  /*ed720*/  LOP3.LUT R101, RZ, R101, RZ, 0x33, !PT ;  /* 0x00000065ff657212 */ /* 0x000fe200078e33ff */
[----:B------:R-:W-:Y:S01]  /*ed730*/  IMAD.IADD R63, R22, 0x1, R85 ;  /* 0x00000001163f7824 */ /* 0x000fe200078e0255 */
[----:B------:R-:W-:Y:S01]  /*ed740*/  ISETP.GE.U32.AND.EX P2, PT, R25, R65, PT, P2 ;  /* 0x000000411900720c */ /* 0x000fe20003f46120 */
[----:B------:R-:W-:-:S03]  /*ed750*/  IMAD.WIDE.U32 R18, R17, R74, RZ ;  /* 0x0000004a11127225 */ /* 0x000fc600078e00ff */
[----:B------:R-:W-:Y:S01]  /*ed760*/  SEL R85, RZ, 0x1, P2 ;  /* 0x00000001ff557807 */ /* 0x000fe20001000000 */
[----:B------:R-:W-:Y:S02]  /*ed770*/  IMAD.X R86, RZ, RZ, R63, P3 ;  /* 0x000000ffff567224 */ /* 0x000fe400018e063f */
[----:B------:R-:W-:Y:S01]  /*ed780*/  IMAD.WIDE.U32 R64, R20, R74, RZ ;  /* 0x0000004a14407225 */ /* 0x000fe200078e00ff */
[----:B------:R-:W-:Y:S02]  /*ed790*/  IADD3 R26, P4, PT, R26, R85, RZ ;  /* 0x000000551a1a7210 */ /* 0x000fe40007f9e0ff */
[----:B------:R-:W-:Y:S01]  /*ed7a0*/  ISETP.GE.U32.AND.EX P5, PT, R86, R63, PT, P5 ;  /* 0x0000003f5600720c */ /* 0x000fe20003fa6150 */
[----:B------:R-:W-:Y:S01]  /*ed7b0*/  IMAD.WIDE.U32 R18, P3, R20, R75, R18 ;  /* 0x0000004b14127225 */ /* 0x000fe20007860012 */
[----:B------:R-:W-:Y:S02]  /*ed7c0*/  ISETP.GT.U32.AND P2, PT, R64, R109, PT ;  /* 0x0000006d4000720c */ /* 0x000fe40003f44070 */
[----:B------:R-:W-:Y:S01]  /*ed7d0*/  ISETP.LT.U32.OR.EX P0, PT, R63, R67, !P5, P0 ;  /* 0x000000433f00720c */ /* 0x000fe20006f01500 */
[----:B------:R-:W-:Y:S01]  /*ed7e0*/  IMAD.X R63, RZ, RZ, R66, P4 ;  /* 0x000000ffff3f7224 */ /* 0x000fe200020e0642 */
[----:B------:R-:W-:Y:S01]  /*ed7f0*/  IADD3 R64, P5, PT, R65, R18, RZ ;  /* 0x0000001241407210 */ /* 0x000fe20007fbe0ff */
[----:B------:R-:W-:Y:S01]  /*ed800*/  IMAD.X R65, RZ, RZ, RZ, P3 ;  /* 0x000000ffff417224 */ /* 0x000fe200018e06ff */
[----:B------:R-:W-:Y:S01]  /*ed810*/  ISETP.GE.U32.AND P4, PT, R95, R78, PT ;  /* 0x0000004e5f00720c */ /* 0x000fe20003f86070 */
[----:B------:R-:W-:Y:S01]  /*ed820*/  IMAD.WIDE.U32 R66, R103, R68, RZ ;  /* 0x0000004467427225 */ /* 0x000fe200078e00ff */
[----:B------:R-:W-:-:S02]  /*ed830*/  ISETP.GE.U32.AND P3, PT, R89, R95, PT ;  /* 0x0000005f5900720c */ /* 0x000fc40003f66070 */
[----:B------:R-:W-:Y:S01]  /*ed840*/  ISETP.GE.U32.AND.EX P4, PT, R94, R79, PT, P4 ;  /* 0x0000004f5e00720c */ /* 0x000fe20003f86140 */
[----:B------:R-:W-:Y:S01]  /*ed850*/  IMAD.MOV.U32 R89, RZ, RZ, R62 ;  /* 0x000000ffff597224 */ /* 0x000fe200078e003e */
[----:B------:R-:W-:Y:S02]  /*ed860*/  ISETP.GE.U32.AND.EX P3, PT, R93, R94, PT, P3 ;  /* 0x0000005e5d00720c */ /* 0x000fe40003f66130 */
        /* <DEDUP_REMOVED lines=21> */
.L_x_1039:
[----:B------:R-:W-:Y:S05]  /*ed9c0*/  BSYNC.RECONVERGENT B3 ;  /* 0x0000000000037941 */ /* 0x000fea0003800200 */
.L_x_1038:
        /* <DEDUP_REMOVED lines=73> */
[----:B------:R-:W-:Y:S02]  /*ede60*/  IADD3 R83, P1, PT, R83, R80, RZ ;  /* 0x0000005053537210 */ /* 0x000fe40007f3e0ff */
[----:B------:R-:W-:Y:S02]  /*ede70*/  ISETP.GE.U32.AND.EX P3, PT, R84, R87, PT, P3 ;  /* 0x000000575400720c */ /* 0x000fe40003f66130 */
        /* <DEDUP_REMOVED lines=94> */
.L_x_1042:
[----:B------:R-:W-:Y:S05]  /*ee460*/  BSYNC.RELIABLE B4 ;  /* 0x0000000000047941 */ /* 0x000fea0003800100 */
.L_x_1041:
        /* <DEDUP_REMOVED lines=21> */
.L_x_1043:
[----:B------:R-:W-:Y:S05]  /*ee5c0*/  BSYNC.RECONVERGENT B3 ;  /* 0x0000000000037941 */ /* 0x000fea0003800200 */
.L_x_1040:
[----:B------:R-:W-:Y:S01]  /*ee5d0*/  IADD3 R108, P0, PT, R9, R48, RZ ;  /* 0x00000030096c7210 */ /* 0x000fe20007f1e0ff */
[----:B------:R-:W-:Y:S01]  /*ee5e0*/  BSSY.RECONVERGENT B3, `(.L_x_1044) ;  /* 0x000004e000037945 */ /* 0x000fe20003800200 */
[----:B------:R-:W-:Y:S02]  /*ee5f0*/  ISETP.GE.U32.AND P1, PT, R21, R60, PT ;  /* 0x0000003c1500720c */ /* 0x000fe40003f26070 */
[----:B------:R-:W-:Y:S01]  /*ee600*/  IADD3 R9, P2, PT, R6, R50, RZ ;  /* 0x0000003206097210 */ /* 0x000fe20007f5e0ff */
[----:B------:R-:W-:Y:S01]  /*ee610*/  IMAD.X R22, R11, 0x1, R49, P0 ;  /* 0x000000010b167824 */ /* 0x000fe200000e0631 */
[----:B------:R-:W-:-:S03]  /*ee620*/  ISETP.GE.U32.AND P0, PT, R108, R48, PT ;  /* 0x000000306c00720c */ /* 0x000fc60003f06070 */
[----:B------:R-:W-:Y:S01]  /*ee630*/  IMAD.X R11, R8, 0x1, R51, P2 ;  /* 0x00000001080b7824 */ /* 0x000fe200010e0633 */
[----:B------:R-:W-:Y:S02]  /*ee640*/  ISETP.GE.U32.AND.EX P0, PT, R22, R49, PT, P0 ;  /* 0x000000311600720c */ /* 0x000fe40003f06100 */
[C---:B------:R-:W-:Y:S02]  /*ee650*/  ISETP.LT.U32.AND P2, PT, R9.reuse, R50, PT ;  /* 0x000000320900720c */ /* 0x040fe40003f41070 */
[----:B------:R-:W-:Y:S02]  /*ee660*/  SEL R6, RZ, 0x1, P0 ;  /* 0x00000001ff067807 */ /* 0x000fe40000000000 */
[----:B------:R-:W-:Y:S02]  /*ee670*/  ISETP.GE.U32.AND.EX P0, PT, R18, R61, PT, P1 ;  /* 0x0000003d1200720c */ /* 0x000fe40003f06110 */
[----:B------:R-:W-:Y:S02]  /*ee680*/  IADD3 R48, P1, PT, R9, R6, RZ ;  /* 0x0000000609307210 */ /* 0x000fe40007f3e0ff */
[----:B------:R-:W-:-:S02]  /*ee690*/  SEL R6, RZ, 0x1, P0 ;  /* 0x00000001ff067807 */ /* 0x000fc40000000000 */
[----:B------:R-:W-:Y:S01]  /*ee6a0*/  ISETP.GE.U32.AND P0, PT, R48, R9, PT ;  /* 0x000000093000720c */ /* 0x000fe20003f06070 */
[----:B------:R-:W-:Y:S01]  /*ee6b0*/  IMAD.X R8, RZ, RZ, R11, P1 ;  /* 0x000000ffff087224 */ /* 0x000fe200008e060b */
[----:B------:R-:W-:-:S04]  /*ee6c0*/  IADD3 R15, P1, PT, R15, R6, RZ ;  /* 0x000000060f0f7210 */ /* 0x000fc80007f3e0ff */
[----:B------:R-:W-:Y:S01]  /*ee6d0*/  ISETP.GE.U32.AND.EX P0, PT, R8, R11, PT, P0 ;  /* 0x0000000b0800720c */ /* 0x000fe20003f06100 */
[----:B------:R-:W-:Y:S01]  /*ee6e0*/  IMAD.X R16, RZ, RZ, R16, P1 ;  /* 0x000000ffff107224 */ /* 0x000fe200008e0610 */
[----:B------:R-:W-:Y:S02]  /*ee6f0*/  ISETP.GE.U32.AND P1, PT, R20, R15, PT ;  /* 0x0000000f1400720c */ /* 0x000fe40003f26070 */
[----:B------:R-:W-:Y:S02]  /*ee700*/  ISETP.LT.U32.OR.EX P0, PT, R11, R51, !P0, P2 ;  /* 0x000000330b00720c */ /* 0x000fe40004701520 */
[----:B------:R-:W-:Y:S02]  /*ee710*/  ISETP.GE.U32.AND.EX P1, PT, R63, R16, PT, P1 ;  /* 0x000000103f00720c */ /* 0x000fe40003f26110 */
[----:B------:R-:W-:Y:S02]  /*ee720*/  IADD3 R5, P2, PT, R5, R44, RZ ;  /* 0x0000002c05057210 */ /* 0x000fe40007f5e0ff */
[----:B------:R-:W-:-:S02]  /*ee730*/  SEL R6, RZ, 0x1, !P0 ;  /* 0x00000001ff067807 */ /* 0x000fc40004000000 */
[----:B------:R-:W-:Y:S01]  /*ee740*/  SEL R9, RZ, 0x1, P1 ;  /* 0x00000001ff097807 */ /* 0x000fe20000800000 */
[----:B------:R-:W-:Y:S01]  /*ee750*/  IMAD.X R7, R7, 0x1, R45, P2 ;  /* 0x0000000107077824 */ /* 0x000fe200010e062d */
[----:B------:R-:W-:Y:S02]  /*ee760*/  IADD3 R11, P3, PT, R5, R6, RZ ;  /* 0x00000006050b7210 */ /* 0x000fe40007f7e0ff */
[----:B------:R-:W-:Y:S02]  /*ee770*/  IADD3 R12, P1, PT, R12, R9, RZ ;  /* 0x000000090c0c7210 */ /* 0x000fe40007f3e0ff */
[----:B------:R-:W-:Y:S01]  /*ee780*/  ISETP.GE.U32.AND P0, PT, R11, R5, PT ;  /* 0x000000050b00720c */ /* 0x000fe20003f06070 */
[----:B------:R-:W-:Y:S01]  /*ee790*/  IMAD.X R78, RZ, RZ, R7, P3 ;  /* 0x000000ffff4e7224 */ /* 0x000fe200018e0607 */
[----:B------:R-:W-:Y:S01]  /*ee7a0*/  ISETP.LT.U32.AND P2, PT, R5, R44, PT ;  /* 0x0000002c0500720c */ /* 0x000fe20003f41070 */
[----:B------:R-:W-:Y:S01]  /*ee7b0*/  IMAD.X R14, RZ, RZ, R14, P1 ;  /* 0x000000ffff0e7224 */ /* 0x000fe200008e060e */
[----:B------:R-:W-:-:S02]  /*ee7c0*/  ISETP.GE.U32.AND P1, PT, R23, R12, PT ;  /* 0x0000000c1700720c */ /* 0x000fc40003f26070 */
[----:B------:R-:W-:Y:S02]  /*ee7d0*/  ISETP.GE.U32.AND.EX P0, PT, R78, R7, PT, P0 ;  /* 0x000000074e00720c */ /* 0x000fe40003f06100 */
[----:B------:R-:W-:Y:S02]  /*ee7e0*/  ISETP.GE.U32.AND.EX P1, PT, R19, R14, PT, P1 ;  /* 0x0000000e1300720c */ /* 0x000fe40003f26110 */
[----:B------:R-:W-:Y:S02]  /*ee7f0*/  ISETP.LT.U32.OR.EX P0, PT, R7, R45, !P0, P2 ;  /* 0x0000002d0700720c */ /* 0x000fe40004701520 */
[----:B------:R-:W-:Y:S02]  /*ee800*/  SEL R6, RZ, 0x1, P1 ;  /* 0x00000001ff067807 */ /* 0x000fe40000800000 */
[----:B------:R-:W-:Y:S02]  /*ee810*/  SEL R5, RZ, 0x1, !P0 ;  /* 0x00000001ff057807 */ /* 0x000fe40004000000 */
[----:B------:R-:W-:-:S02]  /*ee820*/  IADD3 R13, P0, PT, R13, R6, RZ ;  /* 0x000000060d0d7210 */ /* 0x000fc40007f1e0ff */
[----:B------:R-:W-:Y:S02]  /*ee830*/  IADD3 R3, P2, P3, R5, R46, R3 ;  /* 0x0000002e05037210 */ /* 0x000fe40007b5e003 */
[----:B------:R-:W-:Y:S01]  /*ee840*/  ISETP.GE.U32.AND P1, PT, R66, R13, PT ;  /* 0x0000000d4200720c */ /* 0x000fe20003f26070 */
[----:B------:R-:W-:Y:S01]  /*ee850*/  IMAD.X R10, RZ, RZ, R10, P0 ;  /* 0x000000ffff0a7224 */ /* 0x000fe200000e060a */
[----:B------:R-:W-:Y:S02]  /*ee860*/  IADD3.X R112, PT, PT, RZ, R47, R4, P2, P3 ;  /* 0x0000002fff707210 */ /* 0x000fe400017e6404 */
[----:B------:R-:W-:Y:S02]  /*ee870*/  IADD3 R60, P2, PT, -R60, R21, RZ ;  /* 0x000000153c3c7210 */ /* 0x000fe40007f5e1ff */
[----:B------:R-:W-:Y:S02]  /*ee880*/  ISETP.GE.U32.AND.EX P1, PT, R24, R10, PT, P1 ;  /* 0x0000000a1800720c */ /* 0x000fe40003f26110 */
[----:B------:R-:W-:Y:S01]  /*ee890*/  IADD3 R62, P3, PT, R20, -R15, RZ ;  /* 0x8000000f143e7210 */ /* 0x000fe20007f7e0ff */
[----:B------:R-:W-:Y:S01]  /*ee8a0*/  IMAD.X R61, R18, 0x1, ~R61, P2 ;  /* 0x00000001123d7824 */ /* 0x000fe200010e0e3d */
[----:B------:R-:W-:-:S02]  /*ee8b0*/  IADD3 R64, P4, PT, R23, -R12, RZ ;  /* 0x8000000c17407210 */ /* 0x000fc40007f9e0ff */
[----:B------:R-:W-:Y:S01]  /*ee8c0*/  IADD3 R66, P5, PT, R66, -R13, RZ ;  /* 0x8000000d42427210 */ /* 0x000fe20007fbe0ff */
[----:B------:R-:W-:Y:S01]  /*ee8d0*/  IMAD.X R63, R63, 0x1, ~R16, P3 ;  /* 0x000000013f3f7824 */ /* 0x000fe200018e0e10 */
[----:B------:R-:W-:Y:S01]  /*ee8e0*/  ISETP.GT.U32.AND P0, PT, R3, R68, PT ;  /* 0x000000440300720c */ /* 0x000fe20003f04070 */
[----:B------:R-:W-:Y:S02]  /*ee8f0*/  IMAD.X R65, R19, 0x1, ~R14, P4 ;  /* 0x0000000113417824 */ /* 0x000fe400020e0e0e */
[----:B------:R-:W-:Y:S01]  /*ee900*/  IMAD.X R67, R24, 0x1, ~R10, P5 ;  /* 0x0000000118437824 */ /* 0x000fe200028e0e0a */
[----:B------:R-:W-:Y:S01]  /*ee910*/  ISETP.GT.U32.AND.EX P0, PT, R112, R69, PT, P0 ;  /* 0x000000457000720c */ /* 0x000fe20003f04100 */
[----:B------:R-:W-:-:S12]  /*ee920*/  @P1 BRA `(.L_x_1045) ;  /* 0x0000000000641947 */ /* 0x000fd80003800000 */
[----:B------:R-:W-:-:S04]  /*ee930*/  IADD3 R60, P2, PT, R60, R74, RZ ;  /* 0x0000004a3c3c7210 */ /* 0x000fc80007f5e0ff */
        /* <DEDUP_REMOVED lines=24> */
.L_x_1045:
[----:B------:R-:W-:Y:S05]  /*eeac0*/  BSYNC.RECONVERGENT B3 ;  /* 0x0000000000037941 */ /* 0x000fea0003800200 */
.L_x_1044:
        /* <DEDUP_REMOVED lines=38> */
.L_x_1048:
[----:B------:R-:W-:Y:S05]  /*eed30*/  BSYNC.RELIABLE B4 ;  /* 0x0000000000047941 */ /* 0x000fea0003800100 */
.L_x_1047:
        /* <DEDUP_REMOVED lines=21> */
.L_x_1049:
[----:B------:R-:W-:Y:S05]  /*eee90*/  BSYNC.RECONVERGENT B3 ;  /* 0x0000000000037941 */ /* 0x000fea0003800200 */
.L_x_1046:
        /* <DEDUP_REMOVED lines=16> */
[----:B------:R-:W-:-:S04]  /*eefa0*/  IMAD.WIDE.U32 R4, R108, R3, RZ ;  /* 0x000000036c047225 */ /* 0x000fc800078e00ff */
[----:B------:R-:W-:-:S04]  /*eefb0*/  IMAD.WIDE.U32 R12, P5, R112, R108, R12 ;  /* 0x0000006c700c7225 */ /* 0x000fc800078a000c */
[----:B------:R-:W-:Y:S01]  /*eefc0*/  IMAD.WIDE.U32.X R84, R50, R19, R84, P3 ;  /* 0x0000001332547225 */ /* 0x000fe200018e0454 */
[----:B------:R-:W-:Y:S02]  /*eefd0*/  IADD3 RZ, P3, PT, R9, R88, RZ ;  /* 0x0000005809ff7210 */ /* 0x000fe40007f7e0ff */
[----:B------:R-:W-:Y:S01]  /*eefe0*/  IADD3 RZ, P2, PT, R5, R12, RZ ;  /* 0x0000000c05ff7210 */ /* 0x000fe20007f5e0ff */
[----:B------:R-:W-:-:S04]  /*eeff0*/  IMAD.WIDE.U32 R6, R107, R108, RZ ;  /* 0x0000006c6b067225 */ /* 0x000fc800078e00ff */
[----:B------:R-:W-:-:S04]  /*ef000*/  IMAD.WIDE.U32 R100, P1, R107, R19, R100 ;  /* 0x000000136b647225 */ /* 0x000fc80007820064 */
[----:B------:R-:W-:-:S04]  /*ef010*/  IMAD.WIDE.U32 R8, R50, R26, RZ ;  /* 0x0000001a32087225 */ /* 0x000fc800078e00ff */
[----:B------:R-:W-:-:S04]  /*ef020*/  IMAD.WIDE.U32 R4, R19, R108, RZ ;  /* 0x0000006c13047225 */ /* 0x000fc800078e00ff */
[----:B------:R-:W-:Y:S01]  /*ef030*/  IMAD.X R95, RZ, RZ, RZ, P0 ;  /* 0x000000ffff5f7224 */ /* 0x000fe200000e06ff */
[----:B------:R-:W-:Y:S01]  /*ef040*/  IADD3 RZ, P0, PT, R100, R7, RZ ;  /* 0x0000000764ff7210 */ /* 0x000fe20007f1e0ff */
[----:B------:R-:W-:Y:S02]  /*ef050*/  IMAD.MOV.U32 R94, RZ, RZ, R11 ;  /* 0x000000ffff5e7224 */ /* 0x000fe400078e000b */
[----:B------:R-:W-:Y:S02]  /*ef060*/  IMAD.X R93, RZ, RZ, RZ, P5 ;  /* 0x000000ffff5d7224 */ /* 0x000fe400028e06ff */
[----:B------:R-:W-:-:S04]  /*ef070*/  IMAD.WIDE.U32 R6, R107, R26, RZ ;  /* 0x0000001a6b067225 */ /* 0x000fc800078e00ff */
[----:B------:R-:W-:-:S04]  /*ef080*/  IMAD.WIDE.U32 R8, P5, R81, R107, R8 ;  /* 0x0000006b51087225 */ /* 0x000fc800078a0008 */
[----:B------:R-:W-:Y:S02]  /*ef090*/  IMAD.MOV.U32 R92, RZ, RZ, R13 ;  /* 0x000000ffff5c7224 */ /* 0x000fe400078e000d */
[----:B------:R-:W-:-:S04]  /*ef0a0*/  IMAD.WIDE.U32 R14, R50, R3, RZ ;  /* 0x00000003320e7225 */ /* 0x000fc800078e00ff */
[----:B------:R-:W-:-:S04]  /*ef0b0*/  IMAD.WIDE.U32.X R94, R81, R19, R94, P6 ;  /* 0x00000013515e7225 */ /* 0x000fc800030e045e */
[----:B------:R-:W-:-:S04]  /*ef0c0*/  IMAD.WIDE.U32 R4, P6, R108, R19, R4 ;  /* 0x000000136c047225 */ /* 0x000fc800078c0004 */
[----:B------:R-:W-:-:S04]  /*ef0d0*/  IMAD.WIDE.U32 R48, R108, R108, RZ ;  /* 0x0000006c6c307225 */ /* 0x000fc800078e00ff */
[----:B------:R-:W-:Y:S01]  /*ef0e0*/  IMAD.WIDE.U32.X R92, R112, R19, R92, P2 ;  /* 0x00000013705c7225 */ /* 0x000fe200010e045c */
[----:B------:R-:W-:Y:S02]  /*ef0f0*/  IADD3 RZ, P2, PT, R7, R8, RZ ;  /* 0x0000000807ff7210 */ /* 0x000fe40007f5e0ff */
[----:B------:R-:W-:Y:S01]  /*ef100*/  LOP3.LUT R51, RZ, R48, RZ, 0x33, !PT ;  /* 0x00000030ff337212 */ /* 0x000fe200078e33ff */
[----:B------:R-:W-:Y:S02]  /*ef110*/  IMAD.X R97, RZ, RZ, RZ, P1 ;  /* 0x000000ffff617224 */ /* 0x000fe400008e06ff */
[----:B------:R-:W-:-:S04]  /*ef120*/  IMAD.WIDE.U32 R6, R107, R3, RZ ;  /* 0x000000036b067225 */ /* 0x000fc800078e00ff */
[----:B------:R-:W-:-:S04]  /*ef130*/  IMAD.WIDE.U32 R14, P1, R112, R107, R14 ;  /* 0x0000006b700e7225 */ /* 0x000fc8000782000e */
[----:B------:R-:W-:Y:S02]  /*ef140*/  IMAD.MOV.U32 R96, RZ, RZ, R101 ;  /* 0x000000ffff607224 */ /* 0x000fe400078e0065 */
[----:B------:R-:W-:Y:S01]  /*ef150*/  IMAD.X R47, RZ, RZ, RZ, P6 ;  /* 0x000000ffff2f7224 */ /* 0x000fe200030e06ff */
[----:B------:R-:W-:Y:S01]  /*ef160*/  IADD3 R113, P6, PT, R49, R4, RZ ;  /* 0x0000000431717210 */ /* 0x000fe20007fde0ff */
[----:B------:R-:W-:Y:S02]  /*ef170*/  IMAD.MOV.U32 R46, RZ, RZ, R5 ;  /* 0x000000ffff2e7224 */ /* 0x000fe400078e0005 */
[----:B------:R-:W-:-:S04]  /*ef180*/  IMAD.WIDE.U32 R4, R81, R26, RZ ;  /* 0x0000001a51047225 */ /* 0x000fc800078e00ff */
[----:B------:R-:W-:Y:S01]  /*ef190*/  IMAD.WIDE.U32.X R96, R50, R19, R96, P0 ;  /* 0x0000001332607225 */ /* 0x000fe200000e0460 */
[----:B------:R-:W-:-:S03]  /*ef1a0*/  IADD3 RZ, P0, PT, R7, R14, RZ ;  /* 0x0000000e07ff7210 */ /* 0x000fc60007f1e0ff */
[----:B------:R-:W-:-:S04]  /*ef1b0*/  IMAD.WIDE.U32 R6, R81, R108, RZ ;  /* 0x0000006c51067225 */ /* 0x000fc800078e00ff */
[----:B------:R-:W-:-:S04]  /*ef1c0*/  IMAD.WIDE.U32.X R46, R19, R19, R46, P6 ;  /* 0x00000013132e7225 */ /* 0x000fc800030e042e */
[----:B------:R-:W-:-:S04]  /*ef1d0*/  IMAD.WIDE.U32 R10, R26, R26, RZ ;  /* 0x0000001a1a0a7225 */ /* 0x000fc800078e00ff */
[----:B------:R-:W-:-:S04]  /*ef1e0*/  IMAD.WIDE.U32 R4, P6, R26, R81, R4 ;  /* 0x000000511a047225 */ /* 0x000fc800078c0004 */
[----:B------:R-:W-:Y:S02]  /*ef1f0*/  IMAD.MOV.U32 R12, RZ, RZ, R9 ;  /* 0x000000ffff0c7224 */ /* 0x000fe400078e0009 */
[----:B------:R-:W-:Y:S02]  /*ef200*/  IMAD.X R9, RZ, RZ, RZ, P4 ;  /* 0x000000ffff097224 */ /* 0x000fe400020e06ff */
[----:B------:R-:W-:-:S04]  /*ef210*/  IMAD.WIDE.U32 R86, R26, R108, RZ ;  /* 0x0000006c1a567225 */ /* 0x000fc800078e00ff */
[----:B------:R-:W-:-:S04]  /*ef220*/  IMAD.WIDE.U32 R16, P4, R26, R19, R6 ;  /* 0x000000131a107225 */ /* 0x000fc80007880006 */
[----:B------:R-:W-:Y:S01]  /*ef230*/  IMAD.X R13, RZ, RZ, RZ, P5 ;  /* 0x000000ffff0d7224 */ /* 0x000fe200028e06ff */
[----:B------:R-:W-:Y:S01]  /*ef240*/  IADD3 RZ, P5, PT, R11, R4, RZ ;  /* 0x000000040bff7210 */ /* 0x000fe20007fbe0ff */
[----:B------:R-:W-:-:S04]  /*ef250*/  IMAD.WIDE.U32 R20, R81, R3, RZ ;  /* 0x0000000351147225 */ /* 0x000fc800078e00ff */
[----:B------:R-:W-:-:S04]  /*ef260*/  IMAD.WIDE.U32 R10, R81, R107, RZ ;  /* 0x0000006b510a7225 */ /* 0x000fc800078e00ff */
[----:B------:R-:W-:-:S04]  /*ef270*/  IMAD.WIDE.U32 R82, R112, R3, RZ ;  /* 0x0000000370527225 */ /* 0x000fc800078e00ff */
[----:B------:R-:W-:Y:S01]  /*ef280*/  IMAD.X R25, RZ, RZ, RZ, P4 ;  /* 0x000000ffff197224 */ /* 0x000fe200020e06ff */
[----:B------:R-:W-:Y:S01]  /*ef290*/  IADD3 RZ, P4, PT, R16, R87, RZ ;  /* 0x0000005710ff7210 */ /* 0x000fe20007f9e0ff */
[----:B------:R-:W-:Y:S02]  /*ef2a0*/  IMAD.MOV.U32 R8, RZ, RZ, R89 ;  /* 0x000000ffff087224 */ /* 0x000fe400078e0059 */
[----:B------:R-:W-:Y:S02]  /*ef2b0*/  IMAD.MOV.U32 R24, RZ, RZ, R17 ;  /* 0x000000ffff187224 */ /* 0x000fe400078e0011 */
[----:B------:R-:W-:Y:S02]  /*ef2c0*/  IMAD.X R23, RZ, RZ, RZ, P1 ;  /* 0x000000ffff177224 */ /* 0x000fe400008e06ff */
[----:B------:R-:W-:-:S04]  /*ef2d0*/  IMAD.WIDE.U32 R44, R26, R3, RZ ;  /* 0x000000031a2c7225 */ /* 0x000fc800078e00ff */
[----:B------:R-:W-:-:S04]  /*ef2e0*/  IMAD.WIDE.U32 R20, P1, R112, R26, R20 ;  /* 0x0000001a70147225 */ /* 0x000fc80007820014 */
[----:B------:R-:W-:-:S04]  /*ef2f0*/  IMAD.WIDE.U32.X R6, R50, R50, R8, P3 ;  /* 0x0000003232067225 */ /* 0x000fc800018e0408 */
[----:B------:R-:W-:-:S04]  /*ef300*/  IMAD.WIDE.U32.X R8, R81, R50, R12, P2 ;  /* 0x0000003251087225 */ /* 0x000fc800010e040c */
[----:B------:R-:W-:-:S04]  /*ef310*/  IMAD.WIDE.U32 R90, P3, R26, R50, R10 ;  /* 0x000000321a5a7225 */ /* 0x000fc8000786000a */
[----:B------:R-:W-:-:S04]  /*ef320*/  IMAD.WIDE.U32 R78, R3, R3, RZ ;  /* 0x00000003034e7225 */ /* 0x000fc800078e00ff */
[----:B------:R-:W-:-:S04]  /*ef330*/  IMAD.WIDE.U32 R10, P2, R3, R112, R82 ;  /* 0x00000070030a7225 */ /* 0x000fc80007840052 */
[----:B------:R-:W-:Y:S01]  /*ef340*/  IMAD.WIDE.U32.X R12, R81, R19, R24, P4 ;  /* 0x00000013510c7225 */ /* 0x000fe200020e0418 */
[----:B------:R-:W-:-:S03]  /*ef350*/  IADD3 RZ, P4, PT, R45, R20, RZ ;  /* 0x000000142dff7210 */ /* 0x000fc60007f9e0ff */
[----:B------:R-:W-:-:S04]  /*ef360*/  IMAD.WIDE.U32 R24, R112, R108, RZ ;  /* 0x0000006c70187225 */ /* 0x000fc800078e00ff */
[----:B------:R-:W-:Y:S02]  /*ef370*/  IMAD.MOV.U32 R22, RZ, RZ, R15 ;  /* 0x000000ffff167224 */ /* 0x000fe400078e000f */
[----:B------:R-:W-:-:S04]  /*ef380*/  IMAD.WIDE.U32 R14, R26, R107, RZ ;  /* 0x0000006b1a0e7225 */ /* 0x000fc800078e00ff */
[----:B------:R-:W-:Y:S01]  /*ef390*/  IMAD.X R45, RZ, RZ, RZ, P3 ;  /* 0x000000ffff2d7224 */ /* 0x000fe200018e06ff */
[----:B------:R-:W-:Y:S01]  /*ef3a0*/  IADD3 RZ, P3, PT, R79, R10, RZ ;  /* 0x0000000a4fff7210 */ /* 0x000fe20007f7e0ff */
[----:B------:R-:W-:Y:S02]  /*ef3b0*/  IMAD.IADD R106, R87, 0x1, R16 ;  /* 0x00000001576a7824 */ /* 0x000fe400078e0210 */
[----:B------:R-:W-:Y:S02]  /*ef3c0*/  IMAD.X R79, RZ, RZ, RZ, P6 ;  /* 0x000000ffff4f7224 */ /* 0x000fe400030e06ff */
[----:B------:R-:W-:Y:S01]  /*ef3d0*/  IMAD.X R83, RZ, RZ, RZ, P1 ;  /* 0x000000ffff537224 */ /* 0x000fe200008e06ff */
[----:B------:R-:W-:Y:S01]  /*ef3e0*/  IADD3 RZ, P1, PT, R90, R15, RZ ;  /* 0x0000000f5aff7210 */ /* 0x000fe20007f3e0ff */
[----:B------:R-:W-:-:S04]  /*ef3f0*/  IMAD.WIDE.U32 R24, P6, R3, R19, R24 ;  /* 0x0000001303187225 */ /* 0x000fc800078c0018 */
[----:B------:R-:W-:-:S04]  /*ef400*/  IMAD.WIDE.U32 R16, R3, R108, RZ ;  /* 0x0000006c03107225 */ /* 0x000fc800078e00ff */
[----:B------:R-:W-:Y:S02]  /*ef410*/  IMAD.IADD R98, R15, 0x1, R90 ;  /* 0x000000010f627824 */ /* 0x000fe400078e025a */
[----:B------:R-:W-:Y:S02]  /*ef420*/  IMAD.MOV.U32 R44, RZ, RZ, R91 ;  /* 0x000000ffff2c7224 */ /* 0x000fe400078e005b */
[----:B------:R-:W-:-:S04]  /*ef430*/  IMAD.WIDE.U32 R104, R107, R108, R46 ;  /* 0x0000006c6b687225 */ /* 0x000fc800078e002e */
[----:B------:R-:W-:-:S04]  /*ef440*/  IMAD.WIDE.U32 R90, R112, R107, RZ ;  /* 0x0000006b705a7225 */ /* 0x000fc800078e00ff */
[----:B------:R-:W-:Y:S01]  /*ef450*/  IMAD.X R103, RZ, RZ, RZ, P6 ;  /* 0x000000ffff677224 */ /* 0x000fe200030e06ff */
[----:B------:R-:W-:Y:S01]  /*ef460*/  IADD3 RZ, P6, PT, R24, R17, RZ ;  /* 0x0000001118ff7210 */ /* 0x000fe20007fde0ff */
[----:B------:R-:W-:Y:S02]  /*ef470*/  IMAD.IADD R99, R17, 0x1, R24 ;  /* 0x0000000111637824 */ /* 0x000fe400078e0218 */
[----:B------:R-:W-:Y:S02]  /*ef480*/  IMAD.MOV.U32 R102, RZ, RZ, R25 ;  /* 0x000000ffff667224 */ /* 0x000fe400078e0019 */
[----:B------:R-:W-:Y:S01]  /*ef490*/  IMAD.WIDE.U32.X R22, R112, R50, R22, P0 ;  /* 0x0000003270167225 */ /* 0x000fe200000e0416 */
[----:B------:R-:W-:-:S03]  /*ef4a0*/  ISETP.GE.U32.AND P0, PT, R104, R46, PT ;  /* 0x0000002e6800720c */ /* 0x000fc60003f06070 */
[----:B------:R-:W-:Y:S02]  /*ef4b0*/  IMAD.IADD R105, R105, 0x1, R100 ;  /* 0x0000000169697824 */ /* 0x000fe400078e0264 */
[----:B------:R-:W-:Y:S02]  /*ef4c0*/  IMAD.MOV.U32 R82, RZ, RZ, R21 ;  /* 0x000000ffff527224 */ /* 0x000fe400078e0015 */
[----:B------:R-:W-:Y:S01]  /*ef4d0*/  IMAD.WIDE.U32 R24, R48, R76, RZ ;  /* 0x0000004c30187225 */ /* 0x000fe200078e00ff */
[----:B------:R-:W-:-:S03]  /*ef4e0*/  ISETP.GE.U32.AND.EX P0, PT, R105, R47, PT, P0 ;  /* 0x0000002f6900720c */ /* 0x000fc60003f06100 */
[----:B------:R-:W-:Y:S01]  /*ef4f0*/  IMAD.WIDE.U32.X R44, R81, R50, R44, P1 ;  /* 0x00000032512c7225 */ /* 0x000fe200008e042c */
[----:B------:R-:W-:-:S03]  /*ef500*/  SEL R101, RZ, 0x1, P0 ;  /* 0x00000001ff657807 */ /* 0x000fc60000000000 */
[----:B------:R-:W-:-:S04]  /*ef510*/  IMAD.WIDE.U32 R20, R3, R107, RZ ;  /* 0x0000006b03147225 */ /* 0x000fc800078e00ff */
[----:B------:R-:W-:-:S04]  /*ef520*/  IMAD.WIDE.U32 R90, P1, R3, R50, R90 ;  /* 0x00000032035a7225 */ /* 0x000fc8000782005a */
[----:B------:R-:W-:Y:S01]  /*ef530*/  IMAD R78, R113, R76, RZ ;  /* 0x0000004c714e7224 */ /* 0x000fe200078e02ff */
[----:B------:R-:W-:Y:S01]  /*ef540*/  LOP3.LUT R113, RZ, R113, RZ, 0x33, !PT ;  /* 0x00000071ff717212 */ /* 0x000fe200078e33ff */
[----:B------:R-:W-:Y:S01]  /*ef550*/  IMAD.WIDE.U32.X R18, R112, R19, R102, P6 ;  /* 0x0000001370127225 */ /* 0x000fe200030e0466 */
[----:B------:R-:W-:-:S03]  /*ef560*/  IADD3 RZ, P6, PT, R90, R21, RZ ;  /* 0x000000155aff7210 */ /* 0x000fc60007fde0ff */
[----:B------:R-:W-:-:S04]  /*ef570*/  IMAD.WIDE.U32 R46, R112, R26, RZ ;  /* 0x0000001a702e7225 */ /* 0x000fc800078e00ff */
        /* <DEDUP_REMOVED lines=20> */
[C---:B------:R-:W-:Y:S02]  /*ef6c0*/  ISETP.GE.U32.AND P5, PT, R114.reuse, R91, PT ;  /* 0x0000005b7200720c */ /* 0x040fe40003fa6070 */
[----:B------:R-:W-:Y:S01]  /*ef6d0*/  ISETP.GE.U32.AND.EX P0, PT, R115, R85, PT, P0 ;  /* 0x000000557300720c */ /* 0x000fe20003f06100 */
[----:B------:R-:W-:Y:S01]  /*ef6e0*/  IMAD.WIDE.U32 R110, R101, R74, RZ ;  /* 0x0000004a656e7225 */ /* 0x000fe200078e00ff */
[----:B------:R-:W-:-:S03]  /*ef6f0*/  IADD3 R119, P6, PT, R114, R96, RZ ;  /* 0x0000006072777210 */ /* 0x000fc60007fde0ff */
        /* <DEDUP_REMOVED lines=20> */
[----:B------:R-:W-:Y:S01]  /*ef840*/  IADD3 R113, P5, PT, R104, R16, RZ ;  /* 0x0000001068717210 */ /* 0x000fe20007fbe0ff */
[----:B------:R-:W-:Y:S01]  /*ef850*/  IMAD.MOV.U32 R102, RZ, RZ, R111 ;  /* 0x000000ffff667224 */ /* 0x000fe200078e006f */
[----:B------:R-:W-:-:S02]  /*ef860*/  ISETP.GE.U32.AND.EX P2, PT, R121, R105, PT, P2 ;  /* 0x000000697900720c */ /* 0x000fc40003f46120 */
[----:B------:R-:W-:Y:S01]  /*ef870*/  ISETP.GE.U32.AND.EX P4, PT, R100, R117, PT, P4 ;  /* 0x000000756400720c */ /* 0x000fe20003f86140 */
[----:B------:R-:W-:Y:S01]  /*ef880*/  IMAD.WIDE.U32.X R102, R101, R75, R102, P0 ;  /* 0x0000004b65667225 */ /* 0x000fe200000e0466 */
[----:B------:R-:W-:Y:S02]  /*ef890*/  ISETP.GE.U32.AND P0, PT, R113, R104, PT ;  /* 0x000000687100720c */ /* 0x000fe40003f06070 */
[----:B------:R-:W-:Y:S01]  /*ef8a0*/  ISETP.LT.U32.OR.EX P3, PT, R117, R95, !P4, P3 ;  /* 0x0000005f7500720c */ /* 0x000fe20006761530 */
[----:B------:R-:W-:Y:S01]  /*ef8b0*/  IMAD.X R115, R99, 0x1, R100, P5 ;  /* 0x0000000163737824 */ /* 0x000fe200028e0664 */
[----:B------:R-:W-:Y:S02]  /*ef8c0*/  IADD3 R95, P4, PT, R108, R102, RZ ;  /* 0x000000666c5f7210 */ /* 0x000fe40007f9e0ff */
[----:B------:R-:W-:Y:S02]  /*ef8d0*/  SEL R105, RZ, 0x1, !P3 ;  /* 0x00000001ff697807 */ /* 0x000fe40005800000 */
[----:B------:R-:W-:Y:S01]  /*ef8e0*/  ISETP.GE.U32.AND.EX P0, PT, R115, R100, PT, P0 ;  /* 0x000000647300720c */ /* 0x000fe20003f06100 */
[----:B------:R-:W-:Y:S01]  /*ef8f0*/  IMAD.X R117, R121, 0x1, R103, P4 ;  /* 0x0000000179757824 */ /* 0x000fe200020e0667 */
[----:B------:R-:W-:Y:S01]  /*ef900*/  IADD3 R102, P5, PT, R105, R92, RZ ;  /* 0x0000005c69667210 */ /* 0x000fe20007fbe0ff */
[----:B------:R-:W-:Y:S01]  /*ef910*/  IMAD.X R100, R91, 0x1, R97, P6 ;  /* 0x000000015b647824 */ /* 0x000fe200030e0661 */
[----:B------:R-:W-:Y:S01]  /*ef920*/  SEL R111, RZ, 0x1, P0 ;  /* 0x00000001ff6f7807 */ /* 0x000fe20000000000 */
[----:B------:R-:W-:Y:S01]  /*ef930*/  IMAD.WIDE.U32 R104, R101, R72, RZ ;  /* 0x0000004865687225 */ /* 0x000fe200078e00ff */
[----:B------:R-:W-:-:S02]  /*ef940*/  SEL R96, RZ, 0x1, !P1 ;  /* 0x00000001ff607807 */ /* 0x000fc40004800000 */
[----:B------:R-:W-:Y:S01]  /*ef950*/  ISETP.LT.U32.AND P3, PT, R95, R108, PT ;  /* 0x0000006c5f00720c */ /* 0x000fe20003f61070 */
[----:B------:R-:W-:Y:S01]  /*ef960*/  IMAD.X R108, RZ, RZ, R93, P5 ;  /* 0x000000ffff6c7224 */ /* 0x000fe200028e065d */
[C---:B------:R-:W-:Y:S02]  /*ef970*/  IADD3 R111, P1, PT, R102.reuse, R111, RZ ;  /* 0x0000006f666f7210 */ /* 0x040fe40007f3e0ff */
[----:B------:R-:W-:Y:S02]  /*ef980*/  SEL R94, RZ, 0x1, P2 ;  /* 0x00000001ff5e7807 */ /* 0x000fe40001000000 */
[----:B------:R-:W-:Y:S01]  /*ef990*/  ISETP.GE.U32.AND P4, PT, R111, R102, PT ;  /* 0x000000666f00720c */ /* 0x000fe20003f86070 */
[----:B------:R-:W-:Y:S01]  /*ef9a0*/  IMAD.X R109, RZ, RZ, R108, P1 ;  /* 0x000000ffff6d7224 */ /* 0x000fe200008e066c */
[----:B------:R-:W-:Y:S02]  /*ef9b0*/  IADD3 R96, P6, PT, R95, R96, RZ ;  /* 0x000000605f607210 */ /* 0x000fe40007fde0ff */
[----:B------:R-:W-:Y:S01]  /*ef9c0*/  ISETP.LT.U32.AND P1, PT, R102, R92, PT ;  /* 0x0000005c6600720c */ /* 0x000fe20003f21070 */
[----:B------:R-:W-:Y:S01]  /*ef9d0*/  IMAD.WIDE.U32 R102, R24, R72, RZ ;  /* 0x0000004818667225 */ /* 0x000fe200078e00ff */
[----:B------:R-:W-:-:S02]  /*ef9e0*/  ISETP.GE.U32.AND.EX P2, PT, R109, R108, PT, P4 ;  /* 0x0000006c6d00720c */ /* 0x000fc40003f46140 */
[C---:B------:R-:W-:Y:S01]  /*ef9f0*/  IADD3 R94, P4, PT, R119.reuse, R94, RZ ;  /* 0x0000005e775e7210 */ /* 0x040fe20007f9e0ff */
[----:B------:R-:W-:Y:S01]  /*efa00*/  IMAD.X R97, RZ, RZ, R117, P6 ;  /* 0x000000ffff617224 */ /* 0x000fe200030e0675 */
[----:B------:R-:W-:Y:S01]  /*efa10*/  ISETP.GE.U32.AND P5, PT, R96, R95, PT ;  /* 0x0000005f6000720c */ /* 0x000fe20003fa6070 */
[----:B------:R-:W-:Y:S01]  /*efa20*/  IMAD.WIDE.U32 R104, P6, R24, R73, R104 ;  /* 0x0000004918687225 */ /* 0x000fe200078c0068 */
[----:B------:R-:W-:Y:S02]  /*efa30*/  ISETP.LT.U32.OR.EX P1, PT, R108, R93, !P2, P1 ;  /* 0x0000005d6c00720c */ /* 0x000fe40005721510 */
[----:B------:R-:W-:Y:S01]  /*efa40*/  ISETP.GE.U32.AND P0, PT, R119, R114, PT ;  /* 0x000000727700720c */ /* 0x000fe20003f06070 */
[----:B------:R-:W-:Y:S01]  /*efa50*/  IMAD.X R95, RZ, RZ, R100, P4 ;  /* 0x000000ffff5f7224 */ /* 0x000fe200020e0664 */
[----:B------:R-:W-:Y:S01]  /*efa60*/  ISETP.GE.U32.AND P2, PT, R94, R119, PT ;  /* 0x000000775e00720c */ /* 0x000fe20003f46070 */
[----:B------:R-:W-:Y:S01]  /*efa70*/  IMAD.WIDE.U32 R92, R101, R70, RZ ;  /* 0x00000046655c7225 */ /* 0x000fe200078e00ff */
[----:B------:R-:W-:-:S02]  /*efa80*/  ISETP.GE.U32.AND.EX P0, PT, R100, R91, PT, P0 ;  /* 0x0000005b6400720c */ /* 0x000fc40003f06100 */
[----:B------:R-:W-:Y:S01]  /*efa90*/  ISETP.GE.U32.AND.EX P2, PT, R95, R100, PT, P2 ;  /* 0x000000645f00720c */ /* 0x000fe20003f46120 */
[----:B------:R-:W-:Y:S01]  /*efaa0*/  IMAD.IADD R100, R21, 0x1, R90 ;  /* 0x0000000115647824 */ /* 0x000fe200078e025a */
[----:B------:R-:W-:Y:S01]  /*efab0*/  ISETP.GE.U32.AND.EX P5, PT, R97, R117, PT, P5 ;  /* 0x000000756100720c */ /* 0x000fe20003fa6150 */
[----:B------:R-:W-:Y:S01]  /*efac0*/  IMAD.MOV.U32 R108, RZ, RZ, RZ ;  /* 0x000000ffff6c7224 */ /* 0x000fe200078e00ff */
[----:B------:R-:W-:Y:S01]  /*efad0*/  IADD3 RZ, P4, PT, R103, R104, RZ ;  /* 0x0000006867ff7210 */ /* 0x000fe20007f9e0ff */
[----:B------:R-:W-:Y:S01]  /*efae0*/  IMAD.X R119, RZ, RZ, RZ, P6 ;  /* 0x000000ffff777224 */ /* 0x000fe200030e06ff */
[----:B------:R-:W-:Y:S01]  /*efaf0*/  ISETP.LT.U32.OR.EX P3, PT, R117, R121, !P5, P3 ;  /* 0x000000797500720c */ /* 0x000fe20006f61530 */
[C---:B------:R-:W-:Y:S01]  /*efb00*/  IMAD.WIDE.U32 R116, R24.reuse, R70, RZ ;  /* 0x0000004618747225 */ /* 0x040fe200078e00ff */
[----:B------:R-:W-:Y:S02]  /*efb10*/  SEL R110, RZ, 0x1, !P1 ;  /* 0x00000001ff6e7807 */ /* 0x000fe40004800000 */
[----:B------:R-:W-:Y:S01]  /*efb20*/  SEL R91, RZ, 0x1, !P3 ;  /* 0x00000001ff5b7807 */ /* 0x000fe20005800000 */
[----:B------:R-:W-:-:S04]  /*efb30*/  IMAD.WIDE.U32 R92, P5, R24, R71, R92 ;  /* 0x00000047185c7225 */ /* 0x000fc800078a005c */
[----:B------:R-:W-:Y:S01]  /*efb40*/  IMAD.WIDE.U32 R102, R24, R72, R96 ;  /* 0x0000004818667225 */ /* 0x000fe200078e0060 */
[----:B------:R-:W-:Y:S01]  /*efb50*/  IADD3 RZ, P3, PT, R117, R92, RZ ;  /* 0x0000005c75ff7210 */ /* 0x000fe20007f7e0ff */
        /* <DEDUP_REMOVED lines=16> */
.L_x_1051:
[----:B------:R-:W-:Y:S05]  /*efc60*/  BSYNC.RECONVERGENT B3 ;  /* 0x0000000000037941 */ /* 0x000fea0003800200 */
.L_x_1050:
        /* <DEDUP_REMOVED lines=10> */
[----:B------:R-:W-:Y:S01]  /*efd10*/  IADD3 R121, P6, PT, R86, R90, RZ ;  /* 0x0000005a56797210 */ /* 0x000fe20007fde0ff */
[----:B------:R-:W-:Y:S01]  /*efd20*/  IMAD.IADD R91, R88, 0x1, R91 ;  /* 0x00000001585b7824 */ /* 0x000fe200078e025b */
[----:B------:R-:W-:Y:S01]  /*efd30*/  ISETP.LT.U32.OR.EX P1, PT, R15, R97, !P2, P1 ;  /* 0x000000610f00720c */ /* 0x000fe20005721510 */
[----:B------:R-:W-:Y:S01]  /*efd40*/  IMAD.WIDE.U32.X R104, R101, R73, R104, P4 ;  /* 0x0000004965687225 */ /* 0x000fe200020e0468 */
[----:B------:R-:W-:Y:S02]  /*efd50*/  ISETP.GE.U32.AND P0, PT, R90, R94, PT ;  /* 0x0000005e5a00720c */ /* 0x000fe40003f06070 */
[----:B------:R-:W-:Y:S01]  /*efd60*/  SEL R94, RZ, 0x1, !P1 ;  /* 0x00000001ff5e7807 */ /* 0x000fe20004800000 */
[----:B------:R-:W-:Y:S01]  /*efd70*/  IMAD.X R106, R91, 0x1, R106, P6 ;  /* 0x000000015b6a7824 */ /* 0x000fe200030e066a */
[----:B------:R-:W-:Y:S01]  /*efd80*/  IADD3 R15, P4, PT, R121, R104, RZ ;  /* 0x00000068790f7210 */ /* 0x000fe20007f9e0ff */
[----:B------:R-:W-:Y:S01]  /*efd90*/  IMAD.WIDE.U32 R88, R101, R68, RZ ;  /* 0x0000004465587225 */ /* 0x000fe200078e00ff */
[----:B------:R-:W-:-:S02]  /*efda0*/  IADD3 R6, P1, PT, R113, R6, RZ ;  /* 0x0000000671067210 */ /* 0x000fc40007f3e0ff */
[----:B------:R-:W-:Y:S01]  /*efdb0*/  ISETP.GE.U32.AND.EX P0, PT, R91, R95, PT, P0 ;  /* 0x0000005f5b00720c */ /* 0x000fe20003f06100 */
[----:B------:R-:W-:Y:S01]  /*efdc0*/  IMAD.X R105, R106, 0x1, R105, P4 ;  /* 0x000000016a697824 */ /* 0x000fe200020e0669 */
[----:B------:R-:W-:Y:S01]  /*efdd0*/  IADD3 R94, P6, PT, R15, R94, RZ ;  /* 0x0000005e0f5e7210 */ /* 0x000fe20007fde0ff */
[----:B------:R-:W-:Y:S01]  /*efde0*/  IMAD.X R102, R115, 0x1, R7, P1 ;  /* 0x0000000173667824 */ /* 0x000fe200008e0607 */
[----:B------:R-:W-:Y:S01]  /*efdf0*/  SEL R7, RZ, 0x1, P0 ;  /* 0x00000001ff077807 */ /* 0x000fe20000000000 */
[----:B------:R-:W-:Y:S01]  /*efe00*/  IMAD.WIDE.U32 R86, P2, R24, R69, R88 ;  /* 0x0000004518567225 */ /* 0x000fe20007840058 */
[----:B------:R-:W-:Y:S02]  /*efe10*/  ISETP.GE.U32.AND P1, PT, R94, R15, PT ;  /* 0x0000000f5e00720c */ /* 0x000fe40003f26070 */
[----:B------:R-:W-:Y:S01]  /*efe20*/  ISETP.LT.U32.AND P0, PT, R15, R121, PT ;  /* 0x000000790f00720c */ /* 0x000fe20003f01070 */
[----:B------:R-:W-:Y:S02]  /*efe30*/  IMAD.X R95, RZ, RZ, R105, P6 ;  /* 0x000000ffff5f7224 */ /* 0x000fe400030e0669 */
[----:B------:R-:W-:Y:S01]  /*efe40*/  IMAD.X R89, RZ, RZ, RZ, P5 ;  /* 0x000000ffff597224 */ /* 0x000fe200028e06ff */
[----:B------:R-:W-:Y:S01]  /*efe50*/  IADD3 R107, P5, PT, R6, R7, RZ ;  /* 0x00000007066b7210 */ /* 0x000fe20007fbe0ff */
[----:B------:R-:W-:Y:S01]  /*efe60*/  IMAD.WIDE.U32 R96, R24, R68, RZ ;  /* 0x0000004418607225 */ /* 0x000fe200078e00ff */
[----:B------:R-:W-:-:S03]  /*efe70*/  ISETP.GE.U32.AND.EX P1, PT, R95, R105, PT, P1 ;  /* 0x000000695f00720c */ /* 0x000fc60003f26110 */
[----:B------:R-:W-:Y:S01]  /*efe80*/  IMAD.X R119, RZ, RZ, R102, P5 ;  /* 0x000000ffff777224 */ /* 0x000fe200028e0666 */
[----:B------:R-:W-:Y:S01]  /*efe90*/  ISETP.GE.U32.AND P5, PT, R107, R6, PT ;  /* 0x000000066b00720c */ /* 0x000fe20003fa6070 */
[----:B------:R-:W-:Y:S01]  /*efea0*/  IMAD.MOV.U32 R88, RZ, RZ, R93 ;  /* 0x000000ffff587224 */ /* 0x000fe200078e005d */
[----:B------:R-:W-:Y:S01]  /*efeb0*/  ISETP.LT.U32.OR.EX P0, PT, R105, R106, !P1, P0 ;  /* 0x0000006a6900720c */ /* 0x000fe20004f01500 */
[----:B------:R-:W-:Y:S01]  /*efec0*/  IMAD.X R103, RZ, RZ, RZ, P2 ;  /* 0x000000ffff677224 */ /* 0x000fe200010e06ff */
        /* <DEDUP_REMOVED lines=8> */
[----:B------:R-:W-:Y:S01]  /*eff50*/  IMAD.MOV.U32 R102, RZ, RZ, R87 ;  /* 0x000000ffff667224 */ /* 0x000fe200078e0057 */
[----:B------:R-:W-:Y:S01]  /*eff60*/  IADD3 R113, P5, PT, R7, R96, RZ ;  /* 0x0000006007717210 */ /* 0x000fe20007fbe0ff */
[----:B------:R-:W-:Y:S01]  /*eff70*/  IMAD R15, R117, R77, R92 ;  /* 0x0000004d750f7224 */ /* 0x000fe200078e025c */
[----:B------:R-:W-:Y:S01]  /*eff80*/  ISETP.LT.U32.AND P0, PT, R96, R94, PT ;  /* 0x0000005e6000720c */ /* 0x000fe20003f01070 */
[----:B------:R-:W-:Y:S01]  /*eff90*/  IMAD.WIDE.U32.X R92, R101, R71, R88, P3 ;  /* 0x00000047655c7225 */ /* 0x000fe200018e0458 */
[----:B------:R-:W-:-:S02]  /*effa0*/  ISETP.GE.U32.AND P2, PT, R113, R96, PT ;  /* 0x000000607100720c */ /* 0x000fc40003f46070 */
[----:B------:R-:W-:Y:S01]  /*effb0*/  LOP3.LUT R17, RZ, R17, RZ, 0x33, !PT ;  /* 0x00000011ff117212 */ /* 0x000fe200078e33ff */
[----:B------:R-:W-:Y:S02]  /*effc0*/  IMAD.X R96, RZ, RZ, R97, P5 ;  /* 0x000000ffff607224 */ /* 0x000fe400028e0661 */
[----:B------:R-:W-:Y:S01]  /*effd0*/  IMAD.WIDE.U32 R6, R117, R76, RZ ;  /* 0x0000004c75067225 */ /* 0x000fe200078e00ff */
[----:B------:R-:W-:Y:S02]  /*effe0*/  LOP3.LUT R117, RZ, R117, RZ, 0x33, !PT ;  /* 0x00000075ff757212 */ /* 0x000fe400078e33ff */
[----:B------:R-:W-:Y:S01]  /*efff0*/  ISETP.GE.U32.AND.EX P3, PT, R96, R97, PT, P2 ;  /* 0x000000616000720c */ /* 0x000fe20003f66120 */
[----:B------:R-:W-:Y:S01]  /*f0000*/  IMAD.WIDE.U32.X R88, R101, R69, R102, P4 ;  /* 0x0000004565587225 */ /* 0x000fe200020e0466 */
[----:B------:R-:W-:Y:S02]  /*f0010*/  IADD3 R101, P4, PT, R107, R14, RZ ;  /* 0x0000000e6b657210 */ /* 0x000fe40007f9e0ff */
[----:B------:R-:W-:Y:S01]  /*f0020*/  @!P1 IADD3 R111, P6, PT, R111, 0x1, RZ ;  /* 0x000000016f6f9810 */ /* 0x000fe20007fde0ff */
[----:B------:R-:W-:Y:S01]  /*f0030*/  IMAD.IADD R15, R7, 0x1, R15 ;  /* 0x00000001070f7824 */ /* 0x000fe200078e020f */
[----:B------:R-:W-:Y:S01]  /*f0040*/  ISETP.LT.U32.OR.EX P0, PT, R97, R95, !P3, P0 ;  /* 0x0000005f6100720c */ /* 0x000fe20005f01500 */
[----:B------:R-:W-:Y:S01]  /*f0050*/  IMAD.X R103, R98, 0x1, R119, P4 ;  /* 0x0000000162677824 */ /* 0x000fe200020e0677 */
[----:B------:R-:W-:Y:S01]  /*f0060*/  ISETP.GE.U32.AND P2, PT, R121, R90, PT ;  /* 0x0000005a7900720c */ /* 0x000fe20003f46070 */
[----:B------:R-:W-:Y:S01]  /*f0070*/  IMAD.WIDE.U32 R94, R15, R74, RZ ;  /* 0x0000004a0f5e7225 */ /* 0x000fe200078e00ff */
[----:B------:R-:W-:-:S02]  /*f0080*/  ISETP.GE.U32.AND P3, PT, R101, R107, PT ;  /* 0x0000006b6500720c */ /* 0x000fc40003f66070 */
[----:B------:R-:W-:Y:S01]  /*f0090*/  IADD3 R90, P5, PT, R101, R12, RZ ;  /* 0x0000000c655a7210 */ /* 0x000fe20007fbe0ff */
[----:B------:R-:W-:Y:S01]  /*f00a0*/  @!P1 IMAD.X R109, RZ, RZ, R109, P6 ;  /* 0x000000ffff6d9224 */ /* 0x000fe200030e066d */
[----:B------:R-:W-:Y:S02]  /*f00b0*/  IADD3 R102, P4, PT, R111, R8, RZ ;  /* 0x000000086f667210 */ /* 0x000fe40007f9e0ff */
[C---:B------:R-:W-:Y:S01]  /*f00c0*/  ISETP.GE.U32.AND.EX P3, PT, R103.reuse, R119, PT, P3 ;  /* 0x000000776700720c */ /* 0x040fe20003f66130 */
[----:B------:R-:W-:Y:S01]  /*f00d0*/  IMAD.X R112, R103, 0x1, R13, P5 ;  /* 0x0000000167707824 */ /* 0x000fe200028e060d */
[----:B------:R-:W-:Y:S01]  /*f00e0*/  ISETP.GE.U32.AND.EX P2, PT, R106, R91, PT, P2 ;  /* 0x0000005b6a00720c */ /* 0x000fe20003f46120 */
[----:B------:R-:W-:Y:S01]  /*f00f0*/  IMAD.X R104, R109, 0x1, R9, P4 ;  /* 0x000000016d687824 */ /* 0x000fe200020e0609 */
[----:B------:R-:W-:Y:S01]  /*f0100*/  @!P1 ISETP.NE.U32.AND P4, PT, R111, RZ, PT ;  /* 0x000000ff6f00920c */ /* 0x000fe20003f85070 */
[----:B------:R-:W-:Y:S01]  /*f0110*/  IMAD.WIDE.U32 R12, P5, R6, R75, R94 ;  /* 0x0000004b060c7225 */ /* 0x000fe200078a005e */
[----:B------:R-:W-:-:S02]  /*f0120*/  SEL R97, RZ, 0x1, P3 ;  /* 0x00000001ff617807 */ /* 0x000fc40001800000 */
[----:B------:R-:W-:Y:S01]  /*f0130*/  @!P1 ISETP.NE.AND.EX P6, PT, R109, RZ, PT, P4 ;  /* 0x000000ff6d00920c */ /* 0x000fe20003fc5340 */
[----:B------:R-:W-:Y:S01]  /*f0140*/  IMAD.WIDE.U32 R8, R6, R74, RZ ;  /* 0x0000004a06087225 */ /* 0x000fe200078e00ff */
[----:B------:R-:W-:Y:S02]  /*f0150*/  IADD3 R97, P4, PT, R102, R97, RZ ;  /* 0x0000006166617210 */ /* 0x000fe40007f9e0ff */
[----:B------:R-:W-:Y:S01]  /*f0160*/  @!P1 SEL R107, RZ, 0x1, P6 ;  /* 0x00000001ff6b9807 */ /* 0x000fe20003000000 */
[----:B------:R-:W-:Y:S01]  /*f0170*/  IMAD.X R95, RZ, RZ, RZ, P5 ;  /* 0x000000ffff5f7224 */ /* 0x000fe200028e06ff */
[----:B------:R-:W-:Y:S01]  /*f0180*/  IADD3 R12, P3, PT, R9, R12, RZ ;  /* 0x0000000c090c7210 */ /* 0x000fe20007f7e0ff */
[----:B------:R-:W-:Y:S01]  /*f0190*/  IMAD.MOV.U32 R94, RZ, RZ, R13 ;  /* 0x000000ffff5e7224 */ /* 0x000fe200078e000d */
[----:B------:R-:W-:Y:S01]  /*f01a0*/  ISETP.GT.U32.AND P5, PT, R8, R117, PT ;  /* 0x000000750800720c */ /* 0x000fe20003fa4070 */
[----:B------:R-:W-:Y:S01]  /*f01b0*/  IMAD.X R105, RZ, RZ, R104, P4 ;  /* 0x000000ffff697224 */ /* 0x000fe200020e0668 */
[----:B------:R-:W-:Y:S01]  /*f01c0*/  ISETP.LT.U32.AND P4, PT, R102, R111, PT ;  /* 0x0000006f6600720c */ /* 0x000fe20003f81070 */
[----:B------:R-:W-:Y:S01]  /*f01d0*/  IMAD.WIDE.U32.X R94, R15, R75, R94, P3 ;  /* 0x0000004b0f5e7225 */ /* 0x000fe200018e045e */
[----:B------:R-:W-:-:S02]  /*f01e0*/  ISETP.GE.U32.AND P3, PT, R97, R102, PT ;  /* 0x000000666100720c */ /* 0x000fc40003f66070 */
[----:B------:R-:W-:Y:S02]  /*f01f0*/  SEL R13, RZ, 0x1, P2 ;  /* 0x00000001ff0d7807 */ /* 0x000fe40001000000 */
[----:B------:R-:W-:Y:S02]  /*f0200*/  ISETP.GE.U32.AND.EX P3, PT, R105, R104, PT, P3 ;  /* 0x000000686900720c */ /* 0x000fe40003f66130 */
[----:B------:R-:W-:Y:S02]  /*f0210*/  IADD3 R9, P6, PT, R113, R94, RZ ;  /* 0x0000005e71097210 */ /* 0x000fe40007fde0ff */
[----:B------:R-:W-:Y:S02]  /*f0220*/  ISETP.LT.U32.OR.EX P3, PT, R104, R109, !P3, P4 ;  /* 0x0000006d6800720c */ /* 0x000fe40005f61540 */
[----:B------:R-:W-:Y:S02]  /*f0230*/  IADD3 R104, P2, PT, R97, R20, RZ ;  /* 0x0000001461687210 */ /* 0x000fe40007f5e0ff */
[----:B------:R-:W-:Y:S01]  /*f0240*/  ISETP.GT.U32.AND.EX P5, PT, R12, R17, PT, P5 ;  /* 0x000000110c00720c */ /* 0x000fe20003fa4150 */
[----:B------:R-:W-:Y:S01]  /*f0250*/  IMAD.X R17, R96, 0x1, R95, P6 ;  /* 0x0000000160117824 */ /* 0x000fe200030e065f */
[----:B------:R-:W-:Y:S01]  /*f0260*/  @!P1 IADD3 R110, P4, PT, R107, R110, RZ ;  /* 0x0000006e6b6e9210 */ /* 0x000fe20007f9e0ff */
[----:B------:R-:W-:Y:S01]  /*f0270*/  IMAD.X R106, R100, 0x1, R105, P2 ;  /* 0x00000001646a7824 */ /* 0x000fe200010e0669 */
[----:B------:R-:W-:-:S02]  /*f0280*/  IADD3 R109, P6, PT, R90, R13, RZ ;  /* 0x0000000d5a6d7210 */ /* 0x000fc40007fde0ff */
[----:B------:R-:W-:Y:S01]  /*f0290*/  ISETP.GE.U32.AND P2, PT, R104, R97, PT ;  /* 0x000000616800720c */ /* 0x000fe20003f46070 */
[----:B------:R-:W-:Y:S01]  /*f02a0*/  @!P1 IMAD.X R108, RZ, RZ, R108, P4 ;  /* 0x000000ffff6c9224 */ /* 0x000fe200020e066c */
[----:B------:R-:W-:Y:S01]  /*f02b0*/  SEL R13, RZ, 0x1, !P3 ;  /* 0x00000001ff0d7807 */ /* 0x000fe20005800000 */
[----:B------:R-:W-:Y:S01]  /*f02c0*/  IMAD.X R111, RZ, RZ, R112, P6 ;  /* 0x000000ffff6f7224 */ /* 0x000fe200030e0670 */
[----:B------:R-:W-:Y:S02]  /*f02d0*/  ISETP.GE.U32.AND.EX P2, PT, R106, R105, PT, P2 ;  /* 0x000000696a00720c */ /* 0x000fe40003f46120 */
[----:B------:R-:W-:Y:S02]  /*f02e0*/  IADD3 R13, P1, PT, R110, R13, RZ ;  /* 0x0000000d6e0d7210 */ /* 0x000fe40007f3e0ff */
[----:B------:R-:W-:Y:S02]  /*f02f0*/  IADD3 R95, P3, PT, R109, R14, RZ ;  /* 0x0000000e6d5f7210 */ /* 0x000fe40007f7e0ff */
        /* <DEDUP_REMOVED lines=11> */
[----:B------:R-:W-:Y:S01]  /*f03b0*/  ISETP.GE.U32.AND P3, PT, R97, R12, PT ;  /* 0x0000000c6100720c */ /* 0x000fe20003f66070 */
[----:B------:R-:W-:Y:S01]  /*f03c0*/  IMAD.WIDE.U32 R22, R15, R72, RZ ;  /* 0x000000480f167225 */ /* 0x000fe200078e00ff */
[----:B------:R-:W-:Y:S02]  /*f03d0*/  IADD3 R8, P4, PT, R9, R8, RZ ;  /* 0x0000000809087210 */ /* 0x000fe40007f9e0ff */
[----:B------:R-:W-:Y:S01]  /*f03e0*/  ISETP.GE.U32.AND.EX P3, PT, R91, R14, PT, P3 ;  /* 0x0000000e5b00720c */ /* 0x000fe20003f66130 */
[----:B------:R-:W-:Y:S01]  /*f03f0*/  IMAD.X R102, R99, 0x1, R93, P2 ;  /* 0x0000000163667824 */ /* 0x000fe200010e065d */
[----:B------:R-:W-:Y:S01]  /*f0400*/  ISETP.LT.U32.AND P2, PT, R12, R13, PT ;  /* 0x0000000d0c00720c */ /* 0x000fe20003f41070 */
[----:B------:R-:W-:Y:S01]  /*f0410*/  IMAD.WIDE.U32 R12, R6, R72, RZ ;  /* 0x00000048060c7225 */ /* 0x000fe200078e00ff */
[----:B------:R-:W-:-:S02]  /*f0420*/  ISETP.LT.U32.AND P5, PT, R9, R113, PT ;  /* 0x000000710900720c */ /* 0x000fc40003fa1070 */
[----:B------:R-:W-:Y:S01]  /*f0430*/  ISETP.GE.U32.AND P1, PT, R8, R9, PT ;  /* 0x000000090800720c */ /* 0x000fe20003f26070 */
[----:B------:R-:W-:Y:S01]  /*f0440*/  IMAD.X R9, RZ, RZ, R17, P4 ;  /* 0x000000ffff097224 */ /* 0x000fe200020e0611 */
[----:B------:R-:W-:Y:S01]  /*f0450*/  ISETP.LT.U32.OR.EX P2, PT, R14, R107, !P3, P2 ;  /* 0x0000006b0e00720c */ /* 0x000fe20005f41520 */
[----:B------:R-:W-:Y:S01]  /*f0460*/  IMAD.WIDE.U32 R22, P6, R6, R73, R22 ;  /* 0x0000004906167225 */ /* 0x000fe200078c0016 */
[----:B------:R-:W-:Y:S02]  /*f0470*/  ISETP.GE.U32.AND P4, PT, R90, R101, PT ;  /* 0x000000655a00720c */ /* 0x000fe40003f86070 */
[----:B------:R-:W-:Y:S01]  /*f0480*/  ISETP.GE.U32.AND P3, PT, R109, R90, PT ;  /* 0x0000005a6d00720c */ /* 0x000fe20003f66070 */
[----:B------:R-:W-:Y:S01]  /*f0490*/  IMAD.MOV.U32 R14, RZ, RZ, RZ ;  /* 0x000000ffff0e7224 */ /* 0x000fe200078e00ff */
[----:B------:R-:W-:Y:S01]  /*f04a0*/  ISETP.GE.U32.AND.EX P4, PT, R112, R103, PT, P4 ;  /* 0x000000677000720c */ /* 0x000fe20003f86140 */
[----:B------:R-:W-:Y:S01]  /*f04b0*/  IMAD.MOV.U32 R12, RZ, RZ, R23 ;  /* 0x000000ffff0c7224 */ /* 0x000fe200078e0017 */
[----:B------:R-:W-:Y:S01]  /*f04c0*/  ISETP.GE.U32.AND.EX P3, PT, R111, R112, PT, P3 ;  /* 0x000000706f00720c */ /* 0x000fe20003f66130 */
[----:B------:R-:W-:Y:S01]  /*f04d0*/  IMAD.WIDE.U32 R92, R6, R72, R8 ;  /* 0x00000048065c7225 */ /* 0x000fe200078e0008 */
[----:B------:R-:W-:-:S02]  /*f04e0*/  ISETP.GE.U32.AND.EX P1, PT, R9, R17, PT, P1 ;  /* 0x000000110900720c */ /* 0x000fc40003f26110 */
[----:B------:R-:W-:Y:S02]  /*f04f0*/  SEL R16, RZ, 0x1, !P0 ;  /* 0x00000001ff107807 */ /* 0x000fe40004000000 */
[----:B------:R-:W-:Y:S02]  /*f0500*/  ISETP.LT.U32.OR.EX P1, PT, R17, R96, !P1, P5 ;  /* 0x000000601100720c */ /* 0x000fe40004f21550 */
[----:B------:R-:W-:Y:S01]  /*f0510*/  IADD3 RZ, P5, PT, R13, R22, RZ ;  /* 0x000000160dff7210 */ /* 0x000fe20007fbe0ff */
[----:B------:R-:W-:Y:S01]  /*f0520*/  IMAD.X R13, RZ, RZ, RZ, P6 ;  /* 0x000000ffff0d7224 */ /* 0x000fe200030e06ff */
        /* <DEDUP_REMOVED lines=18> */
.L_x_1053:
[----:B------:R-:W-:Y:S05]  /*f0650*/  BSYNC.RECONVERGENT B3 ;  /* 0x0000000000037941 */ /* 0x000fea0003800200 */
.L_x_1052:
        /* <DEDUP_REMOVED lines=16> */
[----:B------:R-:W-:Y:S02]  /*f0760*/  ISETP.LT.U32.OR.EX P1, PT, R102, R99, !P3, P0 ;  /* 0x000000636600720c */ /* 0x000fe40005f21500 */
[----:B------:R-:W-:Y:S02]  /*f0770*/  ISETP.GE.U32.AND P3, PT, R22, R5, PT ;  /* 0x000000051600720c */ /* 0x000fe40003f66070 */
[----:B------:R-:W-:Y:S02]  /*f0780*/  ISETP.GE.U32.AND P0, PT, R5, R104, PT ;  /* 0x000000680500720c */ /* 0x000fe40003f06070 */
[----:B------:R-:W-:-:S02]  /*f0790*/  ISETP.GE.U32.AND.EX P3, PT, R23, R47, PT, P3 ;  /* 0x0000002f1700720c */ /* 0x000fc40003f66130 */
[----:B------:R-:W-:Y:S02]  /*f07a0*/  IADD3 R87, P4, PT, R87, R92, RZ ;  /* 0x0000005c57577210 */ /* 0x000fe40007f9e0ff */
[----:B------:R-:W-:Y:S02]  /*f07b0*/  SEL R5, RZ, 0x1, !P1 ;  /* 0x00000001ff057807 */ /* 0x000fe40004800000 */
[----:B------:R-:W-:Y:S01]  /*f07c0*/  ISETP.GE.U32.AND.EX P0, PT, R47, R106, P3, P0 ;  /* 0x0000006a2f00720c */ /* 0x000fe20001f06100 */
[----:B------:R-:W-:Y:S01]  /*f07d0*/  IMAD.X R45, RZ, RZ, R21, P4 ;  /* 0x000000ffff2d7224 */ /* 0x000fe200020e0615 */
[----:B------:R-:W-:Y:S02]  /*f07e0*/  ISETP.LT.U32.AND P2, PT, R92, R8, PT ;  /* 0x000000085c00720c */ /* 0x000fe40003f41070 */
[----:B------:R-:W-:Y:S01]  /*f07f0*/  ISETP.GE.U32.AND P1, PT, R87, R92, PT ;  /* 0x0000005c5700720c */ /* 0x000fe20003f26070 */
[----:B------:R-:W-:Y:S01]  /*f0800*/  IMAD.WIDE.U32.X R92, R15, R73, R12, P5 ;  /* 0x000000490f5c7225 */ /* 0x000fe200028e040c */
[----:B------:R-:W-:-:S02]  /*f0810*/  IADD3 R47, P3, PT, R5, R24, RZ ;  /* 0x00000018052f7210 */ /* 0x000fc40007f7e0ff */
[----:B------:R-:W-:Y:S01]  /*f0820*/  ISETP.GE.U32.AND.EX P1, PT, R45, R21, PT, P1 ;  /* 0x000000152d00720c */ /* 0x000fe20003f26110 */
[----:B------:R-:W-:Y:S01]  /*f0830*/  IMAD.WIDE.U32 R12, R26, R26, R22 ;  /* 0x0000001a1a0c7225 */ /* 0x000fe200078e0016 */
[----:B------:R-:W-:Y:S02]  /*f0840*/  ISETP.GE.U32.AND P4, PT, R47, R24, PT ;  /* 0x000000182f00720c */ /* 0x000fe40003f86070 */
[----:B------:R-:W-:Y:S01]  /*f0850*/  ISETP.LT.U32.OR.EX P2, PT, R21, R9, !P1, P2 ;  /* 0x000000091500720c */ /* 0x000fe20004f41520 */
[----:B------:R-:W-:Y:S01]  /*f0860*/  IMAD.X R26, RZ, RZ, R25, P3 ;  /* 0x000000ffff1a7224 */ /* 0x000fe200018e0619 */
[----:B------:R-:W-:Y:S01]  /*f0870*/  IADD3 R5, P3, PT, R47, R92, RZ ;  /* 0x0000005c2f057210 */ /* 0x000fe20007f7e0ff */
[----:B------:R-:W-:Y:S01]  /*f0880*/  IMAD.IADD R21, R4, 0x1, R13 ;  /* 0x0000000104157824 */ /* 0x000fe200078e020d */
[----:B------:R-:W-:Y:S01]  /*f0890*/  @!P0 IADD3 R97, P5, PT, R97, 0x1, RZ ;  /* 0x0000000161618810 */ /* 0x000fe20007fbe0ff */
[----:B------:R-:W-:Y:S01]  /*f08a0*/  IMAD.WIDE.U32 R8, R15, R70, RZ ;  /* 0x000000460f087225 */ /* 0x000fe200078e00ff */
[----:B------:R-:W-:-:S02]  /*f08b0*/  ISETP.LT.U32.AND P1, PT, R24, R16, PT ;  /* 0x000000101800720c */ /* 0x000fc40003f21070 */
[C---:B------:R-:W-:Y:S01]  /*f08c0*/  ISETP.GE.U32.AND.EX P4, PT, R26.reuse, R25, PT, P4 ;  /* 0x000000191a00720c */ /* 0x040fe20003f86140 */
[----:B------:R-:W-:Y:S01]  /*f08d0*/  IMAD.X R93, R26, 0x1, R93, P3 ;  /* 0x000000011a5d7824 */ /* 0x000fe200018e065d */
[----:B------:R-:W-:Y:S01]  /*f08e0*/  ISETP.GE.U32.AND P3, PT, R12, R22, PT ;  /* 0x000000160c00720c */ /* 0x000fe20003f66070 */
[----:B------:R-:W-:Y:S01]  /*f08f0*/  @!P0 IMAD.X R91, RZ, RZ, R91, P5 ;  /* 0x000000ffff5b8224 */ /* 0x000fe200028e065b */
[----:B------:R-:W-:Y:S02]  /*f0900*/  SEL R22, RZ, 0x1, !P2 ;  /* 0x00000001ff167807 */ /* 0x000fe40005000000 */
[----:B------:R-:W-:Y:S02]  /*f0910*/  ISETP.GE.U32.AND.EX P3, PT, R21, R23, PT, P3 ;  /* 0x000000171500720c */ /* 0x000fe40003f66130 */
[----:B------:R-:W-:Y:S02]  /*f0920*/  IADD3 R4, P5, PT, R97, R78, RZ ;  /* 0x0000004e61047210 */ /* 0x000fe40007fbe0ff */
[----:B------:R-:W-:-:S02]  /*f0930*/  SEL R103, RZ, 0x1, P3 ;  /* 0x00000001ff677807 */ /* 0x000fc40001800000 */
[----:B------:R-:W-:Y:S01]  /*f0940*/  IADD3 R22, P3, PT, R5, R22, RZ ;  /* 0x0000001605167210 */ /* 0x000fe20007f7e0ff */
[----:B------:R-:W-:Y:S01]  /*f0950*/  IMAD.X R78, R91, 0x1, R79, P5 ;  /* 0x000000015b4e7824 */ /* 0x000fe200028e064f */
[----:B------:R-:W-:Y:S01]  /*f0960*/  ISETP.LT.U32.OR.EX P1, PT, R25, R17, !P4, P1 ;  /* 0x000000111900720c */ /* 0x000fe20006721510 */
[----:B------:R-:W-:Y:S01]  /*f0970*/  IMAD.WIDE.U32 R16, R15, R68, RZ ;  /* 0x000000440f107225 */ /* 0x000fe200078e00ff */
[----:B------:R-:W-:Y:S02]  /*f0980*/  IADD3 R103, P4, PT, R4, R103, RZ ;  /* 0x0000006704677210 */ /* 0x000fe40007f9e0ff */
[----:B------:R-:W-:Y:S01]  /*f0990*/  ISETP.GE.U32.AND P6, PT, R22, R5, PT ;  /* 0x000000051600720c */ /* 0x000fe20003fc6070 */
[----:B------:R-:W-:Y:S01]  /*f09a0*/  IMAD.X R23, RZ, RZ, R93, P3 ;  /* 0x000000ffff177224 */ /* 0x000fe200018e065d */
[----:B------:R-:W-:Y:S01]  /*f09b0*/  ISETP.LT.U32.AND P2, PT, R5, R47, PT ;  /* 0x0000002f0500720c */ /* 0x000fe20003f41070 */
[----:B------:R-:W-:Y:S01]  /*f09c0*/  IMAD.X R102, RZ, RZ, R78, P4 ;  /* 0x000000ffff667224 */ /* 0x000fe200020e064e */
[----:B------:R-:W-:Y:S01]  /*f09d0*/  IADD3 R47, P5, PT, R12, R18, RZ ;  /* 0x000000120c2f7210 */ /* 0x000fe20007fbe0ff */
[----:B------:R-:W-:Y:S01]  /*f09e0*/  IMAD.WIDE.U32 R24, R6, R70, R22 ;  /* 0x0000004606187225 */ /* 0x000fe200078e0016 */
[----:B------:R-:W-:-:S02]  /*f09f0*/  ISETP.GE.U32.AND.EX P6, PT, R23, R93, PT, P6 ;  /* 0x0000005d1700720c */ /* 0x000fc40003fc6160 */
[----:B------:R-:W-:Y:S01]  /*f0a00*/  ISETP.GE.U32.AND P4, PT, R103, R4, PT ;  /* 0x000000046700720c */ /* 0x000fe20003f86070 */
[----:B------:R-:W-:Y:S01]  /*f0a10*/  IMAD.X R96, R21, 0x1, R19, P5 ;  /* 0x0000000115607824 */ /* 0x000fe200028e0613 */
[----:B------:R-:W-:Y:S01]  /*f0a20*/  ISETP.LT.U32.AND P3, PT, R4, R97, PT ;  /* 0x000000610400720c */ /* 0x000fe20003f61070 */
[----:B------:R-:W-:Y:S01]  /*f0a30*/  IMAD.WIDE.U32 R4, R6, R70, RZ ;  /* 0x0000004606047225 */ /* 0x000fe200078e00ff */
[----:B------:R-:W-:Y:S02]  /*f0a40*/  ISETP.LT.U32.OR.EX P2, PT, R93, R26, !P6, P2 ;  /* 0x0000001a5d00720c */ /* 0x000fe40007741520 */
[----:B------:R-:W-:Y:S01]  /*f0a50*/  ISETP.GE.U32.AND.EX P4, PT, R102, R78, PT, P4 ;  /* 0x0000004e6600720c */ /* 0x000fe20003f86140 */
[----:B------:R-:W-:Y:S01]  /*f0a60*/  IMAD.WIDE.U32 R8, P6, R6, R71, R8 ;  /* 0x0000004706087225 */ /* 0x000fe200078c0008 */
[----:B------:R-:W-:Y:S02]  /*f0a70*/  SEL R101, RZ, 0x1, !P2 ;  /* 0x00000001ff657807 */ /* 0x000fe40005000000 */
[----:B------:R-:W-:Y:S01]  /*f0a80*/  ISETP.LT.U32.OR.EX P3, PT, R78, R91, !P4, P3 ;  /* 0x0000005b4e00720c */ /* 0x000fe20006761530 */
[----:B------:R-:W-:Y:S01]  /*f0a90*/  IMAD.WIDE.U32 R18, R6, R68, RZ ;  /* 0x0000004406127225 */ /* 0x000fe200078e00ff */
[----:B------:R-:W-:-:S03]  /*f0aa0*/  IADD3 RZ, P4, PT, R5, R8, RZ ;  /* 0x0000000805ff7210 */ /* 0x000fc60007f9e0ff */
[----:B------:R-:W-:-:S04]  /*f0ab0*/  IMAD.WIDE.U32 R16, P5, R6, R69, R16 ;  /* 0x0000004506107225 */ /* 0x000fc800078a0010 */
[----:B------:R-:W-:Y:S01]  /*f0ac0*/  IMAD R18, R45, R76, RZ ;  /* 0x0000004c2d127224 */ /* 0x000fe200078e02ff */
[----:B------:R-:W-:Y:S01]  /*f0ad0*/  IADD3 RZ, P2, PT, R19, R16, RZ ;  /* 0x0000001013ff7210 */ /* 0x000fe20007f5e0ff */
[----:B------:R-:W-:Y:S01]  /*f0ae0*/  IMAD.X R19, RZ, RZ, RZ, P6 ;  /* 0x000000ffff137224 */ /* 0x000fe200030e06ff */
[----:B------:R-:W-:Y:S01]  /*f0af0*/  ISETP.GE.U32.AND P6, PT, R94, R95, PT ;  /* 0x0000005f5e00720c */ /* 0x000fe20003fc6070 */
[----:B------:R-:W-:-:S03]  /*f0b00*/  IMAD.WIDE.U32 R4, R87, R76, RZ ;  /* 0x0000004c57047225 */ /* 0x000fc600078e00ff */
[----:B------:R-:W-:Y:S01]  /*f0b10*/  ISETP.GE.U32.AND.EX P6, PT, R99, R98, PT, P6 ;  /* 0x000000626300720c */ /* 0x000fe20003fc6160 */
[----:B------:R-:W-:Y:S02]  /*f0b20*/  IMAD R13, R87, R77, R18 ;  /* 0x0000004d570d7224 */ /* 0x000fe400078e0212 */
[----:B------:R-:W-:Y:S01]  /*f0b30*/  IMAD.MOV.U32 R18, RZ, RZ, R9 ;  /* 0x000000ffff127224 */ /* 0x000fe200078e0009 */
[----:B------:R-:W-:Y:S01]  /*f0b40*/  SEL R26, RZ, 0x1, P6 ;  /* 0x00000001ff1a7807 */ /* 0x000fe20003000000 */
[----:B------:R-:W-:Y:S01]  /*f0b50*/  IMAD.IADD R13, R5, 0x1, R13 ;  /* 0x00000001050d7824 */ /* 0x000fe200078e020d */
[----:B------:R-:W-:Y:S01]  /*f0b60*/  IADD3 R101, P6, PT, R101, R24, RZ ;  /* 0x0000001865657210 */ /* 0x000fe20007fde0ff */
[----:B------:R-:W-:Y:S01]  /*f0b70*/  IMAD.IADD R95, R8, 0x1, R25 ;  /* 0x00000001085f7824 */ /* 0x000fe200078e0219 */
[----:B------:R-:W-:Y:S01]  /*f0b80*/  LOP3.LUT R25, RZ, R87, RZ, 0x33, !PT ;  /* 0x00000057ff197212 */ /* 0x000fe200078e33ff */
[----:B------:R-:W-:Y:S01]  /*f0b90*/  IMAD.X R79, RZ, RZ, RZ, P5 ;  /* 0x000000ffff4f7224 */ /* 0x000fe200028e06ff */
[----:B------:R-:W-:Y:S01]  /*f0ba0*/  @!P0 ISETP.NE.U32.AND P5, PT, R97, RZ, PT ;  /* 0x000000ff6100820c */ /* 0x000fe20003fa5070 */
[----:B------:R-:W-:-:S03]  /*f0bb0*/  IMAD.WIDE.U32 R8, R13, R74, RZ ;  /* 0x0000004a0d087225 */ /* 0x000fc600078e00ff */
[----:B------:R-:W-:Y:S01]  /*f0bc0*/  @!P0 ISETP.NE.AND.EX P5, PT, R91, RZ, PT, P5 ;  /* 0x000000ff5b00820c */ /* 0x000fe20003fa5350 */
[----:B------:R-:W-:-:S04]  /*f0bd0*/  IMAD.WIDE.U32 R92, R4, R74, RZ ;  /* 0x0000004a045c7225 */ /* 0x000fc800078e00ff */
[----:B------:R-:W-:Y:S02]  /*f0be0*/  IMAD.MOV.U32 R78, RZ, RZ, R17 ;  /* 0x000000ffff4e7224 */ /* 0x000fe400078e0011 */
[----:B------:R-:W-:-:S04]  /*f0bf0*/  IMAD.WIDE.U32.X R18, R15, R71, R18, P4 ;  /* 0x000000470f127225 */ /* 0x000fc800020e0412 */
[----:B------:R-:W-:-:S04]  /*f0c00*/  IMAD.WIDE.U32 R86, P4, R4, R75, R8 ;  /* 0x0000004b04567225 */ /* 0x000fc80007880008 */
[----:B------:R-:W-:Y:S01]  /*f0c10*/  IMAD.X R94, RZ, RZ, R95, P6 ;  /* 0x000000ffff5e7224 */ /* 0x000fe200030e065f */
[----:B------:R-:W-:Y:S01]  /*f0c20*/  ISETP.GT.U32.AND P6, PT, R92, R25, PT ;  /* 0x000000195c00720c */ /* 0x000fe20003fc4070 */
[----:B------:R-:W-:Y:S01]  /*f0c30*/  IMAD.WIDE.U32.X R8, R15, R69, R78, P2 ;  /* 0x000000450f087225 */ /* 0x000fe200010e044e */
[----:B------:R-:W-:Y:S02]  /*f0c40*/  @!P0 SEL R25, RZ, 0x1, P5 ;  /* 0x00000001ff198807 */ /* 0x000fe40002800000 */
[----:B------:R-:W-:Y:S01]  /*f0c50*/  IADD3 R78, P5, PT, R47, R26, RZ ;  /* 0x0000001a2f4e7210 */ /* 0x000fe20007fbe0ff */
[----:B------:R-:W-:Y:S01]  /*f0c60*/  IMAD.MOV.U32 R44, RZ, RZ, R87 ;  /* 0x000000ffff2c7224 */ /* 0x000fe200078e0057 */
[----:B------:R-:W-:Y:S01]  /*f0c70*/  IADD3 R92, P2, PT, R93, R86, RZ ;  /* 0x000000565d5c7210 */ /* 0x000fe20007f5e0ff */
[----:B------:R-:W-:Y:S01]  /*f0c80*/  IMAD.IADD R97, R51, 0x1, R46 ;  /* 0x0000000133617824 */ /* 0x000fe200078e022e */
[----:B------:R-:W-:Y:S01]  /*f0c90*/  LOP3.LUT R15, RZ, R45, RZ, 0x33, !PT ;  /* 0x0000002dff0f7212 */ /* 0x000fe200078e33ff */
[----:B------:R-:W-:-:S02]  /*f0ca0*/  IMAD.X R45, RZ, RZ, RZ, P4 ;  /* 0x000000ffff2d7224 */ /* 0x000fc400020e06ff */
[----:B------:R-:W-:Y:S01]  /*f0cb0*/  IMAD.X R87, RZ, RZ, R96, P5 ;  /* 0x000000ffff577224 */ /* 0x000fe200028e0660 */
[----:B------:R-:W-:Y:S01]  /*f0cc0*/  ISETP.GT.U32.AND.EX P4, PT, R92, R15, PT, P6 ;  /* 0x0000000f5c00720c */ /* 0x000fe20003f84160 */
[----:B------:R-:W-:Y:S01]  /*f0cd0*/  IMAD.WIDE.U32.X R44, R13, R75, R44, P2 ;  /* 0x0000004b0d2c7225 */ /* 0x000fe200010e042c */
[----:B------:R-:W-:Y:S02]  /*f0ce0*/  @!P0 IADD3 R90, P6, PT, R25, R90, RZ ;  /* 0x0000005a195a8210 */ /* 0x000fe40007fde0ff */
[----:B------:R-:W-:Y:S01]  /*f0cf0*/  IADD3 R86, P5, PT, R103, R50, RZ ;  /* 0x0000003267567210 */ /* 0x000fe20007fbe0ff */
[----:B------:R-:W-:Y:S01]  /*f0d00*/  IMAD.MOV.U32 R91, RZ, RZ, RZ ;  /* 0x000000ffff5b7224 */ /* 0x000fe200078e00ff */
[----:B------:R-:W-:Y:S01]  /*f0d10*/  SEL R25, RZ, 0x1, !P3 ;  /* 0x00000001ff197807 */ /* 0x000fe20005800000 */
[----:B------:R-:W-:Y:S01]  /*f0d20*/  @!P0 IMAD.X R14, RZ, RZ, R14, P6 ;  /* 0x000000ffff0e8224 */ /* 0x000fe200030e060e */
[----:B------:R-:W-:Y:S01]  /*f0d30*/  ISETP.GE.U32.AND P0, PT, R86, R103, PT ;  /* 0x000000675600720c */ /* 0x000fe20003f06070 */
[----:B------:R-:W-:Y:S01]  /*f0d40*/  IMAD.X R93, R97, 0x1, R102, P5 ;  /* 0x00000001615d7824 */ /* 0x000fe200028e0666 */
[----:B------:R-:W-:-:S02]  /*f0d50*/  IADD3 R15, P6, PT, R101, R44, RZ ;  /* 0x0000002c650f7210 */ /* 0x000fc40007fde0ff */
[----:B------:R-:W-:Y:S02]  /*f0d60*/  IADD3 R90, P5, PT, R90, R25, RZ ;  /* 0x000000195a5a7210 */ /* 0x000fe40007fbe0ff */
[----:B------:R-:W-:Y:S01]  /*f0d70*/  ISETP.GE.U32.AND P3, PT, R101, R24, PT ;  /* 0x000000186500720c */ /* 0x000fe20003f66070 */
[----:B------:R-:W-:Y:S01]  /*f0d80*/  IMAD.X R79, R94, 0x1, R45, P6 ;  /* 0x000000015e4f7824 */ /* 0x000fe200030e062d */
[----:B------:R-:W-:Y:S02]  /*f0d90*/  ISETP.GE.U32.AND.EX P0, PT, R93, R102, PT, P0 ;  /* 0x000000665d00720c */ /* 0x000fe40003f06100 */
[----:B------:R-:W-:Y:S01]  /*f0da0*/  ISETP.LT.U32.AND P2, PT, R24, R22, PT ;  /* 0x000000161800720c */ /* 0x000fe20003f41070 */
[----:B------:R-:W-:Y:S01]  /*f0db0*/  IMAD.X R22, RZ, RZ, R14, P5 ;  /* 0x000000ffff167224 */ /* 0x000fe200028e060e */
[----:B------:R-:W-:Y:S02]  /*f0dc0*/  ISETP.GE.U32.AND.EX P3, PT, R94, R95, PT, P3 ;  /* 0x0000005f5e00720c */ /* 0x000fe40003f66130 */
[----:B------:R-:W-:-:S02]  /*f0dd0*/  IADD3 R45, P5, PT, R90, R82, RZ ;  /* 0x000000525a2d7210 */ /* 0x000fc40007fbe0ff */
        /* <DEDUP_REMOVED lines=12> */
[----:B------:R-:W-:Y:S02]  /*f0ea0*/  ISETP.LT.U32.OR.EX P3, PT, R83, R22, !P5, P3 ;  /* 0x000000165300720c */ /* 0x000fe40006f61530 */
[----:B------:R-:W-:Y:S01]  /*f0eb0*/  ISETP.GE.U32.AND P5, PT, R47, R12, PT ;  /* 0x0000000c2f00720c */ /* 0x000fe20003fa6070 */
[----:B------:R-:W-:Y:S01]  /*f0ec0*/  IMAD.WIDE.U32 R46, R4, R72, RZ ;  /* 0x00000048042e7225 */ /* 0x000fe200078e00ff */
[----:B------:R-:W-:-:S02]  /*f0ed0*/  IADD3 R25, P0, PT, R78, R20, RZ ;  /* 0x000000144e197210 */ /* 0x000fc40007f1e0ff */
[----:B------:R-:W-:Y:S01]  /*f0ee0*/  ISETP.GE.U32.AND.EX P5, PT, R96, R21, PT, P5 ;  /* 0x000000156000720c */ /* 0x000fe20003fa6150 */
[----:B------:R-:W-:Y:S01]  /*f0ef0*/  IMAD.WIDE.U32 R20, R13, R72, RZ ;  /* 0x000000480d147225 */ /* 0x000fe200078e00ff */
[C---:B------:R-:W-:Y:S02]  /*f0f00*/  ISETP.GE.U32.AND.EX P6, PT, R87.reuse, R96, PT, P6 ;  /* 0x000000605700720c */ /* 0x040fe40003fc6160 */
[----:B------:R-:W-:Y:S01]  /*f0f10*/  ISETP.GE.U32.AND P4, PT, R44, R15, PT ;  /* 0x0000000f2c00720c */ /* 0x000fe20003f86070 */
[----:B------:R-:W-:Y:S01]  /*f0f20*/  IMAD.X R23, R87, 0x1, R100, P0 ;  /* 0x0000000157177824 */ /* 0x000fe200000e0664 */
[----:B------:R-:W-:Y:S02]  /*f0f30*/  IADD3 R14, P0, PT, R25, R88, RZ ;  /* 0x00000058190e7210 */ /* 0x000fe40007f1e0ff */
[----:B------:R-:W-:-:S03]  /*f0f40*/  ISETP.GE.U32.AND.EX P4, PT, R45, R79, PT, P4 ;  /* 0x0000004f2d00720c */ /* 0x000fc60003f86140 */
[----:B------:R-:W-:Y:S01]  /*f0f50*/  IMAD.X R88, R23, 0x1, R89, P0 ;  /* 0x0000000117587824 */ /* 0x000fe200000e0659 */
[----:B------:R-:W-:Y:S02]  /*f0f60*/  ISETP.LT.U32.AND P0, PT, R15, R101, PT ;  /* 0x000000650f00720c */ /* 0x000fe40003f01070 */
        /* <DEDUP_REMOVED lines=18> */
.L_x_1055:
[----:B------:R-:W-:Y:S05]  /*f1090*/  BSYNC.RECONVERGENT B3 ;  /* 0x0000000000037941 */ /* 0x000fea0003800200 */
.L_x_1054:
        /* <DEDUP_REMOVED lines=10> */
[----:B------:R-:W-:Y:S01]  /*f1140*/  IMAD.MOV.U32 R46, RZ, RZ, R21 ;  /* 0x000000ffff2e7224 */ /* 0x000fe200078e0015 */
[----:B------:R-:W-:-:S02]  /*f1150*/  IADD3 R83, P4, PT, R83, R78, RZ ;  /* 0x0000004e53537210 */ /* 0x000fc40007f9e0ff */
[----:B------:R-:W-:Y:S02]  /*f1160*/  IADD3 R22, P6, PT, R11, R22, RZ ;  /* 0x000000160b167210 */ /* 0x000fe40007fde0ff */
[----:B------:R-:W-:Y:S02]  /*f1170*/  SEL R12, RZ, 0x1, !P2 ;  /* 0x00000001ff0c7807 */ /* 0x000fe40005000000 */
[----:B------:R-:W-:Y:S01]  /*f1180*/  IADD3 RZ, P3, PT, R47, R20, RZ ;  /* 0x000000142fff7210 */ /* 0x000fe20007f7e0ff */
[----:B------:R-:W-:Y:S01]  /*f1190*/  IMAD.X R47, RZ, RZ, RZ, P5 ;  /* 0x000000ffff2f7224 */ /* 0x000fe200028e06ff */
[----:B------:R-:W-:Y:S01]  /*f11a0*/  ISETP.LT.U32.AND P0, PT, R78, R44, PT ;  /* 0x0000002c4e00720c */ /* 0x000fe20003f01070 */
[----:B------:R-:W-:Y:S01]  /*f11b0*/  IMAD.IADD R44, R20, 0x1, R79 ;  /* 0x00000001142c7824 */ /* 0x000fe200078e024f */
[----:B------:R-:W-:Y:S01]  /*f11c0*/  ISETP.GE.U32.AND P1, PT, R83, R78, PT ;  /* 0x0000004e5300720c */ /* 0x000fe20003f26070 */
[----:B------:R-:W-:Y:S01]  /*f11d0*/  IMAD.X R78, RZ, RZ, R48, P6 ;  /* 0x000000ffff4e7224 */ /* 0x000fe200030e0630 */
[----:B------:R-:W-:Y:S01]  /*f11e0*/  IADD3 R95, P2, PT, R14, R7, RZ ;  /* 0x000000070e5f7210 */ /* 0x000fe20007f5e0ff */
[----:B------:R-:W-:Y:S01]  /*f11f0*/  IMAD.X R87, RZ, RZ, R44, P4 ;  /* 0x000000ffff577224 */ /* 0x000fe200020e062c */
[----:B------:R-:W-:Y:S01]  /*f1200*/  ISETP.GE.U32.AND P5, PT, R22, R11, PT ;  /* 0x0000000b1600720c */ /* 0x000fe20003fa6070 */
[----:B------:R-:W-:Y:S01]  /*f1210*/  IMAD.WIDE.U32.X R46, R13, R73, R46, P3 ;  /* 0x000000490d2e7225 */ /* 0x000fe200018e042e */
[----:B------:R-:W-:-:S02]  /*f1220*/  IADD3 R7, P6, PT, R95, R18, RZ ;  /* 0x000000125f077210 */ /* 0x000fc40007fde0ff */
[----:B------:R-:W-:Y:S01]  /*f1230*/  ISETP.GE.U32.AND.EX P5, PT, R78, R48, PT, P5 ;  /* 0x000000304e00720c */ /* 0x000fe20003fa6150 */
[----:B------:R-:W-:Y:S01]  /*f1240*/  IMAD.X R49, RZ, RZ, R88, P2 ;  /* 0x000000ffff317224 */ /* 0x000fe200010e0658 */
[----:B------:R-:W-:Y:S02]  /*f1250*/  ISETP.GE.U32.AND P2, PT, R11, R86, PT ;  /* 0x000000560b00720c */ /* 0x000fe40003f46070 */
[----:B------:R-:W-:Y:S01]  /*f1260*/  IADD3 R20, P4, PT, R7, R12, RZ ;  /* 0x0000000c07147210 */ /* 0x000fe20007f9e0ff */
[----:B------:R-:W-:Y:S01]  /*f1270*/  IMAD.X R18, R49, 0x1, R19, P6 ;  /* 0x0000000131127824 */ /* 0x000fe200030e0613 */
[----:B------:R-:W-:Y:S02]  /*f1280*/  ISETP.GE.U32.AND.EX P2, PT, R48, R93, P5, P2 ;  /* 0x0000005d3000720c */ /* 0x000fe40002f46120 */
[----:B------:R-:W-:Y:S01]  /*f1290*/  ISETP.GE.U32.AND.EX P5, PT, R87, R44, PT, P1 ;  /* 0x0000002c5700720c */ /* 0x000fe20003fa6110 */
[----:B------:R-:W-:Y:S01]  /*f12a0*/  IMAD.X R21, RZ, RZ, R18, P4 ;  /* 0x000000ffff157224 */ /* 0x000fe200020e0612 */
[----:B------:R-:W-:-:S02]  /*f12b0*/  ISETP.GE.U32.AND P1, PT, R20, R7, PT ;  /* 0x000000071400720c */ /* 0x000fc40003f26070 */
[----:B------:R-:W-:Y:S02]  /*f12c0*/  IADD3 R51, P6, PT, R22, R50, RZ ;  /* 0x0000003216337210 */ /* 0x000fe40007fde0ff */
[----:B------:R-:W-:Y:S02]  /*f12d0*/  ISETP.LT.U32.OR.EX P4, PT, R44, R45, !P5, P0 ;  /* 0x0000002d2c00720c */ /* 0x000fe40006f81500 */
[----:B------:R-:W-:Y:S01]  /*f12e0*/  ISETP.LT.U32.AND P0, PT, R7, R95, PT ;  /* 0x0000005f0700720c */ /* 0x000fe20003f01070 */
[----:B------:R-:W-:Y:S01]  /*f12f0*/  IMAD.X R15, R78, 0x1, R97, P6 ;  /* 0x000000014e0f7824 */ /* 0x000fe200030e0661 */
[----:B------:R-:W-:Y:S01]  /*f1300*/  ISETP.GE.U32.AND.EX P5, PT, R21, R18, PT, P1 ;  /* 0x000000121500720c */ /* 0x000fe20003fa6110 */
[----:B------:R-:W-:Y:S01]  /*f1310*/  IMAD.WIDE.U32 R6, R6, R68, R20 ;  /* 0x0000004406067225 */ /* 0x000fe200078e0014 */
[----:B------:R-:W-:Y:S02]  /*f1320*/  ISETP.GE.U32.AND P1, PT, R51, R22, PT ;  /* 0x000000163300720c */ /* 0x000fe40003f26070 */
[----:B------:R-:W-:Y:S01]  /*f1330*/  ISETP.LT.U32.OR.EX P0, PT, R18, R49, !P5, P0 ;  /* 0x000000311200720c */ /* 0x000fe20006f01500 */
[----:B------:R-:W-:Y:S01]  /*f1340*/  IMAD.IADD R79, R16, 0x1, R7 ;  /* 0x00000001104f7824 */ /* 0x000fe200078e0207 */
[----:B------:R-:W-:Y:S01]  /*f1350*/  @!P2 IADD3 R24, P5, PT, R24, 0x1, RZ ;  /* 0x000000011818a810 */ /* 0x000fe20007fbe0ff */
[----:B------:R-:W-:Y:S01]  /*f1360*/  IMAD.WIDE.U32 R16, R13, R70, RZ ;  /* 0x000000460d107225 */ /* 0x000fe200078e00ff */
[----:B------:R-:W-:-:S02]  /*f1370*/  ISETP.GE.U32.AND.EX P1, PT, R15, R78, PT, P1 ;  /* 0x0000004e0f00720c */ /* 0x000fc40003f26110 */
[----:B------:R-:W-:Y:S01]  /*f1380*/  SEL R7, RZ, 0x1, !P0 ;  /* 0x00000001ff077807 */ /* 0x000fe20004000000 */
[----:B------:R-:W-:Y:S01]  /*f1390*/  @!P2 IMAD.X R26, RZ, RZ, R26, P5 ;  /* 0x000000ffff1aa224 */ /* 0x000fe200028e061a */
[----:B------:R-:W-:Y:S02]  /*f13a0*/  IADD3 R11, P5, PT, R24, R80, RZ ;  /* 0x00000050180b7210 */ /* 0x000fe40007fbe0ff */
[----:B------:R-:W-:Y:S02]  /*f13b0*/  SEL R18, RZ, 0x1, P1 ;  /* 0x00000001ff127807 */ /* 0x000fe40000800000 */
[----:B------:R-:W-:Y:S01]  /*f13c0*/  IADD3 R45, P1, PT, R7, R6, RZ ;  /* 0x00000006072d7210 */ /* 0x000fe20007f3e0ff */
[----:B------:R-:W-:Y:S01]  /*f13d0*/  IMAD.X R81, R26, 0x1, R81, P5 ;  /* 0x000000011a517824 */ /* 0x000fe200028e0651 */
[----:B------:R-:W-:Y:S02]  /*f13e0*/  IADD3 R18, P6, PT, R11, R18, RZ ;  /* 0x000000120b127210 */ /* 0x000fe40007fde0ff */
[----:B------:R-:W-:Y:S01]  /*f13f0*/  ISETP.LT.U32.AND P0, PT, R6, R20, PT ;  /* 0x000000140600720c */ /* 0x000fe20003f01070 */
[----:B------:R-:W-:Y:S01]  /*f1400*/  IMAD.X R20, RZ, RZ, R79, P1 ;  /* 0x000000ffff147224 */ /* 0x000fe200008e064f */
[----:B------:R-:W-:Y:S01]  /*f1410*/  @!P2 ISETP.NE.U32.AND P1, PT, R24, RZ, PT ;  /* 0x000000ff1800a20c */ /* 0x000fe20003f25070 */
[----:B------:R-:W-:Y:S01]  /*f1420*/  IMAD.X R19, RZ, RZ, R81, P6 ;  /* 0x000000ffff137224 */ /* 0x000fe200030e0651 */
[----:B------:R-:W-:-:S02]  /*f1430*/  IADD3 R7, P6, PT, R45, R46, RZ ;  /* 0x0000002e2d077210 */ /* 0x000fc40007fde0ff */
[----:B------:R-:W-:Y:S02]  /*f1440*/  SEL R44, RZ, 0x1, !P4 ;  /* 0x00000001ff2c7807 */ /* 0x000fe40006000000 */
[----:B------:R-:W-:Y:S02]  /*f1450*/  ISETP.GE.U32.AND P5, PT, R18, R11, PT ;  /* 0x0000000b1200720c */ /* 0x000fe40003fa6070 */
[----:B------:R-:W-:Y:S01]  /*f1460*/  ISETP.LT.U32.AND P3, PT, R11, R24, PT ;  /* 0x000000180b00720c */ /* 0x000fe20003f61070 */
[----:B------:R-:W-:Y:S01]  /*f1470*/  IMAD.X R11, R20, 0x1, R47, P6 ;  /* 0x00000001140b7824 */ /* 0x000fe200030e062f */
[----:B------:R-:W-:Y:S02]  /*f1480*/  @!P2 ISETP.NE.AND.EX P1, PT, R26, RZ, PT, P1 ;  /* 0x000000ff1a00a20c */ /* 0x000fe40003f25310 */
[----:B------:R-:W-:Y:S02]  /*f1490*/  IADD3 R44, P6, PT, R7, R44, RZ ;  /* 0x0000002c072c7210 */ /* 0x000fe40007fde0ff */
[----:B------:R-:W-:-:S02]  /*f14a0*/  ISETP.GE.U32.AND.EX P5, PT, R19, R81, PT, P5 ;  /* 0x000000511300720c */ /* 0x000fc40003fa6150 */
[----:B------:R-:W-:Y:S02]  /*f14b0*/  @!P2 SEL R12, RZ, 0x1, P1 ;  /* 0x00000001ff0ca807 */ /* 0x000fe40000800000 */
[----:B------:R-:W-:Y:S02]  /*f14c0*/  ISETP.GE.U32.AND P4, PT, R45, R6, PT ;  /* 0x000000062d00720c */ /* 0x000fe40003f86070 */
[----:B------:R-:W-:Y:S01]  /*f14d0*/  ISETP.LT.U32.AND P1, PT, R7, R45, PT ;  /* 0x0000002d0700720c */ /* 0x000fe20003f21070 */
[----:B------:R-:W-:Y:S01]  /*f14e0*/  IMAD.X R45, RZ, RZ, R11, P6 ;  /* 0x000000ffff2d7224 */ /* 0x000fe200030e060b */
[----:B------:R-:W-:Y:S01]  /*f14f0*/  ISETP.LT.U32.OR.EX P3, PT, R81, R26, !P5, P3 ;  /* 0x0000001a5100720c */ /* 0x000fe20006f61530 */
[----:B------:R-:W-:Y:S01]  /*f1500*/  IMAD.WIDE.U32 R16, P6, R4, R71, R16 ;  /* 0x0000004704107225 */ /* 0x000fe200078c0010 */
[----:B------:R-:W-:Y:S02]  /*f1510*/  ISETP.GE.U32.AND P5, PT, R44, R7, PT ;  /* 0x000000072c00720c */ /* 0x000fe40003fa6070 */
[----:B------:R-:W-:Y:S01]  /*f1520*/  ISETP.GE.U32.AND.EX P4, PT, R20, R79, PT, P4 ;  /* 0x0000004f1400720c */ /* 0x000fe20003f86140 */
[----:B------:R-:W-:Y:S01]  /*f1530*/  IMAD.WIDE.U32 R46, R4, R70, R44 ;  /* 0x00000046042e7225 */ /* 0x000fe200078e002c */
[----:B------:R-:W-:-:S02]  /*f1540*/  ISETP.GE.U32.AND.EX P5, PT, R45, R11, PT, P5 ;  /* 0x0000000b2d00720c */ /* 0x000fc40003fa6150 */
[----:B------:R-:W-:Y:S01]  /*f1550*/  ISETP.LT.U32.OR.EX P0, PT, R79, R21, !P4, P0 ;  /* 0x000000154f00720c */ /* 0x000fe20006701500 */
[----:B------:R-:W-:Y:S01]  /*f1560*/  IMAD.WIDE.U32 R6, R4, R70, RZ ;  /* 0x0000004604067225 */ /* 0x000fe200078e00ff */
[----:B------:R-:W-:Y:S02]  /*f1570*/  ISETP.LT.U32.OR.EX P5, PT, R11, R20, !P5, P1 ;  /* 0x000000140b00720c */ /* 0x000fe40006fa1510 */
[----:B------:R-:W-:Y:S01]  /*f1580*/  SEL R11, RZ, 0x1, !P3 ;  /* 0x00000001ff0b7807 */ /* 0x000fe20005800000 */
[----:B------:R-:W-:Y:S01]  /*f1590*/  IMAD.WIDE.U32 R20, R3, R3, R18 ;  /* 0x0000000303147225 */ /* 0x000fe200078e0012 */
[----:B------:R-:W-:Y:S02]  /*f15a0*/  @!P2 IADD3 R89, P3, PT, R12, R89, RZ ;  /* 0x000000590c59a210 */ /* 0x000fe40007f7e0ff */
[----:B------:R-:W-:Y:S01]  /*f15b0*/  SEL R79, RZ, 0x1, !P5 ;  /* 0x00000001ff4f7807 */ /* 0x000fe20006800000 */
[----:B------:R-:W-:Y:S01]  /*f15c0*/  IMAD R12, R87, R76, RZ ;  /* 0x0000004c570c7224 */ /* 0x000fe200078e02ff */
[----:B------:R-:W-:Y:S01]  /*f15d0*/  IADD3 RZ, P4, PT, R7, R16, RZ ;  /* 0x0000001007ff7210 */ /* 0x000fe20007f9e0ff */
[----:B------:R-:W-:Y:S01]  /*f15e0*/  @!P2 IMAD.X R91, RZ, RZ, R91, P3 ;  /* 0x000000ffff5ba224 */ /* 0x000fe200018e065b */
[----:B------:R-:W-:Y:S01]  /*f15f0*/  IADD3 R79, P3, PT, R79, R46, RZ ;  /* 0x0000002e4f4f7210 */ /* 0x000fe20007f7e0ff */
[----:B------:R-:W-:Y:S01]  /*f1600*/  IMAD R3, R83, R77, R12 ;  /* 0x0000004d53037224 */ /* 0x000fe200078e020c */
[----:B------:R-:W-:Y:S01]  /*f1610*/  IADD3 R12, P2, P5, R84, R89, R11 ;  /* 0x00000059540c7210 */ /* 0x000fe20007d5e00b */
[----:B------:R-:W-:Y:S01]  /*f1620*/  IMAD.IADD R10, R10, 0x1, R21 ;  /* 0x000000010a0a7824 */ /* 0x000fe200078e0215 */
[----:B------:R-:W-:Y:S01]  /*f1630*/  ISETP.LT.U32.AND P1, PT, R46, R44, PT ;  /* 0x0000002c2e00720c */ /* 0x000fe20003f21070 */
        /* <DEDUP_REMOVED lines=48> */
.L_x_1057:
[----:B------:R-:W-:Y:S05]  /*f1940*/  BSYNC.RECONVERGENT B3 ;  /* 0x0000000000037941 */ /* 0x000fea0003800200 */
.L_x_1056:
        /* <DEDUP_REMOVED lines=68> */
[----:B------:R-:W-:Y:S01]  /*f1d90*/  IMAD.MOV.U32 R14, RZ, RZ, R25 ;  /* 0x000000ffff0e7224 */ /* 0x000fe200078e0019 */
[----:B------:R-:W-:Y:S01]  /*f1da0*/  IADD3 RZ, P4, PT, R19, R24, RZ ;  /* 0x0000001813ff7210 */ /* 0x000fe20007f9e0ff */
[----:B------:R-:W-:Y:S01]  /*f1db0*/  IMAD.WIDE.U32 R18, R6, R70, R22 ;  /* 0x0000004606127225 */ /* 0x000fe200078e0016 */
[----:B------:R-:W-:Y:S02]  /*f1dc0*/  SEL R7, RZ, 0x1, !P1 ;  /* 0x00000001ff077807 */ /* 0x000fe40004800000 */
[----:B------:R-:W-:Y:S01]  /*f1dd0*/  ISETP.LT.U32.AND P2, PT, R16, R8, PT ;  /* 0x000000081000720c */ /* 0x000fe20003f41070 */
[----:B------:R-:W-:Y:S01]  /*f1de0*/  IMAD.IADD R25, R24, 0x1, R19 ;  /* 0x0000000118197824 */ /* 0x000fe200078e0213 */
[----:B------:R-:W-:Y:S01]  /*f1df0*/  ISETP.GE.U32.AND.EX P3, PT, R17, R26, PT, P3 ;  /* 0x0000001a1100720c */ /* 0x000fe20003f66130 */
[----:B------:R-:W-:Y:S01]  /*f1e00*/  IMAD.X R15, RZ, RZ, RZ, P5 ;  /* 0x000000ffff0f7224 */ /* 0x000fe200028e06ff */
[----:B------:R-:W-:-:S02]  /*f1e10*/  IADD3 R21, P1, PT, R7, R18, RZ ;  /* 0x0000001207157210 */ /* 0x000fc40007f3e0ff */
[----:B------:R-:W-:Y:S01]  /*f1e20*/  ISETP.LT.U32.OR.EX P3, PT, R26, R9, !P3, P2 ;  /* 0x000000091a00720c */ /* 0x000fe20005f61520 */
[----:B------:R-:W-:Y:S01]  /*f1e30*/  IMAD.WIDE.U32.X R8, R3, R71, R14, P4 ;  /* 0x0000004703087225 */ /* 0x000fe200020e040e */
[----:B------:R-:W-:Y:S02]  /*f1e40*/  @!P0 IADD3 R20, P5, PT, R20, 0x1, RZ ;  /* 0x0000000114148810 */ /* 0x000fe40007fbe0ff */
[----:B------:R-:W-:Y:S01]  /*f1e50*/  ISETP.GE.U32.AND P2, PT, R21, R18, PT ;  /* 0x000000121500720c */ /* 0x000fe20003f46070 */
[----:B------:R-:W-:Y:S01]  /*f1e60*/  IMAD.X R24, RZ, RZ, R25, P1 ;  /* 0x000000ffff187224 */ /* 0x000fe200008e0619 */
[----:B------:R-:W-:Y:S01]  /*f1e70*/  SEL R16, RZ, 0x1, !P3 ;  /* 0x00000001ff107807 */ /* 0x000fe20005800000 */
[----:B------:R-:W-:Y:S01]  /*f1e80*/  @!P0 IMAD.X R10, RZ, RZ, R10, P5 ;  /* 0x000000ffff0a8224 */ /* 0x000fe200028e060a */
[----:B------:R-:W-:Y:S01]  /*f1e90*/  IADD3 R19, P3, PT, R20, R4, RZ ;  /* 0x0000000414137210 */ /* 0x000fe20007f7e0ff */
[----:B------:R-:W-:Y:S01]  /*f1ea0*/  IMAD.WIDE.U32 R14, R3, R68, RZ ;  /* 0x00000044030e7225 */ /* 0x000fe200078e00ff */
        /* <DEDUP_REMOVED lines=86> */
.L_x_1060:
[----:B------:R-:W-:Y:S05]  /*f2410*/  BSYNC.RELIABLE B4 ;  /* 0x0000000000047941 */ /* 0x000fea0003800100 */
.L_x_1059:
        /* <DEDUP_REMOVED lines=21> */
.L_x_1061:
[----:B------:R-:W-:Y:S05]  /*f2570*/  BSYNC.RECONVERGENT B3 ;  /* 0x0000000000037941 */ /* 0x000fea0003800200 */
.L_x_1058:
        /* <DEDUP_REMOVED lines=52> */
.L_x_1063:
[----:B------:R-:W-:Y:S05]  /*f28c0*/  BSYNC.RECONVERGENT B3 ;  /* 0x0000000000037941 */ /* 0x000fea0003800200 */
.L_x_1062:
[----:B------:R-:W-:Y:S01]  /*f28d0*/  ISETP.GE.U32.AND P0, PT, R40, R41, PT ;  /* 0x000000292800720c */ /* 0x000fe20003f06070 */
[----:B------:R-:W-:Y:S01]  /*f28e0*/  BSSY.RECONVERGENT B3, `(.L_x_1064) ;  /* 0x0000033000037945 */ /* 0x000fe20003800200 */
[----:B------:R-:W-:Y:S02]  /*f28f0*/  IADD3 R41, P1, PT, -R41, R40, RZ ;  /* 0x0000002829297210 */ /* 0x000fe40007f3e1ff */
        /* <DEDUP_REMOVED lines=19> */
[----:B------:R-:W-:Y:S01]  /*f2a30*/  IADD3 R3, P4, PT, R6, -R3, RZ ;  /* 0x8000000306037210 */ /* 0x000fe20007f9e0ff */
[----:B------:R-:W-:Y:S01]  /*f2a40*/  IMAD.X R6, R42, 0x1, ~R43, P1 ;  /* 0x000000012a067824 */ /* 0x000fe200008e0e2b */
        /* <DEDUP_REMOVED lines=28> */
.L_x_1065:
[----:B------:R-:W-:Y:S05]  /*f2c10*/  BSYNC.RECONVERGENT B3 ;  /* 0x0000000000037941 */ /* 0x000fea0003800200 */
.L_x_1064:
        /* <DEDUP_REMOVED lines=51> */
[C---:B------:R-:W-:Y:S02]  /*f2f50*/  IMAD R21, R135.reuse, R11, RZ ;  /* 0x0000000b87157224 */ /* 0x040fe400078e02ff */
        /* <DEDUP_REMOVED lines=13> */
[----:B------:R-:W-:Y:S01]  /*f3030*/  IMAD R37, R137, R6, R7 ;  /* 0x0000000689257224 */ /* 0x000fe200078e0207 */
[----:B------:R-:W-:Y:S01]  /*f3040*/  ISETP.LT.U32.OR.EX P0, PT, R15, R13, !P1, P0 ;  /* 0x0000000d0f00720c */ /* 0x000fe20004f01500 */
[----:B------:R-:W-:Y:S02]  /*f3050*/  IMAD.MOV.U32 R30, RZ, RZ, R29 ;  /* 0x000000ffff1e7224 */ /* 0x000fe400078e001d */
[----:B------:R-:W-:-:S04]  /*f3060*/  IMAD.WIDE.U32 R22, R137, R41, R24 ;  /* 0x0000002989167225 */ /* 0x000fc800078e0018 */
[----:B------:R-:W-:Y:S01]  /*f3070*/  IMAD.IADD R7, R9, 0x1, R21 ;  /* 0x0000000109077824 */ /* 0x000fe200078e0215 */
[----:B------:R-:W-:Y:S01]  /*f3080*/  ISETP.GE.U32.AND P2, PT, R22, R24, PT ;  /* 0x000000181600720c */ /* 0x000fe20003f46070 */
[----:B------:R-:W-:-:S03]  /*f3090*/  IMAD.WIDE.U32.X R20, R135, R14, R30, P4 ;  /* 0x0000000e87147225 */ /* 0x000fc600020e041e */
[----:B------:R-:W-:Y:S01]  /*f30a0*/  ISETP.GE.U32.AND.EX P1, PT, R7, R33, PT, P5 ;  /* 0x000000210700720c */ /* 0x000fe20003f26150 */
[----:B------:R-:W-:Y:S02]  /*f30b0*/  IMAD.IADD R37, R23, 0x1, R37 ;  /* 0x0000000117257824 */ /* 0x000fe400078e0225 */
[----:B------:R-:W-:Y:S01]  /*f30c0*/  IMAD.WIDE.U32.X R12, R132, R6, R16, P3 ;  /* 0x00000006840c7225 */ /* 0x000fe200018e0410 */
[----:B------:R-:W-:Y:S02]  /*f30d0*/  SEL R17, RZ, 0x1, !P0 ;  /* 0x00000001ff117807 */ /* 0x000fe40004000000 */
[----:B------:R-:W-:Y:S01]  /*f30e0*/  ISETP.GE.U32.AND.EX P0, PT, R37, R25, PT, P2 ;  /* 0x000000192500720c */ /* 0x000fe20003f06120 */
[----:B------:R-:W-:Y:S01]  /*f30f0*/  IMAD.MOV.U32 R28, RZ, RZ, R22 ;  /* 0x000000ffff1c7224 */ /* 0x000fe200078e0016 */
[----:B------:R-:W-:Y:S01]  /*f3100*/  IADD3 R15, P3, PT, R18, R20, RZ ;  /* 0x00000014120f7210 */ /* 0x000fe20007f7e0ff */
[----:B------:R-:W-:Y:S01]  /*f3110*/  IMAD.MOV.U32 R32, RZ, RZ, RZ ;  /* 0x000000ffff207224 */ /* 0x000fe200078e00ff */
[----:B------:R-:W-:-:S02]  /*f3120*/  SEL R24, RZ, 0x1, P1 ;  /* 0x00000001ff187807 */ /* 0x000fc40000800000 */
[----:B------:R-:W-:Y:S01]  /*f3130*/  IADD3 R17, P1, PT, R17, R12, RZ ;  /* 0x0000000c11117210 */ /* 0x000fe20007f3e0ff */
[----:B------:R-:W-:Y:S01]  /*f3140*/  IMAD.X R21, R19, 0x1, R21, P3 ;  /* 0x0000000113157824 */ /* 0x000fe200018e0615 */
[----:B------:R-:W-:Y:S02]  /*f3150*/  SEL R34, RZ, 0x1, P0 ;  /* 0x00000001ff227807 */ /* 0x000fe40000000000 */
[----:B------:R-:W-:Y:S01]  /*f3160*/  IADD3 R24, P4, PT, R15, R24, RZ ;  /* 0x000000180f187210 */ /* 0x000fe20007f9e0ff */
[----:B------:R-:W-:Y:S01]  /*f3170*/  IMAD.X R16, RZ, RZ, R13, P1 ;  /* 0x000000ffff107224 */ /* 0x000fe200008e060d */
[----:B------:R-:W-:Y:S02]  /*f3180*/  IADD3 R34, P3, PT, R17, R34, RZ ;  /* 0x0000002211227210 */ /* 0x000fe40007f7e0ff */
        /* <DEDUP_REMOVED lines=27> */
.L_x_1067:
[----:B------:R-:W-:Y:S05]  /*f3340*/  BSYNC.RECONVERGENT B3 ;  /* 0x0000000000037941 */ /* 0x000fea0003800200 */
.L_x_1066:
        /* <DEDUP_REMOVED lines=29> */
[----:B------:R-:W-:Y:S01]  /*f3520*/  IMAD.WIDE.U32 R18, P1, R128, R11, R18 ;  /* 0x0000000b80127225 */ /* 0x000fe20007820012 */
[----:B------:R-:W-:-:S03]  /*f3530*/  IADD3 RZ, P6, PT, R21, R24, RZ ;  /* 0x0000001815ff7210 */ /* 0x000fc60007fde0ff */
[----:B------:R-:W-:Y:S01]  /*f3540*/  IMAD R12, R128, R11, RZ ;  /* 0x0000000b800c7224 */ /* 0x000fe200078e02ff */
[----:B------:R-:W-:Y:S01]  /*f3550*/  IADD3 RZ, P5, PT, R13, R18, RZ ;  /* 0x000000120dff7210 */ /* 0x000fe20007fbe0ff */
[----:B------:R-:W-:-:S04]  /*f3560*/  IMAD.WIDE.U32 R28, R5, R126, RZ ;  /* 0x0000007e051c7225 */ /* 0x000fc800078e00ff */
[----:B------:R-:W-:-:S04]  /*f3570*/  IMAD.WIDE.U32 R30, P4, R135, R5, R30 ;  /* 0x00000005871e7225 */ /* 0x000fc8000788001e */
[----:B------:R-:W-:Y:S01]  /*f3580*/  IMAD.WIDE.U32 R20, R127, R11, R22 ;  /* 0x0000000b7f147225 */ /* 0x000fe200078e0016 */
[----:B------:R-:W-:-:S03]  /*f3590*/  IADD3 RZ, P2, PT, R29, R30, RZ ;  /* 0x0000001e1dff7210 */ /* 0x000fc60007f5e0ff */
[----:B------:R-:W-:Y:S02]  /*f35a0*/  IMAD R33, R127, R14, R12 ;  /* 0x0000000e7f217224 */ /* 0x000fe400078e020c */
[----:B------:R-:W-:Y:S01]  /*f35b0*/  IMAD.X R13, RZ, RZ, RZ, P1 ;  /* 0x000000ffff0d7224 */ /* 0x000fe200008e06ff */
[----:B------:R-:W-:Y:S01]  /*f35c0*/  ISETP.GE.U32.AND P1, PT, R20, R22, PT ;  /* 0x000000161400720c */ /* 0x000fe20003f26070 */
[----:B------:R-:W-:Y:S02]  /*f35d0*/  IMAD.MOV.U32 R12, RZ, RZ, R19 ;  /* 0x000000ffff0c7224 */ /* 0x000fe400078e0013 */
[----:B------:R-:W-:Y:S01]  /*f35e0*/  IMAD.X R29, RZ, RZ, RZ, P3 ;  /* 0x000000ffff1d7224 */ /* 0x000fe200018e06ff */
[----:B------:R-:W-:Y:S01]  /*f35f0*/  @!P0 IADD3 R34, P3, PT, R34, 0x1, RZ ;  /* 0x0000000122228810 */ /* 0x000fe20007f7e0ff */
[----:B------:R-:W-:Y:S02]  /*f3600*/  IMAD.IADD R33, R21, 0x1, R33 ;  /* 0x0000000115217824 */ /* 0x000fe400078e0221 */
[----:B------:R-:W-:-:S03]  /*f3610*/  IMAD.WIDE.U32.X R18, R128, R14, R12, P5 ;  /* 0x0000000e80127225 */ /* 0x000fc600028e040c */
[----:B------:R-:W-:Y:S01]  /*f3620*/  ISETP.GE.U32.AND.EX P1, PT, R33, R23, PT, P1 ;  /* 0x000000172100720c */ /* 0x000fe20003f26110 */
[----:B------:R-:W-:Y:S01]  /*f3630*/  @!P0 IMAD.X R35, RZ, RZ, R35, P3 ;  /* 0x000000ffff238224 */ /* 0x000fe200018e0623 */
[C---:B------:R-:W-:Y:S01]  /*f3640*/  IADD3 R21, P3, PT, R34.reuse, R18, RZ ;  /* 0x0000001222157210 */ /* 0x040fe20007f7e0ff */
[----:B------:R-:W-:Y:S01]  /*f3650*/  IMAD.MOV.U32 R24, RZ, RZ, R31 ;  /* 0x000000ffff187224 */ /* 0x000fe200078e001f */
[----:B------:R-:W-:Y:S01]  /*f3660*/  SEL R22, RZ, 0x1, P1 ;  /* 0x00000001ff167807 */ /* 0x000fe20000800000 */
[----:B------:R-:W-:Y:S02]  /*f3670*/  IMAD.MOV.U32 R28, RZ, RZ, R25 ;  /* 0x000000ffff1c7224 */ /* 0x000fe400078e0019 */
[----:B------:R-:W-:Y:S01]  /*f3680*/  IMAD.X R31, R35, 0x1, R19, P3 ;  /* 0x00000001231f7824 */ /* 0x000fe200018e0613 */
[C---:B------:R-:W-:Y:S01]  /*f3690*/  IADD3 R22, P3, PT, R21.reuse, R22, RZ ;  /* 0x0000001615167210 */ /* 0x040fe20007f7e0ff */
[----:B------:R-:W-:Y:S01]  /*f36a0*/  IMAD.X R25, RZ, RZ, RZ, P4 ;  /* 0x000000ffff197224 */ /* 0x000fe200020e06ff */
[----:B------:R-:W-:Y:S01]  /*f36b0*/  @!P0 ISETP.NE.U32.AND P4, PT, R34, RZ, PT ;  /* 0x000000ff2200820c */ /* 0x000fe20003f85070 */
[----:B------:R-:W-:Y:S01]  /*f36c0*/  IMAD R15, R132, R11, RZ ;  /* 0x0000000b840f7224 */ /* 0x000fe200078e02ff */
[----:B------:R-:W-:Y:S01]  /*f36d0*/  ISETP.GE.U32.AND P5, PT, R22, R21, PT ;  /* 0x000000151600720c */ /* 0x000fe20003fa6070 */
[----:B------:R-:W-:Y:S01]  /*f36e0*/  IMAD.X R23, RZ, RZ, R31, P3 ;  /* 0x000000ffff177224 */ /* 0x000fe200018e061f */
[----:B------:R-:W-:Y:S01]  /*f36f0*/  ISETP.LT.U32.AND P3, PT, R21, R34, PT ;  /* 0x000000221500720c */ /* 0x000fe20003f61070 */
[----:B------:R-:W-:Y:S01]  /*f3700*/  IMAD R21, R135, R5, RZ ;  /* 0x0000000587157224 */ /* 0x000fe200078e02ff */
[----:B------:R-:W-:Y:S01]  /*f3710*/  @!P0 ISETP.NE.AND.EX P4, PT, R35, RZ, PT, P4 ;  /* 0x000000ff2300820c */ /* 0x000fe20003f85340 */
[----:B------:R-:W-:Y:S01]  /*f3720*/  IMAD.WIDE.U32 R18, R137, R11, R22 ;  /* 0x0000000b89127225 */ /* 0x000fe200078e0016 */
[----:B------:R-:W-:-:S02]  /*f3730*/  ISETP.GE.U32.AND.EX P5, PT, R23, R31, PT, P5 ;  /* 0x0000001f1700720c */ /* 0x000fc40003fa6150 */
[----:B------:R-:W-:Y:S01]  /*f3740*/  @!P0 SEL R11, RZ, 0x1, P4 ;  /* 0x00000001ff0b8807 */ /* 0x000fe20002000000 */
[C---:B------:R-:W-:Y:S01]  /*f3750*/  IMAD.WIDE.U32 R12, R126.reuse, R5, R16 ;  /* 0x000000057e0c7225 */ /* 0x040fe200078e0010 */
[----:B------:R-:W-:Y:S02]  /*f3760*/  ISETP.LT.U32.OR.EX P3, PT, R31, R35, !P5, P3 ;  /* 0x000000231f00720c */ /* 0x000fe40006f61530 */
[----:B------:R-:W-:Y:S01]  /*f3770*/  @!P0 IADD3 R26, P4, PT, R11, R26, RZ ;  /* 0x0000001a0b1a8210 */ /* 0x000fe20007f9e0ff */
[----:B------:R-:W-:Y:S01]  /*f3780*/  IMAD R21, R126, R10, R21 ;  /* 0x0000000a7e157224 */ /* 0x000fe200078e0215 */
[----:B------:R-:W-:Y:S01]  /*f3790*/  ISETP.GE.U32.AND P1, PT, R12, R16, PT ;  /* 0x000000100c00720c */ /* 0x000fe20003f26070 */
[----:B------:R-:W-:Y:S01]  /*f37a0*/  IMAD R37, R137, R14, R15 ;  /* 0x0000000e89257224 */ /* 0x000fe200078e020f */
[----:B------:R-:W-:Y:S01]  /*f37b0*/  SEL R16, RZ, 0x1, !P3 ;  /* 0x00000001ff107807 */ /* 0x000fe20005800000 */
[----:B------:R-:W-:Y:S02]  /*f37c0*/  IMAD.IADD R11, R13, 0x1, R21 ;  /* 0x000000010d0b7824 */ /* 0x000fe400078e0215 */
[----:B------:R-:W-:Y:S01]  /*f37d0*/  IMAD.WIDE.U32.X R24, R135, R10, R24, P2 ;  /* 0x0000000a87187225 */ /* 0x000fe200010e0418 */
[----:B------:R-:W-:-:S02]  /*f37e0*/  ISETP.GE.U32.AND P2, PT, R18, R22, PT ;  /* 0x000000161200720c */ /* 0x000fc40003f46070 */
[----:B------:R-:W-:Y:S01]  /*f37f0*/  ISETP.GE.U32.AND.EX P3, PT, R11, R17, PT, P1 ;  /* 0x000000110b00720c */ /* 0x000fe20003f66110 */
        /* <DEDUP_REMOVED lines=8> */
[----:B------:R-:W-:Y:S01]  /*f3880*/  SEL R36, RZ, 0x1, P2 ;  /* 0x00000001ff247807 */ /* 0x000fe20001000000 */
[----:B------:R-:W-:Y:S01]  /*f3890*/  IMAD.X R19, RZ, RZ, R32, P6 ;  /* 0x000000ffff137224 */ /* 0x000fe200030e0620 */
[----:B------:R-:W-:Y:S01]  /*f38a0*/  IADD3 R17, P0, PT, R16, R14, RZ ;  /* 0x0000000e10117210 */ /* 0x000fe20007f1e0ff */
[----:B------:R-:W-:Y:S01]  /*f38b0*/  IMAD.MOV.U32 R24, RZ, RZ, R18 ;  /* 0x000000ffff187224 */ /* 0x000fe200078e0012 */
[C---:B------:R-:W-:Y:S01]  /*f38c0*/  IADD3 R22, P2, PT, R21.reuse, R22, RZ ;  /* 0x0000001615167210 */ /* 0x040fe20007f5e0ff */
[----:B------:R-:W-:Y:S01]  /*f38d0*/  IMAD.MOV.U32 R34, RZ, RZ, RZ ;  /* 0x000000ffff227224 */ /* 0x000fe200078e00ff */
[----:B------:R-:W-:Y:S01]  /*f38e0*/  ISETP.GE.U32.AND P1, PT, R21, R20, PT ;  /* 0x000000141500720c */ /* 0x000fe20003f26070 */
[----:B------:R-:W-:Y:S01]  /*f38f0*/  IMAD.X R14, R19, 0x1, R15, P0 ;  /* 0x00000001130e7824 */ /* 0x000fe200000e060f */
[----:B------:R-:W-:Y:S01]  /*f3900*/  ISETP.GE.U32.AND P0, PT, R22, R21, PT ;  /* 0x000000151600720c */ /* 0x000fe20003f06070 */
[----:B------:R-:W-:Y:S01]  /*f3910*/  IMAD.X R23, RZ, RZ, R25, P2 ;  /* 0x000000ffff177224 */ /* 0x000fe200010e0619 */
[----:B------:R-:W-:-:S02]  /*f3920*/  IADD3 R36, P3, PT, R17, R36, RZ ;  /* 0x0000002411247210 */ /* 0x000fc40007f7e0ff */
[----:B------:R-:W-:Y:S02]  /*f3930*/  ISETP.GE.U32.AND.EX P4, PT, R25, R33, PT, P1 ;  /* 0x000000211900720c */ /* 0x000fe40003f86110 */
[----:B------:R-:W-:Y:S01]  /*f3940*/  ISETP.GE.U32.AND.EX P0, PT, R23, R25, PT, P0 ;  /* 0x000000191700720c */ /* 0x000fe20003f06100 */
[----:B------:R-:W-:Y:S01]  /*f3950*/  IMAD.X R37, RZ, RZ, R14, P3 ;  /* 0x000000ffff257224 */ /* 0x000fe200018e060e */
        /* <DEDUP_REMOVED lines=21> */
.L_x_1069:
[----:B------:R-:W-:Y:S05]  /*f3ab0*/  BSYNC.RECONVERGENT B3 ;  /* 0x0000000000037941 */ /* 0x000fea0003800200 */
.L_x_1068:
        /* <DEDUP_REMOVED lines=30> */
[----:B------:R-:W-:Y:S01]  /*f3ca0*/  IMAD.WIDE.U32 R18, P1, R128, R5, R18 ;  /* 0x0000000580127225 */ /* 0x000fe20007820012 */
[----:B------:R-:W-:-:S03]  /*f3cb0*/  IADD3 RZ, P6, PT, R21, R24, RZ ;  /* 0x0000001815ff7210 */ /* 0x000fc60007fde0ff */
[----:B------:R-:W-:Y:S01]  /*f3cc0*/  IMAD R14, R128, R5, RZ ;  /* 0x00000005800e7224 */ /* 0x000fe200078e02ff */
[----:B------:R-:W-:Y:S01]  /*f3cd0*/  IADD3 RZ, P5, PT, R15, R18, RZ ;  /* 0x000000120fff7210 */ /* 0x000fe20007fbe0ff */
        /* <DEDUP_REMOVED lines=16> */
[----:B------:R-:W-:Y:S01]  /*f3de0*/  IMAD.X R33, RZ, RZ, RZ, P4 ;  /* 0x000000ffff217224 */ /* 0x000fe200020e06ff */
[----:B------:R-:W-:Y:S01]  /*f3df0*/  @!P0 ISETP.NE.U32.AND P4, PT, R36, RZ, PT ;  /* 0x000000ff2400820c */ /* 0x000fe20003f85070 */
[----:B------:R-:W-:Y:S01]  /*f3e00*/  IMAD.X R31, R37, 0x1, R19, P3 ;  /* 0x00000001251f7824 */ /* 0x000fe200018e0613 */
[----:B------:R-:W-:Y:S01]  /*f3e10*/  IADD3 R24, P3, PT, R21, R24, RZ ;  /* 0x0000001815187210 */ /* 0x000fe20007f7e0ff */
[----:B------:R-:W-:Y:S01]  /*f3e20*/  IMAD.MOV.U32 R28, RZ, RZ, R25 ;  /* 0x000000ffff1c7224 */ /* 0x000fe200078e0019 */
[----:B------:R-:W-:Y:S01]  /*f3e30*/  @!P0 ISETP.NE.AND.EX P4, PT, R37, RZ, PT, P4 ;  /* 0x000000ff2500820c */ /* 0x000fe20003f85340 */
[----:B------:R-:W-:Y:S01]  /*f3e40*/  IMAD R22, R132, R5, RZ ;  /* 0x0000000584167224 */ /* 0x000fe200078e02ff */
[----:B------:R-:W-:Y:S01]  /*f3e50*/  ISETP.GE.U32.AND P5, PT, R24, R21, PT ;  /* 0x000000151800720c */ /* 0x000fe20003fa6070 */
[----:B------:R-:W-:Y:S01]  /*f3e60*/  IMAD.X R25, RZ, RZ, R31, P3 ;  /* 0x000000ffff197224 */ /* 0x000fe200018e061f */
[----:B------:R-:W-:Y:S01]  /*f3e70*/  ISETP.LT.U32.AND P3, PT, R21, R36, PT ;  /* 0x000000241500720c */ /* 0x000fe20003f61070 */
[----:B------:R-:W-:-:S02]  /*f3e80*/  IMAD R21, R135, R3, RZ ;  /* 0x0000000387157224 */ /* 0x000fc400078e02ff */
[----:B------:R-:W-:Y:S01]  /*f3e90*/  IMAD R43, R137, R10, R22 ;  /* 0x0000000a892b7224 */ /* 0x000fe200078e0216 */
[----:B------:R-:W-:Y:S01]  /*f3ea0*/  ISETP.GE.U32.AND.EX P5, PT, R25, R31, PT, P5 ;  /* 0x0000001f1900720c */ /* 0x000fe20003fa6150 */
[----:B------:R-:W-:Y:S01]  /*f3eb0*/  IMAD.WIDE.U32 R22, R137, R5, R24 ;  /* 0x0000000589167225 */ /* 0x000fe200078e0018 */
[----:B------:R-:W-:Y:S02]  /*f3ec0*/  @!P0 SEL R5, RZ, 0x1, P4 ;  /* 0x00000001ff058807 */ /* 0x000fe40002000000 */
[----:B------:R-:W-:Y:S01]  /*f3ed0*/  ISETP.LT.U32.OR.EX P3, PT, R31, R37, !P5, P3 ;  /* 0x000000251f00720c */ /* 0x000fe20006f61530 */
[----:B------:R-:W-:Y:S01]  /*f3ee0*/  IMAD.WIDE.U32 R14, R126, R3, R16 ;  /* 0x000000037e0e7225 */ /* 0x000fe200078e0010 */
[----:B------:R-:W-:-:S03]  /*f3ef0*/  @!P0 IADD3 R26, P4, PT, R5, R26, RZ ;  /* 0x0000001a051a8210 */ /* 0x000fc60007f9e0ff */
[----:B------:R-:W-:Y:S01]  /*f3f00*/  IMAD R21, R126, R4, R21 ;  /* 0x000000047e157224 */ /* 0x000fe200078e0215 */
[----:B------:R-:W-:Y:S01]  /*f3f10*/  ISETP.GE.U32.AND P1, PT, R14, R16, PT ;  /* 0x000000100e00720c */ /* 0x000fe20003f26070 */
[----:B------:R-:W-:Y:S01]  /*f3f20*/  IMAD.WIDE.U32.X R18, R132, R10, R28, P6 ;  /* 0x0000000a84127225 */ /* 0x000fe200030e041c */
[----:B------:R-:W-:-:S03]  /*f3f30*/  SEL R10, RZ, 0x1, !P3 ;  /* 0x00000001ff0a7807 */ /* 0x000fc60005800000 */
[----:B------:R-:W-:Y:S01]  /*f3f40*/  IMAD.IADD R5, R15, 0x1, R21 ;  /* 0x000000010f057824 */ /* 0x000fe200078e0215 */
[----:B------:R-:W-:Y:S01]  /*f3f50*/  IADD3 R10, P6, PT, R26, R10, RZ ;  /* 0x0000000a1a0a7210 */ /* 0x000fe20007fde0ff */
[----:B------:R-:W-:Y:S01]  /*f3f60*/  IMAD.WIDE.U32.X R28, R135, R4, R32, P2 ;  /* 0x00000004871c7225 */ /* 0x000fe200010e0420 */
[----:B------:R-:W-:Y:S02]  /*f3f70*/  ISETP.GE.U32.AND P2, PT, R22, R24, PT ;  /* 0x000000181600720c */ /* 0x000fe40003f46070 */
[----:B------:R-:W-:Y:S01]  /*f3f80*/  ISETP.GE.U32.AND.EX P3, PT, R5, R17, PT, P1 ;  /* 0x000000110500720c */ /* 0x000fe20003f66110 */
[----:B------:R-:W-:Y:S01]  /*f3f90*/  IMAD.IADD R43, R23, 0x1, R43 ;  /* 0x00000001172b7824 */ /* 0x000fe200078e022b */
[----:B------:R-:W-:Y:S01]  /*f3fa0*/  IADD3 R21, P5, PT, R20, R28, RZ ;  /* 0x0000001c14157210 */ /* 0x000fe20007fbe0ff */
[----:B------:R-:W-:Y:S01]  /*f3fb0*/  @!P0 IMAD.X R34, RZ, RZ, R34, P4 ;  /* 0x000000ffff228224 */ /* 0x000fe200020e0622 */
[----:B------:R-:W-:Y:S01]  /*f3fc0*/  SEL R28, RZ, 0x1, P3 ;  /* 0x00000001ff1c7807 */ /* 0x000fe20001800000 */
[----:B------:R-:W-:Y:S01]  /*f3fd0*/  IMAD.MOV.U32 R38, RZ, RZ, R22 ;  /* 0x000000ffff267224 */ /* 0x000fe200078e0016 */
[----:B------:R-:W-:Y:S01]  /*f3fe0*/  ISETP.GE.U32.AND.EX P2, PT, R43, R25, PT, P2 ;  /* 0x000000192b00720c */ /* 0x000fe20003f46120 */
[----:B------:R-:W-:Y:S01]  /*f3ff0*/  IMAD.X R17, R35, 0x1, R29, P5 ;  /* 0x0000000123117824 */ /* 0x000fe200028e061d */
[----:B------:R-:W-:Y:S01]  /*f4000*/  IADD3 R23, P0, PT, R10, R18, RZ ;  /* 0x000000120a177210 */ /* 0x000fe20007f1e0ff */
[----:B------:R-:W-:Y:S01]  /*f4010*/  IMAD.X R18, RZ, RZ, R34, P6 ;  /* 0x000000ffff127224 */ /* 0x000fe200030e0622 */
[----:B------:R-:W-:-:S02]  /*f4020*/  SEL R26, RZ, 0x1, P2 ;  /* 0x00000001ff1a7807 */ /* 0x000fc40001000000 */
[C---:B------:R-:W-:Y:S01]  /*f4030*/  IADD3 R28, P2, PT, R21.reuse, R28, RZ ;  /* 0x0000001c151c7210 */ /* 0x040fe20007f5e0ff */
[----:B------:R-:W-:Y:S01]  /*f4040*/  IMAD.X R19, R18, 0x1, R19, P0 ;  /* 0x0000000112137824 */ /* 0x000fe200000e0613 */
[----:B------:R-:W-:Y:S02]  /*f4050*/  ISETP.GE.U32.AND P1, PT, R21, R20, PT ;  /* 0x000000141500720c */ /* 0x000fe40003f26070 */
[----:B------:R-:W-:Y:S01]  /*f4060*/  ISETP.GE.U32.AND P0, PT, R28, R21, PT ;  /* 0x000000151c00720c */ /* 0x000fe20003f06070 */
[----:B------:R-:W-:Y:S01]  /*f4070*/  IMAD.X R29, RZ, RZ, R17, P2 ;  /* 0x000000ffff1d7224 */ /* 0x000fe200010e0611 */
[----:B------:R-:W-:Y:S02]  /*f4080*/  IADD3 R26, P3, PT, R23, R26, RZ ;  /* 0x0000001a171a7210 */ /* 0x000fe40007f7e0ff */
[----:B------:R-:W-:Y:S02]  /*f4090*/  ISETP.GE.U32.AND.EX P4, PT, R17, R35, PT, P1 ;  /* 0x000000231100720c */ /* 0x000fe40003f86110 */
[----:B------:R-:W-:Y:S01]  /*f40a0*/  ISETP.GE.U32.AND.EX P0, PT, R29, R17, PT, P0 ;  /* 0x000000111d00720c */ /* 0x000fe20003f06100 */
[----:B------:R-:W-:Y:S01]  /*f40b0*/  IMAD.X R24, RZ, RZ, R19, P3 ;  /* 0x000000ffff187224 */ /* 0x000fe200018e0613 */
[----:B------:R-:W-:-:S02]  /*f40c0*/  ISETP.GE.U32.AND P2, PT, R26, R23, PT ;  /* 0x000000171a00720c */ /* 0x000fc40003f46070 */
[----:B------:R-:W-:Y:S01]  /*f40d0*/  ISETP.LT.U32.AND P3, PT, R23, R10, PT ;  /* 0x0000000a1700720c */ /* 0x000fe20003f61070 */
[----:B------:R-:W-:Y:S01]  /*f40e0*/  IMAD.MOV.U32 R10, RZ, RZ, RZ ;  /* 0x000000ffff0a7224 */ /* 0x000fe200078e00ff */
        /* <DEDUP_REMOVED lines=19> */
.L_x_1071:
[----:B------:R-:W-:Y:S05]  /*f4220*/  BSYNC.RECONVERGENT B3 ;  /* 0x0000000000037941 */ /* 0x000fea0003800200 */
.L_x_1070:
[-C--:B------:R-:W-:Y:S01]  /*f4230*/  IMAD R135, R135, R41.reuse, RZ ;  /* 0x0000002987877224 */ /* 0x080fe200078e02ff */
[----:B------:R-:W-:Y:S01]  /*f4240*/  BSSY.RECONVERGENT B3, `(.L_x_1072) ;  /* 0x000012d000037945 */ /* 0x000fe20003800200 */
[----:B------:R-:W-:-:S04]  /*f4250*/  IMAD.WIDE.U32 R22, R126, R41, RZ ;  /* 0x000000297e167225 */ /* 0x000fc800078e00ff */
[----:B------:R-:W-:Y:S01]  /*f4260*/  IMAD R39, R126, R6, R135 ;  /* 0x000000067e277224 */ /* 0x000fe200078e0287 */
[----:B------:R-:W-:Y:S01]  /*f4270*/  LOP3.LUT R13, RZ, R22, RZ, 0x33, !PT ;  /* 0x00000016ff0d7212 */ /* 0x000fe200078e33ff */
[----:B------:R-:W-:-:S04]  /*f4280*/  IMAD.WIDE.U32 R20, R4, R125, RZ ;  /* 0x0000007d04147225 */ /* 0x000fc800078e00ff */
[----:B------:R-:W-:Y:S02]  /*f4290*/  IMAD R6, R124, R3, RZ ;  /* 0x000000037c067224 */ /* 0x000fe400078e02ff */
[----:B------:R-:W-:Y:S02]  /*f42a0*/  IMAD.IADD R39, R23, 0x1, R39 ;  /* 0x0000000117277824 */ /* 0x000fe400078e0227 */
[----:B------:R-:W-:-:S04]  /*f42b0*/  IMAD.WIDE.U32 R18, R3, R125, RZ ;  /* 0x0000007d03127225 */ /* 0x000fc800078e00ff */
[----:B------:R-:W-:-:S04]  /*f42c0*/  IMAD.WIDE.U32 R20, P4, R124, R3, R20 ;  /* 0x000000037c147225 */ /* 0x000fc80007880014 */
[----:B------:R-:W-:Y:S01]  /*f42d0*/  IMAD R9, R125, R4, R6 ;  /* 0x000000047d097224 */ /* 0x000fe200078e0206 */
[----:B------:R-:W-:Y:S01]  /*f42e0*/  IADD3 RZ, P1, PT, R19, R20, RZ ;  /* 0x0000001413ff7210 */ /* 0x000fe20007f3e0ff */
[-C--:B------:R-:W-:Y:S02]  /*f42f0*/  IMAD R6, R39, R76.reuse, RZ ;  /* 0x0000004c27067224 */ /* 0x080fe400078e02ff */
[----:B------:R-:W-:-:S04]  /*f4300*/  IMAD.WIDE.U32 R18, R22, R76, RZ ;  /* 0x0000004c16127225 */ /* 0x000fc800078e00ff */
[----:B------:R-:W-:Y:S02]  /*f4310*/  IMAD R15, R22, R77, R6 ;  /* 0x0000004d160f7224 */ /* 0x000fe400078e0206 */
[----:B------:R-:W-:-:S04]  /*f4320*/  IMAD.WIDE.U32 R32, R4, R127, RZ ;  /* 0x0000007f04207225 */ /* 0x000fc800078e00ff */
[----:B------:R-:W-:-:S04]  /*f4330*/  IMAD.WIDE.U32 R36, R4, R137, RZ ;  /* 0x0000008904247225 */ /* 0x000fc800078e00ff */
[----:B------:R-:W-:Y:S02]  /*f4340*/  IMAD.X R23, RZ, RZ, RZ, P4 ;  /* 0x000000ffff177224 */ /* 0x000fe400020e06ff */
[----:B------:R-:W-:Y:S02]  /*f4350*/  IMAD.MOV.U32 R22, RZ, RZ, R21 ;  /* 0x000000ffff167224 */ /* 0x000fe400078e0015 */
[----:B------:R-:W-:-:S04]  /*f4360*/  IMAD.WIDE.U32 R16, R125, R3, R28 ;  /* 0x000000037d107225 */ /* 0x000fc800078e001c */
[----:B------:R-:W-:Y:S01]  /*f4370*/  IMAD.IADD R15, R19, 0x1, R15 ;  /* 0x00000001130f7824 */ /* 0x000fe200078e020f */
[----:B------:R-:W-:Y:S01]  /*f4380*/  ISETP.GE.U32.AND P0, PT, R16, R28, PT ;  /* 0x0000001c1000720c */ /* 0x000fe20003f06070 */
[----:B------:R-:W-:-:S04]  /*f4390*/  IMAD.WIDE.U32 R30, R3, R127, RZ ;  /* 0x0000007f031e7225 */ /* 0x000fc800078e00ff */
[----:B------:R-:W-:-:S04]  /*f43a0*/  IMAD.WIDE.U32 R32, P5, R128, R3, R32 ;  /* 0x0000000380207225 */ /* 0x000fc800078a0020 */
[----:B------:R-:W-:Y:S01]  /*f43b0*/  IMAD.WIDE.U32.X R124, R124, R4, R22, P1 ;  /* 0x000000047c7c7225 */ /* 0x000fe200008e0416 */
[----:B------:R-:W-:-:S03]  /*f43c0*/  IADD3 RZ, P3, PT, R31, R32, RZ ;  /* 0x000000201fff7210 */ /* 0x000fc60007f7e0ff */
[----:B------:R-:W-:-:S04]  /*f43d0*/  IMAD.WIDE.U32 R34, R3, R137, RZ ;  /* 0x0000008903227225 */ /* 0x000fc800078e00ff */
[----:B------:R-:W-:-:S04]  /*f43e0*/  IMAD.WIDE.U32 R36, P6, R132, R3, R36 ;  /* 0x0000000384247225 */ /* 0x000fc800078c0024 */
[----:B------:R-:W-:Y:S01]  /*f43f0*/  IMAD.IADD R9, R17, 0x1, R9 ;  /* 0x0000000111097824 */ /* 0x000fe200078e0209 */
[----:B------:R-:W-:Y:S01]  /*f4400*/  IADD3 RZ, P2, PT, R35, R36, RZ ;  /* 0x0000002423ff7210 */ /* 0x000fe20007f5e0ff */
[----:B------:R-:W-:-:S03]  /*f4410*/  IMAD.WIDE.U32 R22, R15, R74, RZ ;  /* 0x0000004a0f167225 */ /* 0x000fc600078e00ff */
[----:B------:R-:W-:Y:S01]  /*f4420*/  ISETP.GE.U32.AND.EX P0, PT, R9, R29, PT, P0 ;  /* 0x0000001d0900720c */ /* 0x000fe20003f06100 */
[----:B------:R-:W-:Y:S02]  /*f4430*/  IMAD.X R31, RZ, RZ, RZ, P5 ;  /* 0x000000ffff1f7224 */ /* 0x000fe400028e06ff */
[----:B------:R-:W-:Y:S02]  /*f4440*/  IMAD.MOV.U32 R30, RZ, RZ, R33 ;  /* 0x000000ffff1e7224 */ /* 0x000fe400078e0021 */
[----:B------:R-:W-:Y:S02]  /*f4450*/  IMAD.X R21, RZ, RZ, RZ, P6 ;  /* 0x000000ffff157224 */ /* 0x000fe400030e06ff */
[----:B------:R-:W-:-:S04]  /*f4460*/  IMAD.WIDE.U32 R28, R18, R74, RZ ;  /* 0x0000004a121c7225 */ /* 0x000fc800078e00ff */
[----:B------:R-:W-:Y:S01]  /*f4470*/  IMAD.MOV.U32 R20, RZ, RZ, R37 ;  /* 0x000000ffff147224 */ /* 0x000fe200078e0025 */
[----:B------:R-:W-:Y:S01]  /*f4480*/  ISETP.GT.U32.AND P1, PT, R28, R13, PT ;  /* 0x0000000d1c00720c */ /* 0x000fe20003f24070 */
[-C--:B------:R-:W-:Y:S02]  /*f4490*/  IMAD R6, R128, R3.reuse, RZ ;  /* 0x0000000380067224 */ /* 0x080fe400078e02ff */
[----:B------:R-:W-:Y:S02]  /*f44a0*/  IMAD R17, R132, R3, RZ ;  /* 0x0000000384117224 */ /* 0x000fe400078e02ff */
[----:B------:R-:W-:-:S04]  /*f44b0*/  IMAD.WIDE.U32 R22, P4, R18, R75, R22 ;  /* 0x0000004b12167225 */ /* 0x000fc80007880016 */
[----:B------:R-:W-:Y:S01]  /*f44c0*/  IMAD.WIDE.U32.X R128, R128, R4, R30, P3 ;  /* 0x0000000480807225 */ /* 0x000fe200018e041e */
[----:B------:R-:W-:Y:S02]  /*f44d0*/  SEL R30, RZ, 0x1, P0 ;  /* 0x00000001ff1e7807 */ /* 0x000fe40000000000 */
[----:B------:R-:W-:Y:S01]  /*f44e0*/  IADD3 R29, P0, PT, R29, R22, RZ ;  /* 0x000000161d1d7210 */ /* 0x000fe20007f1e0ff */
[----:B------:R-:W-:Y:S01]  /*f44f0*/  IMAD R19, R127, R4, R6 ;  /* 0x000000047f137224 */ /* 0x000fe200078e0206 */
[----:B------:R-:W-:Y:S01]  /*f4500*/  IADD3 R13, P3, PT, R38, R124, RZ ;  /* 0x0000007c260d7210 */ /* 0x000fe20007f7e0ff */
[-C--:B------:R-:W-:Y:S02]  /*f4510*/  IMAD R17, R137, R4.reuse, R17 ;  /* 0x0000000489117224 */ /* 0x080fe400078e0211 */
[----:B------:R-:W-:Y:S01]  /*f4520*/  IMAD.WIDE.U32.X R132, R132, R4, R20, P2 ;  /* 0x0000000484847225 */ /* 0x000fe200010e0414 */
[----:B------:R-:W-:Y:S02]  /*f4530*/  LOP3.LUT R4, RZ, R39, RZ, 0x33, !PT ;  /* 0x00000027ff047212 */ /* 0x000fe400078e33ff */
[----:B------:R-:W-:Y:S01]  /*f4540*/  IADD3 R30, P5, PT, R13, R30, RZ ;  /* 0x0000001e0d1e7210 */ /* 0x000fe20007fbe0ff */
[----:B------:R-:W-:Y:S01]  /*f4550*/  IMAD.X R21, RZ, RZ, RZ, P4 ;  /* 0x000000ffff157224 */ /* 0x000fe200020e06ff */
[----:B------:R-:W-:Y:S01]  /*f4560*/  ISETP.GT.U32.AND.EX P1, PT, R29, R4, PT, P1 ;  /* 0x000000041d00720c */ /* 0x000fe20003f24110 */
[----:B------:R-:W-:Y:S01]  /*f4570*/  IMAD.MOV.U32 R20, RZ, RZ, R23 ;  /* 0x000000ffff147224 */ /* 0x000fe200078e0017 */
[----:B------:R-:W-:Y:S01]  /*f4580*/  ISETP.GE.U32.AND P2, PT, R30, R13, PT ;  /* 0x0000000d1e00720c */ /* 0x000fe20003f46070 */
[----:B------:R-:W-:-:S04]  /*f4590*/  IMAD.WIDE.U32 R28, R15, R72, RZ ;  /* 0x000000480f1c7225 */ /* 0x000fc800078e00ff */
[----:B------:R-:W-:-:S04]  /*f45a0*/  IMAD.WIDE.U32 R36, R15, R70, RZ ;  /* 0x000000460f247225 */ /* 0x000fc800078e00ff */
[----:B------:R-:W-:-:S04]  /*f45b0*/  IMAD.WIDE.U32.X R20, R15, R75, R20, P0 ;  /* 0x0000004b0f147225 */ /* 0x000fc800000e0414 */
[----:B------:R-:W-:Y:S01]  /*f45c0*/  IMAD.X R125, R43, 0x1, R125, P3 ;  /* 0x000000012b7d7824 */ /* 0x000fe200018e067d */
[----:B------:R-:W-:Y:S01]  /*f45d0*/  ISETP.GE.U32.AND P3, PT, R13, R38, PT ;  /* 0x000000260d00720c */ /* 0x000fe20003f66070 */
[----:B------:R-:W-:Y:S01]  /*f45e0*/  IMAD.WIDE.U32 R32, P0, R18, R73, R28 ;  /* 0x0000004912207225 */ /* 0x000fe2000780001c */
[----:B------:R-:W-:-:S03]  /*f45f0*/  IADD3 R13, P4, PT, R8, R20, RZ ;  /* 0x00000014080d7210 */ /* 0x000fc60007f9e0ff */
[----:B------:R-:W-:Y:S01]  /*f4600*/  IMAD.WIDE.U32 R28, P6, R18, R71, R36 ;  /* 0x00000047121c7225 */ /* 0x000fe200078c0024 */
[----:B------:R-:W-:-:S03]  /*f4610*/  SEL R36, RZ, 0x1, !P1 ;  /* 0x00000001ff247807 */ /* 0x000fc60004800000 */
[----:B------:R-:W-:Y:S02]  /*f4620*/  IMAD.X R31, RZ, RZ, R125, P5 ;  /* 0x000000ffff1f7224 */ /* 0x000fe400028e067d */
[----:B------:R-:W-:Y:S01]  /*f4630*/  IMAD.X R4, R7, 0x1, R21, P4 ;  /* 0x0000000107047824 */ /* 0x000fe200020e0615 */
[----:B------:R-:W-:Y:S01]  /*f4640*/  IADD3 R36, P4, PT, R13, R36, RZ ;  /* 0x000000240d247210 */ /* 0x000fe20007f9e0ff */
[----:B------:R-:W-:Y:S01]  /*f4650*/  IMAD.WIDE.U32 R22, R18, R72, RZ ;  /* 0x0000004812167225 */ /* 0x000fe200078e00ff */
[----:B------:R-:W-:Y:S02]  /*f4660*/  ISETP.GE.U32.AND.EX P2, PT, R31, R125, PT, P2 ;  /* 0x0000007d1f00720c */ /* 0x000fe40003f46120 */
[----:B------:R-:W-:Y:S01]  /*f4670*/  ISETP.GE.U32.AND P1, PT, R36, R13, PT ;  /* 0x0000000d2400720c */ /* 0x000fe20003f26070 */
[----:B------:R-:W-:Y:S01]  /*f4680*/  IMAD.WIDE.U32 R34, R18, R70, RZ ;  /* 0x0000004612227225 */ /* 0x000fe200078e00ff */
[----:B------:R-:W-:Y:S02]  /*f4690*/  ISETP.GE.U32.AND.EX P3, PT, R125, R43, P2, P3 ;  /* 0x0000002b7d00720c */ /* 0x000fe40001766130 */
[----:B------:R-:W-:Y:S01]  /*f46a0*/  IADD3 RZ, P2, PT, R23, R32, RZ ;  /* 0x0000002017ff7210 */ /* 0x000fe20007f5e0ff */
[----:B------:R-:W-:Y:S01]  /*f46b0*/  IMAD.X R37, RZ, RZ, R4, P4 ;  /* 0x000000ffff257224 */ /* 0x000fe200020e0604 */
[----:B------:R-:W-:Y:S01]  /*f46c0*/  IADD3 RZ, P5, PT, R35, R28, RZ ;  /* 0x0000001c23ff7210 */ /* 0x000fe20007fbe0ff */
[----:B------:R-:W-:-:S03]  /*f46d0*/  IMAD.WIDE.U32 R22, R15, R68, RZ ;  /* 0x000000440f167225 */ /* 0x000fc600078e00ff */
[----:B------:R-:W-:Y:S01]  /*f46e0*/  ISETP.GE.U32.AND.EX P1, PT, R37, R4, PT, P1 ;  /* 0x000000042500720c */ /* 0x000fe20003f26110 */
[----:B------:R-:W-:Y:S01]  /*f46f0*/  IMAD.X R35, RZ, RZ, RZ, P0 ;  /* 0x000000ffff237224 */ /* 0x000fe200000e06ff */
[----:B------:R-:W-:Y:S01]  /*f4700*/  ISETP.LT.U32.AND P0, PT, R13, R8, PT ;  /* 0x000000080d00720c */ /* 0x000fe20003f01070 */
[----:B------:R-:W-:Y:S02]  /*f4710*/  IMAD.MOV.U32 R34, RZ, RZ, R33 ;  /* 0x000000ffff227224 */ /* 0x000fe400078e0021 */
[----:B------:R-:W-:Y:S01]  /*f4720*/  IMAD.WIDE.U32 R40, R18, R68, RZ ;  /* 0x0000004412287225 */ /* 0x000fe200078e00ff */
[----:B------:R-:W-:-:S03]  /*f4730*/  ISETP.LT.U32.OR.EX P0, PT, R4, R7, !P1, P0 ;  /* 0x000000070400720c */ /* 0x000fc60004f01500 */
[----:B------:R-:W-:Y:S01]  /*f4740*/  IMAD.WIDE.U32 R22, P4, R18, R69, R22 ;  /* 0x0000004512167225 */ /* 0x000fe20007880016 */
[----:B------:R-:W-:-:S03]  /*f4750*/  SEL R13, RZ, 0x1, !P0 ;  /* 0x00000001ff0d7807 */ /* 0x000fc60004000000 */
[----:B------:R-:W-:-:S04]  /*f4760*/  IMAD.WIDE.U32.X R6, R15, R73, R34, P2 ;  /* 0x000000490f067225 */ /* 0x000fc800010e0422 */
[----:B------:R-:W-:-:S04]  /*f4770*/  IMAD.WIDE.U32 R20, R127, R3, R30 ;  /* 0x000000037f147225 */ /* 0x000fc800078e001e */
[----:B------:R-:W-:Y:S01]  /*f4780*/  IMAD.WIDE.U32 R34, R18, R72, R36 ;  /* 0x0000004812227225 */ /* 0x000fe200078e0024 */
[----:B------:R-:W-:-:S03]  /*f4790*/  ISETP.GE.U32.AND P1, PT, R20, R30, PT ;  /* 0x0000001e1400720c */ /* 0x000fc60003f26070 */
[----:B------:R-:W-:Y:S01]  /*f47a0*/  IMAD.X R39, RZ, RZ, RZ, P6 ;  /* 0x000000ffff277224 */ /* 0x000fe200030e06ff */
[----:B------:R-:W-:Y:S01]  /*f47b0*/  IADD3 RZ, P6, PT, R41, R22, RZ ;  /* 0x0000001629ff7210 */ /* 0x000fe20007fde0ff */
[----:B------:R-:W-:Y:S02]  /*f47c0*/  IMAD.MOV.U32 R38, RZ, RZ, R29 ;  /* 0x000000ffff267224 */ /* 0x000fe400078e001d */
[----:B------:R-:W-:Y:S01]  /*f47d0*/  IMAD.X R41, RZ, RZ, RZ, P4 ;  /* 0x000000ffff297224 */ /* 0x000fe200020e06ff */
[-C--:B------:R-:W-:Y:S01]  /*f47e0*/  IADD3 R29, P4, PT, R13, R34.reuse, RZ ;  /* 0x000000220d1d7210 */ /* 0x080fe20007f9e0ff */
[----:B------:R-:W-:Y:S02]  /*f47f0*/  IMAD.IADD R4, R21, 0x1, R19 ;  /* 0x0000000115047824 */ /* 0x000fe400078e0213 */
[----:B------:R-:W-:Y:S01]  /*f4800*/  IMAD.MOV.U32 R40, RZ, RZ, R23 ;  /* 0x000000ffff287224 */ /* 0x000fe200078e0017 */
[----:B------:R-:W-:Y:S01]  /*f4810*/  ISETP.GE.U32.AND P2, PT, R29, R34, PT ;  /* 0x000000221d00720c */ /* 0x000fe20003f46070 */
[----:B------:R-:W-:Y:S01]  /*f4820*/  IMAD.WIDE.U32.X R38, R15, R71, R38, P5 ;  /* 0x000000470f267225 */ /* 0x000fe200028e0426 */
[----:B------:R-:W-:-:S02]  /*f4830*/  @!P3 IADD3 R26, P5, PT, R26, 0x1, RZ ;  /* 0x000000011a1ab810 */ /* 0x000fc40007fbe0ff */
[----:B------:R-:W-:Y:S01]  /*f4840*/  ISETP.GE.U32.AND.EX P0, PT, R4, R31, PT, P1 ;  /* 0x0000001f0400720c */ /* 0x000fe20003f06110 */
[----:B------:R-:W-:Y:S01]  /*f4850*/  IMAD.IADD R33, R32, 0x1, R35 ;  /* 0x0000000120217824 */ /* 0x000fe200078e0223 */
[----:B------:R-:W-:Y:S01]  /*f4860*/  ISETP.LT.U32.AND P1, PT, R34, R36, PT ;  /* 0x000000242200720c */ /* 0x000fe20003f21070 */
[----:B------:R-:W-:Y:S01]  /*f4870*/  IMAD.WIDE.U32.X R40, R15, R69, R40, P6 ;  /* 0x000000450f287225 */ /* 0x000fe200030e0428 */
[----:B------:R-:W-:-:S03]  /*f4880*/  SEL R30, RZ, 0x1, P0 ;  /* 0x00000001ff1e7807 */ /* 0x000fc60000000000 */
[----:B------:R-:W-:Y:S01]  /*f4890*/  IMAD.X R42, RZ, RZ, R33, P4 ;  /* 0x000000ffff2a7224 */ /* 0x000fe200020e0621 */
[----:B------:R-:W-:Y:S01]  /*f48a0*/  IADD3 R15, P4, PT, R26, R128, RZ ;  /* 0x000000801a0f7210 */ /* 0x000fe20007f9e0ff */
[----:B------:R-:W-:Y:S01]  /*f48b0*/  @!P3 IMAD.X R24, RZ, RZ, R24, P5 ;  /* 0x000000ffff18b224 */ /* 0x000fe200028e0618 */
[----:B------:R-:W-:Y:S02]  /*f48c0*/  IADD3 R13, P5, PT, R12, R6, RZ ;  /* 0x000000060c0d7210 */ /* 0x000fe40007fbe0ff */
[----:B------:R-:W-:Y:S01]  /*f48d0*/  ISETP.GE.U32.AND.EX P2, PT, R42, R33, PT, P2 ;  /* 0x000000212a00720c */ /* 0x000fe20003f46120 */
[----:B------:R-:W-:Y:S01]  /*f48e0*/  IMAD.X R129, R24, 0x1, R129, P4 ;  /* 0x0000000118817824 */ /* 0x000fe200020e0681 */
[----:B------:R-:W-:Y:S01]  /*f48f0*/  IADD3 R30, P4, PT, R15, R30, RZ ;  /* 0x0000001e0f1e7210 */ /* 0x000fe20007f9e0ff */
[----:B------:R-:W-:Y:S01]  /*f4900*/  IMAD.X R8, R11, 0x1, R7, P5 ;  /* 0x000000010b087824 */ /* 0x000fe200028e0607 */
[----:B------:R-:W-:Y:S01]  /*f4910*/  ISETP.LT.U32.OR.EX P1, PT, R33, R37, !P2, P1 ;  /* 0x000000252100720c */ /* 0x000fe20005721510 */
[----:B------:R-:W-:Y:S01]  /*f4920*/  IMAD.WIDE.U32 R6, R29, R76, RZ ;  /* 0x0000004c1d067225 */ /* 0x000fe200078e00ff */
[----:B------:R-:W-:-:S02]  /*f4930*/  IADD3 R21, P2, PT, R14, R38, RZ ;  /* 0x000000260e157210 */ /* 0x000fc40007f5e0ff */
[----:B------:R-:W-:Y:S01]  /*f4940*/  ISETP.GE.U32.AND P0, PT, R30, R15, PT ;  /* 0x0000000f1e00720c */ /* 0x000fe20003f06070 */
[----:B------:R-:W-:Y:S01]  /*f4950*/  IMAD.X R31, RZ, RZ, R129, P4 ;  /* 0x000000ffff1f7224 */ /* 0x000fe200020e0681 */
[----:B------:R-:W-:Y:S01]  /*f4960*/  @!P3 ISETP.NE.U32.AND P5, PT, R26, RZ, PT ;  /* 0x000000ff1a00b20c */ /* 0x000fe20003fa5070 */
[----:B------:R-:W-:Y:S01]  /*f4970*/  IMAD.X R23, R5, 0x1, R39, P2 ;  /* 0x0000000105177824 */ /* 0x000fe200010e0627 */
[----:B------:R-:W-:Y:S01]  /*f4980*/  ISETP.LT.U32.AND P2, PT, R13, R12, PT ;  /* 0x0000000c0d00720c */ /* 0x000fe20003f41070 */
[----:B------:R-:W-:Y:S01]  /*f4990*/  IMAD R12, R42, R76, RZ ;  /* 0x0000004c2a0c7224 */ /* 0x000fe200078e02ff */
[----:B------:R-:W-:Y:S02]  /*f49a0*/  ISETP.LT.U32.AND P4, PT, R15, R26, PT ;  /* 0x0000001a0f00720c */ /* 0x000fe40003f81070 */
[----:B------:R-:W-:Y:S01]  /*f49b0*/  ISETP.GE.U32.AND.EX P0, PT, R31, R129, PT, P0 ;  /* 0x000000811f00720c */ /* 0x000fe20003f06100 */
[----:B------:R-:W-:Y:S01]  /*f49c0*/  IMAD R19, R29, R77, R12 ;  /* 0x0000004d1d137224 */ /* 0x000fe200078e020c */
[----:B------:R-:W-:-:S02]  /*f49d0*/  SEL R32, RZ, 0x1, !P1 ;  /* 0x00000001ff207807 */ /* 0x000fc40004800000 */
[----:B------:R-:W-:Y:S01]  /*f49e0*/  @!P3 ISETP.NE.AND.EX P6, PT, R24, RZ, PT, P5 ;  /* 0x000000ff1800b20c */ /* 0x000fe20003fc5350 */
[----:B------:R-:W-:Y:S01]  /*f49f0*/  IMAD.IADD R7, R7, 0x1, R19 ;  /* 0x0000000107077824 */ /* 0x000fe200078e0213 */
[----:B------:R-:W-:Y:S02]  /*f4a00*/  ISETP.LT.U32.OR.EX P5, PT, R129, R24, !P0, P4 ;  /* 0x000000188100720c */ /* 0x000fe400047a1540 */
[----:B------:R-:W-:Y:S01]  /*f4a10*/  IADD3 R32, P0, PT, R13, R32, RZ ;  /* 0x000000200d207210 */ /* 0x000fe20007f1e0ff */
[----:B------:R-:W-:Y:S01]  /*f4a20*/  IMAD.WIDE.U32 R34, R7, R74, RZ ;  /* 0x0000004a07227225 */ /* 0x000fe200078e00ff */
[----:B------:R-:W-:Y:S02]  /*f4a30*/  @!P3 SEL R24, RZ, 0x1, P6 ;  /* 0x00000001ff18b807 */ /* 0x000fe40003000000 */
[----:B------:R-:W-:Y:S01]  /*f4a40*/  IADD3 R15, P6, PT, R16, R40, RZ ;  /* 0x00000028100f7210 */ /* 0x000fe20007fde0ff */
[----:B------:R-:W-:Y:S01]  /*f4a50*/  IMAD.X R33, RZ, RZ, R8, P0 ;  /* 0x000000ffff217224 */ /* 0x000fe200000e0608 */
[----:B------:R-:W-:Y:S01]  /*f4a60*/  ISETP.GE.U32.AND P4, PT, R32, R13, PT ;  /* 0x0000000d2000720c */ /* 0x000fe20003f86070 */
[----:B------:R-:W-:Y:S01]  /*f4a70*/  IMAD.WIDE.U32 R12, R137, R3, R30 ;  /* 0x00000003890c7225 */ /* 0x000fe200078e001e */
[----:B------:R-:W-:-:S02]  /*f4a80*/  ISETP.LT.U32.AND P1, PT, R21, R14, PT ;  /* 0x0000000e1500720c */ /* 0x000fc40003f21070 */
[----:B------:R-:W-:Y:S01]  /*f4a90*/  ISETP.GE.U32.AND.EX P4, PT, R33, R8, PT, P4 ;  /* 0x000000082100720c */ /* 0x000fe20003f86140 */
[----:B------:R-:W-:Y:S01]  /*f4aa0*/  IMAD.X R14, R9, 0x1, R41, P6 ;  /* 0x00000001090e7824 */ /* 0x000fe200030e0629 */
[----:B------:R-:W-:Y:S02]  /*f4ab0*/  @!P3 IADD3 R25, P6, PT, R24, R25, RZ ;  /* 0x000000191819b210 */ /* 0x000fe40007fde0ff */
[----:B------:R-:W-:Y:S01]  /*f4ac0*/  SEL R3, RZ, 0x1, !P5 ;  /* 0x00000001ff037807 */ /* 0x000fe20006800000 */
[----:B------:R-:W-:Y:S01]  /*f4ad0*/  IMAD.WIDE.U32 R36, P5, R6, R75, R34 ;  /* 0x0000004b06247225 */ /* 0x000fe200078a0022 */
[----:B------:R-:W-:Y:S02]  /*f4ae0*/  ISETP.LT.U32.OR.EX P4, PT, R8, R11, !P4, P2 ;  /* 0x0000000b0800720c */ /* 0x000fe40006781520 */
[----:B------:R-:W-:Y:S01]  /*f4af0*/  ISETP.GE.U32.AND P2, PT, R12, R30, PT ;  /* 0x0000001e0c00720c */ /* 0x000fe20003f46070 */
[----:B------:R-:W-:Y:S01]  /*f4b00*/  IMAD.WIDE.U32 R34, R6, R74, RZ ;  /* 0x0000004a06227225 */ /* 0x000fe200078e00ff */
[----:B------:R-:W-:-:S02]  /*f4b10*/  SEL R11, RZ, 0x1, !P4 ;  /* 0x00000001ff0b7807 */ /* 0x000fc40006000000 */
[----:B------:R-:W-:Y:S01]  /*f4b20*/  ISETP.GE.U32.AND P0, PT, R15, R16, PT ;  /* 0x000000100f00720c */ /* 0x000fe20003f06070 */
        /* <DEDUP_REMOVED lines=14> */
[----:B------:R-:W-:Y:S01]  /*f4c10*/  IMAD.WIDE.U32 R10, R6, R72, RZ ;  /* 0x00000048060a7225 */ /* 0x000fe200078e00ff */
[C---:B------:R-:W-:Y:S02]  /*f4c20*/  ISETP.GE.U32.AND P5, PT, R37.reuse, R24, PT ;  /* 0x000000182500720c */ /* 0x040fe40003fa6070 */
[----:B------:R-:W-:Y:S01]  /*f4c30*/  IADD3 R19, P6, PT, R37, R34, RZ ;  /* 0x0000002225137210 */ /* 0x000fe20007fde0ff */
[----:B------:R-:W-:Y:S01]  /*f4c40*/  IMAD.X R8, RZ, RZ, R29, P4 ;  /* 0x000000ffff087224 */ /* 0x000fe200020e061d */
[----:B------:R-:W-:Y:S01]  /*f4c50*/  SEL R28, RZ, 0x1, !P3 ;  /* 0x00000001ff1c7807 */ /* 0x000fe20005800000 */
[----:B------:R-:W-:Y:S01]  /*f4c60*/  IMAD.IADD R3, R13, 0x1, R17 ;  /* 0x000000010d037824 */ /* 0x000fe200078e0211 */
[----:B------:R-:W-:Y:S01]  /*f4c70*/  ISETP.LT.U32.AND P4, PT, R24, R32, PT ;  /* 0x000000201800720c */ /* 0x000fe20003f81070 */
[C---:B------:R-:W-:Y:S01]  /*f4c80*/  IMAD.X R35, R8.reuse, 0x1, R35, P6 ;  /* 0x0000000108237824 */ /* 0x040fe200030e0623 */
[----:B------:R-:W-:Y:S01]  /*f4c90*/  ISETP.GE.U32.AND.EX P3, PT, R8, R29, PT, P5 ;  /* 0x0000001d0800720c */ /* 0x000fe20003f66150 */
[----:B------:R-:W-:Y:S01]  /*f4ca0*/  IMAD.WIDE.U32 R24, R7, R72, RZ ;  /* 0x0000004807187225 */ /* 0x000fe200078e00ff */
[----:B------:R-:W-:-:S02]  /*f4cb0*/  IADD3 R28, P5, PT, R19, R28, RZ ;  /* 0x0000001c131c7210 */ /* 0x000fc40007fbe0ff */
[----:B------:R-:W-:Y:S02]  /*f4cc0*/  ISETP.LT.U32.OR.EX P3, PT, R29, R33, !P3, P4 ;  /* 0x000000211d00720c */ /* 0x000fe40005f61540 */
[----:B------:R-:W-:Y:S01]  /*f4cd0*/  ISETP.GE.U32.AND P4, PT, R28, R19, PT ;  /* 0x000000131c00720c */ /* 0x000fe20003f86070 */
[----:B------:R-:W-:Y:S01]  /*f4ce0*/  IMAD.X R29, RZ, RZ, R35, P5 ;  /* 0x000000ffff1d7224 */ /* 0x000fe200028e0623 */
[----:B------:R-:W-:Y:S01]  /*f4cf0*/  SEL R10, RZ, 0x1, !P3 ;  /* 0x00000001ff0a7807 */ /* 0x000fe20005800000 */
[----:B------:R-:W-:Y:S01]  /*f4d00*/  IMAD.WIDE.U32 R24, P5, R6, R73, R24 ;  /* 0x0000004906187225 */ /* 0x000fe200078a0018 */
[----:B------:R-:W-:Y:S02]  /*f4d10*/  ISETP.LT.U32.AND P3, PT, R19, R37, PT ;  /* 0x000000251300720c */ /* 0x000fe40003f61070 */
[----:B------:R-:W-:Y:S01]  /*f4d20*/  ISETP.GE.U32.AND.EX P4, PT, R29, R35, PT, P4 ;  /* 0x000000231d00720c */ /* 0x000fe20003f86140 */
[----:B------:R-:W-:Y:S01]  /*f4d30*/  IMAD.MOV.U32 R16, RZ, RZ, R25 ;  /* 0x000000ffff107224 */ /* 0x000fe200078e0019 */
[----:B------:R-:W-:Y:S01]  /*f4d40*/  IADD3 RZ, P6, PT, R11, R24, RZ ;  /* 0x000000180bff7210 */ /* 0x000fe20007fde0ff */
[----:B------:R-:W-:Y:S01]  /*f4d50*/  IMAD.X R17, RZ, RZ, RZ, P5 ;  /* 0x000000ffff117224 */ /* 0x000fe200028e06ff */
[----:B------:R-:W-:-:S02]  /*f4d60*/  ISETP.LT.U32.OR.EX P3, PT, R35, R8, !P4, P3 ;  /* 0x000000082300720c */ /* 0x000fc40006761530 */
[----:B------:R-:W-:Y:S01]  /*f4d70*/  IADD3 R10, P4, PT, R21, R10, RZ ;  /* 0x0000000a150a7210 */ /* 0x000fe20007f9e0ff */
[----:B------:R-:W-:Y:S01]  /*f4d80*/  IMAD.WIDE.U32.X R16, R7, R73, R16, P6 ;  /* 0x0000004907107225 */ /* 0x000fe200030e0410 */
[----:B------:R-:W-:Y:S02]  /*f4d90*/  ISETP.GE.U32.AND.EX P0, PT, R14, R9, PT, P0 ;  /* 0x000000090e00720c */ /* 0x000fe40003f06100 */
[----:B------:R-:W-:Y:S01]  /*f4da0*/  SEL R13, RZ, 0x1, !P3 ;  /* 0x00000001ff0d7807 */ /* 0x000fe20005800000 */
[----:B------:R-:W-:Y:S01]  /*f4db0*/  IMAD.X R11, RZ, RZ, R23, P4 ;  /* 0x000000ffff0b7224 */ /* 0x000fe200020e0617 */
[----:B------:R-:W-:Y:S01]  /*f4dc0*/  ISETP.GE.U32.AND P4, PT, R10, R21, PT ;  /* 0x000000150a00720c */ /* 0x000fe20003f86070 */
[----:B------:R-:W-:Y:S01]  /*f4dd0*/  IMAD.WIDE.U32 R8, R6, R72, R28 ;  /* 0x0000004806087225 */ /* 0x000fe200078e001c */
[----:B------:R-:W-:Y:S02]  /*f4de0*/  ISETP.GE.U32.AND.EX P2, PT, R3, R31, PT, P2 ;  /* 0x0000001f0300720c */ /* 0x000fe40003f46120 */
[----:B------:R-:W-:Y:S01]  /*f4df0*/  ISETP.GE.U32.AND.EX P3, PT, R11, R23, PT, P4 ;  /* 0x000000170b00720c */ /* 0x000fe20003f66140 */
[----:B------:R-:W-:Y:S01]  /*f4e00*/  IMAD.IADD R25, R24, 0x1, R9 ;  /* 0x0000000118197824 */ /* 0x000fe200078e0209 */
[----:B------:R-:W-:Y:S01]  /*f4e10*/  IADD3 R31, P4, PT, R13, R8, RZ ;  /* 0x000000080d1f7210 */ /* 0x000fe20007f9e0ff */
[----:B------:R-:W-:Y:S01]  /*f4e20*/  IMAD.WIDE.U32 R18, R18, R68, R10 ;  /* 0x0000004412127225 */ /* 0x000fe200078e000a */
[----:B------:R-:W-:-:S02]  /*f4e30*/  ISETP.LT.U32.OR.EX P3, PT, R23, R5, !P3, P1 ;  /* 0x000000051700720c */ /* 0x000fc40005f61510 */
[C---:B------:R-:W-:Y:S01]  /*f4e40*/  ISETP.GE.U32.AND P5, PT, R31.reuse, R8, PT ;  /* 0x000000081f00720c */ /* 0x040fe20003fa6070 */
[----:B------:R-:W-:Y:S01]  /*f4e50*/  IMAD.X R32, RZ, RZ, R25, P4 ;  /* 0x000000ffff207224 */ /* 0x000fe200020e0619 */
[----:B------:R-:W-:Y:S01]  /*f4e60*/  SEL R5, RZ, 0x1, !P3 ;  /* 0x00000001ff057807 */ /* 0x000fe20005800000 */
[----:B------:R-:W-:Y:S01]  /*f4e70*/  IMAD.IADD R23, R22, 0x1, R19 ;  /* 0x0000000116177824 */ /* 0x000fe200078e0213 */
[----:B------:R-:W-:Y:S01]  /*f4e80*/  ISETP.LT.U32.AND P1, PT, R8, R28, PT ;  /* 0x0000001c0800720c */ /* 0x000fe20003f21070 */
[CC--:B------:R-:W-:Y:S01]  /*f4e90*/  IMAD R22, R32.reuse, R76.reuse, RZ ;  /* 0x0000004c20167224 */ /* 0x0c0fe200078e02ff */
[----:B------:R-:W-:Y:S01]  /*f4ea0*/  ISETP.GE.U32.AND.EX P3, PT, R32, R25, PT, P5 ;  /* 0x000000192000720c */ /* 0x000fe20003f66150 */
[----:B------:R-:W-:Y:S01]  /*f4eb0*/  IMAD.WIDE.U32 R8, R31, R76, RZ ;  /* 0x0000004c1f087225 */ /* 0x000fe200078e00ff */
[-C--:B------:R-:W-:Y:S02]  /*f4ec0*/  IADD3 R21, P4, PT, R5, R18.reuse, RZ ;  /* 0x0000001205157210 */ /* 0x080fe40007f9e0ff */
[----:B------:R-:W-:Y:S01]  /*f4ed0*/  ISETP.LT.U32.OR.EX P1, PT, R25, R29, !P3, P1 ;  /* 0x0000001d1900720c */ /* 0x000fe20005f21510 */
[----:B------:R-:W-:Y:S01]  /*f4ee0*/  IMAD R19, R31, R77, R22 ;  /* 0x0000004d1f137224 */ /* 0x000fe200078e0216 */
[C---:B------:R-:W-:Y:S01]  /*f4ef0*/  ISETP.GE.U32.AND P3, PT, R21.reuse, R18, PT ;  /* 0x000000121500720c */ /* 0x040fe20003f66070 */
[----:B------:R-:W-:Y:S01]  /*f4f00*/  IMAD.X R26, RZ, RZ, R23, P4 ;  /* 0x000000ffff1a7224 */ /* 0x000fe200020e0617 */
[----:B------:R-:W-:-:S02]  /*f4f10*/  IADD3 R5, P5, PT, R21, R16, RZ ;  /* 0x0000001015057210 */ /* 0x000fc40007fbe0ff */
[----:B------:R-:W-:Y:S02]  /*f4f20*/  SEL R24, RZ, 0x1, !P1 ;  /* 0x00000001ff187807 */ /* 0x000fe40004800000 */
[----:B------:R-:W-:Y:S01]  /*f4f30*/  ISETP.LT.U32.AND P4, PT, R18, R10, PT ;  /* 0x0000000a1200720c */ /* 0x000fe20003f81070 */
[----:B------:R-:W-:Y:S01]  /*f4f40*/  IMAD.IADD R10, R9, 0x1, R19 ;  /* 0x00000001090a7824 */ /* 0x000fe200078e0213 */
[C---:B------:R-:W-:Y:S01]  /*f4f50*/  ISETP.GE.U32.AND.EX P1, PT, R26.reuse, R23, PT, P3 ;  /* 0x000000171a00720c */ /* 0x040fe20003f26130 */
[----:B------:R-:W-:Y:S01]  /*f4f60*/  IMAD.X R13, R26, 0x1, R17, P5 ;  /* 0x000000011a0d7824 */ /* 0x000fe200028e0611 */
[----:B------:R-:W-:Y:S01]  /*f4f70*/  IADD3 R24, P3, PT, R5, R24, RZ ;  /* 0x0000001805187210 */ /* 0x000fe20007f7e0ff */
[----:B------:R-:W-:Y:S01]  /*f4f80*/  IMAD.WIDE.U32 R18, R10, R74, RZ ;  /* 0x0000004a0a127225 */ /* 0x000fe200078e00ff */
[----:B------:R-:W-:Y:S02]  /*f4f90*/  ISETP.LT.U32.OR.EX P4, PT, R23, R11, !P1, P4 ;  /* 0x0000000b1700720c */ /* 0x000fe40004f81540 */
[----:B------:R-:W-:Y:S01]  /*f4fa0*/  ISETP.GE.U32.AND P1, PT, R24, R5, PT ;  /* 0x000000051800720c */ /* 0x000fe20003f26070 */
[----:B------:R-:W-:Y:S01]  /*f4fb0*/  IMAD.X R25, RZ, RZ, R13, P3 ;  /* 0x000000ffff197224 */ /* 0x000fe200018e060d */
[----:B------:R-:W-:Y:S01]  /*f4fc0*/  ISETP.LT.U32.AND P5, PT, R5, R21, PT ;  /* 0x000000150500720c */ /* 0x000fe20003fa1070 */
[----:B------:R-:W-:Y:S01]  /*f4fd0*/  IMAD.WIDE.U32 R16, R7, R70, RZ ;  /* 0x0000004607107225 */ /* 0x000fe200078e00ff */
[----:B------:R-:W-:-:S02]  /*f4fe0*/  SEL R21, RZ, 0x1, P2 ;  /* 0x00000001ff157807 */ /* 0x000fc40001000000 */
[----:B------:R-:W-:Y:S01]  /*f4ff0*/  LOP3.LUT R5, RZ, R31, RZ, 0x33, !PT ;  /* 0x0000001fff057212 */ /* 0x000fe200078e33ff */
[C---:B------:R-:W-:Y:S01]  /*f5000*/  IMAD.WIDE.U32 R22, R8.reuse, R74, RZ ;  /* 0x0000004a08167225 */ /* 0x040fe200078e00ff */
[----:B------:R-:W-:Y:S02]  /*f5010*/  ISETP.GE.U32.AND.EX P2, PT, R25, R13, PT, P1 ;  /* 0x0000000d1900720c */ /* 0x000fe40003f46110 */
[----:B------:R-:W-:Y:S01]  /*f5020*/  LOP3.LUT R11, RZ, R32, RZ, 0x33, !PT ;  /* 0x00000020ff0b7212 */ /* 0x000fe200078e33ff */
[----:B------:R-:W-:Y:S01]  /*f5030*/  IMAD.WIDE.U32 R28, P3, R8, R75, R18 ;  /* 0x0000004b081c7225 */ /* 0x000fe20007860012 */
[----:B------:R-:W-:Y:S02]  /*f5040*/  ISETP.GT.U32.AND P1, PT, R22, R5, PT ;  /* 0x000000051600720c */ /* 0x000fe40003f24070 */
[----:B------:R-:W-:Y:S01]  /*f5050*/  ISETP.LT.U32.OR.EX P2, PT, R13, R26, !P2, P5 ;  /* 0x0000001a0d00720c */ /* 0x000fe20005741550 */
[----:B------:R-:W-:Y:S01]  /*f5060*/  IMAD.WIDE.U32 R18, P6, R6, R71, R16 ;  /* 0x0000004706127225 */ /* 0x000fe200078c0010 */
[----:B------:R-:W-:-:S02]  /*f5070*/  IADD3 R22, P5, PT, R23, R28, RZ ;  /* 0x0000001c17167210 */ /* 0x000fc40007fbe0ff */
[----:B------:R-:W-:Y:S01]  /*f5080*/  SEL R26, RZ, 0x1, !P4 ;  /* 0x00000001ff1a7807 */ /* 0x000fe20006000000 */
[----:B------:R-:W-:Y:S01]  /*f5090*/  IMAD.WIDE.U32 R16, R6, R70, RZ ;  /* 0x0000004606107225 */ /* 0x000fe200078e00ff */
[----:B------:R-:W-:Y:S02]  /*f50a0*/  ISETP.GT.U32.AND.EX P1, PT, R22, R11, PT, P1 ;  /* 0x0000000b1600720c */ /* 0x000fe40003f24110 */
[----:B------:R-:W-:Y:S01]  /*f50b0*/  IADD3 R5, P4, PT, R30, R21, RZ ;  /* 0x000000151e057210 */ /* 0x000fe20007f9e0ff */
[----:B------:R-:W-:Y:S01]  /*f50c0*/  IMAD.X R23, RZ, RZ, RZ, P6 ;  /* 0x000000ffff177224 */ /* 0x000fe200030e06ff */
[----:B------:R-:W-:Y:S01]  /*f50d0*/  IADD3 RZ, P6, PT, R17, R18, RZ ;  /* 0x0000001211ff7210 */ /* 0x000fe20007fde0ff */
[----:B------:R-:W-:Y:S01]  /*f50e0*/  IMAD.MOV.U32 R22, RZ, RZ, R19 ;  /* 0x000000ffff167224 */ /* 0x000fe200078e0013 */
[----:B------:R-:W-:Y:S01]  /*f50f0*/  SEL R11, RZ, 0x1, !P2 ;  /* 0x00000001ff0b7807 */ /* 0x000fe20005000000 */
        /* <DEDUP_REMOVED lines=65> */
.L_x_1073:
[----:B------:R-:W-:Y:S05]  /*f5510*/  BSYNC.RECONVERGENT B3 ;  /* 0x0000000000037941 */ /* 0x000fea0003800200 */
.L_x_1072:
        /* <DEDUP_REMOVED lines=11> */
[----:B------:R-:W-:Y:S01]  /*f55d0*/  BSSY.RELIABLE B3, `(.L_x_1074) ;  /* 0x00000da000037945 */ /* 0x000fe20003800100 */
[----:B------:R-:W-:Y:S01]  /*f55e0*/  SEL R9, RZ, 0x1, !P3 ;  /* 0x00000001ff097807 */ /* 0x000fe20005800000 */
[C---:B------:R-:W-:Y:S01]  /*f55f0*/  IMAD R11, R13.reuse, R77, R18 ;  /* 0x0000004d0d0b7224 */ /* 0x040fe200078e0212 */
[----:B------:R-:W-:Y:S01]  /*f5600*/  ISETP.LT.U32.OR.EX P0, PT, R6, R33, !P0, P2 ;  /* 0x000000210600720c */ /* 0x000fe20004701520 */
[----:B------:R-:W-:Y:S01]  /*f5610*/  IMAD.WIDE.U32 R76, R13, R76, RZ ;  /* 0x0000004c0d4c7225 */ /* 0x000fe200078e00ff */
[----:B------:R-:W-:-:S02]  /*f5620*/  IADD3 R15, P1, PT, R9, R14, RZ ;  /* 0x0000000e090f7210 */ /* 0x000fc40007f3e0ff */
[----:B------:R-:W-:Y:S01]  /*f5630*/  SEL R24, RZ, 0x1, !P0 ;  /* 0x00000001ff187807 */ /* 0x000fe20004000000 */
[----:B------:R-:W-:Y:S01]  /*f5640*/  IMAD.IADD R6, R77, 0x1, R11 ;  /* 0x000000014d067824 */ /* 0x000fe200078e020b */
[----:B------:R-:W-:Y:S01]  /*f5650*/  IADD3 R9, P2, PT, R15, R16, RZ ;  /* 0x000000100f097210 */ /* 0x000fe20007f5e0ff */
[----:B------:R-:W-:Y:S01]  /*f5660*/  IMAD.X R18, RZ, RZ, R19, P1 ;  /* 0x000000ffff127224 */ /* 0x000fe200008e0613 */
[----:B------:R-:W-:Y:S02]  /*f5670*/  ISETP.LT.U32.AND P0, PT, R14, R22, PT ;  /* 0x000000160e00720c */ /* 0x000fe40003f01070 */
[----:B------:R-:W-:Y:S01]  /*f5680*/  IADD3 R24, P1, PT, R9, R24, RZ ;  /* 0x0000001809187210 */ /* 0x000fe20007f3e0ff */
[----:B------:R-:W-:Y:S01]  /*f5690*/  IMAD.X R11, R18, 0x1, R17, P2 ;  /* 0x00000001120b7824 */ /* 0x000fe200010e0611 */
[----:B------:R-:W-:Y:S01]  /*f56a0*/  ISETP.GE.U32.AND P3, PT, R15, R14, PT ;  /* 0x0000000e0f00720c */ /* 0x000fe20003f66070 */
[----:B------:R-:W-:Y:S01]  /*f56b0*/  IMAD.WIDE.U32 R16, R76, R74, RZ ;  /* 0x0000004a4c107225 */ /* 0x000fe200078e00ff */
[----:B------:R-:W-:-:S02]  /*f56c0*/  ISETP.LT.U32.AND P2, PT, R9, R15, PT ;  /* 0x0000000f0900720c */ /* 0x000fc40003f41070 */
[----:B------:R-:W-:Y:S01]  /*f56d0*/  ISETP.GE.U32.AND P5, PT, R24, R9, PT ;  /* 0x000000091800720c */ /* 0x000fe20003fa6070 */
[----:B------:R-:W-:Y:S01]  /*f56e0*/  IMAD.X R25, RZ, RZ, R11, P1 ;  /* 0x000000ffff197224 */ /* 0x000fe200008e060b */
[----:B------:R-:W-:Y:S01]  /*f56f0*/  ISETP.GE.U32.AND.EX P3, PT, R18, R19, PT, P3 ;  /* 0x000000131200720c */ /* 0x000fe20003f66130 */
[----:B------:R-:W-:Y:S01]  /*f5700*/  IMAD.WIDE.U32 R14, R6, R74, RZ ;  /* 0x0000004a060e7225 */ /* 0x000fe200078e00ff */
[----:B------:R-:W-:Y:S02]  /*f5710*/  LOP3.LUT R9, RZ, R13, RZ, 0x33, !PT ;  /* 0x0000000dff097212 */ /* 0x000fe400078e33ff */
[----:B------:R-:W-:Y:S02]  /*f5720*/  ISETP.GE.U32.AND.EX P5, PT, R25, R11, PT, P5 ;  /* 0x0000000b1900720c */ /* 0x000fe40003fa6150 */
[----:B------:R-:W-:Y:S01]  /*f5730*/  ISETP.LT.U32.OR.EX P0, PT, R19, R23, !P3, P0 ;  /* 0x000000171300720c */ /* 0x000fe20005f01500 */
[----:B------:R-:W-:Y:S01]  /*f5740*/  IMAD.WIDE.U32 R28, P4, R76, R75, R14 ;  /* 0x0000004b4c1c7225 */ /* 0x000fe2000788000e */
[----:B------:R-:W-:-:S02]  /*f5750*/  ISETP.LT.U32.OR.EX P2, PT, R11, R18, !P5, P2 ;  /* 0x000000120b00720c */ /* 0x000fc40006f41520 */
        /* <DEDUP_REMOVED lines=42> */
[----:B------:R-:W-:Y:S01]  /*f5a00*/  IMAD.WIDE.U32 R22, P5, R76, R73, R22 ;  /* 0x000000494c167225 */ /* 0x000fe200078a0016 */
        /* <DEDUP_REMOVED lines=41> */
[C---:B------:R-:W-:Y:S01]  /*f5ca0*/  IMAD.WIDE.U32 R8, R76.reuse, R70, RZ ;  /* 0x000000464c087225 */ /* 0x040fe200078e00ff */
[----:B------:R-:W-:Y:S02]  /*f5cb0*/  ISETP.GE.U32.AND.EX P0, PT, R39, R4, P3, P0 ;  /* 0x000000042700720c */ /* 0x000fe40001f06100 */
[----:B------:R-:W-:Y:S01]  /*f5cc0*/  ISETP.GE.U32.AND.EX P2, PT, R25, R19, PT, P2 ;  /* 0x000000131900720c */ /* 0x000fe20003f46120 */
[----:B------:R-:W-:Y:S01]  /*f5cd0*/  IMAD.MOV.U32 R8, RZ, RZ, R23 ;  /* 0x000000ffff087224 */ /* 0x000fe200078e0017 */
[----:B------:R-:W-:Y:S02]  /*f5ce0*/  ISETP.GE.U32.AND P3, PT, R21, R14, PT ;  /* 0x0000000e1500720c */ /* 0x000fe40003f66070 */
[----:B------:R-:W-:Y:S01]  /*f5cf0*/  ISETP.LT.U32.OR.EX P1, PT, R19, R15, !P2, P1 ;  /* 0x0000000f1300720c */ /* 0x000fe20005721510 */
[----:B------:R-:W-:Y:S01]  /*f5d00*/  IMAD.WIDE.U32 R18, R76, R70, R24 ;  /* 0x000000464c127225 */ /* 0x000fe200078e0018 */
[----:B------:R-:W-:-:S02]  /*f5d10*/  ISETP.LT.U32.AND P2, PT, R14, R16, PT ;  /* 0x000000100e00720c */ /* 0x000fc40003f41070 */
[----:B------:R-:W-:Y:S01]  /*f5d20*/  SEL R13, RZ, 0x1, !P1 ;  /* 0x00000001ff0d7807 */ /* 0x000fe20004800000 */
[----:B------:R-:W-:Y:S01]  /*f5d30*/  IMAD.IADD R23, R22, 0x1, R19 ;  /* 0x0000000116177824 */ /* 0x000fe200078e0213 */
        /* <DEDUP_REMOVED lines=56> */
[----:B------:R-:W-:-:S04]  /*f60c0*/  IADD3 R34, P1, PT, R5, R34, RZ ;  /* 0x0000002205227210 */ /* 0x000fc80007f3e0ff */
[----:B------:R-:W-:Y:S01]  /*f60d0*/  ISETP.GT.U32.AND P0, PT, R34, R68, PT ;  /* 0x000000442200720c */ /* 0x000fe20003f04070 */
[----:B------:R-:W-:-:S05]  /*f60e0*/  IMAD.X R35, RZ, RZ, R7, P1 ;  /* 0x000000ffff237224 */ /* 0x000fca00008e0607 */
        /* <DEDUP_REMOVED lines=40> */
.L_x_1075:
[----:B------:R-:W-:Y:S05]  /*f6370*/  BSYNC.RELIABLE B3 ;  /* 0x0000000000037941 */ /* 0x000fea0003800100 */
.L_x_1074:
        /* <DEDUP_REMOVED lines=17> */
[----:B------:R-:W-:Y:S02]  /*f6490*/  IADD3 R28, P0, PT, R41, -R74, RZ ;  /* 0x8000004a291c7210 */ /* 0x000fe40007f1e0ff */
[----:B------:R-:W-:-:S03]  /*f64a0*/  IADD3 R34, P3, P4, R34, -R68, -R3 ;  /* 0x8000004422227210 */ /* 0x000fc60007c7e803 */
[----:B------:R-:W-:Y:S01]  /*f64b0*/  IMAD.X R29, R36, 0x1, ~R75, P0 ;  /* 0x00000001241d7824 */ /* 0x000fe200000e0e4b */
[----:B------:R-:W-:Y:S01]  /*f64c0*/  IADD3.X R35, PT, PT, R35, -0x1, ~R69, P3, P4 ;  /* 0xffffffff23237810 */ /* 0x000fe20001fe8c45 */
[----:B------:R-:W-:Y:S08]  /*f64d0*/  BRA `(.L_x_847) ;  /* 0x000001bc00947947 */ /* 0x000ff00003800000 */
.L_x_953:
[----:B------:R-:W-:Y:S02]  /*f64e0*/  LOP3.LUT R29, R56, R59, R79, 0xfe, !PT ;  /* 0x0000003b381d7212 */ /* 0x000fe400078efe4f */
[----:B------:R-:W-:Y:S02]  /*f64f0*/  CS2R R34, SRZ ;  /* 0x0000000000227805 */ /* 0x000fe4000001ff00 */
[----:B------:R-:W-:Y:S02]  /*f6500*/  LOP3.LUT R28, R15, R14, R19, 0xfe, !PT ;  /* 0x0000000e0f1c7212 */ /* 0x000fe400078efe13 */
[----:B------:R-:W-:Y:S02]  /*f6510*/  CS2R R32, SRZ ;  /* 0x0000000000207805 */ /* 0x000fe4000001ff00 */
[----:B------:R-:W-:Y:S02]  /*f6520*/  LOP3.LUT P0, RZ, R29, R54, RZ, 0xfc, !PT ;  /* 0x000000361dff7212 */ /* 0x000fe4000780fcff */
[----:B------:R-:W-:-:S02]  /*f6530*/  CS2R R66, SRZ ;  /* 0x0000000000427805 */ /* 0x000fc4000001ff00 */
[----:B------:R-:W-:Y:S02]  /*f6540*/  LOP3.LUT R30, R57, R58, R78, 0xfe, !PT ;  /* 0x0000003a391e7212 */ /* 0x000fe400078efe4e */
[----:B------:R-:W-:Y:S02]  /*f6550*/  CS2R R64, SRZ ;  /* 0x0000000000407805 */ /* 0x000fe4000001ff00 */
[----:B------:R-:W-:Y:S02]  /*f6560*/  LOP3.LUT P1, RZ, R28, R13, RZ, 0xfc, !PT ;  /* 0x0000000d1cff7212 */ /* 0x000fe4000782fcff */
[----:B------:R-:W-:Y:S02]  /*f6570*/  CS2R R62, SRZ ;  /* 0x00000000003e7805 */ /* 0x000fe4000001ff00 */
[----:B------:R-:W-:Y:S02]  /*f6580*/  LOP3.LUT R29, R12, R17, R16, 0xfe, !PT ;  /* 0x000000110c1d7212 */ /* 0x000fe400078efe10 */
[----:B------:R-:W-:-:S02]  /*f6590*/  CS2R R60, SRZ ;  /* 0x00000000003c7805 */ /* 0x000fc4000001ff00 */
[----:B------:R-:W-:Y:S02]  /*f65a0*/  LOP3.LUT P0, RZ, R30, R55, RZ, 0xfc, P0 ;  /* 0x000000371eff7212 */ /* 0x000fe4000000fcff */
[----:B------:R-:W-:Y:S02]  /*f65b0*/  CS2R R30, SRZ ;  /* 0x00000000001e7805 */ /* 0x000fe4000001ff00 */
[----:B------:R-:W-:Y:S02]  /*f65c0*/  LOP3.LUT P1, RZ, R29, R10, RZ, 0xfc, P1 ;  /* 0x0000000a1dff7212 */ /* 0x000fe4000082fcff */
[----:B------:R-:W-:Y:S02]  /*f65d0*/  CS2R R28, SRZ ;  /* 0x00000000001c7805 */ /* 0x000fe4000001ff00 */
[----:B------:R-:W-:Y:S02]  /*f65e0*/  CS2R R58, SRZ ;  /* 0x00000000003a7805 */ /* 0x000fe4000001ff00 */
[----:B------:R-:W-:-:S02]  /*f65f0*/  CS2R R56, SRZ ;  /* 0x0000000000387805 */ /* 0x000fc4000001ff00 */
[----:B------:R-:W-:Y:S02]  /*f6600*/  PLOP3.LUT P0, PT, P0, P1, PT, 0xf2, 0x2f ;  /* 0x00000000002f781c */ /* 0x000fe40000703e72 */
[----:B------:R-:W-:Y:S02]  /*f6610*/  CS2R R54, SRZ ;  /* 0x0000000000367805 */ /* 0x000fe4000001ff00 */
[----:B------:R-:W-:-:S09]  /*f6620*/  CS2R R52, SRZ ;  /* 0x0000000000347805 */ /* 0x000fd2000001ff00 */
[----:B------:R-:W-:Y:S05]  /*f6630*/  @P0 BRA `(.L_x_847) ;  /* 0x000001bc003c0947 */ /* 0x000fea0003800000 */
        /* <DEDUP_REMOVED lines=62> */
[----:B------:R-:W-:Y:S01]  /*f6a20*/  IMAD.WIDE.U32 R34, P4, R21, R26, R34 ;  /* 0x0000001a15227225 */ /* 0x000fe20007880022 */
[----:B------:R-:W-:-:S03]  /*f6a30*/  SEL R47, RZ, 0x1, !P1 ;  /* 0x00000001ff2f7807 */ /* 0x000fc60004800000 */
        /* <DEDUP_REMOVED lines=60> */
.L_x_1077:
[----:B------:R-:W-:Y:S05]  /*f6e00*/  BSYNC.RECONVERGENT B3 ;  /* 0x0000000000037941 */ /* 0x000fea0003800200 */
.L_x_1076:
        /* <DEDUP_REMOVED lines=48> */
[C---:B------:R-:W-:Y:S01]  /*f7110*/  IMAD R57, R28.reuse, R77, R29 ;  /* 0x0000004d1c397224 */ /* 0x040fe200078e021d */
[----:B------:R-:W-:Y:S01]  /*f7120*/  ISETP.GE.U32.AND.EX P6, PT, R49, R44, PT, P2 ;  /* 0x0000002c3100720c */ /* 0x000fe20003fc6120 */
[----:B------:R-:W-:Y:S01]  /*f7130*/  IMAD.WIDE.U32 R38, R28, R76, RZ ;  /* 0x0000004c1c267225 */ /* 0x000fe200078e00ff */
[----:B------:R-:W-:-:S02]  /*f7140*/  IADD3 R53, P2, PT, R66, R58, RZ ;  /* 0x0000003a42357210 */ /* 0x000fc40007f5e0ff */
[----:B------:R-:W-:Y:S01]  /*f7150*/  ISETP.LT.U32.OR.EX P1, PT, R44, R61, !P6, P1 ;  /* 0x0000003d2c00720c */ /* 0x000fe20007721510 */
[-C--:B------:R-:W-:Y:S01]  /*f7160*/  IMAD.WIDE.U32 R28, R21, R25.reuse, RZ ;  /* 0x00000019151c7225 */ /* 0x080fe200078e00ff */
[----:B------:R-:W-:Y:S02]  /*f7170*/  @!P0 IADD3 R60, P6, PT, R56, R60, RZ ;  /* 0x0000003c383c8210 */ /* 0x000fe40007fde0ff */
[----:B------:R-:W-:Y:S01]  /*f7180*/  SEL R65, RZ, 0x1, !P1 ;  /* 0x00000001ff417807 */ /* 0x000fe20004800000 */
[----:B------:R-:W-:-:S04]  /*f7190*/  IMAD.WIDE.U32 R36, R18, R25, RZ ;  /* 0x0000001912247225 */ /* 0x000fc800078e00ff */
[----:B------:R-:W-:Y:S01]  /*f71a0*/  IMAD.X R62, R79, 0x1, R59, P2 ;  /* 0x000000014f3e7824 */ /* 0x000fe200010e063b */
[----:B------:R-:W-:Y:S01]  /*f71b0*/  IADD3 R63, P2, PT, R33, R28, RZ ;  /* 0x0000001c213f7210 */ /* 0x000fe20007f5e0ff */
[----:B------:R-:W-:-:S04]  /*f71c0*/  IMAD.WIDE.U32 R36, P1, R21, R22, R36 ;  /* 0x0000001615247225 */ /* 0x000fc80007820024 */
[----:B------:R-:W-:Y:S01]  /*f71d0*/  @!P0 IMAD.X R67, RZ, RZ, R67, P6 ;  /* 0x000000ffff438224 */ /* 0x000fe200030e0643 */
[----:B------:R-:W-:Y:S01]  /*f71e0*/  IADD3 R65, P6, PT, R60, R65, RZ ;  /* 0x000000413c417210 */ /* 0x000fe20007fde0ff */
[----:B------:R-:W-:Y:S01]  /*f71f0*/  IMAD.IADD R44, R39, 0x1, R57 ;  /* 0x00000001272c7824 */ /* 0x000fe200078e0239 */
[----:B------:R-:W-:Y:S01]  /*f7200*/  ISETP.GE.U32.AND P0, PT, R63, R33, PT ;  /* 0x000000213f00720c */ /* 0x000fe20003f06070 */
[----:B------:R-:W-:-:S04]  /*f7210*/  IMAD.WIDE.U32.X R54, R18, R22, R54, P3 ;  /* 0x0000001612367225 */ /* 0x000fc800018e0436 */
[----:B------:R-:W-:Y:S02]  /*f7220*/  IMAD.IADD R33, R29, 0x1, R36 ;  /* 0x000000011d217824 */ /* 0x000fe400078e0224 */
[----:B------:R-:W-:-:S04]  /*f7230*/  IMAD.WIDE.U32 R58, R44, R74, RZ ;  /* 0x0000004a2c3a7225 */ /* 0x000fc800078e00ff */
[----:B------:R-:W-:-:S04]  /*f7240*/  IMAD.WIDE.U32 R56, R38, R74, RZ ;  /* 0x0000004a26387225 */ /* 0x000fc800078e00ff */
[----:B------:R-:W-:Y:S01]  /*f7250*/  IMAD.X R67, RZ, RZ, R67, P6 ;  /* 0x000000ffff437224 */ /* 0x000fe200030e0643 */
[----:B------:R-:W-:Y:S01]  /*f7260*/  IADD3 R54, P6, PT, R65, R54, RZ ;  /* 0x0000003641367210 */ /* 0x000fe20007fde0ff */
[----:B------:R-:W-:Y:S01]  /*f7270*/  IMAD.X R64, R33, 0x1, R49, P2 ;  /* 0x0000000121407824 */ /* 0x000fe200010e0631 */
[----:B------:R-:W-:Y:S01]  /*f7280*/  ISETP.GT.U32.AND P2, PT, R56, R41, PT ;  /* 0x000000293800720c */ /* 0x000fe20003f44070 */
[----:B------:R-:W-:-:S03]  /*f7290*/  IMAD.WIDE.U32 R58, P3, R38, R75, R58 ;  /* 0x0000004b263a7225 */ /* 0x000fc6000786003a */
[----:B------:R-:W-:Y:S01]  /*f72a0*/  ISETP.GE.U32.AND.EX P0, PT, R64, R49, PT, P0 ;  /* 0x000000314000720c */ /* 0x000fe20003f06100 */
[----:B------:R-:W-:Y:S01]  /*f72b0*/  IMAD.X R56, R67, 0x1, R55, P6 ;  /* 0x0000000143387824 */ /* 0x000fe200030e0637 */
[----:B------:R-:W-:Y:S01]  /*f72c0*/  IADD3 R83, P6, PT, R32, R48, RZ ;  /* 0x0000003020537210 */ /* 0x000fe20007fde0ff */
[----:B------:R-:W-:Y:S01]  /*f72d0*/  IMAD.X R61, RZ, RZ, RZ, P3 ;  /* 0x000000ffff3d7224 */ /* 0x000fe200018e06ff */
[----:B------:R-:W-:Y:S01]  /*f72e0*/  IADD3 R57, P3, PT, R57, R58, RZ ;  /* 0x0000003a39397210 */ /* 0x000fe20007f7e0ff */
[----:B------:R-:W-:Y:S01]  /*f72f0*/  IMAD.MOV.U32 R60, RZ, RZ, R59 ;  /* 0x000000ffff3c7224 */ /* 0x000fe200078e003b */
[----:B------:R-:W-:Y:S01]  /*f7300*/  SEL R41, RZ, 0x1, P0 ;  /* 0x00000001ff297807 */ /* 0x000fe20000000000 */
[----:B------:R-:W-:Y:S01]  /*f7310*/  IMAD.X R85, R78, 0x1, R45, P6 ;  /* 0x000000014e557824 */ /* 0x000fe200030e062d */
[----:B------:R-:W-:Y:S02]  /*f7320*/  LOP3.LUT R32, RZ, R43, RZ, 0x33, !PT ;  /* 0x0000002bff207212 */ /* 0x000fe400078e33ff */
[----:B------:R-:W-:Y:S01]  /*f7330*/  ISETP.GE.U32.AND P0, PT, R83, R48, PT ;  /* 0x000000305300720c */ /* 0x000fe20003f06070 */
[----:B------:R-:W-:Y:S01]  /*f7340*/  IMAD.WIDE.U32.X R48, R44, R75, R60, P3 ;  /* 0x0000004b2c307225 */ /* 0x000fe200018e043c */
[----:B------:R-:W-:-:S02]  /*f7350*/  IADD3 R43, P6, PT, R54, R41, RZ ;  /* 0x00000029362b7210 */ /* 0x000fc40007fde0ff */
[----:B------:R-:W-:Y:S01]  /*f7360*/  ISETP.GT.U32.AND.EX P3, PT, R57, R32, PT, P2 ;  /* 0x000000203900720c */ /* 0x000fe20003f64120 */
[----:B------:R-:W-:Y:S01]  /*f7370*/  IMAD.X R61, RZ, RZ, RZ, P5 ;  /* 0x000000ffff3d7224 */ /* 0x000fe200028e06ff */
[----:B------:R-:W-:Y:S01]  /*f7380*/  ISETP.GE.U32.AND.EX P0, PT, R85, R78, PT, P0 ;  /* 0x0000004e5500720c */ /* 0x000fe20003f06100 */
[----:B------:R-:W-:Y:S01]  /*f7390*/  IMAD.X R45, RZ, RZ, R56, P6 ;  /* 0x000000ffff2d7224 */ /* 0x000fe200030e0638 */
[----:B------:R-:W-:Y:S02]  /*f73a0*/  IADD3 R41, P6, PT, R40, R48, RZ ;  /* 0x0000003028297210 */ /* 0x000fe40007fde0ff */
[----:B------:R-:W-:Y:S02]  /*f73b0*/  SEL R58, RZ, 0x1, !P3 ;  /* 0x00000001ff3a7807 */ /* 0x000fe40005800000 */
[----:B------:R-:W-:Y:S01]  /*f73c0*/  SEL R32, RZ, 0x1, P0 ;  /* 0x00000001ff207807 */ /* 0x000fe20000000000 */
[----:B------:R-:W-:Y:S01]  /*f73d0*/  IMAD.X R49, R52, 0x1, R49, P6 ;  /* 0x0000000134317824 */ /* 0x000fe200030e0631 */
[----:B------:R-:W-:-:S02]  /*f73e0*/  IADD3 R58, P0, PT, R41, R58, RZ ;  /* 0x0000003a293a7210 */ /* 0x000fc40007f1e0ff */
[----:B------:R-:W-:Y:S01]  /*f73f0*/  IADD3 R60, P5, PT, R53, R32, RZ ;  /* 0x00000020353c7210 */ /* 0x000fe20007fbe0ff */
[----:B------:R-:W-:Y:S01]  /*f7400*/  IMAD.MOV.U32 R32, RZ, RZ, RZ ;  /* 0x000000ffff207224 */ /* 0x000fe200078e00ff */
[----:B------:R-:W-:Y:S01]  /*f7410*/  ISETP.GE.U32.AND P2, PT, R43, R54, PT ;  /* 0x000000362b00720c */ /* 0x000fe20003f46070 */
[----:B------:R-:W-:Y:S01]  /*f7420*/  IMAD.X R59, RZ, RZ, R49, P0 ;  /* 0x000000ffff3b7224 */ /* 0x000fe200000e0631 */
[----:B------:R-:W-:Y:S01]  /*f7430*/  ISETP.GE.U32.AND P0, PT, R60, R53, PT ;  /* 0x000000353c00720c */ /* 0x000fe20003f06070 */
[----:B------:R-:W-:Y:S01]  /*f7440*/  IMAD.X R78, RZ, RZ, R62, P5 ;  /* 0x000000ffff4e7224 */ /* 0x000fe200028e063e */
[----:B------:R-:W-:Y:S02]  /*f7450*/  ISETP.GE.U32.AND P5, PT, R53, R66, PT ;  /* 0x000000423500720c */ /* 0x000fe40003fa6070 */
[----:B------:R-:W-:Y:S02]  /*f7460*/  ISETP.LT.U32.AND P3, PT, R54, R65, PT ;  /* 0x000000413600720c */ /* 0x000fe40003f61070 */
[----:B------:R-:W-:-:S02]  /*f7470*/  ISETP.GE.U32.AND.EX P5, PT, R62, R79, PT, P5 ;  /* 0x0000004f3e00720c */ /* 0x000fc40003fa6150 */
[----:B------:R-:W-:Y:S02]  /*f7480*/  ISETP.GE.U32.AND.EX P0, PT, R78, R62, PT, P0 ;  /* 0x0000003e4e00720c */ /* 0x000fe40003f06100 */
[----:B------:R-:W-:Y:S02]  /*f7490*/  ISETP.GE.U32.AND.EX P2, PT, R45, R56, PT, P2 ;  /* 0x000000382d00720c */ /* 0x000fe40003f46120 */
[----:B------:R-:W-:Y:S02]  /*f74a0*/  ISETP.GE.U32.AND P6, PT, R58, R41, PT ;  /* 0x000000293a00720c */ /* 0x000fe40003fc6070 */
[----:B------:R-:W-:Y:S01]  /*f74b0*/  ISETP.LT.U32.OR.EX P3, PT, R56, R67, !P2, P3 ;  /* 0x000000433800720c */ /* 0x000fe20005761530 */
[----:B------:R-:W-:Y:S01]  /*f74c0*/  IMAD.WIDE.U32 R56, R38, R72, R58 ;  /* 0x0000004826387225 */ /* 0x000fe200078e003a */
[----:B------:R-:W-:Y:S02]  /*f74d0*/  ISETP.LT.U32.AND P2, PT, R41, R40, PT ;  /* 0x000000282900720c */ /* 0x000fe40003f41070 */
[----:B------:R-:W-:Y:S01]  /*f74e0*/  ISETP.GE.U32.AND.EX P6, PT, R59, R49, PT, P6 ;  /* 0x000000313b00720c */ /* 0x000fe20003fc6160 */
[----:B------:R-:W-:Y:S01]  /*f74f0*/  IMAD.WIDE.U32 R40, R44, R72, RZ ;  /* 0x000000482c287225 */ /* 0x000fe200078e00ff */
[----:B------:R-:W-:-:S02]  /*f7500*/  SEL R48, RZ, 0x1, !P3 ;  /* 0x00000001ff307807 */ /* 0x000fc40005800000 */
[----:B------:R-:W-:Y:S01]  /*f7510*/  ISETP.LT.U32.OR.EX P2, PT, R49, R52, !P6, P2 ;  /* 0x000000343100720c */ /* 0x000fe20007741520 */
[----:B------:R-:W-:-:S03]  /*f7520*/  IMAD.WIDE.U32 R54, P6, R38, R73, R40 ;  /* 0x0000004926367225 */ /* 0x000fc600078c0028 */
[----:B------:R-:W-:Y:S01]  /*f7530*/  SEL R49, RZ, 0x1, !P2 ;  /* 0x00000001ff317807 */ /* 0x000fe20005000000 */
        /* <DEDUP_REMOVED lines=16> */
.L_x_1079:
[----:B------:R-:W-:Y:S05]  /*f7640*/  BSYNC.RECONVERGENT B3 ;  /* 0x0000000000037941 */ /* 0x000fea0003800200 */
.L_x_1078:
[----:B------:R-:W-:Y:S01]  /*f7650*/  IADD3 RZ, P5, PT, R50, R47, RZ ;  /* 0x0000002f32ff7210 */ /* 0x000fe20007fbe0ff */
[----:B------:R-:W-:Y:S01]  /*f7660*/  IMAD.IADD R39, R54, 0x1, R57 ;  /* 0x0000000136277824 */ /* 0x000fe200078e0239 */
[----:B------:R-:W-:Y:S01]  /*f7670*/  IADD3 R50, P0, PT, R49, R56, RZ ;  /* 0x0000003831327210 */ /* 0x000fe20007f1e0ff */
[----:B------:R-:W-:Y:S01]  /*f7680*/  IMAD.MOV.U32 R40, RZ, RZ, R51 ;  /* 0x000000ffff287224 */ /* 0x000fe200078e0033 */
[----:B------:R-:W-:Y:S01]  /*f7690*/  IADD3 R51, P3, PT, R60, R46, RZ ;  /* 0x0000002e3c337210 */ /* 0x000fe20007f7e0ff */
[----:B------:R-:W-:Y:S01]  /*f76a0*/  IMAD.WIDE.U32 R52, R38, R72, RZ ;  /* 0x0000004826347225 */ /* 0x000fe200078e00ff */
[----:B------:R-:W-:Y:S01]  /*f76b0*/  ISETP.GE.U32.AND P2, PT, R50, R56, PT ;  /* 0x000000383200720c */ /* 0x000fe20003f46070 */
[----:B------:R-:W-:Y:S02]  /*f76c0*/  BSSY.RECONVERGENT B3, `(.L_x_1080) ;  /* 0x00000e1000037945 */ /* 0x000fe40003800200 */
[----:B------:R-:W-:Y:S01]  /*f76d0*/  IMAD.X R57, RZ, RZ, R39, P0 ;  /* 0x000000ffff397224 */ /* 0x000fe200000e0627 */
[----:B------:R-:W-:Y:S01]  /*f76e0*/  ISETP.LT.U32.AND P0, PT, R56, R58, PT ;  /* 0x0000003a3800720c */ /* 0x000fe20003f01070 */
[----:B------:R-:W-:-:S02]  /*f76f0*/  IMAD.MOV.U32 R41, RZ, RZ, R61 ;  /* 0x000000ffff297224 */ /* 0x000fc400078e003d */
[----:B------:R-:W-:Y:S01]  /*f7700*/  IMAD.X R49, R78, 0x1, R81, P3 ;  /* 0x000000014e317824 */ /* 0x000fe200018e0651 */
[----:B------:R-:W-:Y:S01]  /*f7710*/  ISETP.GE.U32.AND.EX P2, PT, R57, R39, PT, P2 ;  /* 0x000000273900720c */ /* 0x000fe20003f46120 */
[----:B------:R-:W-:Y:S01]  /*f7720*/  IMAD.X R47, RZ, RZ, RZ, P6 ;  /* 0x000000ffff2f7224 */ /* 0x000fe200030e06ff */
[----:B------:R-:W-:Y:S01]  /*f7730*/  ISETP.GE.U32.AND P3, PT, R51, R60, PT ;  /* 0x0000003c3300720c */ /* 0x000fe20003f66070 */
[----:B------:R-:W-:Y:S01]  /*f7740*/  IMAD.WIDE.U32.X R40, R20, R22, R40, P5 ;  /* 0x0000001614287225 */ /* 0x000fe200028e0428 */
[----:B------:R-:W-:Y:S02]  /*f7750*/  ISETP.LT.U32.OR.EX P0, PT, R39, R59, !P2, P0 ;  /* 0x0000003b2700720c */ /* 0x000fe40005701500 */
[----:B------:R-:W-:Y:S01]  /*f7760*/  IADD3 RZ, P6, PT, R53, R54, RZ ;  /* 0x0000003635ff7210 */ /* 0x000fe20007fde0ff */
[----:B------:R-:W-:Y:S01]  /*f7770*/  IMAD.MOV.U32 R46, RZ, RZ, R55 ;  /* 0x000000ffff2e7224 */ /* 0x000fe200078e0037 */
[----:B------:R-:W-:Y:S01]  /*f7780*/  ISETP.GE.U32.AND.EX P3, PT, R49, R78, PT, P3 ;  /* 0x0000004e3100720c */ /* 0x000fe20003f66130 */
[----:B------:R-:W-:Y:S01]  /*f7790*/  IMAD.WIDE.U32 R58, R44, R70, RZ ;  /* 0x000000462c3a7225 */ /* 0x000fe200078e00ff */
[----:B------:R-:W-:-:S02]  /*f77a0*/  SEL R62, RZ, 0x1, !P0 ;  /* 0x00000001ff3e7807 */ /* 0x000fc40004000000 */
[----:B------:R-:W-:Y:S01]  /*f77b0*/  IADD3 R53, P0, PT, R63, R40, RZ ;  /* 0x000000283f357210 */ /* 0x000fe20007f1e0ff */
[----:B------:R-:W-:Y:S01]  /*f77c0*/  IMAD.WIDE.U32.X R46, R44, R73, R46, P6 ;  /* 0x000000492c2e7225 */ /* 0x000fe200030e042e */
[----:B------:R-:W-:-:S03]  /*f77d0*/  SEL R54, RZ, 0x1, P3 ;  /* 0x00000001ff367807 */ /* 0x000fc60001800000 */
        /* <DEDUP_REMOVED lines=47> */
[----:B------:R-:W-:-:S02]  /*f7ad0*/  ISETP.LT.U32.OR.EX P2, PT, R41, R63, !P3, P2 ;  /* 0x0000003f2900720c */ /* 0x000fc40005f41520 */
[----:B------:R-:W-:Y:S01]  /*f7ae0*/  IADD3 R80, P6, PT, R51, R30, RZ ;  /* 0x0000001e33507210 */ /* 0x000fe20007fde0ff */
[----:B------:R-:W-:Y:S01]  /*f7af0*/  IMAD.X R66, RZ, RZ, R56, P4 ;  /* 0x000000ffff427224 */ /* 0x000fe200020e0638 */
[----:B------:R-:W-:Y:S01]  /*f7b00*/  IADD3 RZ, P3, PT, R34, R31, RZ ;  /* 0x0000001f22ff7210 */ /* 0x000fe20007f7e0ff */
[----:B------:R-:W-:Y:S01]  /*f7b10*/  IMAD.WIDE.U32 R30, R20, R21, RZ ;  /* 0x00000015141e7225 */ /* 0x000fe200078e00ff */
[----:B------:R-:W-:Y:S02]  /*f7b20*/  ISETP.GE.U32.AND P5, PT, R65, R46, PT ;  /* 0x0000002e4100720c */ /* 0x000fe40003fa6070 */
[----:B------:R-:W-:Y:S01]  /*f7b30*/  SEL R34, RZ, 0x1, !P2 ;  /* 0x00000001ff227807 */ /* 0x000fe20005000000 */
[----:B------:R-:W-:Y:S01]  /*f7b40*/  IMAD.X R82, R49, 0x1, R42, P6 ;  /* 0x0000000131527824 */ /* 0x000fe200030e062a */
        /* <DEDUP_REMOVED lines=8> */
[----:B------:R-:W-:-:S03]  /*f7bd0*/  IADD3 R34, P6, PT, R41, R34, RZ ;  /* 0x0000002229227210 */ /* 0x000fc60007fde0ff */
[----:B------:R-:W-:Y:S01]  /*f7be0*/  IMAD.WIDE.U32 R30, R23, R21, RZ ;  /* 0x00000015171e7225 */ /* 0x000fe200078e00ff */
[----:B------:R-:W-:-:S03]  /*f7bf0*/  ISETP.GE.U32.AND P4, PT, R34, R41, PT ;  /* 0x000000292200720c */ /* 0x000fc60003f86070 */
[----:B------:R-:W-:Y:S01]  /*f7c00*/  IMAD.X R35, RZ, RZ, R53, P6 ;  /* 0x000000ffff237224 */ /* 0x000fe200030e0635 */
[----:B------:R-:W-:Y:S01]  /*f7c10*/  @!P0 ISETP.NE.U32.AND P6, PT, R43, RZ, PT ;  /* 0x000000ff2b00820c */ /* 0x000fe20003fc5070 */
[----:B------:R-:W-:Y:S01]  /*f7c20*/  IMAD.X R61, RZ, RZ, RZ, P5 ;  /* 0x000000ffff3d7224 */ /* 0x000fe200028e06ff */
[----:B------:R-:W-:Y:S01]  /*f7c30*/  IADD3 RZ, P5, PT, R31, R46, RZ ;  /* 0x0000002e1fff7210 */ /* 0x000fe20007fbe0ff */
[C---:B------:R-:W-:Y:S01]  /*f7c40*/  IMAD.WIDE.U32.X R58, R18.reuse, R26, R58, P3 ;  /* 0x0000001a123a7225 */ /* 0x040fe200018e043a */
[----:B------:R-:W-:Y:S02]  /*f7c50*/  ISETP.LT.U32.AND P3, PT, R41, R80, PT ;  /* 0x000000502900720c */ /* 0x000fe40003f61070 */
[----:B------:R-:W-:Y:S01]  /*f7c60*/  ISETP.GE.U32.AND.EX P4, PT, R35, R53, PT, P4 ;  /* 0x000000352300720c */ /* 0x000fe20003f86140 */
[----:B------:R-:W-:Y:S01]  /*f7c70*/  IMAD.MOV.U32 R60, RZ, RZ, R47 ;  /* 0x000000ffff3c7224 */ /* 0x000fe200078e002f */
[----:B------:R-:W-:Y:S01]  /*f7c80*/  @!P0 ISETP.NE.AND.EX P6, PT, R45, RZ, PT, P6 ;  /* 0x000000ff2d00820c */ /* 0x000fe20003fc5360 */
[----:B------:R-:W-:Y:S01]  /*f7c90*/  IMAD.WIDE.U32 R46, R18, R23, RZ ;  /* 0x00000017122e7225 */ /* 0x000fe200078e00ff */
[----:B------:R-:W-:-:S03]  /*f7ca0*/  ISETP.LT.U32.OR.EX P3, PT, R53, R82, !P4, P3 ;  /* 0x000000523500720c */ /* 0x000fc60006761530 */
        /* <DEDUP_REMOVED lines=18> */
[----:B------:R-:W-:Y:S01]  /*f7dd0*/  SEL R55, RZ, 0x1, !P2 ;  /* 0x00000001ff377807 */ /* 0x000fe20005000000 */
[----:B------:R-:W-:Y:S01]  /*f7de0*/  IMAD.WIDE.U32 R64, R81, R74, RZ ;  /* 0x0000004a51407225 */ /* 0x000fe200078e00ff */
[----:B------:R-:W-:-:S03]  /*f7df0*/  ISETP.GE.U32.AND.EX P2, PT, R53, R66, PT, P4 ;  /* 0x000000423500720c */ /* 0x000fc60003f46140 */
[----:B------:R-:W-:Y:S01]  /*f7e00*/  IMAD.WIDE.U32.X R44, R44, R69, R62, P6 ;  /* 0x000000452c2c7225 */ /* 0x000fe200030e043e */
[----:B------:R-:W-:Y:S02]  /*f7e10*/  @!P0 IADD3 R48, P6, PT, R41, R48, RZ ;  /* 0x0000003029308210 */ /* 0x000fe40007fde0ff */
[----:B------:R-:W-:Y:S01]  /*f7e20*/  LOP3.LUT R41, RZ, R50, RZ, 0x33, !PT ;  /* 0x00000032ff297212 */ /* 0x000fe200078e33ff */
[----:B------:R-:W-:Y:S01]  /*f7e30*/  IMAD.WIDE.U32 R62, R30, R74, RZ ;  /* 0x0000004a1e3e7225 */ /* 0x000fe200078e00ff */
[----:B------:R-:W-:-:S03]  /*f7e40*/  SEL R50, RZ, 0x1, P2 ;  /* 0x00000001ff327807 */ /* 0x000fc60001000000 */
        /* <DEDUP_REMOVED lines=24> */
[----:B------:R-:W-:-:S03]  /*f7fd0*/  IMAD.WIDE.U32 R60, R81, R72, RZ ;  /* 0x00000048513c7225 */ /* 0x000fc600078e00ff */
[----:B------:R-:W-:Y:S01]  /*f7fe0*/  ISETP.LT.U32.OR.EX P2, PT, R48, R79, !P0, P2 ;  /* 0x0000004f3000720c */ /* 0x000fe20004741520 */
[----:B------:R-:W-:Y:S01]  /*f7ff0*/  IMAD.X R63, RZ, RZ, R57, P4 ;  /* 0x000000ffff3f7224 */ /* 0x000fe200020e0639 */
[----:B------:R-:W-:Y:S01]  /*f8000*/  ISETP.GE.U32.AND P0, PT, R62, R55, PT ;  /* 0x000000373e00720c */ /* 0x000fe20003f06070 */
[----:B------:R-:W-:Y:S01]  /*f8010*/  IMAD.WIDE.U32 R60, P6, R30, R73, R60 ;  /* 0x000000491e3c7225 */ /* 0x000fe200078c003c */
[----:B------:R-:W-:Y:S02]  /*f8020*/  ISETP.LT.U32.AND P4, PT, R55, R83, PT ;  /* 0x000000533700720c */ /* 0x000fe40003f81070 */
[----:B------:R-:W-:Y:S01]  /*f8030*/  ISETP.GE.U32.AND.EX P0, PT, R63, R57, PT, P0 ;  /* 0x000000393f00720c */ /* 0x000fe20003f06100 */
[----:B------:R-:W-:Y:S01]  /*f8040*/  IMAD.X R65, RZ, RZ, RZ, P6 ;  /* 0x000000ffff417224 */ /* 0x000fe200030e06ff */
        /* <DEDUP_REMOVED lines=18> */
[----:B------:R-:W-:Y:S02]  /*f8170*/  IMAD.X R84, RZ, RZ, R83, P4 ;  /* 0x000000ffff547224 */ /* 0x000fe400020e0653 */
[----:B------:R-:W-:Y:S01]  /*f8180*/  IMAD.WIDE.U32 R60, R81, R70, RZ ;  /* 0x00000046513c7225 */ /* 0x000fe200078e00ff */
[----:B------:R-:W-:Y:S02]  /*f8190*/  ISETP.GE.U32.AND.EX P4, PT, R86, R55, PT, P0 ;  /* 0x000000375600720c */ /* 0x000fe40003f86100 */
[----:B------:R-:W-:Y:S01]  /*f81a0*/  IADD3 R57, P0, PT, R87, R48, RZ ;  /* 0x0000003057397210 */ /* 0x000fe20007f1e0ff */
[----:B------:R-:W-:Y:S01]  /*f81b0*/  IMAD.WIDE.U32 R50, R30, R70, RZ ;  /* 0x000000461e327225 */ /* 0x000fe200078e00ff */
[----:B------:R-:W-:-:S03]  /*f81c0*/  ISETP.LT.U32.OR.EX P3, PT, R55, R63, !P4, P3 ;  /* 0x0000003f3700720c */ /* 0x000fc60006761530 */
[----:B------:R-:W-:-:S04]  /*f81d0*/  IMAD.WIDE.U32 R60, P6, R30, R71, R60 ;  /* 0x000000471e3c7225 */ /* 0x000fc800078c003c */
        /* <DEDUP_REMOVED lines=47> */
.L_x_1081:
[----:B------:R-:W-:Y:S05]  /*f84d0*/  BSYNC.RECONVERGENT B3 ;  /* 0x0000000000037941 */ /* 0x000fea0003800200 */
.L_x_1080:
        /* <DEDUP_REMOVED lines=13> */
[----:B------:R-:W-:Y:S01]  /*f85b0*/  ISETP.LT.U32.AND P1, PT, R58, R34, PT ;  /* 0x000000223a00720c */ /* 0x000fe20003f21070 */
[----:B------:R-:W-:Y:S01]  /*f85c0*/  IMAD.IADD R28, R39, 0x1, R31 ;  /* 0x00000001271c7824 */ /* 0x000fe200078e021f */
[----:B------:R-:W-:Y:S01]  /*f85d0*/  ISETP.GT.U32.AND P2, PT, R66, R29, PT ;  /* 0x0000001d4200720c */ /* 0x000fe20003f44070 */
        /* <DEDUP_REMOVED lines=47> */
[----:B------:R-:W-:Y:S01]  /*f88d0*/  SEL R35, RZ, 0x1, !P0 ;  /* 0x00000001ff237807 */ /* 0x000fe20004000000 */
[----:B------:R-:W-:Y:S01]  /*f88e0*/  IMAD.WIDE.U32 R54, R28, R72, RZ ;  /* 0x000000481c367225 */ /* 0x000fe200078e00ff */
[C---:B------:R-:W-:Y:S02]  /*f88f0*/  IADD3 R64, P0, PT, R31.reuse, R64, RZ ;  /* 0x000000401f407210 */ /* 0x040fe40007f1e0ff */
[----:B------:R-:W-:Y:S02]  /*f8900*/  IADD3 R45, P3, PT, R32, R50, RZ ;  /* 0x00000032202d7210 */ /* 0x000fe40007f7e0ff */
[----:B------:R-:W-:Y:S01]  /*f8910*/  SEL R34, RZ, 0x1, P2 ;  /* 0x00000001ff227807 */ /* 0x000fe20001000000 */
[----:B------:R-:W-:Y:S01]  /*f8920*/  IMAD.X R65, RZ, RZ, R33, P0 ;  /* 0x000000ffff417224 */ /* 0x000fe200000e0621 */
[----:B------:R-:W-:-:S02]  /*f8930*/  ISETP.LT.U32.AND P4, PT, R31, R81, PT ;  /* 0x000000511f00720c */ /* 0x000fc40003f81070 */
[----:B------:R-:W-:Y:S01]  /*f8940*/  ISETP.GE.U32.AND P6, PT, R64, R31, PT ;  /* 0x0000001f4000720c */ /* 0x000fe20003fc6070 */
[----:B------:R-:W-:Y:S01]  /*f8950*/  IMAD.X R31, R41, 0x1, R51, P3 ;  /* 0x00000001291f7824 */ /* 0x000fe200018e0633 */
[----:B------:R-:W-:Y:S01]  /*f8960*/  IADD3 R34, P2, PT, R45, R34, RZ ;  /* 0x000000222d227210 */ /* 0x000fe20007f5e0ff */
[----:B------:R-:W-:Y:S01]  /*f8970*/  IMAD.WIDE.U32 R62, R38, R72, R64 ;  /* 0x00000048263e7225 */ /* 0x000fe200078e0040 */
[----:B------:R-:W-:Y:S02]  /*f8980*/  IADD3 R50, P5, PT, R44, R35, RZ ;  /* 0x000000232c327210 */ /* 0x000fe40007fbe0ff */
[----:B------:R-:W-:Y:S01]  /*f8990*/  ISETP.GE.U32.AND P0, PT, R34, R45, PT ;  /* 0x0000002d2200720c */ /* 0x000fe20003f06070 */
[----:B------:R-:W-:Y:S01]  /*f89a0*/  IMAD.X R35, RZ, RZ, R31, P2 ;  /* 0x000000ffff237224 */ /* 0x000fe200010e061f */
[----:B------:R-:W-:Y:S01]  /*f89b0*/  ISETP.GE.U32.AND.EX P6, PT, R65, R33, PT, P6 ;  /* 0x000000214100720c */ /* 0x000fe20003fc6160 */
[----:B------:R-:W-:Y:S01]  /*f89c0*/  IMAD.X R51, RZ, RZ, R42, P5 ;  /* 0x000000ffff337224 */ /* 0x000fe200028e062a */
[----:B------:R-:W-:-:S02]  /*f89d0*/  ISETP.LT.U32.AND P2, PT, R45, R32, PT ;  /* 0x000000202d00720c */ /* 0x000fc40003f41070 */
[----:B------:R-:W-:Y:S02]  /*f89e0*/  ISETP.GE.U32.AND.EX P0, PT, R35, R31, PT, P0 ;  /* 0x0000001f2300720c */ /* 0x000fe40003f06100 */
[----:B------:R-:W-:Y:S02]  /*f89f0*/  ISETP.GE.U32.AND P5, PT, R50, R44, PT ;  /* 0x0000002c3200720c */ /* 0x000fe40003fa6070 */
[----:B------:R-:W-:Y:S01]  /*f8a00*/  ISETP.LT.U32.OR.EX P4, PT, R33, R80, !P6, P4 ;  /* 0x000000502100720c */ /* 0x000fe20007781540 */
[----:B------:R-:W-:Y:S01]  /*f8a10*/  IMAD.WIDE.U32 R54, P6, R38, R73, R54 ;  /* 0x0000004926367225 */ /* 0x000fe200078c0036 */
[----:B------:R-:W-:Y:S02]  /*f8a20*/  ISETP.LT.U32.AND P3, PT, R44, R59, PT ;  /* 0x0000003b2c00720c */ /* 0x000fe40003f61070 */
[----:B------:R-:W-:Y:S01]  /*f8a30*/  ISETP.LT.U32.OR.EX P2, PT, R31, R41, !P0, P2 ;  /* 0x000000291f00720c */ /* 0x000fe20004741520 */
[----:B------:R-:W-:Y:S01]  /*f8a40*/  IMAD.WIDE.U32 R44, R21, R21, RZ ;  /* 0x00000015152c7225 */ /* 0x000fe200078e00ff */
[----:B------:R-:W-:-:S02]  /*f8a50*/  ISETP.GE.U32.AND.EX P5, PT, R51, R42, PT, P5 ;  /* 0x0000002a3300720c */ /* 0x000fc40003fa6150 */
[----:B------:R-:W-:Y:S01]  /*f8a60*/  SEL R67, RZ, 0x1, !P4 ;  /* 0x00000001ff437807 */ /* 0x000fe20006000000 */
[----:B------:R-:W-:Y:S01]  /*f8a70*/  IMAD.WIDE.U32 R52, P0, R21, R18, R52 ;  /* 0x0000001215347225 */ /* 0x000fe20007800034 */
[----:B------:R-:W-:Y:S02]  /*f8a80*/  ISETP.LT.U32.OR.EX P3, PT, R42, R57, !P5, P3 ;  /* 0x000000392a00720c */ /* 0x000fe40006f61530 */
[----:B------:R-:W-:Y:S01]  /*f8a90*/  IADD3 R67, P4, PT, R67, R62, RZ ;  /* 0x0000003e43437210 */ /* 0x000fe20007f9e0ff */
[----:B------:R-:W-:Y:S01]  /*f8aa0*/  IMAD.IADD R33, R54, 0x1, R63 ;  /* 0x0000000136217824 */ /* 0x000fe200078e023f */
[----:B------:R-:W-:Y:S01]  /*f8ab0*/  IADD3 RZ, P5, PT, R45, R52, RZ ;  /* 0x000000342dff7210 */ /* 0x000fe20007fbe0ff */
[----:B------:R-:W-:Y:S01]  /*f8ac0*/  IMAD.WIDE.U32 R44, R38, R72, RZ ;  /* 0x00000048262c7225 */ /* 0x000fe200078e00ff */
[----:B------:R-:W-:-:S03]  /*f8ad0*/  SEL R63, RZ, 0x1, !P3 ;  /* 0x00000001ff3f7807 */ /* 0x000fc60005800000 */
[----:B------:R-:W-:Y:S01]  /*f8ae0*/  IMAD.X R61, RZ, RZ, RZ, P6 ;  /* 0x000000ffff3d7224 */ /* 0x000fe200030e06ff */
[----:B------:R-:W-:Y:S01]  /*f8af0*/  IADD3 RZ, P3, PT, R45, R54, RZ ;  /* 0x000000362dff7210 */ /* 0x000fe20007f7e0ff */
[----:B------:R-:W-:Y:S01]  /*f8b00*/  IMAD.X R79, RZ, RZ, R33, P4 ;  /* 0x000000ffff4f7224 */ /* 0x000fe200020e0621 */
[----:B------:R-:W-:Y:S01]  /*f8b10*/  ISETP.GE.U32.AND P6, PT, R67, R62, PT ;  /* 0x0000003e4300720c */ /* 0x000fe20003fc6070 */
[----:B------:R-:W-:Y:S01]  /*f8b20*/  IMAD.WIDE.U32 R30, R30, R68, R50 ;  /* 0x000000441e1e7225 */ /* 0x000fe200078e0032 */
[----:B------:R-:W-:Y:S02]  /*f8b30*/  ISETP.LT.U32.AND P4, PT, R62, R64, PT ;  /* 0x000000403e00720c */ /* 0x000fe40003f81070 */
[----:B------:R-:W-:Y:S01]  /*f8b40*/  ISETP.GE.U32.AND.EX P6, PT, R79, R33, PT, P6 ;  /* 0x000000214f00720c */ /* 0x000fe20003fc6160 */
[----:B------:R-:W-:Y:S02]  /*f8b50*/  IMAD.MOV.U32 R60, RZ, RZ, R55 ;  /* 0x000000ffff3c7224 */ /* 0x000fe400078e0037 */
        /* <DEDUP_REMOVED lines=25> */
[----:B------:R-:W-:-:S02]  /*f8cf0*/  ISETP.LT.U32.OR.EX P0, PT, R81, R51, !P4, P0 ;  /* 0x000000335100720c */ /* 0x000fc40006701500 */
[----:B------:R-:W-:Y:S01]  /*f8d00*/  ISETP.LT.U32.OR.EX P3, PT, R33, R42, !P5, P3 ;  /* 0x0000002a2100720c */ /* 0x000fe20006f61530 */
[----:B------:R-:W-:Y:S01]  /*f8d10*/  IMAD.WIDE.U32 R60, R38, R70, R62 ;  /* 0x00000046263c7225 */ /* 0x000fe200078e003e */
[----:B------:R-:W-:Y:S02]  /*f8d20*/  SEL R33, RZ, 0x1, !P2 ;  /* 0x00000001ff217807 */ /* 0x000fe40005000000 */
[----:B------:R-:W-:Y:S01]  /*f8d30*/  @!P1 IADD3 R46, P2, PT, R41, R46, RZ ;  /* 0x0000002e292e9210 */ /* 0x000fe20007f5e0ff */
[----:B------:R-:W-:Y:S01]  /*f8d40*/  IMAD R32, R79, R76, RZ ;  /* 0x0000004c4f207224 */ /* 0x000fe200078e02ff */
[----:B------:R-:W-:Y:S01]  /*f8d50*/  SEL R65, RZ, 0x1, !P3 ;  /* 0x00000001ff417807 */ /* 0x000fe20005800000 */
[----:B------:R-:W-:Y:S01]  /*f8d60*/  IMAD.WIDE.U32 R50, R21, R21, R34 ;  /* 0x0000001515327225 */ /* 0x000fe200078e0022 */
[----:B------:R-:W-:Y:S02]  /*f8d70*/  IADD3 RZ, P4, PT, R31, R44, RZ ;  /* 0x0000002c1fff7210 */ /* 0x000fe40007f9e0ff */
[----:B------:R-:W-:Y:S01]  /*f8d80*/  IADD3 R65, P3, PT, R65, R60, RZ ;  /* 0x0000003c41417210 */ /* 0x000fe20007f7e0ff */
[----:B------:R-:W-:Y:S01]  /*f8d90*/  @!P1 IMAD.X R40, RZ, RZ, R40, P2 ;  /* 0x000000ffff289224 */ /* 0x000fe200010e0628 */
[----:B------:R-:W-:Y:S01]  /*f8da0*/  IADD3 R46, P1, P2, R54, R46, R33 ;  /* 0x0000002e362e7210 */ /* 0x000fe20007a3e021 */
[----:B------:R-:W-:Y:S01]  /*f8db0*/  IMAD.WIDE.U32 R30, R67, R76, RZ ;  /* 0x0000004c431e7225 */ /* 0x000fe200078e00ff */
[----:B------:R-:W-:-:S02]  /*f8dc0*/  ISETP.LT.U32.AND P5, PT, R60, R62, PT ;  /* 0x0000003e3c00720c */ /* 0x000fc40003fa1070 */
[----:B------:R-:W-:Y:S01]  /*f8dd0*/  IADD3.X R54, PT, PT, R55, R40, RZ, P1, P2 ;  /* 0x0000002837367210 */ /* 0x000fe20000fe44ff */
[----:B------:R-:W-:Y:S01]  /*f8de0*/  IMAD R41, R67, R77, R32 ;  /* 0x0000004d43297224 */ /* 0x000fe200078e0220 */
[----:B------:R-:W-:Y:S01]  /*f8df0*/  ISETP.GE.U32.AND P2, PT, R50, R34, PT ;  /* 0x000000223200720c */ /* 0x000fe20003f46070 */
[----:B------:R-:W-:Y:S01]  /*f8e00*/  IMAD.IADD R55, R44, 0x1, R61 ;  /* 0x000000012c377824 */ /* 0x000fe200078e023d */
[----:B------:R-:W-:Y:S01]  /*f8e10*/  ISETP.GE.U32.AND P1, PT, R65, R60, PT ;  /* 0x0000003c4100720c */ /* 0x000fe20003f26070 */
[----:B------:R-:W-:Y:S01]  /*f8e20*/  IMAD.IADD R32, R52, 0x1, R51 ;  /* 0x0000000134207824 */ /* 0x000fe200078e0233 */
[----:B------:R-:W-:Y:S01]  /*f8e30*/  LOP3.LUT R51, RZ, R67, RZ, 0x33, !PT ;  /* 0x00000043ff337212 */ /* 0x000fe200078e33ff */
        /* <DEDUP_REMOVED lines=43> */
.L_x_1083:
[----:B------:R-:W-:Y:S05]  /*f90f0*/  BSYNC.RECONVERGENT B3 ;  /* 0x0000000000037941 */ /* 0x000fea0003800200 */
.L_x_1082:
        /* <DEDUP_REMOVED lines=65> */
[----:B------:R-:W-:Y:S01]  /*f9510*/  IMAD.WIDE.U32 R42, R30, R70, R48 ;  /* 0x000000461e2a7225 */ /* 0x000fe200078e0030 */
[----:B------:R-:W-:Y:S02]  /*f9520*/  ISETP.GE.U32.AND P3, PT, R51, R38, PT ;  /* 0x000000263300720c */ /* 0x000fe40003f66070 */
[----:B------:R-:W-:Y:S01]  /*f9530*/  ISETP.LT.U32.OR.EX P1, PT, R39, R50, !P2, P1 ;  /* 0x000000322700720c */ /* 0x000fe20005721510 */
[----:B------:R-:W-:Y:S01]  /*f9540*/  IMAD.MOV.U32 R28, RZ, RZ, R47 ;  /* 0x000000ffff1c7224 */ /* 0x000fe200078e002f */
[----:B------:R-:W-:Y:S01]  /*f9550*/  ISETP.LT.U32.AND P2, PT, R38, R40, PT ;  /* 0x000000282600720c */ /* 0x000fe20003f41070 */
[----:B------:R-:W-:Y:S01]  /*f9560*/  IMAD.IADD R47, R46, 0x1, R43 ;  /* 0x000000012e2f7824 */ /* 0x000fe200078e022b */
[----:B------:R-:W-:Y:S01]  /*f9570*/  SEL R31, RZ, 0x1, !P1 ;  /* 0x00000001ff1f7807 */ /* 0x000fe20004800000 */
[----:B------:R-:W-:Y:S01]  /*f9580*/  IMAD.WIDE.U32 R44, R30, R70, RZ ;  /* 0x000000461e2c7225 */ /* 0x000fe200078e00ff */
[----:B------:R-:W-:-:S02]  /*f9590*/  ISETP.GE.U32.AND.EX P3, PT, R50, R53, PT, P3 ;  /* 0x000000353200720c */ /* 0x000fc40003f66130 */
[-C--:B------:R-:W-:Y:S01]  /*f95a0*/  IADD3 R51, P1, PT, R31, R42.reuse, RZ ;  /* 0x0000002a1f337210 */ /* 0x080fe20007f3e0ff */
[----:B------:R-:W-:Y:S01]  /*f95b0*/  IMAD.X R29, RZ, RZ, RZ, P5 ;  /* 0x000000ffff1d7224 */ /* 0x000fe200028e06ff */
[----:B------:R-:W-:Y:S02]  /*f95c0*/  ISETP.LT.U32.OR.EX P3, PT, R53, R41, !P3, P2 ;  /* 0x000000293500720c */ /* 0x000fe40005f61520 */
[----:B------:R-:W-:Y:S01]  /*f95d0*/  @!P0 IADD3 R55, P5, PT, R55, 0x1, RZ ;  /* 0x0000000137378810 */ /* 0x000fe20007fbe0ff */
[----:B------:R-:W-:Y:S01]  /*f95e0*/  IMAD.X R44, RZ, RZ, R47, P1 ;  /* 0x000000ffff2c7224 */ /* 0x000fe200008e062f */
[----:B------:R-:W-:Y:S02]  /*f95f0*/  ISETP.GE.U32.AND P2, PT, R51, R42, PT ;  /* 0x0000002a3300720c */ /* 0x000fe40003f46070 */
[----:B------:R-:W-:Y:S01]  /*f9600*/  IADD3 RZ, P4, PT, R45, R46, RZ ;  /* 0x0000002e2dff7210 */ /* 0x000fe20007f9e0ff */
[----:B------:R-:W-:Y:S01]  /*f9610*/  @!P0 IMAD.X R32, RZ, RZ, R32, P5 ;  /* 0x000000ffff208224 */ /* 0x000fe200028e0620 */
[----:B------:R-:W-:-:S02]  /*f9620*/  SEL R40, RZ, 0x1, !P3 ;  /* 0x00000001ff287807 */ /* 0x000fc40005800000 */
[----:B------:R-:W-:Y:S01]  /*f9630*/  ISETP.LT.U32.AND P1, PT, R42, R48, PT ;  /* 0x000000302a00720c */ /* 0x000fe20003f21070 */
[----:B------:R-:W-:Y:S01]  /*f9640*/  IMAD.WIDE.U32.X R28, R33, R71, R28, P4 ;  /* 0x00000047211c7225 */ /* 0x000fe200020e041c */
        /* <DEDUP_REMOVED lines=87> */
.L_x_1086:
[----:B------:R-:W-:Y:S05]  /*f9bc0*/  BSYNC.RELIABLE B4 ;  /* 0x0000000000047941 */ /* 0x000fea0003800100 */
.L_x_1085:
        /* <DEDUP_REMOVED lines=21> */
.L_x_1087:
[----:B------:R-:W-:Y:S05]  /*f9d20*/  BSYNC.RECONVERGENT B3 ;  /* 0x0000000000037941 */ /* 0x000fea0003800200 */
.L_x_1084:
[C---:B------:R-:W-:Y:S01]  /*f9d30*/  IMAD.WIDE.U32 R38, R16.reuse, R14, RZ ;  /* 0x0000000e10267225 */ /* 0x040fe200078e00ff */
[----:B------:R-:W-:Y:S03]  /*f9d40*/  BSSY.RECONVERGENT B3, `(.L_x_1088) ;  /* 0x00000db000037945 */ /* 0x000fe60003800200 */
[----:B------:R-:W-:-:S04]  /*f9d50*/  IMAD.WIDE.U32 R42, R16, R15, RZ ;  /* 0x0000000f102a7225 */ /* 0x000fc800078e00ff */
[----:B------:R-:W-:-:S04]  /*f9d60*/  IMAD.WIDE.U32 R36, R19, R14, RZ ;  /* 0x0000000e13247225 */ /* 0x000fc800078e00ff */
[----:B------:R-:W-:-:S04]  /*f9d70*/  IMAD.WIDE.U32 R38, P1, R17, R19, R38 ;  /* 0x0000001311267225 */ /* 0x000fc80007820026 */
[----:B------:R-:W-:Y:S01]  /*f9d80*/  IMAD.WIDE.U32 R44, R16, R13, RZ ;  /* 0x0000000d102c7225 */ /* 0x000fe200078e00ff */
        /* <DEDUP_REMOVED lines=8> */
[----:B------:R-:W-:Y:S02]  /*f9e10*/  IMAD.X R85, RZ, RZ, RZ, P1 ;  /* 0x000000ffff557224 */ /* 0x000fe400008e06ff */
[----:B------:R-:W-:-:S04]  /*f9e20*/  IMAD.WIDE.U32 R96, R17, R19, RZ ;  /* 0x0000001311607225 */ /* 0x000fc800078e00ff */
[----:B------:R-:W-:Y:S02]  /*f9e30*/  IMAD.MOV.U32 R84, RZ, RZ, R39 ;  /* 0x000000ffff547224 */ /* 0x000fe400078e0027 */
[----:B------:R-:W-:-:S04]  /*f9e40*/  IMAD.WIDE.U32 R40, R14, R14, RZ ;  /* 0x0000000e0e287225 */ /* 0x000fc800078e00ff */
[----:B------:R-:W-:-:S04]  /*f9e50*/  IMAD.WIDE.U32 R64, P4, R14, R17, R64 ;  /* 0x000000110e407225 */ /* 0x000fc80007880040 */
[----:B------:R-:W-:-:S04]  /*f9e60*/  IMAD.WIDE.U32 R36, R16, R19, RZ ;  /* 0x0000001310247225 */ /* 0x000fc800078e00ff */
[----:B------:R-:W-:Y:S02]  /*f9e70*/  IMAD.X R91, RZ, RZ, RZ, P0 ;  /* 0x000000ffff5b7224 */ /* 0x000fe400000e06ff */
[----:B------:R-:W-:Y:S02]  /*f9e80*/  IMAD.MOV.U32 R90, RZ, RZ, R43 ;  /* 0x000000ffff5a7224 */ /* 0x000fe400078e002b */
[----:B------:R-:W-:Y:S01]  /*f9e90*/  IMAD.WIDE.U32.X R84, R17, R16, R84, P3 ;  /* 0x0000001011547225 */ /* 0x000fe200018e0454 */
[----:B------:R-:W-:-:S03]  /*f9ea0*/  IADD3 RZ, P3, PT, R41, R64, RZ ;  /* 0x0000004029ff7210 */ /* 0x000fc60007f7e0ff */
[----:B------:R-:W-:-:S04]  /*f9eb0*/  IMAD.WIDE.U32.X R90, R12, R16, R90, P6 ;  /* 0x000000100c5a7225 */ /* 0x000fc800030e045a */
[----:B------:R-:W-:-:S04]  /*f9ec0*/  IMAD.WIDE.U32 R38, R14, R19, RZ ;  /* 0x000000130e267225 */ /* 0x000fc800078e00ff */
[----:B------:R-:W-:-:S04]  /*f9ed0*/  IMAD.WIDE.U32 R96, P1, R14, R16, R96 ;  /* 0x000000100e607225 */ /* 0x000fc80007820060 */
[----:B------:R-:W-:Y:S01]  /*f9ee0*/  IMAD.WIDE.U32 R40, R17, R15, RZ ;  /* 0x0000000f11287225 */ /* 0x000fe200078e00ff */
[----:B------:R-:W-:-:S03]  /*f9ef0*/  IADD3 RZ, P0, PT, R96, R39, RZ ;  /* 0x0000002760ff7210 */ /* 0x000fc60007f1e0ff */
[----:B------:R-:W-:-:S04]  /*f9f00*/  IMAD.WIDE.U32 R36, P6, R19, R16, R36 ;  /* 0x0000001013247225 */ /* 0x000fc800078c0024 */
[----:B------:R-:W-:-:S04]  /*f9f10*/  IMAD.WIDE.U32 R66, R19, R19, RZ ;  /* 0x0000001313427225 */ /* 0x000fc800078e00ff */
[----:B------:R-:W-:Y:S01]  /*f9f20*/  IMAD.X R61, RZ, RZ, RZ, P6 ;  /* 0x000000ffff3d7224 */ /* 0x000fe200030e06ff */
[----:B------:R-:W-:Y:S01]  /*f9f30*/  IADD3 R101, P6, PT, R67, R36, RZ ;  /* 0x0000002443657210 */ /* 0x000fe20007fde0ff */
[----:B------:R-:W-:Y:S02]  /*f9f40*/  IMAD.X R87, RZ, RZ, RZ, P5 ;  /* 0x000000ffff577224 */ /* 0x000fe400028e06ff */
[----:B------:R-:W-:Y:S02]  /*f9f50*/  IMAD.MOV.U32 R60, RZ, RZ, R37 ;  /* 0x000000ffff3c7224 */ /* 0x000fe400078e0025 */
[----:B------:R-:W-:-:S04]  /*f9f60*/  IMAD.WIDE.U32 R38, R14, R15, RZ ;  /* 0x0000000f0e267225 */ /* 0x000fc800078e00ff */
[----:B------:R-:W-:-:S04]  /*f9f70*/  IMAD.WIDE.U32 R40, P5, R12, R14, R40 ;  /* 0x0000000e0c287225 */ /* 0x000fc800078a0028 */
[----:B------:R-:W-:Y:S02]  /*f9f80*/  IMAD.MOV.U32 R86, RZ, RZ, R45 ;  /* 0x000000ffff567224 */ /* 0x000fe400078e002d */
[----:B------:R-:W-:-:S04]  /*f9f90*/  IMAD.WIDE.U32 R36, R17, R13, RZ ;  /* 0x0000000d11247225 */ /* 0x000fc800078e00ff */
[----:B------:R-:W-:Y:S01]  /*f9fa0*/  IMAD.WIDE.U32.X R86, R10, R16, R86, P2 ;  /* 0x000000100a567225 */ /* 0x000fe200010e0456 */
[----:B------:R-:W-:-:S03]  /*f9fb0*/  IADD3 RZ, P2, PT, R39, R40, RZ ;  /* 0x0000002827ff7210 */ /* 0x000fc60007f5e0ff */
        /* <DEDUP_REMOVED lines=11> */
[----:B------:R-:W-:-:S04]  /*fa070*/  IMAD.WIDE.U32 R46, R12, R13, RZ ;  /* 0x0000000d0c2e7225 */ /* 0x000fc800078e00ff */
[----:B------:R-:W-:Y:S01]  /*fa080*/  IMAD.X R45, RZ, RZ, RZ, P5 ;  /* 0x000000ffff2d7224 */ /* 0x000fe200028e06ff */
[----:B------:R-:W-:Y:S01]  /*fa090*/  IADD3 RZ, P5, PT, R43, R36, RZ ;  /* 0x000000242bff7210 */ /* 0x000fe20007fbe0ff */
[----:B------:R-:W-:Y:S02]  /*fa0a0*/  IMAD.X R59, RZ, RZ, RZ, P4 ;  /* 0x000000ffff3b7224 */ /* 0x000fe400020e06ff */
[----:B------:R-:W-:-:S04]  /*fa0b0*/  IMAD.WIDE.U32 R62, R15, R19, RZ ;  /* 0x000000130f3e7225 */ /* 0x000fc800078e00ff */
[----:B------:R-:W-:-:S04]  /*fa0c0*/  IMAD.WIDE.U32 R42, P4, R15, R16, R38 ;  /* 0x000000100f2a7225 */ /* 0x000fc80007880026 */
[----:B------:R-:W-:Y:S02]  /*fa0d0*/  IMAD.MOV.U32 R44, RZ, RZ, R41 ;  /* 0x000000ffff2c7224 */ /* 0x000fe400078e0029 */
[----:B------:R-:W-:Y:S02]  /*fa0e0*/  IMAD.X R57, RZ, RZ, RZ, P1 ;  /* 0x000000ffff397224 */ /* 0x000fe400008e06ff */
[----:B------:R-:W-:-:S04]  /*fa0f0*/  IMAD.WIDE.U32 R40, R12, R14, RZ ;  /* 0x0000000e0c287225 */ /* 0x000fc800078e00ff */
[----:B------:R-:W-:-:S04]  /*fa100*/  IMAD.WIDE.U32 R54, P1, R10, R15, R46 ;  /* 0x0000000f0a367225 */ /* 0x000fc8000782002e */
[----:B------:R-:W-:-:S04]  /*fa110*/  IMAD.WIDE.U32 R38, R10, R13, RZ ;  /* 0x0000000d0a267225 */ /* 0x000fc800078e00ff */
[----:B------:R-:W-:Y:S01]  /*fa120*/  IMAD.X R47, RZ, RZ, RZ, P4 ;  /* 0x000000ffff2f7224 */ /* 0x000fe200020e06ff */
[----:B------:R-:W-:Y:S01]  /*fa130*/  IADD3 RZ, P4, PT, R42, R63, RZ ;  /* 0x0000003f2aff7210 */ /* 0x000fe20007f9e0ff */
[----:B------:R-:W-:Y:S02]  /*fa140*/  IMAD.MOV.U32 R58, RZ, RZ, R65 ;  /* 0x000000ffff3a7224 */ /* 0x000fe400078e0041 */
[----:B------:R-:W-:Y:S02]  /*fa150*/  IMAD.MOV.U32 R46, RZ, RZ, R43 ;  /* 0x000000ffff2e7224 */ /* 0x000fe400078e002b */
[----:B------:R-:W-:-:S04]  /*fa160*/  IMAD.WIDE.U32 R52, R15, R13, RZ ;  /* 0x0000000d0f347225 */ /* 0x000fc800078e00ff */
        /* <DEDUP_REMOVED lines=8> */
[----:B------:R-:W-:Y:S01]  /*fa1f0*/  IMAD.X R53, RZ, RZ, RZ, P3 ;  /* 0x000000ffff357224 */ /* 0x000fe200018e06ff */
[----:B------:R-:W-:Y:S01]  /*fa200*/  IADD3 RZ, P3, PT, R79, R38, RZ ;  /* 0x000000264fff7210 */ /* 0x000fe20007f7e0ff */
[----:B------:R-:W-:Y:S02]  /*fa210*/  IMAD.IADD R97, R63, 0x1, R42 ;  /* 0x000000013f617824 */ /* 0x000fe400078e022a */
[----:B------:R-:W-:Y:S02]  /*fa220*/  IMAD.MOV.U32 R56, RZ, RZ, R49 ;  /* 0x000000ffff387224 */ /* 0x000fe400078e0031 */
[----:B------:R-:W-:Y:S02]  /*fa230*/  IMAD.X R79, RZ, RZ, RZ, P6 ;  /* 0x000000ffff4f7224 */ /* 0x000fe400030e06ff */
[----:B------:R-:W-:-:S04]  /*fa240*/  IMAD.WIDE.U32 R42, R15, R14, RZ ;  /* 0x0000000e0f2a7225 */ /* 0x000fc800078e00ff */
[----:B------:R-:W-:-:S04]  /*fa250*/  IMAD.WIDE.U32 R48, P6, R13, R16, R46 ;  /* 0x000000100d307225 */ /* 0x000fc800078c002e */
[----:B------:R-:W-:-:S04]  /*fa260*/  IMAD.WIDE.U32 R46, R13, R19, RZ ;  /* 0x000000130d2e7225 */ /* 0x000fc800078e00ff */
[----:B------:R-:W-:-:S04]  /*fa270*/  IMAD.WIDE.U32 R98, R14, R19, R60 ;  /* 0x000000130e627225 */ /* 0x000fc800078e003c */
[----:B------:R-:W-:Y:S01]  /*fa280*/  IMAD.X R81, RZ, RZ, RZ, P1 ;  /* 0x000000ffff517224 */ /* 0x000fe200008e06ff */
[----:B------:R-:W-:Y:S01]  /*fa290*/  IADD3 RZ, P1, PT, R50, R43, RZ ;  /* 0x0000002b32ff7210 */ /* 0x000fe20007f3e0ff */
[----:B------:R-:W-:Y:S01]  /*fa2a0*/  IMAD.X R83, RZ, RZ, RZ, P6 ;  /* 0x000000ffff537224 */ /* 0x000fe200030e06ff */
[----:B------:R-:W-:Y:S01]  /*fa2b0*/  IADD3 RZ, P6, PT, R48, R47, RZ ;  /* 0x0000002f30ff7210 */ /* 0x000fe20007fde0ff */
[----:B------:R-:W-:-:S04]  /*fa2c0*/  IMAD.WIDE.U32 R88, R10, R14, RZ ;  /* 0x0000000e0a587225 */ /* 0x000fc800078e00ff */
[----:B------:R-:W-:Y:S02]  /*fa2d0*/  IMAD.MOV.U32 R52, RZ, RZ, R51 ;  /* 0x000000ffff347224 */ /* 0x000fe400078e0033 */
[----:B------:R-:W-:Y:S01]  /*fa2e0*/  IMAD.WIDE.U32.X R56, R10, R17, R56, P0 ;  /* 0x000000110a387225 */ /* 0x000fe200000e0438 */
[----:B------:R-:W-:-:S03]  /*fa2f0*/  ISETP.GE.U32.AND P0, PT, R98, R60, PT ;  /* 0x0000003c6200720c */ /* 0x000fc60003f06070 */
[----:B------:R-:W-:Y:S02]  /*fa300*/  IMAD.IADD R99, R99, 0x1, R96 ;  /* 0x0000000163637824 */ /* 0x000fe400078e0260 */
[----:B------:R-:W-:Y:S02]  /*fa310*/  IMAD.MOV.U32 R82, RZ, RZ, R49 ;  /* 0x000000ffff527224 */ /* 0x000fe400078e0031 */
[----:B------:R-:W-:Y:S01]  /*fa320*/  IMAD.MOV.U32 R80, RZ, RZ, R55 ;  /* 0x000000ffff507224 */ /* 0x000fe200078e0037 */
[----:B------:R-:W-:Y:S01]  /*fa330*/  ISETP.GE.U32.AND.EX P0, PT, R99, R61, PT, P0 ;  /* 0x0000003d6300720c */ /* 0x000fe20003f06100 */
[----:B------:R-:W-:Y:S02]  /*fa340*/  IMAD.IADD R95, R43, 0x1, R50 ;  /* 0x000000012b5f7824 */ /* 0x000fe400078e0232 */
[----:B------:R-:W-:Y:S01]  /*fa350*/  IMAD.IADD R94, R47, 0x1, R48 ;  /* 0x000000012f5e7824 */ /* 0x000fe200078e0230 */
[----:B------:R-:W-:Y:S01]  /*fa360*/  SEL R105, RZ, 0x1, P0 ;  /* 0x00000001ff697807 */ /* 0x000fe20000000000 */
[----:B------:R-:W-:-:S04]  /*fa370*/  IMAD.WIDE.U32 R54, R66, R76, RZ ;  /* 0x0000004c42367225 */ /* 0x000fc800078e00ff */
[----:B------:R-:W-:-:S04]  /*fa380*/  IMAD.WIDE.U32.X R52, R12, R17, R52, P1 ;  /* 0x000000110c347225 */ /* 0x000fc800008e0434 */
[----:B------:R-:W-:Y:S01]  /*fa390*/  IMAD.WIDE.U32.X R50, R10, R16, R82, P6 ;  /* 0x000000100a327225 */ /* 0x000fe200030e0452 */
[----:B------:R-:W-:-:S03]  /*fa3a0*/  LOP3.LUT R83, RZ, R66, RZ, 0x33, !PT ;  /* 0x00000042ff537212 */ /* 0x000fc600078e33ff */
        /* <DEDUP_REMOVED lines=23> */
[----:B------:R-:W-:Y:S02]  /*fa520*/  IMAD.IADD R89, R55, 0x1, R107 ;  /* 0x0000000137597824 */ /* 0x000fe400078e026b */
[----:B------:R-:W-:Y:S01]  /*fa530*/  IMAD.WIDE.U32.X R82, R10, R12, R82, P5 ;  /* 0x0000000c0a527225 */ /* 0x000fe200028e0452 */
[----:B------:R-:W-:Y:S02]  /*fa540*/  ISETP.GE.U32.AND.EX P0, PT, R109, R85, PT, P0 ;  /* 0x000000556d00720c */ /* 0x000fe40003f06100 */
[----:B------:R-:W-:Y:S01]  /*fa550*/  ISETP.GE.U32.AND P5, PT, R102, R105, PT ;  /* 0x000000696600720c */ /* 0x000fe20003fa6070 */
[----:B------:R-:W-:-:S02]  /*fa560*/  IMAD.X R110, R97, 0x1, R109, P4 ;  /* 0x00000001616e7824 */ /* 0x000fc400020e066d */
[----:B------:R-:W-:-:S04]  /*fa570*/  IMAD.WIDE.U32 R106, R89, R74, RZ ;  /* 0x0000004a596a7225 */ /* 0x000fc800078e00ff */
[----:B------:R-:W-:Y:S01]  /*fa580*/  IMAD.X R85, RZ, RZ, RZ, P2 ;  /* 0x000000ffff557224 */ /* 0x000fe200010e06ff */
[----:B------:R-:W-:Y:S01]  /*fa590*/  ISETP.GE.U32.AND.EX P2, PT, R110, R109, PT, P5 ;  /* 0x0000006d6e00720c */ /* 0x000fe20003f46150 */
[----:B------:R-:W-:Y:S01]  /*fa5a0*/  IMAD.WIDE.U32 R104, R14, R19, R98 ;  /* 0x000000130e687225 */ /* 0x000fe200078e0062 */
[----:B------:R-:W-:Y:S02]  /*fa5b0*/  SEL R19, RZ, 0x1, P0 ;  /* 0x00000001ff137807 */ /* 0x000fe40000000000 */
[----:B------:R-:W-:Y:S01]  /*fa5c0*/  SEL R12, RZ, 0x1, P2 ;  /* 0x00000001ff0c7807 */ /* 0x000fe20001000000 */
[----:B------:R-:W-:Y:S01]  /*fa5d0*/  IMAD.MOV.U32 R84, RZ, RZ, R39 ;  /* 0x000000ffff547224 */ /* 0x000fe200078e0027 */
[----:B------:R-:W-:Y:S01]  /*fa5e0*/  ISETP.GE.U32.AND P2, PT, R104, R98, PT ;  /* 0x000000626800720c */ /* 0x000fe20003f46070 */
[----:B------:R-:W-:-:S04]  /*fa5f0*/  IMAD.WIDE.U32 R106, P4, R54, R75, R106 ;  /* 0x0000004b366a7225 */ /* 0x000fc8000788006a */
[----:B------:R-:W-:Y:S01]  /*fa600*/  IMAD.WIDE.U32.X R84, R10, R10, R84, P3 ;  /* 0x0000000a0a547225 */ /* 0x000fe200018e0454 */
[----:B------:R-:W-:Y:S02]  /*fa610*/  IADD3 R19, P3, PT, R19, R90, RZ ;  /* 0x0000005a13137210 */ /* 0x000fe40007f7e0ff */
[----:B------:R-:W-:Y:S01]  /*fa620*/  IADD3 R103, P0, PT, R103, R106, RZ ;  /* 0x0000006a67677210 */ /* 0x000fe20007f1e0ff */
[----:B------:R-:W-:Y:S01]  /*fa630*/  IMAD.MOV.U32 R100, RZ, RZ, R107 ;  /* 0x000000ffff647224 */ /* 0x000fe200078e006b */
[----:B------:R-:W-:Y:S01]  /*fa640*/  LOP3.LUT R10, RZ, R101, RZ, 0x33, !PT ;  /* 0x00000065ff0a7212 */ /* 0x000fe200078e33ff */
[----:B------:R-:W-:Y:S01]  /*fa650*/  IMAD.X R109, RZ, RZ, R91, P3 ;  /* 0x000000ffff6d7224 */ /* 0x000fe200018e065b */
[----:B------:R-:W-:Y:S01]  /*fa660*/  IADD3 R12, P5, PT, R19, R12, RZ ;  /* 0x0000000c130c7210 */ /* 0x000fe20007fbe0ff */
[----:B------:R-:W-:Y:S01]  /*fa670*/  IMAD.X R101, RZ, RZ, RZ, P4 ;  /* 0x000000ffff657224 */ /* 0x000fe200020e06ff */
[----:B------:R-:W-:Y:S01]  /*fa680*/  ISETP.GT.U32.AND.EX P1, PT, R103, R10, PT, P1 ;  /* 0x0000000a6700720c */ /* 0x000fe20003f24110 */
[----:B------:R-:W-:Y:S01]  /*fa690*/  IMAD.IADD R113, R96, 0x1, R105 ;  /* 0x0000000160717824 */ /* 0x000fe200078e0269 */
[C---:B------:R-:W-:Y:S01]  /*fa6a0*/  ISETP.GE.U32.AND P4, PT, R12.reuse, R19, PT ;  /* 0x000000130c00720c */ /* 0x040fe20003f86070 */
[----:B------:R-:W-:Y:S01]  /*fa6b0*/  IMAD.X R10, RZ, RZ, R109, P5 ;  /* 0x000000ffff0a7224 */ /* 0x000fe200028e066d */
[----:B------:R-:W-:Y:S01]  /*fa6c0*/  IADD3 R103, P5, PT, R12, R46, RZ ;  /* 0x0000002e0c677210 */ /* 0x000fe20007fbe0ff */
[----:B------:R-:W-:Y:S01]  /*fa6d0*/  IMAD.WIDE.U32.X R106, R89, R75, R100, P0 ;  /* 0x0000004b596a7225 */ /* 0x000fe200000e0464 */
[----:B------:R-:W-:-:S02]  /*fa6e0*/  ISETP.LT.U32.AND P3, PT, R19, R90, PT ;  /* 0x0000005a1300720c */ /* 0x000fc40003f61070 */
[----:B------:R-:W-:Y:S01]  /*fa6f0*/  ISETP.GE.U32.AND.EX P4, PT, R10, R109, PT, P4 ;  /* 0x0000006d0a00720c */ /* 0x000fe20003f86140 */
[----:B------:R-:W-:Y:S01]  /*fa700*/  IMAD.X R105, R94, 0x1, R10, P5 ;  /* 0x000000015e697824 */ /* 0x000fe200028e060a */
[----:B------:R-:W-:Y:S01]  /*fa710*/  ISETP.GE.U32.AND P0, PT, R103, R12, PT ;  /* 0x0000000c6700720c */ /* 0x000fe20003f06070 */
[----:B------:R-:W-:Y:S01]  /*fa720*/  IMAD.IADD R88, R49, 0x1, R88 ;  /* 0x0000000131587824 */ /* 0x000fe200078e0258 */
[----:B------:R-:W-:Y:S02]  /*fa730*/  ISETP.LT.U32.OR.EX P3, PT, R109, R91, !P4, P3 ;  /* 0x0000005b6d00720c */ /* 0x000fe40006761530 */
[----:B------:R-:W-:Y:S02]  /*fa740*/  ISETP.GE.U32.AND.EX P0, PT, R105, R10, PT, P0 ;  /* 0x0000000a6900720c */ /* 0x000fe40003f06100 */
[----:B------:R-:W-:Y:S02]  /*fa750*/  SEL R19, RZ, 0x1, !P3 ;  /* 0x00000001ff137807 */ /* 0x000fe40005800000 */
[----:B------:R-:W-:-:S02]  /*fa760*/  IADD3 R109, P6, PT, R102, R92, RZ ;  /* 0x0000005c666d7210 */ /* 0x000fc40007fde0ff */
[----:B------:R-:W-:Y:S02]  /*fa770*/  SEL R101, RZ, 0x1, P0 ;  /* 0x00000001ff657807 */ /* 0x000fe40000000000 */
[----:B------:R-:W-:Y:S01]  /*fa780*/  IADD3 R10, P5, PT, R19, R86, RZ ;  /* 0x00000056130a7210 */ /* 0x000fe20007fbe0ff */
[----:B------:R-:W-:Y:S01]  /*fa790*/  IMAD.X R111, R110, 0x1, R93, P6 ;  /* 0x000000016e6f7824 */ /* 0x000fe200030e065d */
[----:B------:R-:W-:Y:S02]  /*fa7a0*/  IADD3 R91, P4, PT, R104, R106, RZ ;  /* 0x0000006a685b7210 */ /* 0x000fe40007f9e0ff */
[----:B------:R-:W-:Y:S01]  /*fa7b0*/  SEL R98, RZ, 0x1, !P1 ;  /* 0x00000001ff627807 */ /* 0x000fe20004800000 */
[----:B------:R-:W-:Y:S01]  /*fa7c0*/  IMAD.X R12, RZ, RZ, R87, P5 ;  /* 0x000000ffff0c7224 */ /* 0x000fe200028e0657 */
[----:B------:R-:W-:Y:S01]  /*fa7d0*/  IADD3 R101, P1, PT, R10, R101, RZ ;  /* 0x000000650a657210 */ /* 0x000fe20007f3e0ff */
[----:B------:R-:W-:Y:S01]  /*fa7e0*/  IMAD.X R93, R113, 0x1, R107, P4 ;  /* 0x00000001715d7824 */ /* 0x000fe200020e066b */
[----:B------:R-:W-:Y:S01]  /*fa7f0*/  IADD3 R98, P6, PT, R91, R98, RZ ;  /* 0x000000625b627210 */ /* 0x000fe20007fde0ff */
[----:B------:R-:W-:Y:S01]  /*fa800*/  IMAD.WIDE.U32 R106, R89, R72, RZ ;  /* 0x00000048596a7225 */ /* 0x000fe200078e00ff */
[----:B------:R-:W-:-:S02]  /*fa810*/  ISETP.GE.U32.AND.EX P2, PT, R113, R99, PT, P2 ;  /* 0x000000637100720c */ /* 0x000fc40003f46120 */
[----:B------:R-:W-:Y:S01]  /*fa820*/  ISETP.GE.U32.AND P4, PT, R101, R10, PT ;  /* 0x0000000a6500720c */ /* 0x000fe20003f86070 */
[----:B------:R-:W-:Y:S01]  /*fa830*/  IMAD.X R19, RZ, RZ, R12, P1 ;  /* 0x000000ffff137224 */ /* 0x000fe200008e060c */
[----:B------:R-:W-:Y:S01]  /*fa840*/  SEL R92, RZ, 0x1, P2 ;  /* 0x00000001ff5c7807 */ /* 0x000fe20001000000 */
[----:B------:R-:W-:Y:S01]  /*fa850*/  IMAD.X R99, RZ, RZ, R93, P6 ;  /* 0x000000ffff637224 */ /* 0x000fe200030e065d */
[----:B------:R-:W-:Y:S01]  /*fa860*/  ISETP.GE.U32.AND P5, PT, R98, R91, PT ;  /* 0x0000005b6200720c */ /* 0x000fe20003fa6070 */
[----:B------:R-:W-:Y:S01]  /*fa870*/  IMAD.WIDE.U32 R106, P6, R54, R73, R106 ;  /* 0x00000049366a7225 */ /* 0x000fe200078c006a */
[----:B------:R-:W-:Y:S02]  /*fa880*/  ISETP.GE.U32.AND.EX P2, PT, R19, R12, PT, P4 ;  /* 0x0000000c1300720c */ /* 0x000fe40003f46140 */
[----:B------:R-:W-:Y:S01]  /*fa890*/  ISETP.LT.U32.AND P3, PT, R91, R104, PT ;  /* 0x000000685b00720c */ /* 0x000fe20003f61070 */
[----:B------:R-:W-:Y:S01]  /*fa8a0*/  IMAD.WIDE.U32 R90, R89, R70, RZ ;  /* 0x00000046595a7225 */ /* 0x000fe200078e00ff */
[----:B------:R-:W-:-:S02]  /*fa8b0*/  IADD3 R92, P4, PT, R109, R92, RZ ;  /* 0x0000005c6d5c7210 */ /* 0x000fc40007f9e0ff */
[----:B------:R-:W-:Y:S02]  /*fa8c0*/  ISETP.GE.U32.AND.EX P5, PT, R99, R93, PT, P5 ;  /* 0x0000005d6300720c */ /* 0x000fe40003fa6150 */
[----:B------:R-:W-:Y:S02]  /*fa8d0*/  ISETP.LT.U32.AND P1, PT, R10, R86, PT ;  /* 0x000000560a00720c */ /* 0x000fe40003f21070 */
        /* <DEDUP_REMOVED lines=33> */
.L_x_1089:
[----:B------:R-:W-:Y:S05]  /*faaf0*/  BSYNC.RECONVERGENT B3 ;  /* 0x0000000000037941 */ /* 0x000fea0003800200 */
.L_x_1088:
        /* <DEDUP_REMOVED lines=43> */
[----:B------:R-:W-:Y:S01]  /*fadb0*/  IMAD.X R99, RZ, RZ, RZ, P2 ;  /* 0x000000ffff637224 */ /* 0x000fe200010e06ff */
[----:B------:R-:W-:Y:S01]  /*fadc0*/  ISETP.GE.U32.AND.EX P1, PT, R58, R105, P5, P1 ;  /* 0x000000693a00720c */ /* 0x000fe20002f26110 */
[----:B------:R-:W-:Y:S01]  /*fadd0*/  IMAD R10, R43, R76, RZ ;  /* 0x0000004c2b0a7224 */ /* 0x000fe200078e02ff */
[----:B------:R-:W-:Y:S01]  /*fade0*/  IADD3 R115, P5, PT, R59, R98, RZ ;  /* 0x000000623b737210 */ /* 0x000fe20007fbe0ff */
[----:B------:R-:W-:Y:S01]  /*fadf0*/  IMAD.WIDE.U32 R58, R113, R76, RZ ;  /* 0x0000004c713a7225 */ /* 0x000fe200078e00ff */
[----:B------:R-:W-:-:S02]  /*fae00*/  ISETP.LT.U32.AND P0, PT, R98, R92, PT ;  /* 0x0000005c6200720c */ /* 0x000fc40003f01070 */
[----:B------:R-:W-:Y:S01]  /*fae10*/  ISETP.GE.U32.AND P2, PT, R115, R98, PT ;  /* 0x000000627300720c */ /* 0x000fe20003f46070 */
[----:B------:R-:W-:Y:S02]  /*fae20*/  IMAD.MOV.U32 R98, RZ, RZ, R65 ;  /* 0x000000ffff627224 */ /* 0x000fe400078e0041 */
[----:B------:R-:W-:Y:S02]  /*fae30*/  IMAD.X R104, RZ, RZ, R47, P5 ;  /* 0x000000ffff687224 */ /* 0x000fe400028e062f */
        /* <DEDUP_REMOVED lines=10> */
[C---:B------:R-:W-:Y:S01]  /*faee0*/  IADD3 R92, P5, PT, R103.reuse, R40, RZ ;  /* 0x00000028675c7210 */ /* 0x040fe20007fbe0ff */
[----:B------:R-:W-:Y:S01]  /*faef0*/  IMAD.WIDE.U32 R86, R10, R74, RZ ;  /* 0x0000004a0a567225 */ /* 0x000fe200078e00ff */
[----:B------:R-:W-:Y:S02]  /*faf00*/  ISETP.GE.U32.AND P3, PT, R103, R97, PT ;  /* 0x000000616700720c */ /* 0x000fe40003f66070 */
[----:B------:R-:W-:Y:S01]  /*faf10*/  IADD3 R98, P4, PT, R101, R44, RZ ;  /* 0x0000002c65627210 */ /* 0x000fe20007f9e0ff */
[----:B------:R-:W-:Y:S01]  /*faf20*/  @!P1 IMAD.X R19, RZ, RZ, R19, P6 ;  /* 0x000000ffff139224 */ /* 0x000fe200030e0613 */
[C---:B------:R-:W-:Y:S01]  /*faf30*/  ISETP.GE.U32.AND.EX P3, PT, R102.reuse, R107, PT, P3 ;  /* 0x0000006b6600720c */ /* 0x040fe20003f66130 */
[----:B------:R-:W-:Y:S01]  /*faf40*/  IMAD.X R93, R102, 0x1, R41, P5 ;  /* 0x00000001665d7824 */ /* 0x000fe200028e0629 */
[----:B------:R-:W-:Y:S01]  /*faf50*/  LOP3.LUT R47, RZ, R113, RZ, 0x33, !PT ;  /* 0x00000071ff2f7212 */ /* 0x000fe200078e33ff */
[----:B------:R-:W-:Y:S01]  /*faf60*/  IMAD.X R100, R19, 0x1, R45, P4 ;  /* 0x0000000113647824 */ /* 0x000fe200020e062d */
[----:B------:R-:W-:Y:S01]  /*faf70*/  @!P1 ISETP.NE.U32.AND P4, PT, R101, RZ, PT ;  /* 0x000000ff6500920c */ /* 0x000fe20003f85070 */
[----:B------:R-:W-:Y:S01]  /*faf80*/  IMAD.WIDE.U32 R40, P5, R58, R75, R86 ;  /* 0x0000004b3a287225 */ /* 0x000fe200078a0056 */
[----:B------:R-:W-:-:S02]  /*faf90*/  SEL R89, RZ, 0x1, P3 ;  /* 0x00000001ff597807 */ /* 0x000fc40001800000 */
[----:B------:R-:W-:Y:S01]  /*fafa0*/  @!P1 ISETP.NE.AND.EX P6, PT, R19, RZ, PT, P4 ;  /* 0x000000ff1300920c */ /* 0x000fe20003fc5340 */
[----:B------:R-:W-:Y:S01]  /*fafb0*/  IMAD.WIDE.U32 R44, R58, R74, RZ ;  /* 0x0000004a3a2c7225 */ /* 0x000fe200078e00ff */
[----:B------:R-:W-:Y:S02]  /*fafc0*/  ISETP.GE.U32.AND.EX P2, PT, R111, R14, PT, P2 ;  /* 0x0000000e6f00720c */ /* 0x000fe40003f46120 */
[----:B------:R-:W-:Y:S01]  /*fafd0*/  @!P1 SEL R97, RZ, 0x1, P6 ;  /* 0x00000001ff619807 */ /* 0x000fe20003000000 */
[----:B------:R-:W-:Y:S01]  /*fafe0*/  IMAD.X R87, RZ, RZ, RZ, P5 ;  /* 0x000000ffff577224 */ /* 0x000fe200028e06ff */
[----:B------:R-:W-:Y:S01]  /*faff0*/  IADD3 R45, P3, PT, R45, R40, RZ ;  /* 0x000000282d2d7210 */ /* 0x000fe20007f7e0ff */
[----:B------:R-:W-:Y:S01]  /*fb000*/  IMAD.MOV.U32 R86, RZ, RZ, R41 ;  /* 0x000000ffff567224 */ /* 0x000fe200078e0029 */
[----:B------:R-:W-:Y:S02]  /*fb010*/  ISETP.GT.U32.AND P5, PT, R44, R47, PT ;  /* 0x0000002f2c00720c */ /* 0x000fe40003fa4070 */
[----:B------:R-:W-:Y:S01]  /*fb020*/  IADD3 R47, P4, PT, R98, R89, RZ ;  /* 0x00000059622f7210 */ /* 0x000fe20007f9e0ff */
[----:B------:R-:W-:Y:S01]  /*fb030*/  IMAD.WIDE.U32.X R40, R10, R75, R86, P3 ;  /* 0x0000004b0a287225 */ /* 0x000fe200018e0456 */
[----:B------:R-:W-:-:S02]  /*fb040*/  LOP3.LUT R44, RZ, R43, RZ, 0x33, !PT ;  /* 0x0000002bff2c7212 */ /* 0x000fc400078e33ff */
[----:B------:R-:W-:Y:S01]  /*fb050*/  ISETP.GE.U32.AND P3, PT, R47, R98, PT ;  /* 0x000000622f00720c */ /* 0x000fe20003f66070 */
[----:B------:R-:W-:Y:S01]  /*fb060*/  IMAD.X R87, RZ, RZ, R100, P4 ;  /* 0x000000ffff577224 */ /* 0x000fe200020e0664 */
[----:B------:R-:W-:Y:S02]  /*fb070*/  ISETP.LT.U32.AND P4, PT, R98, R101, PT ;  /* 0x000000656200720c */ /* 0x000fe40003f81070 */
[----:B------:R-:W-:Y:S02]  /*fb080*/  IADD3 R43, P6, PT, R115, R40, RZ ;  /* 0x00000028732b7210 */ /* 0x000fe40007fde0ff */
        /* <DEDUP_REMOVED lines=16> */
[----:B------:R-:W-:Y:S01]  /*fb190*/  SEL R87, RZ, 0x1, P2 ;  /* 0x00000001ff577807 */ /* 0x000fe20001000000 */
[----:B------:R-:W-:Y:S01]  /*fb1a0*/  IMAD.X R101, RZ, RZ, R12, P1 ;  /* 0x000000ffff657224 */ /* 0x000fe200008e060c */
[----:B------:R-:W-:Y:S01]  /*fb1b0*/  IADD3 R42, P6, PT, R19, R56, RZ ;  /* 0x00000038132a7210 */ /* 0x000fe20007fde0ff */
[----:B------:R-:W-:Y:S01]  /*fb1c0*/  IMAD.X R95, R86, 0x1, R95, P3 ;  /* 0x00000001565f7824 */ /* 0x000fe200018e065f */
[----:B------:R-:W-:Y:S01]  /*fb1d0*/  IADD3 R12, P2, PT, R45, R46, RZ ;  /* 0x0000002e2d0c7210 */ /* 0x000fe20007f5e0ff */
[----:B------:R-:W-:Y:S01]  /*fb1e0*/  IMAD.WIDE.U32 R46, R10, R72, RZ ;  /* 0x000000480a2e7225 */ /* 0x000fe200078e00ff */
[----:B------:R-:W-:-:S02]  /*fb1f0*/  IADD3 R87, P3, PT, R42, R87, RZ ;  /* 0x000000572a577210 */ /* 0x000fc40007f7e0ff */
[----:B------:R-:W-:Y:S01]  /*fb200*/  SEL R40, RZ, 0x1, !P5 ;  /* 0x00000001ff287807 */ /* 0x000fe20006800000 */
[----:B------:R-:W-:Y:S01]  /*fb210*/  IMAD.X R56, R101, 0x1, R57, P6 ;  /* 0x0000000165387824 */ /* 0x000fe200030e0639 */
[----:B------:R-:W-:Y:S01]  /*fb220*/  ISETP.LT.U32.AND P5, PT, R43, R115, PT ;  /* 0x000000732b00720c */ /* 0x000fe20003fa1070 */
[----:B------:R-:W-:Y:S01]  /*fb230*/  IMAD.X R94, R95, 0x1, R94, P2 ;  /* 0x000000015f5e7824 */ /* 0x000fe200010e065e */
[----:B------:R-:W-:Y:S01]  /*fb240*/  IADD3 R97, P2, PT, R12, R90, RZ ;  /* 0x0000005a0c617210 */ /* 0x000fe20007f5e0ff */
[----:B------:R-:W-:Y:S01]  /*fb250*/  IMAD.X R57, RZ, RZ, R56, P3 ;  /* 0x000000ffff397224 */ /* 0x000fe200018e0638 */
[----:B------:R-:W-:Y:S01]  /*fb260*/  ISETP.GE.U32.AND P3, PT, R87, R42, PT ;  /* 0x0000002a5700720c */ /* 0x000fe20003f66070 */
[----:B------:R-:W-:Y:S01]  /*fb270*/  IMAD.WIDE.U32 R46, P6, R58, R73, R46 ;  /* 0x000000493a2e7225 */ /* 0x000fe200078c002e */
[----:B------:R-:W-:Y:S02]  /*fb280*/  IADD3 R40, P4, PT, R43, R40, RZ ;  /* 0x000000282b287210 */ /* 0x000fe40007f9e0ff */
[----:B------:R-:W-:Y:S01]  /*fb290*/  ISETP.GE.U32.AND.EX P3, PT, R57, R56, PT, P3 ;  /* 0x000000383900720c */ /* 0x000fe20003f66130 */
[----:B------:R-:W-:Y:S01]  /*fb2a0*/  IMAD.X R99, R94, 0x1, R91, P2 ;  /* 0x000000015e637824 */ /* 0x000fe200010e065b */
[----:B------:R-:W-:Y:S01]  /*fb2b0*/  ISETP.LT.U32.AND P2, PT, R42, R19, PT ;  /* 0x000000132a00720c */ /* 0x000fe20003f41070 */
[----:B------:R-:W-:Y:S01]  /*fb2c0*/  IMAD.X R41, RZ, RZ, R89, P4 ;  /* 0x000000ffff297224 */ /* 0x000fe200020e0659 */
[----:B------:R-:W-:Y:S01]  /*fb2d0*/  ISETP.GE.U32.AND P4, PT, R92, R103, PT ;  /* 0x000000675c00720c */ /* 0x000fe20003f86070 */
[----:B------:R-:W-:Y:S01]  /*fb2e0*/  IMAD.X R91, RZ, RZ, RZ, P6 ;  /* 0x000000ffff5b7224 */ /* 0x000fe200030e06ff */
[----:B------:R-:W-:Y:S01]  /*fb2f0*/  ISETP.LT.U32.OR.EX P2, PT, R56, R101, !P3, P2 ;  /* 0x000000653800720c */ /* 0x000fe20005f41520 */
[----:B------:R-:W-:Y:S01]  /*fb300*/  IMAD.MOV.U32 R19, RZ, RZ, RZ ;  /* 0x000000ffff137224 */ /* 0x000fe200078e00ff */
[----:B------:R-:W-:Y:S01]  /*fb310*/  ISETP.GE.U32.AND P3, PT, R105, R92, PT ;  /* 0x0000005c6900720c */ /* 0x000fe20003f66070 */
[----:B------:R-:W-:Y:S01]  /*fb320*/  IMAD.MOV.U32 R90, RZ, RZ, R47 ;  /* 0x000000ffff5a7224 */ /* 0x000fe200078e002f */
[----:B------:R-:W-:-:S02]  /*fb330*/  ISETP.GE.U32.AND.EX P4, PT, R93, R102, PT, P4 ;  /* 0x000000665d00720c */ /* 0x000fc40003f86140 */
[----:B------:R-:W-:Y:S01]  /*fb340*/  ISETP.GE.U32.AND.EX P3, PT, R86, R93, PT, P3 ;  /* 0x0000005d5600720c */ /* 0x000fe20003f66130 */
[-C--:B------:R-:W-:Y:S01]  /*fb350*/  IMAD.WIDE.U32 R92, R58, R72.reuse, R40 ;  /* 0x000000483a5c7225 */ /* 0x080fe200078e0028 */
[----:B------:R-:W-:Y:S02]  /*fb360*/  ISETP.GE.U32.AND P1, PT, R40, R43, PT ;  /* 0x0000002b2800720c */ /* 0x000fe40003f26070 */
[----:B------:R-:W-:Y:S01]  /*fb370*/  ISETP.GE.U32.AND P6, PT, R45, R105, PT ;  /* 0x000000692d00720c */ /* 0x000fe20003fc6070 */
[----:B------:R-:W-:Y:S01]  /*fb380*/  IMAD.WIDE.U32 R42, R58, R72, RZ ;  /* 0x000000483a2a7225 */ /* 0x000fe200078e00ff */
[----:B------:R-:W-:Y:S02]  /*fb390*/  ISETP.GE.U32.AND.EX P1, PT, R41, R89, PT, P1 ;  /* 0x000000592900720c */ /* 0x000fe40003f26110 */
[----:B------:R-:W-:Y:S02]  /*fb3a0*/  SEL R42, RZ, 0x1, !P0 ;  /* 0x00000001ff2a7807 */ /* 0x000fe40004000000 */
[----:B------:R-:W-:-:S02]  /*fb3b0*/  ISETP.LT.U32.OR.EX P1, PT, R89, R104, !P1, P5 ;  /* 0x000000685900720c */ /* 0x000fc40004f21550 */
[----:B------:R-:W-:Y:S02]  /*fb3c0*/  IADD3 RZ, P5, PT, R43, R46, RZ ;  /* 0x0000002e2bff7210 */ /* 0x000fe40007fbe0ff */
        /* <DEDUP_REMOVED lines=17> */
.L_x_1091:
[----:B------:R-:W-:Y:S05]  /*fb4e0*/  BSYNC.RECONVERGENT B3 ;  /* 0x0000000000037941 */ /* 0x000fea0003800200 */
.L_x_1090:
        /* <DEDUP_REMOVED lines=19> */
[----:B------:R-:W-:Y:S02]  /*fb620*/  IADD3 R93, P4, PT, R37, R92, RZ ;  /* 0x0000005c255d7210 */ /* 0x000fe40007f9e0ff */
[----:B------:R-:W-:Y:S01]  /*fb630*/  ISETP.GE.U32.AND P0, PT, R61, R14, PT ;  /* 0x0000000e3d00720c */ /* 0x000fe20003f06070 */
[----:B------:R-:W-:Y:S01]  /*fb640*/  IMAD.WIDE.U32 R14, R15, R15, R46 ;  /* 0x0000000f0f0e7225 */ /* 0x000fe200078e002e */
[----:B------:R-:W-:-:S02]  /*fb650*/  ISETP.GE.U32.AND.EX P3, PT, R47, R53, PT, P3 ;  /* 0x000000352f00720c */ /* 0x000fc40003f66130 */
[----:B------:R-:W-:Y:S01]  /*fb660*/  SEL R37, RZ, 0x1, !P1 ;  /* 0x00000001ff257807 */ /* 0x000fe20004800000 */
[----:B------:R-:W-:Y:S01]  /*fb670*/  IMAD.IADD R89, R36, 0x1, R15 ;  /* 0x0000000124597824 */ /* 0x000fe200078e020f */
        /* <DEDUP_REMOVED lines=26> */
[----:B------:R-:W-:-:S02]  /*fb820*/  ISETP.GE.U32.AND P6, PT, R46, R37, PT ;  /* 0x000000252e00720c */ /* 0x000fc40003fc6070 */
[----:B------:R-:W-:Y:S01]  /*fb830*/  ISETP.LT.U32.AND P2, PT, R37, R53, PT ;  /* 0x000000352500720c */ /* 0x000fe20003f41070 */
[----:B------:R-:W-:Y:S01]  /*fb840*/  IMAD.X R90, RZ, RZ, R79, P4 ;  /* 0x000000ffff5a7224 */ /* 0x000fe200020e064f */
[----:B------:R-:W-:Y:S01]  /*fb850*/  ISETP.GE.U32.AND.EX P6, PT, R47, R91, PT, P6 ;  /* 0x0000005b2f00720c */ /* 0x000fe20003fc6160 */
[----:B------:R-:W-:Y:S01]  /*fb860*/  IMAD.WIDE.U32 R52, R10, R68, RZ ;  /* 0x000000440a347225 */ /* 0x000fe200078e00ff */
[----:B------:R-:W-:Y:S02]  /*fb870*/  ISETP.GE.U32.AND P4, PT, R49, R36, PT ;  /* 0x000000243100720c */ /* 0x000fe40003f86070 */
[----:B------:R-:W-:Y:S02]  /*fb880*/  IADD3 R61, P5, PT, R14, R50, RZ ;  /* 0x000000320e3d7210 */ /* 0x000fe40007fbe0ff */
[----:B------:R-:W-:Y:S01]  /*fb890*/  ISETP.LT.U32.AND P3, PT, R36, R87, PT ;  /* 0x000000572400720c */ /* 0x000fe20003f61070 */
[----:B------:R-:W-:Y:S01]  /*fb8a0*/  IMAD.WIDE.U32 R36, R58, R70, RZ ;  /* 0x000000463a247225 */ /* 0x000fe200078e00ff */
[----:B------:R-:W-:-:S02]  /*fb8b0*/  ISETP.LT.U32.OR.EX P2, PT, R91, R44, !P6, P2 ;  /* 0x0000002c5b00720c */ /* 0x000fc40007741520 */
[----:B------:R-:W-:Y:S01]  /*fb8c0*/  ISETP.GE.U32.AND.EX P4, PT, R90, R79, PT, P4 ;  /* 0x0000004f5a00720c */ /* 0x000fe20003f86140 */
[----:B------:R-:W-:Y:S01]  /*fb8d0*/  IMAD.WIDE.U32 R42, P6, R58, R71, R40 ;  /* 0x000000473a2a7225 */ /* 0x000fe200078c0028 */
[----:B------:R-:W-:Y:S02]  /*fb8e0*/  SEL R15, RZ, 0x1, !P2 ;  /* 0x00000001ff0f7807 */ /* 0x000fe40005000000 */
[----:B------:R-:W-:Y:S01]  /*fb8f0*/  ISETP.LT.U32.OR.EX P3, PT, R79, R57, !P4, P3 ;  /* 0x000000394f00720c */ /* 0x000fe20006761530 */
[----:B------:R-:W-:Y:S01]  /*fb900*/  IMAD.X R78, R89, 0x1, R51, P5 ;  /* 0x00000001594e7824 */ /* 0x000fe200028e0633 */
[----:B------:R-:W-:Y:S01]  /*fb910*/  IADD3 RZ, P4, PT, R37, R42, RZ ;  /* 0x0000002a25ff7210 */ /* 0x000fe20007f9e0ff */
[----:B------:R-:W-:Y:S02]  /*fb920*/  IMAD R44, R92, R76, RZ ;  /* 0x0000004c5c2c7224 */ /* 0x000fe400078e02ff */
[----:B------:R-:W-:-:S04]  /*fb930*/  IMAD.WIDE.U32 R50, R58, R68, RZ ;  /* 0x000000443a327225 */ /* 0x000fc800078e00ff */
[----:B------:R-:W-:-:S04]  /*fb940*/  IMAD.WIDE.U32 R40, P5, R58, R69, R52 ;  /* 0x000000453a287225 */ /* 0x000fc800078a0034 */
[----:B------:R-:W-:Y:S01]  /*fb950*/  IMAD.X R53, RZ, RZ, RZ, P6 ;  /* 0x000000ffff357224 */ /* 0x000fe200030e06ff */
[----:B------:R-:W-:Y:S01]  /*fb960*/  ISETP.GE.U32.AND P6, PT, R12, R45, PT ;  /* 0x0000002d0c00720c */ /* 0x000fe20003fc6070 */
[----:B------:R-:W-:Y:S01]  /*fb970*/  IMAD.WIDE.U32 R36, R93, R76, RZ ;  /* 0x0000004c5d247225 */ /* 0x000fe200078e00ff */
[----:B------:R-:W-:Y:S02]  /*fb980*/  IADD3 RZ, P2, PT, R51, R40, RZ ;  /* 0x0000002833ff7210 */ /* 0x000fe40007f5e0ff */
[----:B------:R-:W-:Y:S01]  /*fb990*/  ISETP.GE.U32.AND.EX P6, PT, R94, R95, PT, P6 ;  /* 0x0000005f5e00720c */ /* 0x000fe20003fc6160 */
[----:B------:R-:W-:Y:S02]  /*fb9a0*/  IMAD R45, R93, R77, R44 ;  /* 0x0000004d5d2d7224 */ /* 0x000fe400078e022c */
[----:B------:R-:W-:Y:S01]  /*fb9b0*/  IMAD.WIDE.U32 R50, R58, R70, R46 ;  /* 0x000000463a327225 */ /* 0x000fe200078e002e */
[----:B------:R-:W-:-:S03]  /*fb9c0*/  SEL R86, RZ, 0x1, P6 ;  /* 0x00000001ff567807 */ /* 0x000fc60003000000 */
[----:B------:R-:W-:Y:S01]  /*fb9d0*/  IMAD.IADD R12, R37, 0x1, R45 ;  /* 0x00000001250c7824 */ /* 0x000fe200078e022d */
[----:B------:R-:W-:Y:S01]  /*fb9e0*/  IADD3 R79, P6, PT, R15, R50, RZ ;  /* 0x000000320f4f7210 */ /* 0x000fe20007fde0ff */
[----:B------:R-:W-:Y:S01]  /*fb9f0*/  IMAD.MOV.U32 R52, RZ, RZ, R43 ;  /* 0x000000ffff347224 */ /* 0x000fe200078e002b */
[----:B------:R-:W-:Y:S01]  /*fba00*/  LOP3.LUT R15, RZ, R93, RZ, 0x33, !PT ;  /* 0x0000005dff0f7212 */ /* 0x000fe200078e33ff */
[----:B------:R-:W-:Y:S02]  /*fba10*/  IMAD.IADD R51, R42, 0x1, R51 ;  /* 0x000000012a337824 */ /* 0x000fe400078e0233 */
[----:B------:R-:W-:-:S04]  /*fba20*/  IMAD.WIDE.U32 R42, R12, R74, RZ ;  /* 0x0000004a0c2a7225 */ /* 0x000fc800078e00ff */
[----:B------:R-:W-:Y:S01]  /*fba30*/  IMAD.X R55, RZ, RZ, RZ, P5 ;  /* 0x000000ffff377224 */ /* 0x000fe200028e06ff */
[----:B------:R-:W-:Y:S01]  /*fba40*/  @!P0 ISETP.NE.U32.AND P5, PT, R87, RZ, PT ;  /* 0x000000ff5700820c */ /* 0x000fe20003fa5070 */
[----:B------:R-:W-:-:S03]  /*fba50*/  IMAD.WIDE.U32.X R44, R10, R71, R52, P4 ;  /* 0x000000470a2c7225 */ /* 0x000fc600020e0434 */
[----:B------:R-:W-:Y:S01]  /*fba60*/  @!P0 ISETP.NE.AND.EX P5, PT, R57, RZ, PT, P5 ;  /* 0x000000ff3900820c */ /* 0x000fe20003fa5350 */
        /* <DEDUP_REMOVED lines=10> */
[----:B------:R-:W-:Y:S01]  /*fbb10*/  IMAD.MOV.U32 R52, RZ, RZ, R65 ;  /* 0x000000ffff347224 */ /* 0x000fe200078e0041 */
[----:B------:R-:W-:Y:S01]  /*fbb20*/  IADD3 R86, P5, PT, R61, R86, RZ ;  /* 0x000000563d567210 */ /* 0x000fe20007fbe0ff */
[----:B------:R-:W-:Y:S01]  /*fbb30*/  IMAD.IADD R91, R17, 0x1, R60 ;  /* 0x00000001115b7824 */ /* 0x000fe200078e023c */
[----:B------:R-:W-:Y:S01]  /*fbb40*/  ISETP.GT.U32.AND.EX P4, PT, R15, R10, PT, P6 ;  /* 0x0000000a0f00720c */ /* 0x000fe20003f84160 */
[----:B------:R-:W-:Y:S01]  /*fbb50*/  IMAD.WIDE.U32.X R52, R12, R75, R52, P2 ;  /* 0x0000004b0c347225 */ /* 0x000fe200010e0434 */
[----:B------:R-:W-:-:S02]  /*fbb60*/  @!P0 IADD3 R56, P6, PT, R55, R56, RZ ;  /* 0x0000003837388210 */ /* 0x000fc40007fde0ff */
[----:B------:R-:W-:Y:S01]  /*fbb70*/  ISETP.LT.U32.AND P2, PT, R50, R46, PT ;  /* 0x0000002e3200720c */ /* 0x000fe20003f41070 */
[----:B------:R-:W-:Y:S01]  /*fbb80*/  IMAD.X R93, RZ, RZ, R78, P5 ;  /* 0x000000ffff5d7224 */ /* 0x000fe200028e064e */
[----:B------:R-:W-:Y:S01]  /*fbb90*/  IADD3 R57, P5, PT, R49, R16, RZ ;  /* 0x0000001031397210 */ /* 0x000fe20007fbe0ff */
[----:B------:R-:W-:Y:S01]  /*fbba0*/  @!P0 IMAD.X R19, RZ, RZ, R19, P6 ;  /* 0x000000ffff138224 */ /* 0x000fe200030e0613 */
[----:B------:R-:W-:Y:S02]  /*fbbb0*/  IADD3 R15, P6, PT, R79, R52, RZ ;  /* 0x000000344f0f7210 */ /* 0x000fe40007fde0ff */
[----:B------:R-:W-:Y:S01]  /*fbbc0*/  ISETP.GE.U32.AND P0, PT, R57, R49, PT ;  /* 0x000000313900720c */ /* 0x000fe20003f06070 */
[----:B------:R-:W-:Y:S01]  /*fbbd0*/  IMAD.X R87, R91, 0x1, R90, P5 ;  /* 0x000000015b577824 */ /* 0x000fe200028e065a */
[----:B------:R-:W-:Y:S01]  /*fbbe0*/  SEL R49, RZ, 0x1, !P3 ;  /* 0x00000001ff317807 */ /* 0x000fe20005800000 */
[----:B------:R-:W-:Y:S01]  /*fbbf0*/  IMAD.X R53, R94, 0x1, R53, P6 ;  /* 0x000000015e357824 */ /* 0x000fe200030e0635 */
[----:B------:R-:W-:-:S02]  /*fbc00*/  ISETP.GE.U32.AND P3, PT, R79, R50, PT ;  /* 0x000000324f00720c */ /* 0x000fc40003f66070 */
[----:B------:R-:W-:Y:S02]  /*fbc10*/  IADD3 R52, P5, PT, R56, R49, RZ ;  /* 0x0000003138347210 */ /* 0x000fe40007fbe0ff */
[----:B------:R-:W-:Y:S02]  /*fbc20*/  ISETP.GE.U32.AND.EX P0, PT, R87, R90, PT, P0 ;  /* 0x0000005a5700720c */ /* 0x000fe40003f06100 */
[----:B------:R-:W-:Y:S01]  /*fbc30*/  ISETP.GE.U32.AND.EX P3, PT, R94, R51, PT, P3 ;  /* 0x000000335e00720c */ /* 0x000fe20003f66130 */
[----:B------:R-:W-:Y:S01]  /*fbc40*/  IMAD.X R54, RZ, RZ, R19, P5 ;  /* 0x000000ffff367224 */ /* 0x000fe200028e0613 */
[----:B------:R-:W-:Y:S02]  /*fbc50*/  IADD3 R19, P5, PT, R52, R80, RZ ;  /* 0x0000005034137210 */ /* 0x000fe40007fbe0ff */
[----:B------:R-:W-:Y:S02]  /*fbc60*/  SEL R10, RZ, 0x1, P0 ;  /* 0x00000001ff0a7807 */ /* 0x000fe40000000000 */
[----:B------:R-:W-:Y:S01]  /*fbc70*/  IADD3 R49, P0, PT, R86, R48, RZ ;  /* 0x0000003056317210 */ /* 0x000fe20007f1e0ff */
[----:B------:R-:W-:Y:S01]  /*fbc80*/  IMAD.X R81, R54, 0x1, R81, P5 ;  /* 0x0000000136517824 */ /* 0x000fe200028e0651 */
[----:B------:R-:W-:-:S02]  /*fbc90*/  ISETP.LT.U32.OR.EX P2, PT, R51, R47, !P3, P2 ;  /* 0x0000002f3300720c */ /* 0x000fc40005f41520 */
[----:B------:R-:W-:Y:S01]  /*fbca0*/  IADD3 R48, P3, PT, R19, R10, RZ ;  /* 0x0000000a13307210 */ /* 0x000fe20007f7e0ff */
[----:B------:R-:W-:Y:S01]  /*fbcb0*/  IMAD.X R47, R93, 0x1, R88, P0 ;  /* 0x000000015d2f7824 */ /* 0x000fe200000e0658 */
        /* <DEDUP_REMOVED lines=13> */
[----:B------:R-:W-:-:S02]  /*fbd90*/  ISETP.GE.U32.AND P4, PT, R50, R15, PT ;  /* 0x0000000f3200720c */ /* 0x000fc40003f86070 */
[----:B------:R-:W-:Y:S01]  /*fbda0*/  SEL R65, RZ, 0x1, !P3 ;  /* 0x00000001ff417807 */ /* 0x000fe20005800000 */
[----:B------:R-:W-:Y:S01]  /*fbdb0*/  IMAD.X R62, R47, 0x1, R63, P0 ;  /* 0x000000012f3e7824 */ /* 0x000fe200000e063f */
[----:B------:R-:W-:Y:S01]  /*fbdc0*/  ISETP.LT.U32.AND P0, PT, R15, R79, PT ;  /* 0x0000004f0f00720c */ /* 0x000fe20003f01070 */
[----:B------:R-:W-:Y:S01]  /*fbdd0*/  IMAD.MOV.U32 R79, RZ, RZ, RZ ;  /* 0x000000ffff4f7224 */ /* 0x000fe200078e00ff */
[----:B------:R-:W-:Y:S01]  /*fbde0*/  ISETP.GE.U32.AND.EX P4, PT, R51, R53, PT, P4 ;  /* 0x000000353300720c */ /* 0x000fe20003f86140 */
[----:B------:R-:W-:-:S03]  /*fbdf0*/  IMAD.WIDE.U32 R14, R36, R72, RZ ;  /* 0x00000048240e7225 */ /* 0x000fc600078e00ff */
[----:B------:R-:W-:Y:S01]  /*fbe00*/  ISETP.LT.U32.OR.EX P4, PT, R53, R94, !P4, P0 ;  /* 0x0000005e3500720c */ /* 0x000fe20006781500 */
[----:B------:R-:W-:Y:S01]  /*fbe10*/  IMAD.WIDE.U32 R52, R12, R72, RZ ;  /* 0x000000480c347225 */ /* 0x000fe200078e00ff */
[----:B------:R-:W-:Y:S11]  /*fbe20*/  @P6 BRA P5, `(.L_x_1093) ;  /* 0x00000000003c6947 */ /* 0x000ff60002800000 */
        /* <DEDUP_REMOVED lines=15> */
.L_x_1093:
[----:B------:R-:W-:Y:S05]  /*fbf20*/  BSYNC.RECONVERGENT B3 ;  /* 0x0000000000037941 */ /* 0x000fea0003800200 */
.L_x_1092:
        /* <DEDUP_REMOVED lines=26> */
[----:B------:R-:W-:Y:S01]  /*fc0d0*/  ISETP.GE.U32.AND P1, PT, R61, R54, PT ;  /* 0x000000363d00720c */ /* 0x000fe20003f26070 */
[----:B------:R-:W-:Y:S01]  /*fc0e0*/  IMAD.MOV.U32 R54, RZ, RZ, R53 ;  /* 0x000000ffff367224 */ /* 0x000fe200078e0035 */
[----:B------:R-:W-:-:S02]  /*fc0f0*/  IADD3 R14, P4, PT, R17, R14, RZ ;  /* 0x0000000e110e7210 */ /* 0x000fc40007f9e0ff */
[----:B------:R-:W-:Y:S02]  /*fc100*/  ISETP.GE.U32.AND.EX P2, PT, R66, R87, P5, P2 ;  /* 0x000000574200720c */ /* 0x000fe40002f46120 */
[----:B------:R-:W-:Y:S01]  /*fc110*/  ISETP.GE.U32.AND.EX P5, PT, R63, R50, PT, P1 ;  /* 0x000000323f00720c */ /* 0x000fe20003fa6110 */
[----:B------:R-:W-:Y:S01]  /*fc120*/  IMAD.X R15, RZ, RZ, R45, P4 ;  /* 0x000000ffff0f7224 */ /* 0x000fe200020e062d */
[----:B------:R-:W-:Y:S02]  /*fc130*/  ISETP.GE.U32.AND P1, PT, R14, R17, PT ;  /* 0x000000110e00720c */ /* 0x000fe40003f26070 */
[----:B------:R-:W-:Y:S01]  /*fc140*/  ISETP.LT.U32.OR.EX P4, PT, R50, R51, !P5, P0 ;  /* 0x000000333200720c */ /* 0x000fe20006f81500 */
[----:B------:R-:W-:Y:S01]  /*fc150*/  IMAD.WIDE.U32 R58, R58, R68, R14 ;  /* 0x000000443a3a7225 */ /* 0x000fe200078e000e */
[----:B------:R-:W-:Y:S02]  /*fc160*/  ISETP.LT.U32.AND P0, PT, R17, R67, PT ;  /* 0x000000431100720c */ /* 0x000fe40003f01070 */
[----:B------:R-:W-:Y:S01]  /*fc170*/  IADD3 R17, P6, PT, R39, R16, RZ ;  /* 0x0000001027117210 */ /* 0x000fe20007fde0ff */
[----:B------:R-:W-:Y:S01]  /*fc180*/  IMAD.IADD R59, R40, 0x1, R59 ;  /* 0x00000001283b7824 */ /* 0x000fe200078e023b */
[----:B------:R-:W-:Y:S01]  /*fc190*/  ISETP.GE.U32.AND.EX P5, PT, R15, R45, PT, P1 ;  /* 0x0000002d0f00720c */ /* 0x000fe20003fa6110 */
[----:B------:R-:W-:Y:S01]  /*fc1a0*/  IMAD.WIDE.U32.X R40, R12, R73, R54, P3 ;  /* 0x000000490c287225 */ /* 0x000fe200018e0436 */
[----:B------:R-:W-:-:S02]  /*fc1b0*/  ISETP.GE.U32.AND P1, PT, R17, R39, PT ;  /* 0x000000271100720c */ /* 0x000fc40003f26070 */
[----:B------:R-:W-:Y:S01]  /*fc1c0*/  ISETP.LT.U32.OR.EX P0, PT, R45, R81, !P5, P0 ;  /* 0x000000512d00720c */ /* 0x000fe20006f01500 */
[----:B------:R-:W-:Y:S01]  /*fc1d0*/  IMAD.X R19, R52, 0x1, R91, P6 ;  /* 0x0000000134137824 */ /* 0x000fe200030e065b */
[----:B------:R-:W-:Y:S02]  /*fc1e0*/  @!P2 IADD3 R48, P5, PT, R48, 0x1, RZ ;  /* 0x000000013030a810 */ /* 0x000fe40007fbe0ff */
[----:B------:R-:W-:Y:S02]  /*fc1f0*/  SEL R39, RZ, 0x1, !P0 ;  /* 0x00000001ff277807 */ /* 0x000fe40004000000 */
[----:B------:R-:W-:Y:S01]  /*fc200*/  ISETP.GE.U32.AND.EX P1, PT, R19, R52, PT, P1 ;  /* 0x000000341300720c */ /* 0x000fe20003f26110 */
[----:B------:R-:W-:Y:S01]  /*fc210*/  @!P2 IMAD.X R56, RZ, RZ, R56, P5 ;  /* 0x000000ffff38a224 */ /* 0x000fe200028e0638 */
[----:B------:R-:W-:Y:S02]  /*fc220*/  IADD3 R51, P5, PT, R48, R82, RZ ;  /* 0x0000005230337210 */ /* 0x000fe40007fbe0ff */
[----:B------:R-:W-:-:S02]  /*fc230*/  SEL R44, RZ, 0x1, P1 ;  /* 0x00000001ff2c7807 */ /* 0x000fc40000800000 */
[----:B------:R-:W-:Y:S01]  /*fc240*/  IADD3 R53, P1, PT, R39, R58, RZ ;  /* 0x0000003a27357210 */ /* 0x000fe20007f3e0ff */
[----:B------:R-:W-:Y:S01]  /*fc250*/  IMAD.X R83, R56, 0x1, R83, P5 ;  /* 0x0000000138537824 */ /* 0x000fe200028e0653 */
[----:B------:R-:W-:Y:S02]  /*fc260*/  IADD3 R44, P6, PT, R51, R44, RZ ;  /* 0x0000002c332c7210 */ /* 0x000fe40007fde0ff */
[----:B------:R-:W-:Y:S01]  /*fc270*/  ISETP.LT.U32.AND P0, PT, R58, R14, PT ;  /* 0x0000000e3a00720c */ /* 0x000fe20003f01070 */
[----:B------:R-:W-:Y:S01]  /*fc280*/  IMAD.X R14, RZ, RZ, R59, P1 ;  /* 0x000000ffff0e7224 */ /* 0x000fe200008e063b */
[----:B------:R-:W-:Y:S01]  /*fc290*/  SEL R54, RZ, 0x1, !P4 ;  /* 0x00000001ff367807 */ /* 0x000fe20006000000 */
[----:B------:R-:W-:Y:S01]  /*fc2a0*/  IMAD.X R45, RZ, RZ, R83, P6 ;  /* 0x000000ffff2d7224 */ /* 0x000fe200030e0653 */
[----:B------:R-:W-:Y:S02]  /*fc2b0*/  IADD3 R39, P6, PT, R53, R40, RZ ;  /* 0x0000002835277210 */ /* 0x000fe40007fde0ff */
[----:B------:R-:W-:-:S02]  /*fc2c0*/  ISETP.GE.U32.AND P5, PT, R44, R51, PT ;  /* 0x000000332c00720c */ /* 0x000fc40003fa6070 */
[----:B------:R-:W-:Y:S01]  /*fc2d0*/  @!P2 ISETP.NE.U32.AND P1, PT, R48, RZ, PT ;  /* 0x000000ff3000a20c */ /* 0x000fe20003f25070 */
[----:B------:R-:W-:Y:S01]  /*fc2e0*/  IMAD.X R57, R14, 0x1, R41, P6 ;  /* 0x000000010e397824 */ /* 0x000fe200030e0629 */
[----:B------:R-:W-:Y:S01]  /*fc2f0*/  IADD3 R54, P6, PT, R39, R54, RZ ;  /* 0x0000003627367210 */ /* 0x000fe20007fde0ff */
[----:B------:R-:W-:Y:S01]  /*fc300*/  IMAD.WIDE.U32 R40, R12, R70, RZ ;  /* 0x000000460c287225 */ /* 0x000fe200078e00ff */
[----:B------:R-:W-:Y:S02]  /*fc310*/  ISETP.LT.U32.AND P3, PT, R51, R48, PT ;  /* 0x000000303300720c */ /* 0x000fe40003f61070 */
[----:B------:R-:W-:Y:S01]  /*fc320*/  ISETP.GE.U32.AND.EX P5, PT, R45, R83, PT, P5 ;  /* 0x000000532d00720c */ /* 0x000fe20003fa6150 */
[----:B------:R-:W-:Y:S01]  /*fc330*/  IMAD.X R55, RZ, RZ, R57, P6 ;  /* 0x000000ffff377224 */ /* 0x000fe200030e0639 */
[----:B------:R-:W-:Y:S01]  /*fc340*/  @!P2 ISETP.NE.AND.EX P1, PT, R56, RZ, PT, P1 ;  /* 0x000000ff3800a20c */ /* 0x000fe20003f25310 */
[----:B------:R-:W-:Y:S01]  /*fc350*/  IMAD.WIDE.U32 R50, R36, R70, RZ ;  /* 0x0000004624327225 */ /* 0x000fe200078e00ff */
[----:B------:R-:W-:-:S02]  /*fc360*/  ISETP.LT.U32.OR.EX P3, PT, R83, R56, !P5, P3 ;  /* 0x000000385300720c */ /* 0x000fc40006f61530 */
[----:B------:R-:W-:Y:S01]  /*fc370*/  ISETP.GE.U32.AND P5, PT, R54, R39, PT ;  /* 0x000000273600720c */ /* 0x000fe20003fa6070 */
[C---:B------:R-:W-:Y:S01]  /*fc380*/  IMAD.WIDE.U32 R40, P6, R36.reuse, R71, R40 ;  /* 0x0000004724287225 */ /* 0x040fe200078c0028 */
[----:B------:R-:W-:Y:S02]  /*fc390*/  @!P2 SEL R10, RZ, 0x1, P1 ;  /* 0x00000001ff0aa807 */ /* 0x000fe40000800000 */
[----:B------:R-:W-:Y:S02]  /*fc3a0*/  ISETP.GE.U32.AND P4, PT, R53, R58, PT ;  /* 0x0000003a3500720c */ /* 0x000fe40003f86070 */
[----:B------:R-:W-:Y:S01]  /*fc3b0*/  ISETP.LT.U32.AND P1, PT, R39, R53, PT ;  /* 0x000000352700720c */ /* 0x000fe20003f21070 */
[----:B------:R-:W-:Y:S01]  /*fc3c0*/  IMAD.WIDE.U32 R52, R36, R70, R54 ;  /* 0x0000004624347225 */ /* 0x000fe200078e0036 */
[----:B------:R-:W-:Y:S02]  /*fc3d0*/  ISETP.GE.U32.AND.EX P5, PT, R55, R57, PT, P5 ;  /* 0x000000393700720c */ /* 0x000fe40003fa6150 */
[----:B------:R-:W-:-:S02]  /*fc3e0*/  SEL R39, RZ, 0x1, !P3 ;  /* 0x00000001ff277807 */ /* 0x000fc40005800000 */
[----:B------:R-:W-:Y:S02]  /*fc3f0*/  ISETP.GE.U32.AND.EX P4, PT, R14, R59, PT, P4 ;  /* 0x0000003b0e00720c */ /* 0x000fe40003f86140 */
[----:B------:R-:W-:Y:S02]  /*fc400*/  ISETP.LT.U32.OR.EX P5, PT, R57, R14, !P5, P1 ;  /* 0x0000000e3900720c */ /* 0x000fe40006fa1510 */
[----:B------:R-:W-:Y:S01]  /*fc410*/  @!P2 IADD3 R65, P3, PT, R10, R65, RZ ;  /* 0x000000410a41a210 */ /* 0x000fe20007f7e0ff */
[-C--:B------:R-:W-:Y:S01]  /*fc420*/  IMAD R10, R63, R76.reuse, RZ ;  /* 0x0000004c3f0a7224 */ /* 0x080fe200078e02ff */
[----:B------:R-:W-:Y:S01]  /*fc430*/  ISETP.LT.U32.OR.EX P0, PT, R59, R15, !P4, P0 ;  /* 0x0000000f3b00720c */ /* 0x000fe20006701500 */
[----:B------:R-:W-:Y:S01]  /*fc440*/  IMAD.WIDE.U32 R14, R61, R76, RZ ;  /* 0x0000004c3d0e7225 */ /* 0x000fe200078e00ff */
[----:B------:R-:W-:Y:S02]  /*fc450*/  SEL R57, RZ, 0x1, !P5 ;  /* 0x00000001ff397807 */ /* 0x000fe40006800000 */
[----:B------:R-:W-:Y:S01]  /*fc460*/  IADD3 RZ, P4, PT, R51, R40, RZ ;  /* 0x0000002833ff7210 */ /* 0x000fe20007f9e0ff */
[----:B------:R-:W-:Y:S01]  /*fc470*/  @!P2 IMAD.X R79, RZ, RZ, R79, P3 ;  /* 0x000000ffff4fa224 */ /* 0x000fe200018e064f */
[----:B------:R-:W-:Y:S01]  /*fc480*/  IADD3 R16, P2, P5, R84, R65, R39 ;  /* 0x0000004154107210 */ /* 0x000fe20007d5e027 */
[----:B------:R-:W-:Y:S01]  /*fc490*/  IMAD.WIDE.U32 R50, R13, R13, R44 ;  /* 0x0000000d0d327225 */ /* 0x000fe200078e002c */
[----:B------:R-:W-:-:S02]  /*fc4a0*/  IADD3 R57, P3, PT, R57, R52, RZ ;  /* 0x0000003439397210 */ /* 0x000fc40007f7e0ff */
[----:B------:R-:W-:Y:S01]  /*fc4b0*/  IADD3.X R84, PT, PT, R85, R79, RZ, P2, P5 ;  /* 0x0000004f55547210 */ /* 0x000fe200017ea4ff */
[----:B------:R-:W-:Y:S01]  /*fc4c0*/  IMAD.IADD R39, R40, 0x1, R53 ;  /* 0x0000000128277824 */ /* 0x000fe200078e0235 */
[----:B------:R-:W-:Y:S01]  /*fc4d0*/  ISETP.GE.U32.AND P2, PT, R50, R44, PT ;  /* 0x0000002c3200720c */ /* 0x000fe20003f46070 */
[----:B------:R-:W-:Y:S01]  /*fc4e0*/  IMAD R13, R61, R77, R10 ;  /* 0x0000004d3d0d7224 */ /* 0x000fe200078e020a */
[----:B------:R-:W-:Y:S01]  /*fc4f0*/  ISETP.GE.U32.AND P5, PT, R57, R52, PT ;  /* 0x000000343900720c */ /* 0x000fe20003fa6070 */
[----:B------:R-:W-:Y:S01]  /*fc500*/  IMAD.IADD R38, R38, 0x1, R51 ;  /* 0x0000000126267824 */ /* 0x000fe200078e0233 */
[----:B------:R-:W-:Y:S01]  /*fc510*/  ISETP.LT.U32.AND P1, PT, R52, R54, PT ;  /* 0x000000363400720c */ /* 0x000fe20003f21070 */
[----:B------:R-:W-:Y:S02]  /*fc520*/  IMAD.X R56, RZ, RZ, R39, P3 ;  /* 0x000000ffff387224 */ /* 0x000fe400018e0627 */
[----:B------:R-:W-:Y:S01]  /*fc530*/  IMAD.IADD R10, R15, 0x1, R13 ;  /* 0x000000010f0a7824 */ /* 0x000fe200078e020d */
[----:B------:R-:W-:Y:S01]  /*fc540*/  ISETP.GE.U32.AND.EX P2, PT, R38, R45, PT, P2 ;  /* 0x0000002d2600720c */ /* 0x000fe20003f46120 */
[----:B------:R-:W-:Y:S01]  /*fc550*/  IMAD.WIDE.U32 R44, R14, R74, RZ ;  /* 0x0000004a0e2c7225 */ /* 0x000fe200078e00ff */
[----:B------:R-:W-:-:S02]  /*fc560*/  LOP3.LUT R13, RZ, R61, RZ, 0x33, !PT ;  /* 0x0000003dff0d7212 */ /* 0x000fc400078e33ff */
[----:B------:R-:W-:Y:S01]  /*fc570*/  ISETP.GE.U32.AND.EX P5, PT, R56, R39, PT, P5 ;  /* 0x000000273800720c */ /* 0x000fe20003fa6150 */
[----:B------:R-:W-:Y:S01]  /*fc580*/  IMAD.WIDE.U32 R52, R10, R74, RZ ;  /* 0x0000004a0a347225 */ /* 0x000fe200078e00ff */
[----:B------:R-:W-:Y:S02]  /*fc590*/  SEL R51, RZ, 0x1, P2 ;  /* 0x00000001ff337807 */ /* 0x000fe40001000000 */
        /* <DEDUP_REMOVED lines=36> */
.L_x_1095:
[----:B------:R-:W-:Y:S05]  /*fc7e0*/  BSYNC.RECONVERGENT B3 ;  /* 0x0000000000037941 */ /* 0x000fea0003800200 */
.L_x_1094:
        /* <DEDUP_REMOVED lines=172> */
.L_x_1098:
[----:B------:R-:W-:Y:S05]  /*fd2b0*/  BSYNC.RELIABLE B4 ;  /* 0x0000000000047941 */ /* 0x000fea0003800100 */
.L_x_1097:
        /* <DEDUP_REMOVED lines=21> */
.L_x_1099:
[----:B------:R-:W-:Y:S05]  /*fd410*/  BSYNC.RECONVERGENT B3 ;  /* 0x0000000000037941 */ /* 0x000fea0003800200 */
.L_x_1096:
        /* <DEDUP_REMOVED lines=43> */
[----:B------:R-:W-:Y:S02]  /*fd6d0*/  SEL R10, RZ, 0x1, P4 ;  /* 0x00000001ff0a7807 */ /* 0x000fe40002000000 */
[----:B------:R-:W-:Y:S01]  /*fd6e0*/  IADD3 RZ, P0, PT, R16, R57, RZ ;  /* 0x0000003910ff7210 */ /* 0x000fe20007f1e0ff */
        /* <DEDUP_REMOVED lines=8> */
[----:B------:R-:W-:-:S04]  /*fd770*/  IMAD.WIDE.U32 R54, P2, R40, R43, R38 ;  /* 0x0000002b28367225 */ /* 0x000fc80007840026 */
        /* <DEDUP_REMOVED lines=70> */
.L_x_1101:
[----:B------:R-:W-:Y:S05]  /*fdbe0*/  BSYNC.RECONVERGENT B3 ;  /* 0x0000000000037941 */ /* 0x000fea0003800200 */
.L_x_1100:
        /* <DEDUP_REMOVED lines=46> */
[----:B------:R-:W-:Y:S01]  /*fded0*/  IMAD.WIDE.U32 R16, R40, R44, RZ ;  /* 0x0000002c28107225 */ /* 0x000fe200078e00ff */
[----:B------:R-:W-:-:S02]  /*fdee0*/  ISETP.LT.U32.AND P1, PT, R10, R79, PT ;  /* 0x0000004f0a00720c */ /* 0x000fc40003f21070 */
[----:B------:R-:W-:Y:S01]  /*fdef0*/  ISETP.GE.U32.AND.EX P6, PT, R84, R13, PT, P2 ;  /* 0x0000000d5400720c */ /* 0x000fe20003fc6120 */
[C---:B------:R-:W-:Y:S01]  /*fdf00*/  IMAD R51, R36.reuse, R77, R12 ;  /* 0x0000004d24337224 */ /* 0x040fe200078e020c */
[----:B------:R-:W-:Y:S01]  /*fdf10*/  IADD3 R78, P2, PT, R85, R66, RZ ;  /* 0x00000042554e7210 */ /* 0x000fe20007f5e0ff */
[----:B------:R-:W-:Y:S01]  /*fdf20*/  IMAD.WIDE.U32 R36, R36, R76, RZ ;  /* 0x0000004c24247225 */ /* 0x000fe200078e00ff */
[----:B------:R-:W-:Y:S02]  /*fdf30*/  ISETP.LT.U32.OR.EX P1, PT, R13, R80, !P6, P1 ;  /* 0x000000500d00720c */ /* 0x000fe40007721510 */
[----:B------:R-:W-:Y:S01]  /*fdf40*/  @!P0 IADD3 R81, P6, PT, R61, R81, RZ ;  /* 0x000000513d518210 */ /* 0x000fe20007fde0ff */
[----:B------:R-:W-:Y:S01]  /*fdf50*/  IMAD.WIDE.U32 R12, R87, R44, RZ ;  /* 0x0000002c570c7225 */ /* 0x000fe200078e00ff */
[----:B------:R-:W-:Y:S02]  /*fdf60*/  SEL R80, RZ, 0x1, !P1 ;  /* 0x00000001ff507807 */ /* 0x000fe40004800000 */
[----:B------:R-:W-:Y:S01]  /*fdf70*/  LOP3.LUT R19, RZ, R19, RZ, 0x33, !PT ;  /* 0x00000013ff137212 */ /* 0x000fe200078e33ff */
[----:B------:R-:W-:-:S02]  /*fdf80*/  IMAD.MOV.U32 R62, RZ, RZ, R65 ;  /* 0x000000ffff3e7224 */ /* 0x000fc400078e0041 */
[----:B------:R-:W-:-:S04]  /*fdf90*/  IMAD.WIDE.U32 R16, P1, R87, R42, R16 ;  /* 0x0000002a57107225 */ /* 0x000fc80007820010 */
[----:B------:R-:W-:Y:S02]  /*fdfa0*/  IMAD.IADD R51, R37, 0x1, R51 ;  /* 0x0000000125337824 */ /* 0x000fe400078e0233 */
[----:B------:R-:W-:Y:S01]  /*fdfb0*/  IMAD.X R79, R86, 0x1, R67, P2 ;  /* 0x00000001564f7824 */ /* 0x000fe200010e0643 */
[----:B------:R-:W-:Y:S01]  /*fdfc0*/  IADD3 R82, P2, PT, R59, R12, RZ ;  /* 0x0000000c3b527210 */ /* 0x000fe20007f5e0ff */
        /* <DEDUP_REMOVED lines=25> */
[----:B------:R-:W-:Y:S01]  /*fe160*/  ISETP.GE.U32.AND.EX P0, PT, R84, R89, PT, P0 ;  /* 0x000000595400720c */ /* 0x000fe20003f06100 */
[----:B------:R-:W-:Y:S01]  /*fe170*/  IMAD.X R59, RZ, RZ, R62, P6 ;  /* 0x000000ffff3b7224 */ /* 0x000fe200030e063e */
[----:B------:R-:W-:Y:S01]  /*fe180*/  IADD3 R19, P6, PT, R50, R48, RZ ;  /* 0x0000003032137210 */ /* 0x000fe20007fde0ff */
[----:B------:R-:W-:Y:S01]  /*fe190*/  IMAD.MOV.U32 R64, RZ, RZ, RZ ;  /* 0x000000ffff407224 */ /* 0x000fe200078e00ff */
[----:B------:R-:W-:-:S02]  /*fe1a0*/  SEL R48, RZ, 0x1, !P3 ;  /* 0x00000001ff307807 */ /* 0x000fc40005800000 */
[----:B------:R-:W-:Y:S02]  /*fe1b0*/  ISETP.GE.U32.AND P2, PT, R58, R61, PT ;  /* 0x0000003d3a00720c */ /* 0x000fe40003f46070 */
[----:B------:R-:W-:Y:S01]  /*fe1c0*/  ISETP.LT.U32.AND P3, PT, R61, R80, PT ;  /* 0x000000503d00720c */ /* 0x000fe20003f61070 */
[----:B------:R-:W-:Y:S01]  /*fe1d0*/  IMAD.X R61, R60, 0x1, R49, P6 ;  /* 0x000000013c3d7824 */ /* 0x000fe200030e0631 */
[----:B------:R-:W-:Y:S02]  /*fe1e0*/  SEL R49, RZ, 0x1, P0 ;  /* 0x00000001ff317807 */ /* 0x000fe40000000000 */
[----:B------:R-:W-:Y:S02]  /*fe1f0*/  ISETP.GE.U32.AND.EX P2, PT, R59, R62, PT, P2 ;  /* 0x0000003e3b00720c */ /* 0x000fe40003f46120 */
[----:B------:R-:W-:Y:S02]  /*fe200*/  IADD3 R48, P0, PT, R19, R48, RZ ;  /* 0x0000003013307210 */ /* 0x000fe40007f1e0ff */
[----:B------:R-:W-:-:S02]  /*fe210*/  IADD3 R89, P5, PT, R78, R49, RZ ;  /* 0x000000314e597210 */ /* 0x000fc40007fbe0ff */
[----:B------:R-:W-:Y:S01]  /*fe220*/  ISETP.LT.U32.OR.EX P3, PT, R62, R81, !P2, P3 ;  /* 0x000000513e00720c */ /* 0x000fe20005761530 */
[----:B------:R-:W-:Y:S01]  /*fe230*/  IMAD.X R49, RZ, RZ, R61, P0 ;  /* 0x000000ffff317224 */ /* 0x000fe200000e063d */
[----:B------:R-:W-:Y:S01]  /*fe240*/  ISETP.LT.U32.AND P2, PT, R19, R50, PT ;  /* 0x000000321300720c */ /* 0x000fe20003f41070 */
[----:B------:R-:W-:Y:S01]  /*fe250*/  IMAD.X R50, RZ, RZ, R79, P5 ;  /* 0x000000ffff327224 */ /* 0x000fe200028e064f */
[----:B------:R-:W-:Y:S01]  /*fe260*/  ISETP.GE.U32.AND P5, PT, R78, R85, PT ;  /* 0x000000554e00720c */ /* 0x000fe20003fa6070 */
[----:B------:R-:W-:Y:S01]  /*fe270*/  IMAD.WIDE.U32 R62, R51, R72, RZ ;  /* 0x00000048333e7225 */ /* 0x000fe200078e00ff */
[----:B------:R-:W-:Y:S02]  /*fe280*/  ISETP.GE.U32.AND P0, PT, R89, R78, PT ;  /* 0x0000004e5900720c */ /* 0x000fe40003f06070 */
[----:B------:R-:W-:Y:S01]  /*fe290*/  ISETP.GE.U32.AND.EX P5, PT, R79, R86, PT, P5 ;  /* 0x000000564f00720c */ /* 0x000fe20003fa6150 */
[----:B------:R-:W-:Y:S01]  /*fe2a0*/  IMAD.WIDE.U32 R80, R36, R72, R48 ;  /* 0x0000004824507225 */ /* 0x000fe200078e0030 */
[----:B------:R-:W-:-:S02]  /*fe2b0*/  ISETP.GE.U32.AND.EX P0, PT, R50, R79, PT, P0 ;  /* 0x0000004f3200720c */ /* 0x000fc40003f06100 */
[----:B------:R-:W-:Y:S02]  /*fe2c0*/  ISETP.GE.U32.AND P6, PT, R48, R19, PT ;  /* 0x000000133000720c */ /* 0x000fe40003fc6070 */
[----:B------:R-:W-:Y:S02]  /*fe2d0*/  SEL R65, RZ, 0x1, !P3 ;  /* 0x00000001ff417807 */ /* 0x000fe40005800000 */
[----:B------:R-:W-:-:S04]  /*fe2e0*/  ISETP.GE.U32.AND.EX P6, PT, R49, R61, PT, P6 ;  /* 0x0000003d3100720c */ /* 0x000fc80003fc6160 */
        /* <DEDUP_REMOVED lines=18> */
.L_x_1103:
[----:B------:R-:W-:Y:S05]  /*fe410*/  BSYNC.RECONVERGENT B3 ;  /* 0x0000000000037941 */ /* 0x000fea0003800200 */
.L_x_1102:
        /* <DEDUP_REMOVED lines=9> */
[----:B------:R-:W-:Y:S02]  /*fe4b0*/  IMAD.MOV.U32 R56, RZ, RZ, R57 ;  /* 0x000000ffff387224 */ /* 0x000fe400078e0039 */
[----:B------:R-:W-:Y:S01]  /*fe4c0*/  IMAD.MOV.U32 R57, RZ, RZ, R67 ;  /* 0x000000ffff397224 */ /* 0x000fe200078e0043 */
        /* <DEDUP_REMOVED lines=26> */
[----:B------:R-:W-:Y:S01]  /*fe670*/  IMAD.WIDE.U32 R56, R46, R46, RZ ;  /* 0x0000002e2e387225 */ /* 0x000fe200078e00ff */
[----:B------:R-:W-:-:S02]  /*fe680*/  ISETP.GE.U32.AND.EX P6, PT, R63, R81, PT, P6 ;  /* 0x000000513f00720c */ /* 0x000fc40003fc6160 */
[----:B------:R-:W-:Y:S01]  /*fe690*/  ISETP.GE.U32.AND.EX P3, PT, R49, R67, PT, P3 ;  /* 0x000000433100720c */ /* 0x000fe20003f66130 */
[----:B------:R-:W-:Y:S01]  /*fe6a0*/  IMAD.WIDE.U32 R60, P5, R46, R45, R52 ;  /* 0x0000002d2e3c7225 */ /* 0x000fe200078a0034 */
[----:B------:R-:W-:Y:S02]  /*fe6b0*/  ISETP.GE.U32.AND.EX P0, PT, R81, R83, P6, P0 ;  /* 0x000000535100720c */ /* 0x000fe40003706100 */
[----:B------:R-:W-:Y:S01]  /*fe6c0*/  ISETP.LT.U32.OR.EX P2, PT, R67, R84, !P3, P2 ;  /* 0x000000544300720c */ /* 0x000fe20005f41520 */
[----:B------:R-:W-:Y:S01]  /*fe6d0*/  IMAD.WIDE.U32 R80, R36, R70, R48 ;  /* 0x0000004624507225 */ /* 0x000fe200078e0030 */
[----:B------:R-:W-:Y:S02]  /*fe6e0*/  IADD3 RZ, P6, PT, R57, R60, RZ ;  /* 0x0000003c39ff7210 */ /* 0x000fe40007fde0ff */
[----:B------:R-:W-:Y:S01]  /*fe6f0*/  SEL R67, RZ, 0x1, !P2 ;  /* 0x00000001ff437807 */ /* 0x000fe20005000000 */
[----:B------:R-:W-:-:S03]  /*fe700*/  IMAD.WIDE.U32 R52, R46, R46, R62 ;  /* 0x0000002e2e347225 */ /* 0x000fc600078e003e */
[----:B------:R-:W-:Y:S01]  /*fe710*/  IADD3 R67, P2, PT, R67, R80, RZ ;  /* 0x0000005043437210 */ /* 0x000fe20007f5e0ff */
[----:B------:R-:W-:-:S04]  /*fe720*/  IMAD.WIDE.U32 R78, P3, R36, R71, R78 ;  /* 0x00000047244e7225 */ /* 0x000fc8000786004e */
[----:B------:R-:W-:Y:S01]  /*fe730*/  IMAD.X R57, RZ, RZ, RZ, P5 ;  /* 0x000000ffff397224 */ /* 0x000fe200028e06ff */
[----:B------:R-:W-:Y:S01]  /*fe740*/  ISETP.GE.U32.AND P5, PT, R52, R62, PT ;  /* 0x0000003e3400720c */ /* 0x000fe20003fa6070 */
[----:B------:R-:W-:Y:S02]  /*fe750*/  IMAD.MOV.U32 R56, RZ, RZ, R61 ;  /* 0x000000ffff387224 */ /* 0x000fe400078e003d */
[----:B------:R-:W-:Y:S02]  /*fe760*/  IMAD.IADD R19, R60, 0x1, R53 ;  /* 0x000000013c137824 */ /* 0x000fe400078e0235 */
[----:B------:R-:W-:Y:S02]  /*fe770*/  IMAD.IADD R50, R78, 0x1, R81 ;  /* 0x000000014e327824 */ /* 0x000fe400078e0251 */
[----:B------:R-:W-:Y:S01]  /*fe780*/  IMAD.WIDE.U32.X R56, R45, R45, R56, P6 ;  /* 0x0000002d2d387225 */ /* 0x000fe200030e0438 */
[----:B------:R-:W-:Y:S02]  /*fe790*/  @!P0 IADD3 R58, P6, PT, R58, 0x1, RZ ;  /* 0x000000013a3a8810 */ /* 0x000fe40007fde0ff */
[----:B------:R-:W-:Y:S01]  /*fe7a0*/  ISETP.GE.U32.AND.EX P5, PT, R19, R63, PT, P5 ;  /* 0x0000003f1300720c */ /* 0x000fe20003fa6150 */
[----:B------:R-:W-:Y:S01]  /*fe7b0*/  IMAD.X R81, RZ, RZ, RZ, P3 ;  /* 0x000000ffff517224 */ /* 0x000fe200018e06ff */
[----:B------:R-:W-:Y:S01]  /*fe7c0*/  ISETP.GE.U32.AND P3, PT, R67, R80, PT ;  /* 0x000000504300720c */ /* 0x000fe20003f66070 */
[----:B------:R-:W-:Y:S01]  /*fe7d0*/  IMAD.X R53, RZ, RZ, R50, P2 ;  /* 0x000000ffff357224 */ /* 0x000fe200010e0632 */
[----:B------:R-:W-:Y:S01]  /*fe7e0*/  ISETP.LT.U32.AND P2, PT, R80, R48, PT ;  /* 0x000000305000720c */ /* 0x000fe20003f41070 */
[----:B------:R-:W-:Y:S01]  /*fe7f0*/  IMAD.WIDE.U32 R60, R36, R70, RZ ;  /* 0x00000046243c7225 */ /* 0x000fe200078e00ff */
[----:B------:R-:W-:-:S02]  /*fe800*/  SEL R85, RZ, 0x1, P5 ;  /* 0x00000001ff557807 */ /* 0x000fc40002800000 */
        /* <DEDUP_REMOVED lines=62> */
[----:B------:R-:W-:-:S04]  /*febf0*/  IMAD.WIDE.U32 R84, R79, R74, RZ ;  /* 0x0000004a4f547225 */ /* 0x000fc800078e00ff */
[----:B------:R-:W-:-:S04]  /*fec00*/  IMAD.WIDE.U32 R82, R14, R74, RZ ;  /* 0x0000004a0e527225 */ /* 0x000fc800078e00ff */
[----:B------:R-:W-:-:S04]  /*fec10*/  IMAD.WIDE.U32 R84, P4, R14, R75, R84 ;  /* 0x0000004b0e547225 */ /* 0x000fc80007880054 */
[----:B------:R-:W-:Y:S01]  /*fec20*/  @!P0 IMAD.X R64, RZ, RZ, R64, P6 ;  /* 0x000000ffff408224 */ /* 0x000fe200030e0640 */
[----:B------:R-:W-:Y:S01]  /*fec30*/  IADD3 R89, P6, PT, R65, R86, RZ ;  /* 0x0000005641597210 */ /* 0x000fe20007fde0ff */
[----:B------:R-:W-:Y:S01]  /*fec40*/  IMAD.X R65, RZ, RZ, RZ, P4 ;  /* 0x000000ffff417224 */ /* 0x000fe200020e06ff */
[----:B------:R-:W-:Y:S02]  /*fec50*/  ISETP.GT.U32.AND P0, PT, R82, R47, PT ;  /* 0x0000002f5200720c */ /* 0x000fe40003f04070 */
[----:B------:R-:W-:Y:S02]  /*fec60*/  SEL R47, RZ, 0x1, P2 ;  /* 0x00000001ff2f7807 */ /* 0x000fe40001000000 */
[----:B------:R-:W-:Y:S01]  /*fec70*/  IADD3 R82, P2, PT, R83, R84, RZ ;  /* 0x0000005453527210 */ /* 0x000fe20007f5e0ff */
[----:B------:R-:W-:Y:S01]  /*fec80*/  IMAD.X R83, RZ, RZ, R64, P6 ;  /* 0x000000ffff537224 */ /* 0x000fe200030e0640 */
[----:B------:R-:W-:Y:S01]  /*fec90*/  IADD3 R80, P4, PT, R89, R80, RZ ;  /* 0x0000005059507210 */ /* 0x000fe20007f9e0ff */
[----:B------:R-:W-:Y:S01]  /*feca0*/  IMAD.MOV.U32 R64, RZ, RZ, R85 ;  /* 0x000000ffff407224 */ /* 0x000fe200078e0055 */
        /* <DEDUP_REMOVED lines=20> */
[----:B------:R-:W-:Y:S01]  /*fedf0*/  IMAD.WIDE.U32 R80, P6, R14, R73, R80 ;  /* 0x000000490e507225 */ /* 0x000fe200078c0050 */
        /* <DEDUP_REMOVED lines=40> */
[----:B------:R-:W-:-:S02]  /*ff080*/  IADD3 R82, P3, PT, R85, R82, RZ ;  /* 0x0000005255527210 */ /* 0x000fc40007f7e0ff */
[----:B------:R-:W-:Y:S01]  /*ff090*/  SEL R19, RZ, 0x1, !P2 ;  /* 0x00000001ff137807 */ /* 0x000fe20005000000 */
        /* <DEDUP_REMOVED lines=32> */
.L_x_1105:
[----:B------:R-:W-:Y:S05]  /*ff2a0*/  BSYNC.RECONVERGENT B3 ;  /* 0x0000000000037941 */ /* 0x000fea0003800200 */
.L_x_1104:
[----:B------:R-:W-:Y:S01]  /*ff2b0*/  IMAD R58, R90, R76, RZ ;  /* 0x0000004c5a3a7224 */ /* 0x000fe200078e02ff */
[----:B------:R-:W-:Y:S01]  /*ff2c0*/  ISETP.GE.U32.AND P0, PT, R97, R66, PT ;  /* 0x000000426100720c */ /* 0x000fe20003f06070 */
[----:B------:R-:W-:Y:S01]  /*ff2d0*/  IMAD.WIDE.U32.X R80, R40, R42, R80, P4 ;  /* 0x0000002a28507225 */ /* 0x000fe200020e0450 */
[----:B------:R-:W-:Y:S01]  /*ff2e0*/  ISETP.LT.U32.AND P6, PT, R85, R97, PT ;  /* 0x000000615500720c */ /* 0x000fe20003fc1070 */
[----:B------:R-:W-:Y:S01]  /*ff2f0*/  BSSY.RECONVERGENT B3, `(.L_x_1106) ;  /* 0x00000bd000037945 */ /* 0x000fe20003800200 */
[----:B------:R-:W-:Y:S01]  /*ff300*/  ISETP.GE.U32.AND.EX P1, PT, R83, R89, PT, P1 ;  /* 0x000000595300720c */ /* 0x000fe20003f26110 */
[----:B------:R-:W-:Y:S01]  /*ff310*/  IMAD R15, R99, R77, R58 ;  /* 0x0000004d630f7224 */ /* 0x000fe200078e023a */
[----:B------:R-:W-:Y:S01]  /*ff320*/  ISETP.GE.U32.AND.EX P5, PT, R88, R91, PT, P0 ;  /* 0x0000005b5800720c */ /* 0x000fe20003fa6100 */
[----:B------:R-:W-:Y:S01]  /*ff330*/  IMAD.WIDE.U32 R84, R36, R74, RZ ;  /* 0x0000004a24547225 */ /* 0x000fe200078e00ff */
        /* <DEDUP_REMOVED lines=39> */
[----:B------:R-:W-:Y:S01]  /*ff5b0*/  IADD3 R39, P6, PT, R58, R38, RZ ;  /* 0x000000263a277210 */ /* 0x000fe20007fde0ff */
[----:B------:R-:W-:Y:S01]  /*ff5c0*/  IMAD.X R65, RZ, RZ, R66, P5 ;  /* 0x000000ffff417224 */ /* 0x000fe200028e0642 */
[----:B------:R-:W-:Y:S02]  /*ff5d0*/  IADD3 R51, P5, PT, R67, R62, RZ ;  /* 0x0000003e43337210 */ /* 0x000fe40007fbe0ff */
[----:B------:R-:W-:Y:S01]  /*ff5e0*/  LOP3.LUT R10, RZ, R90, RZ, 0x33, !PT ;  /* 0x0000005aff0a7212 */ /* 0x000fe200078e33ff */
[----:B------:R-:W-:Y:S01]  /*ff5f0*/  IMAD.X R13, R79, 0x1, R60, P6 ;  /* 0x000000014f0d7824 */ /* 0x000fe200030e063c */
[----:B------:R-:W-:Y:S01]  /*ff600*/  IADD3 R15, P4, PT, R91, R48, RZ ;  /* 0x000000305b0f7210 */ /* 0x000fe20007f9e0ff */
[----:B------:R-:W-:Y:S01]  /*ff610*/  IMAD.X R62, R65, 0x1, R63, P5 ;  /* 0x00000001413e7824 */ /* 0x000fe200028e063f */
[----:B------:R-:W-:-:S02]  /*ff620*/  ISETP.GT.U32.AND.EX P2, PT, R85, R10, PT, P2 ;  /* 0x0000000a5500720c */ /* 0x000fc40003f44120 */
        /* <DEDUP_REMOVED lines=9> */
[----:B------:R-:W-:Y:S02]  /*ff6c0*/  IADD3 R10, P3, PT, R47, R52, RZ ;  /* 0x000000342f0a7210 */ /* 0x000fe40007f7e0ff */
[----:B------:R-:W-:Y:S02]  /*ff6d0*/  IADD3 R60, P5, PT, R51, R60, RZ ;  /* 0x0000003c333c7210 */ /* 0x000fe40007fbe0ff */
[----:B------:R-:W-:Y:S02]  /*ff6e0*/  SEL R49, RZ, 0x1, P2 ;  /* 0x00000001ff317807 */ /* 0x000fe40001000000 */
[----:B------:R-:W-:Y:S01]  /*ff6f0*/  ISETP.LT.U32.AND P4, PT, R15, R91, PT ;  /* 0x0000005b0f00720c */ /* 0x000fe20003f81070 */
[----:B------:R-:W-:Y:S01]  /*ff700*/  IMAD.X R61, RZ, RZ, R62, P5 ;  /* 0x000000ffff3d7224 */ /* 0x000fe200028e063e */
[----:B------:R-:W-:Y:S01]  /*ff710*/  ISETP.GE.U32.AND P6, PT, R50, R15, PT ;  /* 0x0000000f3200720c */ /* 0x000fe20003fc6070 */
[----:B------:R-:W-:Y:S01]  /*ff720*/  IMAD.X R15, R59, 0x1, R53, P3 ;  /* 0x000000013b0f7824 */ /* 0x000fe200018e0635 */
        /* <DEDUP_REMOVED lines=8> */
[----:B------:R-:W-:Y:S01]  /*ff7b0*/  IMAD.WIDE.U32 R82, R36, R72, R50 ;  /* 0x0000004824527225 */ /* 0x000fe200078e0032 */
[----:B------:R-:W-:Y:S02]  /*ff7c0*/  ISETP.GE.U32.AND.EX P6, PT, R51, R81, PT, P6 ;  /* 0x000000513300720c */ /* 0x000fe40003fc6160 */
[----:B------:R-:W-:Y:S02]  /*ff7d0*/  ISETP.GE.U32.AND.EX P5, PT, R61, R62, PT, P5 ;  /* 0x0000003e3d00720c */ /* 0x000fe40003fa6150 */
[----:B------:R-:W-:-:S02]  /*ff7e0*/  ISETP.GE.U32.AND.EX P0, PT, R49, R15, PT, P0 ;  /* 0x0000000f3100720c */ /* 0x000fc40003f06100 */
[----:B------:R-:W-:Y:S01]  /*ff7f0*/  ISETP.LT.U32.OR.EX P4, PT, R81, R84, !P6, P4 ;  /* 0x000000545100720c */ /* 0x000fe20007781540 */
[----:B------:R-:W-:Y:S01]  /*ff800*/  IMAD.WIDE.U32 R78, P6, R36, R73, R78 ;  /* 0x00000049244e7225 */ /* 0x000fe200078c004e */
[----:B------:R-:W-:Y:S02]  /*ff810*/  ISETP.LT.U32.OR.EX P3, PT, R62, R65, !P5, P3 ;  /* 0x000000413e00720c */ /* 0x000fe40006f61530 */
        /* <DEDUP_REMOVED lines=35> */
[----:B------:R-:W-:-:S02]  /*ffa50*/  ISETP.GE.U32.AND P4, PT, R91, R14, PT ;  /* 0x0000000e5b00720c */ /* 0x000fc40003f86070 */
[----:B------:R-:W-:Y:S01]  /*ffa60*/  ISETP.LT.U32.AND P3, PT, R15, R91, PT ;  /* 0x0000005b0f00720c */ /* 0x000fe20003f61070 */
[----:B------:R-:W-:Y:S01]  /*ffa70*/  IMAD.WIDE.U32 R80, R36, R70, R62 ;  /* 0x0000004624507225 */ /* 0x000fe200078e003e */
[----:B------:R-:W-:Y:S02]  /*ffa80*/  ISETP.GE.U32.AND.EX P5, PT, R63, R47, PT, P5 ;  /* 0x0000002f3f00720c */ /* 0x000fe40003fa6150 */
[----:B------:R-:W-:Y:S01]  /*ffa90*/  ISETP.GE.U32.AND.EX P4, PT, R38, R83, PT, P4 ;  /* 0x000000532600720c */ /* 0x000fe20003f86140 */
[----:B------:R-:W-:Y:S01]  /*ffaa0*/  IMAD.WIDE.U32 R50, P6, R36, R71, R50 ;  /* 0x0000004724327225 */ /* 0x000fe200078c0032 */
[----:B------:R-:W-:Y:S02]  /*ffab0*/  ISETP.LT.U32.OR.EX P3, PT, R47, R38, !P5, P3 ;  /* 0x000000262f00720c */ /* 0x000fe40006f61530 */
[----:B------:R-:W-:Y:S01]  /*ffac0*/  ISETP.LT.U32.AND P0, PT, R14, R60, PT ;  /* 0x0000003c0e00720c */ /* 0x000fe20003f01070 */
[----:B------:R-:W-:Y:S01]  /*ffad0*/  IMAD.WIDE.U32 R14, R36, R70, RZ ;  /* 0x00000046240e7225 */ /* 0x000fe200078e00ff */
[----:B------:R-:W-:-:S02]  /*ffae0*/  SEL R38, RZ, 0x1, !P2 ;  /* 0x00000001ff267807 */ /* 0x000fc40005000000 */
        /* <DEDUP_REMOVED lines=38> */
[----:B------:R-:W-:Y:S01]  /*ffd50*/  IMAD.WIDE.U32 R48, R12, R68, RZ ;  /* 0x000000440c307225 */ /* 0x000fe200078e00ff */
[----:B------:R-:W-:-:S03]  /*ffd60*/  LOP3.LUT R52, RZ, R89, RZ, 0x33, !PT ;  /* 0x00000059ff347212 */ /* 0x000fc600078e33ff */
        /* <DEDUP_REMOVED lines=21> */
.L_x_1107:
[----:B------:R-:W-:Y:S05]  /*ffec0*/  BSYNC.RECONVERGENT B3 ;  /* 0x0000000000037941 */ /* 0x000fea0003800200 */
.L_x_1106:
        /* <DEDUP_REMOVED lines=83> */
[----:B------:R-:W-:Y:S01]  /*100400*/  ISETP.LT.U32.AND P1, PT, R48, R52, PT ;  /* 0x000000343000720c */ /* 0x000fe20003f21070 */
[----:B------:R-:W-:Y:S01]  /*100410*/  IMAD.WIDE.U32 R16, R19, R68, RZ ;  /* 0x0000004413107225 */ /* 0x000fe200078e00ff */
        /* <DEDUP_REMOVED lines=87> */
.L_x_1110:
[----:B------:R-:W-:Y:S05]  /*100990*/  BSYNC.RELIABLE B4 ;  /* 0x0000000000047941 */ /* 0x000fea0003800100 */
.L_x_1109:
        /* <DEDUP_REMOVED lines=21> */
.L_x_1111:
[----:B------:R-:W-:Y:S05]  /*100af0*/  BSYNC.RECONVERGENT B3 ;  /* 0x0000000000037941 */ /* 0x000fea0003800200 */
.L_x_1108:
        /* <DEDUP_REMOVED lines=65> */
.L_x_1114:
[----:B------:R-:W-:Y:S05]  /*100f10*/  BSYNC.RELIABLE B4 ;  /* 0x0000000000047941 */ /* 0x000fea0003800100 */
.L_x_1113:
        /* <DEDUP_REMOVED lines=21> */
.L_x_1115:
[----:B------:R-:W-:Y:S05]  /*101070*/  BSYNC.RECONVERGENT B3 ;  /* 0x0000000000037941 */ /* 0x000fea0003800200 */
.L_x_1112:
        /* <DEDUP_REMOVED lines=33> */
[----:B------:R-:W-:Y:S01]  /*101290*/  IMAD.X R83, RZ, RZ, RZ, P5 ;  /* 0x000000ffff537224 */ /* 0x000fe200028e06ff */
[----:B------:R-:W-:Y:S01]  /*1012a0*/  LOP3.LUT R63, RZ, R60, RZ, 0x33, !PT ;  /* 0x0000003cff3f7212 */ /* 0x000fe200078e33ff */
        /* <DEDUP_REMOVED lines=33> */
[----:B------:R-:W-:-:S04]  /*1014c0*/  IMAD.WIDE.U32.X R52, R62, R62, R52, P3 ;  /* 0x0000003e3e347225 */ /* 0x000fc800018e0434 */
[----:B------:R-:W-:-:S04]  /*1014d0*/  IMAD.WIDE.U32.X R38, R79, R62, R38, P2 ;  /* 0x0000003e4f267225 */ /* 0x000fc800010e0426 */
[----:B------:R-:W-:-:S04]  /*1014e0*/  IMAD.WIDE.U32 R46, P3, R18, R62, R24 ;  /* 0x0000003e122e7225 */ /* 0x000fc80007860018 */
[----:B------:R-:W-:-:S04]  /*1014f0*/  IMAD.WIDE.U32 R64, R87, R87, RZ ;  /* 0x0000005757407225 */ /* 0x000fc800078e00ff */
[----:B------:R-:W-:-:S04]  /*101500*/  IMAD.WIDE.U32 R22, P2, R87, R96, R22 ;  /* 0x0000006057167225 */ /* 0x000fc80007840016 */
[----:B------:R-:W-:-:S04]  /*101510*/  IMAD.WIDE.U32.X R24, R79, R45, R40, P4 ;  /* 0x0000002d4f187225 */ /* 0x000fc800020e0428 */
[----:B------:R-:W-:-:S04]  /*101520*/  IMAD.WIDE.U32 R40, R96, R95, RZ ;  /* 0x0000005f60287225 */ /* 0x000fc800078e00ff */
[----:B------:R-:W-:Y:S01]  /*101530*/  IMAD.X R101, RZ, RZ, RZ, P3 ;  /* 0x000000ffff657224 */ /* 0x000fe200018e06ff */
[----:B------:R-:W-:Y:S01]  /*101540*/  IADD3 RZ, P3, PT, R65, R22, RZ ;  /* 0x0000001641ff7210 */ /* 0x000fe20007f7e0ff */
[----:B------:R-:W-:-:S04]  /*101550*/  IMAD.WIDE.U32 R48, R18, R87, RZ ;  /* 0x0000005712307225 */ /* 0x000fc800078e00ff */
[----:B------:R-:W-:Y:S01]  /*101560*/  IMAD.MOV.U32 R50, RZ, RZ, R43 ;  /* 0x000000ffff327224 */ /* 0x000fe200078e002b */
[----:B------:R-:W-:Y:S01]  /*101570*/  IADD3 RZ, P4, PT, R49, R84, RZ ;  /* 0x0000005431ff7210 */ /* 0x000fe20007f9e0ff */
[----:B------:R-:W-:Y:S02]  /*101580*/  IMAD.X R65, RZ, RZ, RZ, P6 ;  /* 0x000000ffff417224 */ /* 0x000fe400030e06ff */
[----:B------:R-:W-:-:S04]  /*101590*/  IMAD.WIDE.U32 R42, P6, R87, R45, R40 ;  /* 0x0000002d572a7225 */ /* 0x000fc800078c0028 */
[----:B------:R-:W-:-:S04]  /*1015a0*/  IMAD.WIDE.U32 R40, R87, R95, RZ ;  /* 0x0000005f57287225 */ /* 0x000fc800078e00ff */
[----:B------:R-:W-:Y:S02]  /*1015b0*/  IMAD.IADD R93, R57, 0x1, R36 ;  /* 0x00000001395d7824 */ /* 0x000fe400078e0224 */
[----:B------:R-:W-:-:S04]  /*1015c0*/  IMAD.WIDE.U32 R36, R18, R94, RZ ;  /* 0x0000005e12247225 */ /* 0x000fc800078e00ff */
[----:B------:R-:W-:Y:S01]  /*1015d0*/  IMAD.X R49, RZ, RZ, RZ, P6 ;  /* 0x000000ffff317224 */ /* 0x000fe200030e06ff */
[----:B------:R-:W-:Y:S01]  /*1015e0*/  IADD3 RZ, P6, PT, R42, R41, RZ ;  /* 0x000000292aff7210 */ /* 0x000fe20007fde0ff */
[----:B------:R-:W-:-:S04]  /*1015f0*/  IMAD.WIDE.U32 R98, R94, R95, R54 ;  /* 0x0000005f5e627225 */ /* 0x000fc800078e0036 */
[----:B------:R-:W-:Y:S01]  /*101600*/  IMAD.X R67, RZ, RZ, RZ, P1 ;  /* 0x000000ffff437224 */ /* 0x000fe200008e06ff */
[----:B------:R-:W-:Y:S01]  /*101610*/  IADD3 RZ, P1, PT, R46, R37, RZ ;  /* 0x000000252eff7210 */ /* 0x000fe20007f3e0ff */
[----:B------:R-:W-:Y:S02]  /*101620*/  IMAD.MOV.U32 R66, RZ, RZ, R85 ;  /* 0x000000ffff427224 */ /* 0x000fe400078e0055 */
[----:B------:R-:W-:Y:S02]  /*101630*/  IMAD.MOV.U32 R48, RZ, RZ, R43 ;  /* 0x000000ffff307224 */ /* 0x000fe400078e002b */
[----:B------:R-:W-:-:S04]  /*101640*/  IMAD.WIDE.U32 R84, R96, R94, RZ ;  /* 0x0000005e60547225 */ /* 0x000fc800078e00ff */
[----:B------:R-:W-:Y:S02]  /*101650*/  IMAD.MOV.U32 R100, RZ, RZ, R47 ;  /* 0x000000ffff647224 */ /* 0x000fe400078e002f */
[----:B------:R-:W-:Y:S01]  /*101660*/  IMAD.WIDE.U32.X R50, R96, R62, R50, P0 ;  /* 0x0000003e60327225 */ /* 0x000fe200000e0432 */
[----:B------:R-:W-:-:S03]  /*101670*/  ISETP.GE.U32.AND P0, PT, R98, R54, PT ;  /* 0x000000366200720c */ /* 0x000fc60003f06070 */
[----:B------:R-:W-:Y:S02]  /*101680*/  IMAD.IADD R99, R99, 0x1, R92 ;  /* 0x0000000163637824 */ /* 0x000fe400078e025c */
[----:B------:R-:W-:-:S03]  /*101690*/  IMAD.WIDE.U32.X R44, R96, R45, R48, P6 ;  /* 0x0000002d602c7225 */ /* 0x000fc600030e0430 */
[----:B------:R-:W-:Y:S01]  /*1016a0*/  ISETP.GE.U32.AND.EX P0, PT, R99, R55, PT, P0 ;  /* 0x000000376300720c */ /* 0x000fe20003f06100 */
[----:B------:R-:W-:Y:S02]  /*1016b0*/  IMAD.IADD R86, R37, 0x1, R46 ;  /* 0x0000000125567824 */ /* 0x000fe400078e022e */
[----:B------:R-:W-:Y:S01]  /*1016c0*/  IMAD.WIDE.U32 R48, R60, R76, RZ ;  /* 0x0000004c3c307225 */ /* 0x000fe200078e00ff */
[----:B------:R-:W-:-:S03]  /*1016d0*/  SEL R107, RZ, 0x1, P0 ;  /* 0x00000001ff6b7807 */ /* 0x000fc60000000000 */
[----:B------:R-:W-:Y:S02]  /*1016e0*/  IMAD.IADD R26, R41, 0x1, R42 ;  /* 0x00000001291a7824 */ /* 0x000fe400078e022a */
        /* <DEDUP_REMOVED lines=27> */
[----:B------:R-:W-:Y:S02]  /*1018a0*/  IMAD.X R110, R93, 0x1, R109, P4 ;  /* 0x000000015d6e7824 */ /* 0x000fe400020e066d */
[----:B------:R-:W-:Y:S01]  /*1018b0*/  IMAD.IADD R85, R49, 0x1, R105 ;  /* 0x0000000131557824 */ /* 0x000fe200078e0269 */
[----:B------:R-:W-:Y:S01]  /*1018c0*/  SEL R107, RZ, 0x1, P0 ;  /* 0x00000001ff6b7807 */ /* 0x000fe20000000000 */
[----:B------:R-:W-:Y:S01]  /*1018d0*/  IMAD.X R81, RZ, RZ, RZ, P2 ;  /* 0x000000ffff517224 */ /* 0x000fe200010e06ff */
[----:B------:R-:W-:Y:S01]  /*1018e0*/  ISETP.GE.U32.AND.EX P2, PT, R110, R109, PT, P5 ;  /* 0x0000006d6e00720c */ /* 0x000fe20003f46150 */
[----:B------:R-:W-:-:S02]  /*1018f0*/  IMAD.MOV.U32 R80, RZ, RZ, R23 ;  /* 0x000000ffff507224 */ /* 0x000fc400078e0017 */
[----:B------:R-:W-:Y:S01]  /*101900*/  IMAD.WIDE.U32 R102, R94, R95, R98 ;  /* 0x0000005f5e667225 */ /* 0x000fe200078e0062 */
[----:B------:R-:W-:-:S03]  /*101910*/  LOP3.LUT R95, RZ, R97, RZ, 0x33, !PT ;  /* 0x00000061ff5f7212 */ /* 0x000fc600078e33ff */
[----:B------:R-:W-:-:S04]  /*101920*/  IMAD.WIDE.U32 R104, R85, R74, RZ ;  /* 0x0000004a55687225 */ /* 0x000fc800078e00ff */
[----:B------:R-:W-:Y:S01]  /*101930*/  IMAD.WIDE.U32.X R80, R96, R96, R80, P3 ;  /* 0x0000006060507225 */ /* 0x000fe200018e0450 */
[----:B------:R-:W-:Y:S02]  /*101940*/  IADD3 R107, P3, PT, R107, R88, RZ ;  /* 0x000000586b6b7210 */ /* 0x000fe40007f7e0ff */
[----:B------:R-:W-:Y:S01]  /*101950*/  SEL R96, RZ, 0x1, P2 ;  /* 0x00000001ff607807 */ /* 0x000fe20001000000 */
[----:B------:R-:W-:Y:S01]  /*101960*/  IMAD.WIDE.U32 R104, P4, R48, R75, R104 ;  /* 0x0000004b30687225 */ /* 0x000fe20007880068 */
[----:B------:R-:W-:Y:S02]  /*101970*/  ISETP.GE.U32.AND P2, PT, R102, R98, PT ;  /* 0x000000626600720c */ /* 0x000fe40003f46070 */
[----:B------:R-:W-:Y:S01]  /*101980*/  IADD3 R98, P5, PT, R107, R96, RZ ;  /* 0x000000606b627210 */ /* 0x000fe20007fbe0ff */
        /* <DEDUP_REMOVED lines=22> */
[----:B------:R-:W-:Y:S01]  /*101af0*/  IADD3 R92, P5, PT, R95, R82, RZ ;  /* 0x000000525f5c7210 */ /* 0x000fe20007fbe0ff */
[----:B------:R-:W-:Y:S01]  /*101b00*/  IMAD.IADD R84, R43, 0x1, R84 ;  /* 0x000000012b547824 */ /* 0x000fe200078e0254 */
[----:B------:R-:W-:-:S02]  /*101b10*/  SEL R99, RZ, 0x1, P0 ;  /* 0x00000001ff637807 */ /* 0x000fc40000000000 */
[----:B------:R-:W-:Y:S01]  /*101b20*/  IADD3 R89, P4, PT, R102, R96, RZ ;  /* 0x0000006066597210 */ /* 0x000fe20007f9e0ff */
[----:B------:R-:W-:Y:S01]  /*101b30*/  IMAD.X R96, RZ, RZ, R83, P5 ;  /* 0x000000ffff607224 */ /* 0x000fe200028e0653 */
[----:B------:R-:W-:Y:S02]  /*101b40*/  SEL R90, RZ, 0x1, !P1 ;  /* 0x00000001ff5a7807 */ /* 0x000fe40004800000 */
[----:B------:R-:W-:Y:S01]  /*101b50*/  IADD3 R99, P1, PT, R92, R99, RZ ;  /* 0x000000635c637210 */ /* 0x000fe20007f3e0ff */
[----:B------:R-:W-:Y:S01]  /*101b60*/  IMAD.X R95, R113, 0x1, R97, P4 ;  /* 0x00000001715f7824 */ /* 0x000fe200020e0661 */
[----:B------:R-:W-:Y:S02]  /*101b70*/  SEL R88, RZ, 0x1, P2 ;  /* 0x00000001ff587807 */ /* 0x000fe40001000000 */
[----:B------:R-:W-:Y:S01]  /*101b80*/  ISETP.GE.U32.AND P4, PT, R99, R92, PT ;  /* 0x0000005c6300720c */ /* 0x000fe20003f86070 */
[----:B------:R-:W-:Y:S01]  /*101b90*/  IMAD.X R97, RZ, RZ, R96, P1 ;  /* 0x000000ffff617224 */ /* 0x000fe200008e0660 */
[----:B------:R-:W-:-:S02]  /*101ba0*/  IADD3 R90, P6, PT, R89, R90, RZ ;  /* 0x0000005a595a7210 */ /* 0x000fc40007fde0ff */
[----:B------:R-:W-:Y:S01]  /*101bb0*/  ISETP.LT.U32.AND P1, PT, R92, R82, PT ;  /* 0x000000525c00720c */ /* 0x000fe20003f21070 */
[----:B------:R-:W-:Y:S01]  /*101bc0*/  IMAD.MOV.U32 R92, RZ, RZ, RZ ;  /* 0x000000ffff5c7224 */ /* 0x000fe200078e00ff */
[----:B------:R-:W-:Y:S01]  /*101bd0*/  ISETP.GE.U32.AND.EX P2, PT, R97, R96, PT, P4 ;  /* 0x000000606100720c */ /* 0x000fe20003f46140 */
[----:B------:R-:W-:Y:S01]  /*101be0*/  IMAD.X R91, RZ, RZ, R95, P6 ;  /* 0x000000ffff5b7224 */ /* 0x000fe200030e065f */
[----:B------:R-:W-:Y:S01]  /*101bf0*/  IADD3 R88, P4, PT, R107, R88, RZ ;  /* 0x000000586b587210 */ /* 0x000fe20007f9e0ff */
[----:B------:R-:W-:Y:S01]  /*101c00*/  IMAD.WIDE.U32 R104, P6, R48, R73, R104 ;  /* 0x0000004930687225 */ /* 0x000fe200078c0068 */
[----:B------:R-:W-:Y:S02]  /*101c10*/  ISETP.LT.U32.AND P3, PT, R89, R102, PT ;  /* 0x000000665900720c */ /* 0x000fe40003f61070 */
[----:B------:R-:W-:Y:S01]  /*101c20*/  ISETP.GE.U32.AND P5, PT, R90, R89, PT ;  /* 0x000000595a00720c */ /* 0x000fe20003fa6070 */
[----:B------:R-:W-:Y:S01]  /*101c30*/  IMAD.X R89, RZ, RZ, R111, P4 ;  /* 0x000000ffff597224 */ /* 0x000fe200020e066f */
[----:B------:R-:W-:Y:S01]  /*101c40*/  ISETP.LT.U32.OR.EX P1, PT, R96, R83, !P2, P1 ;  /* 0x000000536000720c */ /* 0x000fe20005721510 */
[----:B------:R-:W-:Y:S01]  /*101c50*/  IMAD.WIDE.U32 R82, R85, R70, RZ ;  /* 0x0000004655527225 */ /* 0x000fe200078e00ff */
[----:B------:R-:W-:-:S02]  /*101c60*/  ISETP.GE.U32.AND P0, PT, R107, R106, PT ;  /* 0x0000006a6b00720c */ /* 0x000fc40003f06070 */
[----:B------:R-:W-:Y:S01]  /*101c70*/  ISETP.GE.U32.AND P2, PT, R88, R107, PT ;  /* 0x0000006b5800720c */ /* 0x000fe20003f46070 */
[C---:B------:R-:W-:Y:S01]  /*101c80*/  IMAD.WIDE.U32 R106, R48.reuse, R72, RZ ;  /* 0x00000048306a7225 */ /* 0x040fe200078e00ff */
[----:B------:R-:W-:Y:S02]  /*101c90*/  ISETP.GE.U32.AND.EX P0, PT, R111, R110, PT, P0 ;  /* 0x0000006e6f00720c */ /* 0x000fe40003f06100 */
[----:B------:R-:W-:Y:S02]  /*101ca0*/  ISETP.GE.U32.AND.EX P2, PT, R89, R111, PT, P2 ;  /* 0x0000006f5900720c */ /* 0x000fe40003f46120 */
[----:B------:R-:W-:Y:S02]  /*101cb0*/  ISETP.GE.U32.AND.EX P5, PT, R91, R95, PT, P5 ;  /* 0x0000005f5b00720c */ /* 0x000fe40003fa6150 */
[----:B------:R-:W-:Y:S01]  /*101cc0*/  IADD3 RZ, P4, PT, R107, R104, RZ ;  /* 0x000000686bff7210 */ /* 0x000fe20007f9e0ff */
[----:B------:R-:W-:Y:S01]  /*101cd0*/  IMAD.WIDE.U32 R106, R48, R72, R90 ;  /* 0x00000048306a7225 */ /* 0x000fe200078e005a */
[----:B------:R-:W-:-:S02]  /*101ce0*/  ISETP.LT.U32.OR.EX P3, PT, R95, R113, !P5, P3 ;  /* 0x000000715f00720c */ /* 0x000fc40006f61530 */
[----:B------:R-:W-:Y:S01]  /*101cf0*/  SEL R96, RZ, 0x1, !P1 ;  /* 0x00000001ff607807 */ /* 0x000fe20004800000 */
[----:B------:R-:W-:Y:S01]  /*101d00*/  IMAD.WIDE.U32 R82, P5, R48, R71, R82 ;  /* 0x0000004730527225 */ /* 0x000fe200078a0052 */
[----:B------:R-:W-:Y:S02]  /*101d10*/  SEL R95, RZ, 0x1, !P3 ;  /* 0x00000001ff5f7807 */ /* 0x000fe40005800000 */
[----:B------:R-:W-:Y:S01]  /*101d20*/  IADD3 RZ, P3, PT, R109, R82, RZ ;  /* 0x000000526dff7210 */ /* 0x000fe20007f7e0ff */
[----:B------:R-:W-:Y:S01]  /*101d30*/  IMAD.X R109, RZ, RZ, RZ, P6 ;  /* 0x000000ffff6d7224 */ /* 0x000fe200030e06ff */
        /* <DEDUP_REMOVED lines=16> */
.L_x_1117:
[----:B------:R-:W-:Y:S05]  /*101e40*/  BSYNC.RECONVERGENT B3 ;  /* 0x0000000000037941 */ /* 0x000fea0003800200 */
.L_x_1116:
        /* <DEDUP_REMOVED lines=47> */
[C---:B------:R-:W-:Y:S01]  /*102140*/  IMAD R37, R111.reuse, R77, R82 ;  /* 0x0000004d6f257224 */ /* 0x040fe200078e0252 */
[----:B------:R-:W-:Y:S01]  /*102150*/  ISETP.LT.U32.AND P0, PT, R90, R88, PT ;  /* 0x000000585a00720c */ /* 0x000fe20003f01070 */
[----:B------:R-:W-:Y:S01]  /*102160*/  IMAD.WIDE.U32 R52, R111, R76, RZ ;  /* 0x0000004c6f347225 */ /* 0x000fe200078e00ff */
[----:B------:R-:W-:-:S02]  /*102170*/  ISETP.GE.U32.AND P2, PT, R113, R90, PT ;  /* 0x0000005a7100720c */ /* 0x000fc40003f46070 */
[----:B------:R-:W-:Y:S01]  /*102180*/  LOP3.LUT R41, RZ, R41, RZ, 0x33, !PT ;  /* 0x00000029ff297212 */ /* 0x000fe200078e33ff */
[----:B------:R-:W-:Y:S02]  /*102190*/  IMAD.MOV.U32 R90, RZ, RZ, R59 ;  /* 0x000000ffff5a7224 */ /* 0x000fe400078e003b */
[----:B------:R-:W-:Y:S02]  /*1021a0*/  IMAD.X R106, RZ, RZ, R93, P5 ;  /* 0x000000ffff6a7224 */ /* 0x000fe400028e065d */
[----:B------:R-:W-:Y:S01]  /*1021b0*/  IMAD.WIDE.U32.X R82, R85, R71, R56, P3 ;  /* 0x0000004755527225 */ /* 0x000fe200018e0438 */
[----:B------:R-:W-:Y:S02]  /*1021c0*/  @!P1 IADD3 R99, P6, PT, R99, 0x1, RZ ;  /* 0x0000000163639810 */ /* 0x000fe40007fde0ff */
        /* <DEDUP_REMOVED lines=9> */
[----:B------:R-:W-:Y:S02]  /*102260*/  IADD3 R100, P4, PT, R99, R38, RZ ;  /* 0x0000002663647210 */ /* 0x000fe40007f9e0ff */
[----:B------:R-:W-:Y:S01]  /*102270*/  ISETP.GE.U32.AND P3, PT, R101, R105, PT ;  /* 0x000000696500720c */ /* 0x000fe20003f66070 */
[----:B------:R-:W-:Y:S01]  /*102280*/  @!P1 IMAD.X R97, RZ, RZ, R97, P6 ;  /* 0x000000ffff619224 */ /* 0x000fe200030e0661 */
[----:B------:R-:W-:Y:S01]  /*102290*/  LOP3.LUT R85, RZ, R111, RZ, 0x33, !PT ;  /* 0x0000006fff557212 */ /* 0x000fe200078e33ff */
[C---:B------:R-:W-:Y:S01]  /*1022a0*/  IMAD.X R98, R103.reuse, 0x1, R25, P5 ;  /* 0x0000000167627824 */ /* 0x040fe200028e0619 */
[----:B------:R-:W-:Y:S01]  /*1022b0*/  ISETP.GE.U32.AND.EX P3, PT, R103, R107, PT, P3 ;  /* 0x0000006b6700720c */ /* 0x000fe20003f66130 */
[----:B------:R-:W-:Y:S01]  /*1022c0*/  IMAD.X R102, R97, 0x1, R39, P4 ;  /* 0x0000000161667824 */ /* 0x000fe200020e0627 */
[----:B------:R-:W-:Y:S01]  /*1022d0*/  @!P1 ISETP.NE.U32.AND P4, PT, R99, RZ, PT ;  /* 0x000000ff6300920c */ /* 0x000fe20003f85070 */
[----:B------:R-:W-:Y:S01]  /*1022e0*/  IMAD.WIDE.U32 R24, P5, R52, R75, R88 ;  /* 0x0000004b34187225 */ /* 0x000fe200078a0058 */
[----:B------:R-:W-:-:S02]  /*1022f0*/  SEL R91, RZ, 0x1, P3 ;  /* 0x00000001ff5b7807 */ /* 0x000fc40001800000 */
[----:B------:R-:W-:Y:S01]  /*102300*/  @!P1 ISETP.NE.AND.EX P6, PT, R97, RZ, PT, P4 ;  /* 0x000000ff6100920c */ /* 0x000fe20003fc5340 */
[----:B------:R-:W-:Y:S01]  /*102310*/  IMAD.WIDE.U32 R38, R52, R74, RZ ;  /* 0x0000004a34267225 */ /* 0x000fe200078e00ff */
[----:B------:R-:W-:-:S03]  /*102320*/  ISETP.GE.U32.AND.EX P2, PT, R104, R95, PT, P2 ;  /* 0x0000005f6800720c */ /* 0x000fc60003f46120 */
[----:B------:R-:W-:Y:S01]  /*102330*/  IMAD.X R89, RZ, RZ, RZ, P5 ;  /* 0x000000ffff597224 */ /* 0x000fe200028e06ff */
[----:B------:R-:W-:Y:S01]  /*102340*/  IADD3 R90, P3, PT, R39, R24, RZ ;  /* 0x00000018275a7210 */ /* 0x000fe20007f7e0ff */
[----:B------:R-:W-:Y:S01]  /*102350*/  IMAD.MOV.U32 R88, RZ, RZ, R25 ;  /* 0x000000ffff587224 */ /* 0x000fe200078e0019 */
[----:B------:R-:W-:Y:S02]  /*102360*/  ISETP.GT.U32.AND P5, PT, R38, R85, PT ;  /* 0x000000552600720c */ /* 0x000fe40003fa4070 */
[----:B------:R-:W-:Y:S01]  /*102370*/  IADD3 R85, P4, PT, R100, R91, RZ ;  /* 0x0000005b64557210 */ /* 0x000fe20007f9e0ff */
[----:B------:R-:W-:Y:S01]  /*102380*/  IMAD.WIDE.U32.X R24, R37, R75, R88, P3 ;  /* 0x0000004b25187225 */ /* 0x000fe200018e0458 */
[----:B------:R-:W-:Y:S02]  /*102390*/  @!P1 SEL R91, RZ, 0x1, P6 ;  /* 0x00000001ff5b9807 */ /* 0x000fe40003000000 */
[----:B------:R-:W-:Y:S01]  /*1023a0*/  ISETP.GE.U32.AND P3, PT, R85, R100, PT ;  /* 0x000000645500720c */ /* 0x000fe20003f66070 */
[----:B------:R-:W-:Y:S01]  /*1023b0*/  IMAD.X R89, RZ, RZ, R102, P4 ;  /* 0x000000ffff597224 */ /* 0x000fe200020e0666 */
[----:B------:R-:W-:-:S02]  /*1023c0*/  IADD3 R39, P6, PT, R113, R24, RZ ;  /* 0x0000001871277210 */ /* 0x000fc40007fde0ff */
[----:B------:R-:W-:Y:S02]  /*1023d0*/  ISETP.LT.U32.AND P4, PT, R100, R99, PT ;  /* 0x000000636400720c */ /* 0x000fe40003f81070 */
[----:B------:R-:W-:Y:S01]  /*1023e0*/  ISETP.GE.U32.AND.EX P3, PT, R89, R102, PT, P3 ;  /* 0x000000665900720c */ /* 0x000fe20003f66130 */
[----:B------:R-:W-:Y:S01]  /*1023f0*/  IMAD.X R93, R106, 0x1, R25, P6 ;  /* 0x000000016a5d7824 */ /* 0x000fe200030e0619 */
[----:B------:R-:W-:Y:S02]  /*102400*/  SEL R25, RZ, 0x1, P2 ;  /* 0x00000001ff197807 */ /* 0x000fe40001000000 */
[----:B------:R-:W-:Y:S02]  /*102410*/  IADD3 R88, P2, PT, R85, R42, RZ ;  /* 0x0000002a55587210 */ /* 0x000fe40007f5e0ff */
[----:B------:R-:W-:Y:S02]  /*102420*/  ISETP.LT.U32.OR.EX P3, PT, R102, R97, !P3, P4 ;  /* 0x000000616600720c */ /* 0x000fe40005f61540 */
[----:B------:R-:W-:Y:S01]  /*102430*/  ISETP.GT.U32.AND.EX P5, PT, R90, R41, PT, P5 ;  /* 0x000000295a00720c */ /* 0x000fe20003fa4150 */
[----:B------:R-:W-:Y:S01]  /*102440*/  IMAD.X R90, R84, 0x1, R89, P2 ;  /* 0x00000001545a7824 */ /* 0x000fe200010e0659 */
[----:B------:R-:W-:-:S02]  /*102450*/  @!P1 IADD3 R96, P4, PT, R91, R96, RZ ;  /* 0x000000605b609210 */ /* 0x000fc40007f9e0ff */
[----:B------:R-:W-:Y:S02]  /*102460*/  IADD3 R105, P6, PT, R94, R25, RZ ;  /* 0x000000195e697210 */ /* 0x000fe40007fde0ff */
[----:B------:R-:W-:Y:S01]  /*102470*/  ISETP.GE.U32.AND P2, PT, R88, R85, PT ;  /* 0x000000555800720c */ /* 0x000fe20003f46070 */
[----:B------:R-:W-:Y:S01]  /*102480*/  @!P1 IMAD.X R92, RZ, RZ, R92, P4 ;  /* 0x000000ffff5c9224 */ /* 0x000fe200020e065c */
[----:B------:R-:W-:Y:S01]  /*102490*/  SEL R25, RZ, 0x1, !P3 ;  /* 0x00000001ff197807 */ /* 0x000fe20005800000 */
[----:B------:R-:W-:Y:S01]  /*1024a0*/  IMAD.X R107, RZ, RZ, R98, P6 ;  /* 0x000000ffff6b7224 */ /* 0x000fe200030e0662 */
[----:B------:R-:W-:Y:S02]  /*1024b0*/  ISETP.GE.U32.AND.EX P2, PT, R90, R89, PT, P2 ;  /* 0x000000595a00720c */ /* 0x000fe40003f46120 */
[----:B------:R-:W-:Y:S02]  /*1024c0*/  IADD3 R25, P1, PT, R96, R25, RZ ;  /* 0x0000001960197210 */ /* 0x000fe40007f3e0ff */
[----:B------:R-:W-:-:S02]  /*1024d0*/  IADD3 R85, P3, PT, R105, R36, RZ ;  /* 0x0000002469557210 */ /* 0x000fc40007f7e0ff */
[----:B------:R-:W-:Y:S01]  /*1024e0*/  SEL R89, RZ, 0x1, P2 ;  /* 0x00000001ff597807 */ /* 0x000fe20001000000 */
[----:B------:R-:W-:Y:S01]  /*1024f0*/  IMAD.X R99, RZ, RZ, R92, P1 ;  /* 0x000000ffff637224 */ /* 0x000fe200008e065c */
[----:B------:R-:W-:Y:S01]  /*102500*/  IADD3 R24, P6, PT, R25, R50, RZ ;  /* 0x0000003219187210 */ /* 0x000fe20007fde0ff */
[----:B------:R-:W-:Y:S01]  /*102510*/  IMAD.X R91, R107, 0x1, R86, P3 ;  /* 0x000000016b5b7824 */ /* 0x000fe200018e0656 */
[----:B------:R-:W-:Y:S01]  /*102520*/  IADD3 R36, P2, PT, R85, R40, RZ ;  /* 0x0000002855247210 */ /* 0x000fe20007f5e0ff */
[----:B------:R-:W-:Y:S01]  /*102530*/  IMAD.WIDE.U32 R40, R37, R72, RZ ;  /* 0x0000004825287225 */ /* 0x000fe200078e00ff */
[----:B------:R-:W-:Y:S02]  /*102540*/  IADD3 R89, P3, PT, R24, R89, RZ ;  /* 0x0000005918597210 */ /* 0x000fe40007f7e0ff */
[----:B------:R-:W-:Y:S01]  /*102550*/  SEL R38, RZ, 0x1, !P5 ;  /* 0x00000001ff267807 */ /* 0x000fe20006800000 */
[----:B------:R-:W-:Y:S01]  /*102560*/  IMAD.X R50, R99, 0x1, R51, P6 ;  /* 0x0000000163327824 */ /* 0x000fe200030e0633 */
[----:B------:R-:W-:Y:S01]  /*102570*/  ISETP.LT.U32.AND P5, PT, R39, R113, PT ;  /* 0x000000712700720c */ /* 0x000fe20003fa1070 */
[----:B------:R-:W-:Y:S01]  /*102580*/  IMAD.X R86, R91, 0x1, R26, P2 ;  /* 0x000000015b567824 */ /* 0x000fe200010e061a */
[----:B------:R-:W-:Y:S01]  /*102590*/  IADD3 R95, P2, PT, R36, R82, RZ ;  /* 0x00000052245f7210 */ /* 0x000fe20007f5e0ff */
[----:B------:R-:W-:Y:S01]  /*1025a0*/  IMAD.X R51, RZ, RZ, R50, P3 ;  /* 0x000000ffff337224 */ /* 0x000fe200018e0632 */
[----:B------:R-:W-:Y:S01]  /*1025b0*/  ISETP.GE.U32.AND P3, PT, R89, R24, PT ;  /* 0x000000185900720c */ /* 0x000fe20003f66070 */
[----:B------:R-:W-:Y:S01]  /*1025c0*/  IMAD.MOV.U32 R26, RZ, RZ, RZ ;  /* 0x000000ffff1a7224 */ /* 0x000fe200078e00ff */
[----:B------:R-:W-:Y:S01]  /*1025d0*/  IADD3 R38, P4, PT, R39, R38, RZ ;  /* 0x0000002627267210 */ /* 0x000fe20007f9e0ff */
[----:B------:R-:W-:Y:S01]  /*1025e0*/  IMAD.X R97, R86, 0x1, R83, P2 ;  /* 0x0000000156617824 */ /* 0x000fe200010e0653 */
[----:B------:R-:W-:Y:S01]  /*1025f0*/  ISETP.LT.U32.AND P2, PT, R24, R25, PT ;  /* 0x000000191800720c */ /* 0x000fe20003f41070 */
[----:B------:R-:W-:Y:S01]  /*102600*/  IMAD.WIDE.U32 R24, R52, R72, RZ ;  /* 0x0000004834187225 */ /* 0x000fe200078e00ff */
[----:B------:R-:W-:-:S02]  /*102610*/  ISETP.GE.U32.AND.EX P3, PT, R51, R50, PT, P3 ;  /* 0x000000323300720c */ /* 0x000fc40003f66130 */
[----:B------:R-:W-:Y:S01]  /*102620*/  ISETP.GE.U32.AND P1, PT, R38, R39, PT ;  /* 0x000000272600720c */ /* 0x000fe20003f26070 */
[----:B------:R-:W-:Y:S01]  /*102630*/  IMAD.X R39, RZ, RZ, R93, P4 ;  /* 0x000000ffff277224 */ /* 0x000fe200020e065d */
[----:B------:R-:W-:Y:S01]  /*102640*/  ISETP.LT.U32.OR.EX P2, PT, R50, R99, !P3, P2 ;  /* 0x000000633200720c */ /* 0x000fe20005f41520 */
[----:B------:R-:W-:Y:S01]  /*102650*/  IMAD.WIDE.U32 R82, P6, R52, R73, R40 ;  /* 0x0000004934527225 */ /* 0x000fe200078c0028 */
[----:B------:R-:W-:Y:S02]  /*102660*/  ISETP.GE.U32.AND P4, PT, R94, R101, PT ;  /* 0x000000655e00720c */ /* 0x000fe40003f86070 */
[----:B------:R-:W-:Y:S01]  /*102670*/  ISETP.GE.U32.AND P3, PT, R105, R94, PT ;  /* 0x0000005e6900720c */ /* 0x000fe20003f66070 */
[----:B------:R-:W-:Y:S01]  /*102680*/  IMAD.MOV.U32 R24, RZ, RZ, R83 ;  /* 0x000000ffff187224 */ /* 0x000fe200078e0053 */
[----:B------:R-:W-:Y:S02]  /*102690*/  ISETP.GE.U32.AND.EX P4, PT, R98, R103, PT, P4 ;  /* 0x000000676200720c */ /* 0x000fe40003f86140 */
[----:B------:R-:W-:-:S02]  /*1026a0*/  ISETP.GE.U32.AND.EX P3, PT, R107, R98, PT, P3 ;  /* 0x000000626b00720c */ /* 0x000fc40003f66130 */
[----:B------:R-:W-:Y:S02]  /*1026b0*/  ISETP.GE.U32.AND.EX P1, PT, R39, R93, PT, P1 ;  /* 0x0000005d2700720c */ /* 0x000fe40003f26110 */
[----:B------:R-:W-:Y:S02]  /*1026c0*/  SEL R40, RZ, 0x1, !P0 ;  /* 0x00000001ff287807 */ /* 0x000fe40004000000 */
        /* <DEDUP_REMOVED lines=22> */
.L_x_1119:
[----:B------:R-:W-:Y:S05]  /*102830*/  BSYNC.RECONVERGENT B3 ;  /* 0x0000000000037941 */ /* 0x000fea0003800200 */
.L_x_1118:
        /* <DEDUP_REMOVED lines=24> */
[----:B------:R-:W-:Y:S01]  /*1029c0*/  IMAD.WIDE.U32 R24, R18, R18, R46 ;  /* 0x0000001212187225 */ /* 0x000fe200078e002e */
[----:B------:R-:W-:Y:S02]  /*1029d0*/  IADD3 R49, P3, PT, R21, R48, RZ ;  /* 0x0000003015317210 */ /* 0x000fe40007f7e0ff */
[----:B------:R-:W-:Y:S01]  /*1029e0*/  ISETP.LT.U32.AND P2, PT, R92, R38, PT ;  /* 0x000000265c00720c */ /* 0x000fe20003f41070 */
[----:B------:R-:W-:Y:S01]  /*1029f0*/  IMAD.IADD R95, R20, 0x1, R25 ;  /* 0x00000001145f7824 */ /* 0x000fe200078e0219 */
        /* <DEDUP_REMOVED lines=27> */
[C---:B------:R-:W-:Y:S01]  /*102bb0*/  IMAD.WIDE.U32 R20, R52.reuse, R70, RZ ;  /* 0x0000004634147225 */ /* 0x040fe200078e00ff */
[----:B------:R-:W-:Y:S02]  /*102bc0*/  ISETP.GE.U32.AND P4, PT, R43, R18, PT ;  /* 0x000000122b00720c */ /* 0x000fe40003f86070 */
[----:B------:R-:W-:Y:S01]  /*102bd0*/  ISETP.LT.U32.OR.EX P2, PT, R59, R82, !P6, P2 ;  /* 0x000000523b00720c */ /* 0x000fe20007741520 */
[----:B------:R-:W-:Y:S01]  /*102be0*/  IMAD.WIDE.U32 R40, P6, R52, R71, R38 ;  /* 0x0000004734287225 */ /* 0x000fe200078c0026 */
[----:B------:R-:W-:Y:S02]  /*102bf0*/  ISETP.LT.U32.AND P3, PT, R18, R89, PT ;  /* 0x000000591200720c */ /* 0x000fe40003f61070 */
[----:B------:R-:W-:Y:S01]  /*102c00*/  ISETP.GE.U32.AND.EX P4, PT, R88, R64, PT, P4 ;  /* 0x000000405800720c */ /* 0x000fe20003f86140 */
[----:B------:R-:W-:Y:S01]  /*102c10*/  IMAD.WIDE.U32 R48, R37, R68, RZ ;  /* 0x0000004425307225 */ /* 0x000fe200078e00ff */
[----:B------:R-:W-:-:S02]  /*102c20*/  IADD3 R93, P5, PT, R24, R44, RZ ;  /* 0x0000002c185d7210 */ /* 0x000fc40007fbe0ff */
[----:B------:R-:W-:Y:S01]  /*102c30*/  ISETP.LT.U32.OR.EX P3, PT, R64, R51, !P4, P3 ;  /* 0x000000334000720c */ /* 0x000fe20006761530 */
[----:B------:R-:W-:Y:S01]  /*102c40*/  IMAD R18, R92, R76, RZ ;  /* 0x0000004c5c127224 */ /* 0x000fe200078e02ff */
[----:B------:R-:W-:Y:S01]  /*102c50*/  IADD3 RZ, P4, PT, R21, R40, RZ ;  /* 0x0000002815ff7210 */ /* 0x000fe20007f9e0ff */
[----:B------:R-:W-:Y:S01]  /*102c60*/  IMAD.X R82, R95, 0x1, R45, P5 ;  /* 0x000000015f527824 */ /* 0x000fe200028e062d */
[----:B------:R-:W-:Y:S01]  /*102c70*/  SEL R25, RZ, 0x1, !P2 ;  /* 0x00000001ff197807 */ /* 0x000fe20005000000 */
        /* <DEDUP_REMOVED lines=12> */
[----:B------:R-:W-:-:S04]  /*102d40*/  IMAD.WIDE.U32 R64, R18, R74, RZ ;  /* 0x0000004a12407225 */ /* 0x000fc800078e00ff */
[----:B------:R-:W-:Y:S01]  /*102d50*/  IMAD.X R59, RZ, RZ, RZ, P5 ;  /* 0x000000ffff3b7224 */ /* 0x000fe200028e06ff */
[----:B------:R-:W-:Y:S01]  /*102d60*/  @!P0 ISETP.NE.U32.AND P5, PT, R89, RZ, PT ;  /* 0x000000ff5900820c */ /* 0x000fe20003fa5070 */
[----:B------:R-:W-:Y:S01]  /*102d70*/  IMAD.IADD R45, R40, 0x1, R45 ;  /* 0x00000001282d7824 */ /* 0x000fe200078e022d */
[----:B------:R-:W-:Y:S01]  /*102d80*/  IADD3 R89, P6, PT, R25, R44, RZ ;  /* 0x0000002c19597210 */ /* 0x000fe20007fde0ff */
[----:B------:R-:W-:Y:S01]  /*102d90*/  IMAD.MOV.U32 R58, RZ, RZ, R39 ;  /* 0x000000ffff3a7224 */ /* 0x000fe200078e0027 */
[----:B------:R-:W-:Y:S01]  /*102da0*/  LOP3.LUT R25, RZ, R97, RZ, 0x33, !PT ;  /* 0x00000061ff197212 */ /* 0x000fe200078e33ff */
[----:B------:R-:W-:Y:S01]  /*102db0*/  IMAD.WIDE.U32.X R40, R37, R71, R48, P4 ;  /* 0x0000004725287225 */ /* 0x000fe200020e0430 */
[----:B------:R-:W-:-:S03]  /*102dc0*/  @!P0 ISETP.NE.AND.EX P5, PT, R51, RZ, PT, P5 ;  /* 0x000000ff3300820c */ /* 0x000fc60003fa5350 */
[C---:B------:R-:W-:Y:S01]  /*102dd0*/  IMAD.WIDE.U32 R48, R20.reuse, R74, RZ ;  /* 0x0000004a14307225 */ /* 0x040fe200078e00ff */
[----:B------:R-:W-:Y:S02]  /*102de0*/  @!P0 SEL R51, RZ, 0x1, P5 ;  /* 0x00000001ff338807 */ /* 0x000fe40002800000 */
[----:B------:R-:W-:Y:S01]  /*102df0*/  IADD3 R86, P5, PT, R93, R86, RZ ;  /* 0x000000565d567210 */ /* 0x000fe20007fbe0ff */
        /* <DEDUP_REMOVED lines=13> */
[----:B------:R-:W-:-:S02]  /*102ed0*/  IMAD.X R83, R85, 0x1, R88, P5 ;  /* 0x0000000155537824 */ /* 0x000fc400028e0658 */
[----:B------:R-:W-:Y:S01]  /*102ee0*/  IMAD.WIDE.U32.X R48, R18, R75, R48, P2 ;  /* 0x0000004b12307225 */ /* 0x000fe200010e0430 */
[----:B------:R-:W-:Y:S02]  /*102ef0*/  ISETP.LT.U32.AND P2, PT, R44, R46, PT ;  /* 0x0000002e2c00720c */ /* 0x000fe40003f41070 */
[----:B------:R-:W-:Y:S01]  /*102f00*/  SEL R46, RZ, 0x1, !P4 ;  /* 0x00000001ff2e7807 */ /* 0x000fe20006000000 */
[----:B------:R-:W-:Y:S01]  /*102f10*/  @!P0 IMAD.X R26, RZ, RZ, R26, P6 ;  /* 0x000000ffff1a8224 */ /* 0x000fe200030e061a */
[----:B------:R-:W-:Y:S02]  /*102f20*/  ISETP.GE.U32.AND P0, PT, R55, R43, PT ;  /* 0x0000002b3700720c */ /* 0x000fe40003f06070 */
[----:B------:R-:W-:Y:S02]  /*102f30*/  SEL R43, RZ, 0x1, !P3 ;  /* 0x00000001ff2b7807 */ /* 0x000fe40005800000 */
[----:B------:R-:W-:Y:S02]  /*102f40*/  ISETP.GE.U32.AND P3, PT, R89, R44, PT ;  /* 0x0000002c5900720c */ /* 0x000fe40003f66070 */
[----:B------:R-:W-:-:S02]  /*102f50*/  IADD3 R50, P5, PT, R50, R43, RZ ;  /* 0x0000002b32327210 */ /* 0x000fc40007fbe0ff */
        /* <DEDUP_REMOVED lines=8> */
[----:B------:R-:W-:Y:S02]  /*102fe0*/  IADD3 R25, P6, PT, R89, R48, RZ ;  /* 0x0000003059197210 */ /* 0x000fe40007fde0ff */
[----:B------:R-:W-:Y:S01]  /*102ff0*/  ISETP.GE.U32.AND P5, PT, R44, R51, PT ;  /* 0x000000332c00720c */ /* 0x000fe20003fa6070 */
[----:B------:R-:W-:Y:S01]  /*103000*/  IMAD.X R54, RZ, RZ, R67, P3 ;  /* 0x000000ffff367224 */ /* 0x000fe200018e0643 */
[----:B------:R-:W-:Y:S01]  /*103010*/  ISETP.LT.U32.AND P3, PT, R51, R50, PT ;  /* 0x000000323300720c */ /* 0x000fe20003f61070 */
[----:B------:R-:W-:Y:S01]  /*103020*/  IMAD.X R49, R58, 0x1, R49, P6 ;  /* 0x000000013a317824 */ /* 0x000fe200030e0631 */
[----:B------:R-:W-:Y:S02]  /*103030*/  IADD3 R46, P6, PT, R25, R46, RZ ;  /* 0x0000002e192e7210 */ /* 0x000fe40007fde0ff */
[----:B------:R-:W-:Y:S02]  /*103040*/  ISETP.GE.U32.AND.EX P5, PT, R54, R67, PT, P5 ;  /* 0x000000433600720c */ /* 0x000fe40003fa6150 */
[C---:B------:R-:W-:Y:S01]  /*103050*/  IADD3 R43, P0, PT, R86.reuse, R42, RZ ;  /* 0x0000002a562b7210 */ /* 0x040fe20007f1e0ff */
[----:B------:R-:W-:Y:S01]  /*103060*/  IMAD.X R47, RZ, RZ, R49, P6 ;  /* 0x000000ffff2f7224 */ /* 0x000fe200030e0631 */
[----:B------:R-:W-:Y:S01]  /*103070*/  ISETP.LT.U32.OR.EX P3, PT, R67, R26, !P5, P3 ;  /* 0x0000001a4300720c */ /* 0x000fe20006f61530 */
[----:B------:R-:W-:Y:S01]  /*103080*/  IMAD.MOV.U32 R67, RZ, RZ, RZ ;  /* 0x000000ffff437224 */ /* 0x000fe200078e00ff */
[----:B------:R-:W-:Y:S01]  /*103090*/  ISETP.GE.U32.AND P5, PT, R93, R24, PT ;  /* 0x000000185d00720c */ /* 0x000fe20003fa6070 */
[----:B------:R-:W-:Y:S01]  /*1030a0*/  IMAD.X R45, R59, 0x1, R84, P0 ;  /* 0x000000013b2d7824 */ /* 0x000fe200000e0654 */
[----:B------:R-:W-:-:S02]  /*1030b0*/  ISETP.GE.U32.AND P6, PT, R86, R93, PT ;  /* 0x0000005d5600720c */ /* 0x000fc40003fc6070 */
[----:B------:R-:W-:Y:S02]  /*1030c0*/  ISETP.GE.U32.AND.EX P5, PT, R82, R95, PT, P5 ;  /* 0x0000005f5200720c */ /* 0x000fe40003fa6150 */
        /* <DEDUP_REMOVED lines=26> */
.L_x_1121:
[----:B------:R-:W-:Y:S05]  /*103270*/  BSYNC.RECONVERGENT B3 ;  /* 0x0000000000037941 */ /* 0x000fea0003800200 */
.L_x_1120:
        /* <DEDUP_REMOVED lines=35> */
[----:B------:R-:W-:Y:S02]  /*1034b0*/  ISETP.LT.U32.OR.EX P4, PT, R46, R47, !P5, P0 ;  /* 0x0000002f2e00720c */ /* 0x000fe40006f81500 */
[----:B------:R-:W-:Y:S01]  /*1034c0*/  ISETP.LT.U32.AND P0, PT, R23, R89, PT ;  /* 0x000000591700720c */ /* 0x000fe20003f01070 */
[----:B------:R-:W-:Y:S01]  /*1034d0*/  IMAD.X R39, R48, 0x1, R85, P6 ;  /* 0x0000000130277824 */ /* 0x000fe200030e0655 */
[----:B------:R-:W-:Y:S02]  /*1034e0*/  ISETP.GE.U32.AND.EX P5, PT, R25, R41, PT, P1 ;  /* 0x000000291900720c */ /* 0x000fe40003fa6110 */
[----:B------:R-:W-:Y:S01]  /*1034f0*/  ISETP.GE.U32.AND P1, PT, R61, R57, PT ;  /* 0x000000393d00720c */ /* 0x000fe20003f26070 */
[----:B------:R-:W-:Y:S01]  /*103500*/  IMAD.IADD R57, R38, 0x1, R53 ;  /* 0x0000000126397824 */ /* 0x000fe200078e0235 */
[----:B------:R-:W-:Y:S01]  /*103510*/  ISETP.LT.U32.OR.EX P0, PT, R41, R91, !P5, P0 ;  /* 0x0000005b2900720c */ /* 0x000fe20006f01500 */
[----:B------:R-:W-:Y:S01]  /*103520*/  IMAD.WIDE.U32.X R40, R18, R73, R50, P3 ;  /* 0x0000004912287225 */ /* 0x000fe200018e0432 */
        /* <DEDUP_REMOVED lines=11> */
[----:B------:R-:W-:Y:S01]  /*1035e0*/  @!P2 ISETP.NE.U32.AND P1, PT, R44, RZ, PT ;  /* 0x000000ff2c00a20c */ /* 0x000fe20003f25070 */
[----:B------:R-:W-:Y:S01]  /*1035f0*/  IMAD.X R47, RZ, RZ, R79, P6 ;  /* 0x000000ffff2f7224 */ /* 0x000fe200030e064f */
[C---:B------:R-:W-:Y:S02]  /*103600*/  IADD3 R23, P6, PT, R53.reuse, R40, RZ ;  /* 0x0000002835177210 */ /* 0x040fe40007fde0ff */
[----:B------:R-:W-:Y:S02]  /*103610*/  SEL R24, RZ, 0x1, !P4 ;  /* 0x00000001ff187807 */ /* 0x000fe40006000000 */
[----:B------:R-:W-:Y:S01]  /*103620*/  ISETP.GE.U32.AND P5, PT, R46, R49, PT ;  /* 0x000000312e00720c */ /* 0x000fe20003fa6070 */
[----:B------:R-:W-:Y:S01]  /*103630*/  IMAD.X R55, R26, 0x1, R41, P6 ;  /* 0x000000011a377824 */ /* 0x000fe200030e0629 */
[----:B------:R-:W-:Y:S01]  /*103640*/  ISETP.GE.U32.AND P4, PT, R53, R52, PT ;  /* 0x000000343500720c */ /* 0x000fe20003f86070 */
[----:B------:R-:W-:Y:S01]  /*103650*/  IMAD.WIDE.U32 R40, R18, R70, RZ ;  /* 0x0000004612287225 */ /* 0x000fe200078e00ff */
[----:B------:R-:W-:-:S02]  /*103660*/  @!P2 ISETP.NE.AND.EX P1, PT, R54, RZ, PT, P1 ;  /* 0x000000ff3600a20c */ /* 0x000fc40003f25310 */
[----:B------:R-:W-:Y:S02]  /*103670*/  IADD3 R52, P6, PT, R23, R24, RZ ;  /* 0x0000001817347210 */ /* 0x000fe40007fde0ff */
[----:B------:R-:W-:Y:S01]  /*103680*/  ISETP.LT.U32.AND P3, PT, R49, R44, PT ;  /* 0x0000002c3100720c */ /* 0x000fe20003f61070 */
[C---:B------:R-:W-:Y:S01]  /*103690*/  IMAD.WIDE.U32 R48, R20.reuse, R70, RZ ;  /* 0x0000004614307225 */ /* 0x040fe200078e00ff */
[----:B------:R-:W-:Y:S02]  /*1036a0*/  ISETP.GE.U32.AND.EX P5, PT, R47, R79, PT, P5 ;  /* 0x0000004f2f00720c */ /* 0x000fe40003fa6150 */
[----:B------:R-:W-:Y:S02]  /*1036b0*/  @!P2 SEL R24, RZ, 0x1, P1 ;  /* 0x00000001ff18a807 */ /* 0x000fe40000800000 */
[----:B------:R-:W-:Y:S01]  /*1036c0*/  ISETP.LT.U32.AND P1, PT, R23, R53, PT ;  /* 0x000000351700720c */ /* 0x000fe20003f21070 */
[----:B------:R-:W-:Y:S01]  /*1036d0*/  IMAD.X R53, RZ, RZ, R55, P6 ;  /* 0x000000ffff357224 */ /* 0x000fe200030e0637 */
[----:B------:R-:W-:Y:S01]  /*1036e0*/  ISETP.LT.U32.OR.EX P3, PT, R79, R54, !P5, P3 ;  /* 0x000000364f00720c */ /* 0x000fe20006f61530 */
[----:B------:R-:W-:Y:S01]  /*1036f0*/  IMAD.WIDE.U32 R40, P6, R20, R71, R40 ;  /* 0x0000004714287225 */ /* 0x000fe200078c0028 */
[----:B------:R-:W-:-:S02]  /*103700*/  ISETP.GE.U32.AND P5, PT, R52, R23, PT ;  /* 0x000000173400720c */ /* 0x000fc40003fa6070 */
[----:B------:R-:W-:Y:S01]  /*103710*/  ISETP.GE.U32.AND.EX P4, PT, R26, R57, PT, P4 ;  /* 0x000000391a00720c */ /* 0x000fe20003f86140 */
[----:B------:R-:W-:Y:S01]  /*103720*/  IMAD.WIDE.U32 R50, R20, R70, R52 ;  /* 0x0000004614327225 */ /* 0x000fe200078e0034 */
[----:B------:R-:W-:Y:S02]  /*103730*/  ISETP.GE.U32.AND.EX P5, PT, R53, R55, PT, P5 ;  /* 0x000000373500720c */ /* 0x000fe40003fa6150 */
[----:B------:R-:W-:Y:S02]  /*103740*/  SEL R23, RZ, 0x1, !P3 ;  /* 0x00000001ff177807 */ /* 0x000fe40005800000 */
[----:B------:R-:W-:Y:S01]  /*103750*/  ISETP.LT.U32.OR.EX P5, PT, R55, R26, !P5, P1 ;  /* 0x0000001a3700720c */ /* 0x000fe20006fa1510 */
[-C--:B------:R-:W-:Y:S01]  /*103760*/  IMAD R26, R63, R76.reuse, RZ ;  /* 0x0000004c3f1a7224 */ /* 0x080fe200078e02ff */
[----:B------:R-:W-:Y:S02]  /*103770*/  @!P2 IADD3 R65, P3, PT, R24, R65, RZ ;  /* 0x000000411841a210 */ /* 0x000fe40007f7e0ff */
[----:B------:R-:W-:Y:S01]  /*103780*/  ISETP.LT.U32.OR.EX P0, PT, R57, R25, !P4, P0 ;  /* 0x000000193900720c */ /* 0x000fe20006701500 */
[----:B------:R-:W-:Y:S01]  /*103790*/  IMAD.WIDE.U32 R24, R59, R76, RZ ;  /* 0x0000004c3b187225 */ /* 0x000fe200078e00ff */
[----:B------:R-:W-:-:S02]  /*1037a0*/  IADD3 RZ, P4, PT, R49, R40, RZ ;  /* 0x0000002831ff7210 */ /* 0x000fc40007f9e0ff */
[----:B------:R-:W-:Y:S01]  /*1037b0*/  SEL R55, RZ, 0x1, !P5 ;  /* 0x00000001ff377807 */ /* 0x000fe20006800000 */
[----:B------:R-:W-:Y:S01]  /*1037c0*/  IMAD.WIDE.U32 R48, R87, R87, R46 ;  /* 0x0000005757307225 */ /* 0x000fe200078e002e */
[----:B------:R-:W-:Y:S02]  /*1037d0*/  ISETP.LT.U32.AND P1, PT, R50, R52, PT ;  /* 0x000000343200720c */ /* 0x000fe40003f21070 */
[----:B------:R-:W-:Y:S01]  /*1037e0*/  LOP3.LUT R44, RZ, R63, RZ, 0x33, !PT ;  /* 0x0000003fff2c7212 */ /* 0x000fe200078e33ff */
        /* <DEDUP_REMOVED lines=8> */
[----:B------:R-:W-:-:S02]  /*103870*/  ISETP.GE.U32.AND P2, PT, R48, R46, PT ;  /* 0x0000002e3000720c */ /* 0x000fc40003f46070 */
[----:B------:R-:W-:Y:S01]  /*103880*/  ISETP.GE.U32.AND P5, PT, R55, R50, PT ;  /* 0x000000323700720c */ /* 0x000fe20003fa6070 */
[----:B------:R-:W-:Y:S01]  /*103890*/  IMAD.X R52, RZ, RZ, R57, P3 ;  /* 0x000000ffff347224 */ /* 0x000fe200018e0639 */
[----:B------:R-:W-:Y:S01]  /*1038a0*/  ISETP.GE.U32.AND.EX P2, PT, R23, R47, PT, P2 ;  /* 0x0000002f1700720c */ /* 0x000fe20003f46120 */
[-C--:B------:R-:W-:Y:S01]  /*1038b0*/  IMAD.WIDE.U32 R50, R22, R74.reuse, RZ ;  /* 0x0000004a16327225 */ /* 0x080fe200078e00ff */
[----:B------:R-:W-:Y:S02]  /*1038c0*/  LOP3.LUT R49, RZ, R59, RZ, 0x33, !PT ;  /* 0x0000003bff317212 */ /* 0x000fe400078e33ff */
[----:B------:R-:W-:Y:S01]  /*1038d0*/  ISETP.GE.U32.AND.EX P5, PT, R52, R57, PT, P5 ;  /* 0x000000393400720c */ /* 0x000fe20003fa6150 */
[C---:B------:R-:W-:Y:S01]  /*1038e0*/  IMAD.WIDE.U32 R46, R24.reuse, R74, RZ ;  /* 0x0000004a182e7225 */ /* 0x040fe200078e00ff */
[----:B------:R-:W-:Y:S02]  /*1038f0*/  SEL R59, RZ, 0x1, P2 ;  /* 0x00000001ff3b7807 */ /* 0x000fe40001000000 */
[----:B------:R-:W-:Y:S01]  /*103900*/  ISETP.LT.U32.OR.EX P1, PT, R57, R53, !P5, P1 ;  /* 0x000000353900720c */ /* 0x000fe20006f21510 */
[----:B------:R-:W-:Y:S01]  /*103910*/  IMAD.WIDE.U32 R50, P3, R24, R75, R50 ;  /* 0x0000004b18327225 */ /* 0x000fe20007860032 */
[----:B------:R-:W-:-:S02]  /*103920*/  IADD3 R26, P5, PT, R26, R59, RZ ;  /* 0x0000003b1a1a7210 */ /* 0x000fc40007fbe0ff */
[----:B------:R-:W-:Y:S01]  /*103930*/  ISETP.GT.U32.AND P2, PT, R46, R49, PT ;  /* 0x000000312e00720c */ /* 0x000fe20003f44070 */
        /* <DEDUP_REMOVED lines=31> */
.L_x_1123:
[----:B------:R-:W-:Y:S05]  /*103b30*/  BSYNC.RECONVERGENT B3 ;  /* 0x0000000000037941 */ /* 0x000fea0003800200 */
.L_x_1122:
        /* <DEDUP_REMOVED lines=169> */
.L_x_1126:
[----:B------:R-:W-:Y:S05]  /*1045d0*/  BSYNC.RELIABLE B4 ;  /* 0x0000000000047941 */ /* 0x000fea0003800100 */
.L_x_1125:
        /* <DEDUP_REMOVED lines=21> */
.L_x_1127:
[----:B------:R-:W-:Y:S05]  /*104730*/  BSYNC.RECONVERGENT B3 ;  /* 0x0000000000037941 */ /* 0x000fea0003800200 */
.L_x_1124:
        /* <DEDUP_REMOVED lines=52> */
.L_x_1129:
[----:B------:R-:W-:Y:S05]  /*104a80*/  BSYNC.RECONVERGENT B3 ;  /* 0x0000000000037941 */ /* 0x000fea0003800200 */
.L_x_1128:
        /* <DEDUP_REMOVED lines=52> */
.L_x_1131:
[----:B------:R-:W-:Y:S05]  /*104dd0*/  BSYNC.RECONVERGENT B3 ;  /* 0x0000000000037941 */ /* 0x000fea0003800200 */
.L_x_1130:
        /* <DEDUP_REMOVED lines=45> */
.L_x_1134:
[----:B------:R-:W-:Y:S05]  /*1050b0*/  BSYNC.RELIABLE B4 ;  /* 0x0000000000047941 */ /* 0x000fea0003800100 */
.L_x_1133:
        /* <DEDUP_REMOVED lines=21> */
.L_x_1135:
[----:B------:R-:W-:Y:S05]  /*105210*/  BSYNC.RECONVERGENT B3 ;  /* 0x0000000000037941 */ /* 0x000fea0003800200 */
.L_x_1132:
        /* <DEDUP_REMOVED lines=45> */
.L_x_1138:
[----:B------:R-:W-:Y:S05]  /*1054f0*/  BSYNC.RELIABLE B4 ;  /* 0x0000000000047941 */ /* 0x000fea0003800100 */
.L_x_1137:
        /* <DEDUP_REMOVED lines=21> */
.L_x_1139:
[----:B------:R-:W-:Y:S05]  /*105650*/  BSYNC.RECONVERGENT B3 ;  /* 0x0000000000037941 */ /* 0x000fea0003800200 */
.L_x_1136:
[----:B------:R-:W-:Y:S01]  /*105660*/  IADD3 R47, P1, PT, R29, R18, RZ ;  /* 0x000000121d2f7210 */ /* 0x000fe20007f3e0ff */
[----:B------:R-:W-:Y:S04]  /*105670*/  BSSY.RECONVERGENT B3, `(.L_x_1140) ;  /* 0x0000059000037945 */ /* 0x000fe80003800200 */
[----:B------:R-:W-:Y:S01]  /*105680*/  BSSY.RELIABLE B4, `(.L_x_1141) ;  /* 0x0000042000047945 */ /* 0x000fe20003800100 */
[----:B------:R-:W-:Y:S01]  /*105690*/  ISETP.GE.U32.AND P0, PT, R47, R29, PT ;  /* 0x0000001d2f00720c */ /* 0x000fe20003f06070 */
[----:B------:R-:W-:Y:S01]  /*1056a0*/  IMAD.X R44, R28, 0x1, R21, P1 ;  /* 0x000000011c2c7824 */ /* 0x000fe200008e0615 */
[----:B------:R-:W-:-:S04]  /*1056b0*/  IADD3 R18, P1, PT, R31, R22, RZ ;  /* 0x000000161f127210 */ /* 0x000fc80007f3e0ff */
        /* <DEDUP_REMOVED lines=62> */
.L_x_1142:
[----:B------:R-:W-:Y:S05]  /*105aa0*/  BSYNC.RELIABLE B4 ;  /* 0x0000000000047941 */ /* 0x000fea0003800100 */
.L_x_1141:
        /* <DEDUP_REMOVED lines=21> */
.L_x_1143:
[----:B------:R-:W-:Y:S05]  /*105c00*/  BSYNC.RECONVERGENT B3 ;  /* 0x0000000000037941 */ /* 0x000fea0003800200 */
.L_x_1140:
        /* <DEDUP_REMOVED lines=47> */
[C---:B------:R-:W-:Y:S02]  /*105f00*/  IADD3 R40, P4, PT, R51.reuse, R40, RZ ;  /* 0x0000002833287210 */ /* 0x040fe40007f9e0ff */
        /* <DEDUP_REMOVED lines=76> */
.L_x_1145:
[----:B------:R-:W-:Y:S05]  /*1063d0*/  BSYNC.RECONVERGENT B3 ;  /* 0x0000000000037941 */ /* 0x000fea0003800200 */
.L_x_1144:
        /* <DEDUP_REMOVED lines=51> */
[----:B------:R-:W-:Y:S01]  /*106710*/  IMAD.MOV.U32 R62, RZ, RZ, R65 ;  /* 0x000000ffff3e7224 */ /* 0x000fe200078e0041 */
        /* <DEDUP_REMOVED lines=9> */
[----:B------:R-:W-:Y:S01]  /*1067b0*/  @!P0 IMAD.X R85, RZ, RZ, R85, P6 ;  /* 0x000000ffff558224 */ /* 0x000fe200030e0655 */
[----:B------:R-:W-:Y:S01]  /*1067c0*/  IADD3 R83, P6, PT, R80, R83, RZ ;  /* 0x0000005350537210 */ /* 0x000fe20007fde0ff */
[----:B------:R-:W-:Y:S01]  /*1067d0*/  IMAD.IADD R51, R45, 0x1, R51 ;  /* 0x000000012d337824 */ /* 0x000fe200078e0233 */
[----:B------:R-:W-:Y:S01]  /*1067e0*/  ISETP.GE.U32.AND P0, PT, R78, R61, PT ;  /* 0x0000003d4e00720c */ /* 0x000fe20003f06070 */
[----:B------:R-:W-:Y:S02]  /*1067f0*/  IMAD.IADD R40, R29, 0x1, R32 ;  /* 0x000000011d287824 */ /* 0x000fe400078e0220 */
        /* <DEDUP_REMOVED lines=22> */
[----:B------:R-:W-:Y:S01]  /*106960*/  ISETP.GE.U32.AND.EX P0, PT, R88, R89, PT, P0 ;  /* 0x000000595800720c */ /* 0x000fe20003f06100 */
[----:B------:R-:W-:Y:S01]  /*106970*/  IMAD.MOV.U32 R54, RZ, RZ, RZ ;  /* 0x000000ffff367224 */ /* 0x000fe200078e00ff */
[----:B------:R-:W-:Y:S02]  /*106980*/  IADD3 R53, P6, PT, R50, R48, RZ ;  /* 0x0000003032357210 */ /* 0x000fe40007fde0ff */
[----:B------:R-:W-:Y:S02]  /*106990*/  SEL R48, RZ, 0x1, !P3 ;  /* 0x00000001ff307807 */ /* 0x000fe40005800000 */
[----:B------:R-:W-:Y:S01]  /*1069a0*/  ISETP.LT.U32.AND P3, PT, R62, R83, PT ;  /* 0x000000533e00720c */ /* 0x000fe20003f61070 */
[----:B------:R-:W-:Y:S01]  /*1069b0*/  IMAD.X R83, RZ, RZ, RZ, P5 ;  /* 0x000000ffff537224 */ /* 0x000fe200028e06ff */
[----:B------:R-:W-:Y:S01]  /*1069c0*/  ISETP.GE.U32.AND.EX P2, PT, R65, R82, PT, P2 ;  /* 0x000000524100720c */ /* 0x000fe20003f46120 */
[----:B------:R-:W-:Y:S01]  /*1069d0*/  IMAD.X R63, R60, 0x1, R49, P6 ;  /* 0x000000013c3f7824 */ /* 0x000fe200030e0631 */
[----:B------:R-:W-:-:S02]  /*1069e0*/  SEL R52, RZ, 0x1, P0 ;  /* 0x00000001ff347807 */ /* 0x000fc40000000000 */
[----:B------:R-:W-:Y:S02]  /*1069f0*/  ISETP.LT.U32.OR.EX P3, PT, R82, R85, !P2, P3 ;  /* 0x000000555200720c */ /* 0x000fe40005761530 */
[----:B------:R-:W-:Y:S02]  /*106a00*/  IADD3 R48, P0, PT, R53, R48, RZ ;  /* 0x0000003035307210 */ /* 0x000fe40007f1e0ff */
[C---:B------:R-:W-:Y:S02]  /*106a10*/  IADD3 R82, P5, PT, R79.reuse, R52, RZ ;  /* 0x000000344f527210 */ /* 0x040fe40007fbe0ff */
        /* <DEDUP_REMOVED lines=8> */
[----:B------:R-:W-:Y:S01]  /*106aa0*/  IMAD.WIDE.U32 R52, R51, R72, RZ ;  /* 0x0000004833347225 */ /* 0x000fe200078e00ff */
[----:B------:R-:W-:Y:S02]  /*106ab0*/  ISETP.GE.U32.AND.EX P0, PT, R90, R81, PT, P0 ;  /* 0x000000515a00720c */ /* 0x000fe40003f06100 */
[----:B------:R-:W-:-:S04]  /*106ac0*/  ISETP.GE.U32.AND.EX P6, PT, R49, R63, PT, P6 ;  /* 0x0000003f3100720c */ /* 0x000fc80003fc6160 */
[----:B------:R-:W-:Y:S01]  /*106ad0*/  ISETP.LT.U32.OR.EX P2, PT, R63, R60, !P6, P2 ;  /* 0x0000003c3f00720c */ /* 0x000fe20007741520 */
[----:B------:R-:W-:Y:S01]  /*106ae0*/  IMAD.WIDE.U32 R62, P6, R44, R73, R52 ;  /* 0x000000492c3e7225 */ /* 0x000fe200078c0034 */
[----:B------:R-:W-:Y:S02]  /*106af0*/  SEL R60, RZ, 0x1, !P3 ;  /* 0x00000001ff3c7807 */ /* 0x000fe40005800000 */
        /* <DEDUP_REMOVED lines=17> */
.L_x_1147:
[----:B------:R-:W-:Y:S05]  /*106c10*/  BSYNC.RECONVERGENT B3 ;  /* 0x0000000000037941 */ /* 0x000fea0003800200 */
.L_x_1146:
[----:B------:R-:W-:Y:S01]  /*106c20*/  IADD3 R64, P0, PT, R79, R66, RZ ;  /* 0x000000424f407210 */ /* 0x000fe20007f1e0ff */
[----:B------:R-:W-:Y:S01]  /*106c30*/  IMAD.IADD R50, R62, 0x1, R67 ;  /* 0x000000013e327824 */ /* 0x000fe200078e0243 */
[----:B------:R-:W-:Y:S01]  /*106c40*/  IADD3 R45, P3, PT, R82, R56, RZ ;  /* 0x00000038522d7210 */ /* 0x000fe20007f7e0ff */
[----:B------:R-:W-:Y:S01]  /*106c50*/  IMAD.WIDE.U32 R52, R44, R72, RZ ;  /* 0x000000482c347225 */ /* 0x000fe200078e00ff */
[----:B------:R-:W-:Y:S01]  /*106c60*/  ISETP.GE.U32.AND P2, PT, R64, R66, PT ;  /* 0x000000424000720c */ /* 0x000fe20003f46070 */
[----:B------:R-:W-:Y:S01]  /*106c70*/  BSSY.RECONVERGENT B3, `(.L_x_1148) ;  /* 0x00000e3000037945 */ /* 0x000fe20003800200 */
[----:B------:R-:W-:Y:S01]  /*106c80*/  IADD3 RZ, P5, PT, R58, R57, RZ ;  /* 0x000000393aff7210 */ /* 0x000fe20007fbe0ff */
[----:B------:R-:W-:Y:S01]  /*106c90*/  IMAD.X R67, RZ, RZ, R50, P0 ;  /* 0x000000ffff437224 */ /* 0x000fe200000e0632 */
[----:B------:R-:W-:Y:S01]  /*106ca0*/  ISETP.LT.U32.AND P0, PT, R66, R48, PT ;  /* 0x000000304200720c */ /* 0x000fe20003f01070 */
[----:B------:R-:W-:Y:S02]  /*106cb0*/  IMAD.MOV.U32 R58, RZ, RZ, R59 ;  /* 0x000000ffff3a7224 */ /* 0x000fe400078e003b */
[----:B------:R-:W-:Y:S01]  /*106cc0*/  IMAD.X R57, RZ, RZ, RZ, P6 ;  /* 0x000000ffff397224 */ /* 0x000fe200030e06ff */
[----:B------:R-:W-:Y:S01]  /*106cd0*/  ISETP.GE.U32.AND.EX P2, PT, R67, R50, PT, P2 ;  /* 0x000000324300720c */ /* 0x000fe20003f46120 */
[----:B------:R-:W-:Y:S01]  /*106ce0*/  IMAD.MOV.U32 R59, RZ, RZ, R83 ;  /* 0x000000ffff3b7224 */ /* 0x000fe200078e0053 */
[----:B------:R-:W-:Y:S01]  /*106cf0*/  IADD3 RZ, P6, PT, R53, R62, RZ ;  /* 0x0000003e35ff7210 */ /* 0x000fe20007fde0ff */
[----:B------:R-:W-:Y:S01]  /*106d00*/  IMAD.MOV.U32 R56, RZ, RZ, R63 ;  /* 0x000000ffff387224 */ /* 0x000fe200078e003f */
[----:B------:R-:W-:Y:S01]  /*106d10*/  ISETP.LT.U32.OR.EX P0, PT, R50, R49, !P2, P0 ;  /* 0x000000313200720c */ /* 0x000fe20005701500 */
[----:B------:R-:W-:Y:S01]  /*106d20*/  IMAD.X R55, R90, 0x1, R55, P3 ;  /* 0x000000015a377824 */ /* 0x000fe200018e0637 */
[----:B------:R-:W-:Y:S01]  /*106d30*/  ISETP.GE.U32.AND P3, PT, R45, R82, PT ;  /* 0x000000522d00720c */ /* 0x000fe20003f66070 */
[----:B------:R-:W-:Y:S01]  /*106d40*/  IMAD.WIDE.U32.X R48, R21, R23, R58, P5 ;  /* 0x0000001715307225 */ /* 0x000fe200028e043a */
[----:B------:R-:W-:-:S02]  /*106d50*/  SEL R50, RZ, 0x1, !P0 ;  /* 0x00000001ff327807 */ /* 0x000fc40004000000 */
[----:B------:R-:W-:Y:S01]  /*106d60*/  ISETP.GE.U32.AND.EX P3, PT, R55, R90, PT, P3 ;  /* 0x0000005a3700720c */ /* 0x000fe20003f66130 */
[----:B------:R-:W-:Y:S01]  /*106d70*/  IMAD.WIDE.U32.X R52, R51, R73, R56, P6 ;  /* 0x0000004933347225 */ /* 0x000fe200030e0438 */
[----:B------:R-:W-:Y:S02]  /*106d80*/  IADD3 R59, P0, PT, R78, R48, RZ ;  /* 0x000000304e3b7210 */ /* 0x000fe40007f1e0ff */
[----:B------:R-:W-:Y:S02]  /*106d90*/  SEL R62, RZ, 0x1, P3 ;  /* 0x00000001ff3e7807 */ /* 0x000fe40001800000 */
[----:B------:R-:W-:Y:S01]  /*106da0*/  IADD3 R57, P2, PT, R87, R52, RZ ;  /* 0x0000003457397210 */ /* 0x000fe20007f5e0ff */
[----:B------:R-:W-:Y:S01]  /*106db0*/  IMAD.X R83, R80, 0x1, R49, P0 ;  /* 0x0000000150537824 */ /* 0x000fe200000e0631 */
[----:B------:R-:W-:Y:S02]  /*106dc0*/  IADD3 R62, P0, PT, R59, R62, RZ ;  /* 0x0000003e3b3e7210 */ /* 0x000fe40007f1e0ff */
[----:B------:R-:W-:Y:S01]  /*106dd0*/  IADD3 R48, P5, PT, R57, R50, RZ ;  /* 0x0000003239307210 */ /* 0x000fe20007fbe0ff */
[----:B------:R-:W-:Y:S01]  /*106de0*/  IMAD.X R81, R88, 0x1, R53, P2 ;  /* 0x0000000158517824 */ /* 0x000fe200010e0635 */
[----:B------:R-:W-:Y:S01]  /*106df0*/  ISETP.GE.U32.AND P6, PT, R62, R59, PT ;  /* 0x0000003b3e00720c */ /* 0x000fe20003fc6070 */
[----:B------:R-:W-:Y:S01]  /*106e00*/  IMAD.WIDE.U32 R52, R21, R18, RZ ;  /* 0x0000001215347225 */ /* 0x000fe200078e00ff */
[----:B------:R-:W-:-:S02]  /*106e10*/  ISETP.GE.U32.AND P3, PT, R48, R57, PT ;  /* 0x000000393000720c */ /* 0x000fc40003f66070 */
[----:B------:R-:W-:Y:S01]  /*106e20*/  ISETP.LT.U32.AND P2, PT, R57, R87, PT ;  /* 0x000000573900720c */ /* 0x000fe20003f41070 */
[----:B------:R-:W-:Y:S02]  /*106e30*/  IMAD.X R49, RZ, RZ, R81, P5 ;  /* 0x000000ffff317224 */ /* 0x000fe400028e0651 */
[----:B------:R-:W-:Y:S01]  /*106e40*/  IMAD.X R63, RZ, RZ, R83, P0 ;  /* 0x000000ffff3f7224 */ /* 0x000fe200000e0653 */
[----:B------:R-:W-:Y:S01]  /*106e50*/  ISETP.GE.U32.AND P0, PT, R59, R78, PT ;  /* 0x0000004e3b00720c */ /* 0x000fe20003f06070 */
[C---:B------:R-:W-:Y:S01]  /*106e60*/  IMAD.WIDE.U32 R56, R18.reuse, R18, RZ ;  /* 0x0000001212387225 */ /* 0x040fe200078e00ff */
[----:B------:R-:W-:Y:S02]  /*106e70*/  ISETP.GE.U32.AND.EX P3, PT, R49, R81, PT, P3 ;  /* 0x000000513100720c */ /* 0x000fe40003f66130 */
[----:B------:R-:W-:Y:S01]  /*106e80*/  ISETP.GE.U32.AND.EX P6, PT, R63, R83, PT, P6 ;  /* 0x000000533f00720c */ /* 0x000fe20003fc6160 */
[----:B------:R-:W-:Y:S01]  /*106e90*/  IMAD.WIDE.U32 R58, P5, R18, R21, R52 ;  /* 0x00000015123a7225 */ /* 0x000fe200078a0034 */
[----:B------:R-:W-:-:S02]  /*106ea0*/  ISETP.LT.U32.OR.EX P2, PT, R81, R88, !P3, P2 ;  /* 0x000000585100720c */ /* 0x000fc40005f41520 */
[----:B------:R-:W-:Y:S01]  /*106eb0*/  ISETP.GE.U32.AND.EX P0, PT, R83, R80, P6, P0 ;  /* 0x000000505300720c */ /* 0x000fe20003706100 */
[----:B------:R-:W-:Y:S01]  /*106ec0*/  IMAD.WIDE.U32 R78, R51, R70, RZ ;  /* 0x00000046334e7225 */ /* 0x000fe200078e00ff */
[----:B------:R-:W-:Y:S02]  /*106ed0*/  IADD3 RZ, P6, PT, R57, R58, RZ ;  /* 0x0000003a39ff7210 */ /* 0x000fe40007fde0ff */
[----:B------:R-:W-:Y:S01]  /*106ee0*/  SEL R81, RZ, 0x1, !P2 ;  /* 0x00000001ff517807 */ /* 0x000fe20005000000 */
[----:B------:R-:W-:-:S04]  /*106ef0*/  IMAD.WIDE.U32 R52, R18, R18, R62 ;  /* 0x0000001212347225 */ /* 0x000fc800078e003e */
[----:B------:R-:W-:Y:S01]  /*106f00*/  IMAD.X R57, RZ, RZ, RZ, P5 ;  /* 0x000000ffff397224 */ /* 0x000fe200028e06ff */
[----:B------:R-:W-:Y:S01]  /*106f10*/  ISETP.GE.U32.AND P5, PT, R52, R62, PT ;  /* 0x0000003e3400720c */ /* 0x000fe20003fa6070 */
[----:B------:R-:W-:Y:S02]  /*106f20*/  IMAD.IADD R53, R58, 0x1, R53 ;  /* 0x000000013a357824 */ /* 0x000fe400078e0235 */
[----:B------:R-:W-:-:S03]  /*106f30*/  IMAD.WIDE.U32 R82, R44, R70, R48 ;  /* 0x000000462c527225 */ /* 0x000fc600078e0030 */
[----:B------:R-:W-:Y:S01]  /*106f40*/  ISETP.GE.U32.AND.EX P5, PT, R53, R63, PT, P5 ;  /* 0x0000003f3500720c */ /* 0x000fe20003fa6150 */
[----:B------:R-:W-:Y:S01]  /*106f50*/  IMAD.WIDE.U32 R78, P3, R44, R71, R78 ;  /* 0x000000472c4e7225 */ /* 0x000fe2000786004e */
[----:B------:R-:W-:Y:S02]  /*106f60*/  IADD3 R81, P2, PT, R81, R82, RZ ;  /* 0x0000005251517210 */ /* 0x000fe40007f5e0ff */
[----:B------:R-:W-:Y:S01]  /*106f70*/  SEL R87, RZ, 0x1, P5 ;  /* 0x00000001ff577807 */ /* 0x000fe20002800000 */
[----:B------:R-:W-:Y:S02]  /*106f80*/  IMAD.MOV.U32 R56, RZ, RZ, R59 ;  /* 0x000000ffff387224 */ /* 0x000fe400078e003b */
[----:B------:R-:W-:Y:S02]  /*106f90*/  IMAD.IADD R63, R78, 0x1, R83 ;  /* 0x000000014e3f7824 */ /* 0x000fe400078e0253 */
[----:B------:R-:W-:Y:S01]  /*106fa0*/  IMAD.WIDE.U32.X R56, R21, R21, R56, P6 ;  /* 0x0000001515387225 */ /* 0x000fe200030e0438 */
[----:B------:R-:W-:-:S03]  /*106fb0*/  @!P0 IADD3 R61, P6, PT, R61, 0x1, RZ ;  /* 0x000000013d3d8810 */ /* 0x000fc60007fde0ff */
        /* <DEDUP_REMOVED lines=10> */
[----:B------:R-:W-:Y:S01]  /*107060*/  IMAD.MOV.U32 R62, RZ, RZ, R47 ;  /* 0x000000ffff3e7224 */ /* 0x000fe200078e002f */
[----:B------:R-:W-:Y:S01]  /*107070*/  ISETP.LT.U32.OR.EX P2, PT, R63, R49, !P3, P2 ;  /* 0x000000313f00720c */ /* 0x000fe20005f41520 */
[----:B------:R-:W-:Y:S01]  /*107080*/  IMAD.X R63, RZ, RZ, RZ, P4 ;  /* 0x000000ffff3f7224 */ /* 0x000fe200020e06ff */
[----:B------:R-:W-:Y:S01]  /*107090*/  IADD3 R87, P4, PT, R50, R87, RZ ;  /* 0x0000005732577210 */ /* 0x000fe20007f9e0ff */
[----:B------:R-:W-:Y:S01]  /*1070a0*/  IMAD.X R58, R65, 0x1, R57, P6 ;  /* 0x00000001413a7824 */ /* 0x000fe200030e0639 */
[----:B------:R-:W-:Y:S01]  /*1070b0*/  IADD3 R90, P6, PT, R45, R30, RZ ;  /* 0x0000001e2d5a7210 */ /* 0x000fe20007fde0ff */
[----:B------:R-:W-:Y:S01]  /*1070c0*/  IMAD.WIDE.U32.X R48, R51, R71, R82, P5 ;  /* 0x0000004733307225 */ /* 0x000fe200028e0452 */
[----:B------:R-:W-:-:S02]  /*1070d0*/  IADD3 RZ, P3, PT, R46, R31, RZ ;  /* 0x0000001f2eff7210 */ /* 0x000fc40007f7e0ff */
[----:B------:R-:W-:Y:S01]  /*1070e0*/  ISETP.GE.U32.AND P5, PT, R87, R50, PT ;  /* 0x000000325700720c */ /* 0x000fe20003fa6070 */
[----:B------:R-:W-:Y:S01]  /*1070f0*/  IMAD.X R88, RZ, RZ, R58, P4 ;  /* 0x000000ffff587224 */ /* 0x000fe200020e063a */
[----:B------:R-:W-:Y:S01]  /*107100*/  SEL R46, RZ, 0x1, !P2 ;  /* 0x00000001ff2e7807 */ /* 0x000fe20005000000 */
[----:B------:R-:W-:Y:S01]  /*107110*/  IMAD.X R92, R55, 0x1, R42, P6 ;  /* 0x00000001375c7824 */ /* 0x000fe200030e062a */
[----:B------:R-:W-:Y:S01]  /*107120*/  IADD3 R59, P2, PT, R90, R48, RZ ;  /* 0x000000305a3b7210 */ /* 0x000fe20007f5e0ff */
[----:B------:R-:W-:Y:S01]  /*107130*/  IMAD.WIDE.U32 R30, R21, R35, RZ ;  /* 0x00000023151e7225 */ /* 0x000fe200078e00ff */
[----:B------:R-:W-:Y:S02]  /*107140*/  ISETP.LT.U32.AND P4, PT, R50, R61, PT ;  /* 0x0000003d3200720c */ /* 0x000fe40003f81070 */
[----:B------:R-:W-:Y:S01]  /*107150*/  ISETP.GE.U32.AND.EX P6, PT, R88, R58, PT, P5 ;  /* 0x0000003a5800720c */ /* 0x000fe20003fc6150 */
[----:B------:R-:W-:Y:S02]  /*107160*/  IMAD.X R83, R92, 0x1, R49, P2 ;  /* 0x000000015c537824 */ /* 0x000fe400010e0631 */
[----:B------:R-:W-:Y:S01]  /*107170*/  IMAD.WIDE.U32 R56, P5, R34, R18, R30 ;  /* 0x0000001222387225 */ /* 0x000fe200078a001e */
[----:B------:R-:W-:-:S02]  /*107180*/  ISETP.LT.U32.OR.EX P2, PT, R58, R65, !P6, P4 ;  /* 0x000000413a00720c */ /* 0x000fc40007741540 */
[----:B------:R-:W-:Y:S01]  /*107190*/  IADD3 R48, P6, PT, R59, R46, RZ ;  /* 0x0000002e3b307210 */ /* 0x000fe20007fde0ff */
[----:B------:R-:W-:-:S03]  /*1071a0*/  IMAD.WIDE.U32 R30, R18, R35, RZ ;  /* 0x00000023121e7225 */ /* 0x000fc600078e00ff */
[----:B------:R-:W-:Y:S01]  /*1071b0*/  ISETP.GE.U32.AND P4, PT, R48, R59, PT ;  /* 0x0000003b3000720c */ /* 0x000fe20003f86070 */
[----:B------:R-:W-:Y:S01]  /*1071c0*/  IMAD.X R49, RZ, RZ, R83, P6 ;  /* 0x000000ffff317224 */ /* 0x000fe200030e0653 */
[----:B------:R-:W-:Y:S01]  /*1071d0*/  @!P0 ISETP.NE.U32.AND P6, PT, R61, RZ, PT ;  /* 0x000000ff3d00820c */ /* 0x000fe20003fc5070 */
[C---:B------:R-:W-:Y:S01]  /*1071e0*/  IMAD.WIDE.U32.X R62, R34.reuse, R22, R62, P3 ;  /* 0x00000016223e7225 */ /* 0x040fe200018e043e */
[----:B------:R-:W-:Y:S02]  /*1071f0*/  ISETP.LT.U32.AND P3, PT, R59, R90, PT ;  /* 0x0000005a3b00720c */ /* 0x000fe40003f61070 */
[----:B------:R-:W-:Y:S01]  /*107200*/  ISETP.GE.U32.AND.EX P4, PT, R49, R83, PT, P4 ;  /* 0x000000533100720c */ /* 0x000fe20003f86140 */
[----:B------:R-:W-:Y:S01]  /*107210*/  IMAD.WIDE.U32 R58, R51, R68, RZ ;  /* 0x00000044333a7225 */ /* 0x000fe200078e00ff */
[----:B------:R-:W-:Y:S02]  /*107220*/  @!P0 ISETP.NE.AND.EX P6, PT, R65, RZ, PT, P6 ;  /* 0x000000ff4100820c */ /* 0x000fe40003fc5360 */
[----:B------:R-:W-:Y:S01]  /*107230*/  ISETP.LT.U32.OR.EX P3, PT, R83, R92, !P4, P3 ;  /* 0x0000005c5300720c */ /* 0x000fe20006761530 */
[----:B------:R-:W-:Y:S01]  /*107240*/  IMAD.X R79, RZ, RZ, RZ, P5 ;  /* 0x000000ffff4f7224 */ /* 0x000fe200028e06ff */
[----:B------:R-:W-:Y:S01]  /*107250*/  IADD3 RZ, P5, PT, R31, R56, RZ ;  /* 0x000000381fff7210 */ /* 0x000fe20007fbe0ff */
[----:B------:R-:W-:Y:S01]  /*107260*/  IMAD.MOV.U32 R78, RZ, RZ, R57 ;  /* 0x000000ffff4e7224 */ /* 0x000fe200078e0039 */
[----:B------:R-:W-:Y:S01]  /*107270*/  @!P0 SEL R89, RZ, 0x1, P6 ;  /* 0x00000001ff598807 */ /* 0x000fe20003000000 */
[----:B------:R-:W-:-:S04]  /*107280*/  IMAD.WIDE.U32 R56, R34, R18, RZ ;  /* 0x0000001222387225 */ /* 0x000fc800078e00ff */
[----:B------:R-:W-:Y:S01]  /*107290*/  IMAD R42, R67, R76, RZ ;  /* 0x0000004c432a7224 */ /* 0x000fe200078e02ff */
[----:B------:R-:W-:Y:S01]  /*1072a0*/  LOP3.LUT R67, RZ, R67, RZ, 0x33, !PT ;  /* 0x00000043ff437212 */ /* 0x000fe200078e33ff */
        /* <DEDUP_REMOVED lines=10> */
[----:B------:R-:W-:Y:S01]  /*107350*/  IMAD.MOV.U32 R84, RZ, RZ, R59 ;  /* 0x000000ffff547224 */ /* 0x000fe200078e003b */
[----:B------:R-:W-:Y:S01]  /*107360*/  LOP3.LUT R59, RZ, R64, RZ, 0x33, !PT ;  /* 0x00000040ff3b7212 */ /* 0x000fe200078e33ff */
[----:B------:R-:W-:Y:S02]  /*107370*/  IMAD.IADD R61, R47, 0x1, R56 ;  /* 0x000000012f3d7824 */ /* 0x000fe400078e0238 */
[----:B------:R-:W-:Y:S02]  /*107380*/  IMAD.IADD R86, R31, 0x1, R65 ;  /* 0x000000011f567824 */ /* 0x000fe400078e0241 */
[----:B------:R-:W-:Y:S01]  /*107390*/  IMAD.WIDE.U32.X R50, R51, R69, R84, P6 ;  /* 0x0000004533327225 */ /* 0x000fe200030e0454 */
[----:B------:R-:W-:-:S03]  /*1073a0*/  @!P0 IADD3 R60, P6, PT, R89, R60, RZ ;  /* 0x0000003c593c8210 */ /* 0x000fc60007fde0ff */
[----:B------:R-:W-:Y:S01]  /*1073b0*/  IMAD.X R65, R61, 0x1, R88, P4 ;  /* 0x000000013d417824 */ /* 0x000fe200020e0658 */
[----:B------:R-:W-:Y:S01]  /*1073c0*/  ISETP.GE.U32.AND P4, PT, R80, R87, PT ;  /* 0x000000575000720c */ /* 0x000fe20003f86070 */
[----:B------:R-:W-:Y:S01]  /*1073d0*/  IMAD.WIDE.U32 R84, R86, R74, RZ ;  /* 0x0000004a56547225 */ /* 0x000fe200078e00ff */
[----:B------:R-:W-:Y:S02]  /*1073e0*/  SEL R87, RZ, 0x1, !P2 ;  /* 0x00000001ff577807 */ /* 0x000fe40005000000 */
[----:B------:R-:W-:Y:S01]  /*1073f0*/  ISETP.GE.U32.AND.EX P2, PT, R65, R88, PT, P4 ;  /* 0x000000584100720c */ /* 0x000fe20003f46140 */
[----:B------:R-:W-:-:S03]  /*107400*/  IMAD.WIDE.U32 R82, R30, R74, RZ ;  /* 0x0000004a1e527225 */ /* 0x000fc600078e00ff */
[----:B------:R-:W-:Y:S01]  /*107410*/  SEL R42, RZ, 0x1, P2 ;  /* 0x00000001ff2a7807 */ /* 0x000fe20001000000 */
        /* <DEDUP_REMOVED lines=28> */
[-C--:B------:R-:W-:Y:S01]  /*1075e0*/  IMAD.WIDE.U32 R78, R30, R72.reuse, RZ ;  /* 0x000000481e4e7225 */ /* 0x080fe200078e00ff */
        /* <DEDUP_REMOVED lines=75> */
.L_x_1149:
[----:B------:R-:W-:Y:S05]  /*107aa0*/  BSYNC.RECONVERGENT B3 ;  /* 0x0000000000037941 */ /* 0x000fea0003800200 */
.L_x_1148:
        /* <DEDUP_REMOVED lines=13> */
[----:B------:R-:W-:Y:S01]  /*107b80*/  ISETP.LT.U32.AND P1, PT, R78, R48, PT ;  /* 0x000000304e00720c */ /* 0x000fe20003f21070 */
[----:B------:R-:W-:Y:S01]  /*107b90*/  IMAD.WIDE.U32 R78, R30, R70, R84 ;  /* 0x000000461e4e7225 */ /* 0x000fe200078e0054 */
[----:B------:R-:W-:Y:S02]  /*107ba0*/  ISETP.GT.U32.AND P2, PT, R56, R29, PT ;  /* 0x0000001d3800720c */ /* 0x000fe40003f44070 */
[----:B------:R-:W-:Y:S01]  /*107bb0*/  SEL R29, RZ, 0x1, !P6 ;  /* 0x00000001ff1d7807 */ /* 0x000fe20007000000 */
[----:B------:R-:W-:Y:S01]  /*107bc0*/  IMAD.X R53, R93, 0x1, R40, P0 ;  /* 0x000000015d357824 */ /* 0x000fe200000e0628 */
[----:B------:R-:W-:Y:S01]  /*107bd0*/  ISETP.GE.U32.AND P0, PT, R55, R88, PT ;  /* 0x000000583700720c */ /* 0x000fe20003f06070 */
[----:B------:R-:W-:Y:S01]  /*107be0*/  IMAD.IADD R67, R66, 0x1, R79 ;  /* 0x0000000142437824 */ /* 0x000fe200078e024f */
[----:B------:R-:W-:Y:S01]  /*107bf0*/  ISETP.LT.U32.OR.EX P1, PT, R89, R49, !P5, P1 ;  /* 0x000000315900720c */ /* 0x000fe20006f21510 */
[----:B------:R-:W-:Y:S01]  /*107c00*/  IMAD.WIDE.U32 R86, R28, R74, RZ ;  /* 0x0000004a1c567225 */ /* 0x000fe200078e00ff */
[----:B------:R-:W-:-:S02]  /*107c10*/  IADD3 R79, P5, PT, R29, R78, RZ ;  /* 0x0000004e1d4f7210 */ /* 0x000fc40007fbe0ff */
[----:B------:R-:W-:Y:S01]  /*107c20*/  ISETP.GE.U32.AND.EX P0, PT, R53, R93, PT, P0 ;  /* 0x0000005d3500720c */ /* 0x000fe20003f06100 */
[----:B------:R-:W-:Y:S01]  /*107c30*/  IMAD.WIDE.U32.X R58, R34, R21, R58, P3 ;  /* 0x00000015223a7225 */ /* 0x000fe200018e043a */
[----:B------:R-:W-:Y:S02]  /*107c40*/  IADD3 R29, P6, PT, R80, R82, RZ ;  /* 0x00000052501d7210 */ /* 0x000fe40007fde0ff */
[----:B------:R-:W-:Y:S01]  /*107c50*/  SEL R40, RZ, 0x1, P0 ;  /* 0x00000001ff287807 */ /* 0x000fe20000000000 */
[----:B------:R-:W-:Y:S01]  /*107c60*/  IMAD.X R88, RZ, RZ, R67, P5 ;  /* 0x000000ffff587224 */ /* 0x000fe200028e0643 */
[----:B------:R-:W-:Y:S01]  /*107c70*/  ISETP.GE.U32.AND P5, PT, R79, R78, PT ;  /* 0x0000004e4f00720c */ /* 0x000fe20003fa6070 */
[----:B------:R-:W-:Y:S01]  /*107c80*/  IMAD.WIDE.U32 R86, P4, R44, R75, R86 ;  /* 0x0000004b2c567225 */ /* 0x000fe20007880056 */
[----:B------:R-:W-:Y:S02]  /*107c90*/  ISETP.LT.U32.AND P0, PT, R78, R84, PT ;  /* 0x000000544e00720c */ /* 0x000fe40003f01070 */
[----:B------:R-:W-:Y:S01]  /*107ca0*/  ISETP.GE.U32.AND.EX P5, PT, R88, R67, PT, P5 ;  /* 0x000000435800720c */ /* 0x000fe20003fa6150 */
[----:B------:R-:W-:Y:S01]  /*107cb0*/  IMAD.X R49, RZ, RZ, RZ, P4 ;  /* 0x000000ffff317224 */ /* 0x000fe200020e06ff */
[----:B------:R-:W-:Y:S01]  /*107cc0*/  IADD3 R84, P4, PT, R29, R40, RZ ;  /* 0x000000281d547210 */ /* 0x000fe20007f9e0ff */
[----:B------:R-:W-:Y:S01]  /*107cd0*/  IMAD.X R82, R65, 0x1, R83, P6 ;  /* 0x0000000141527824 */ /* 0x000fe200030e0653 */
[----:B------:R-:W-:Y:S01]  /*107ce0*/  ISETP.LT.U32.OR.EX P0, PT, R67, R85, !P5, P0 ;  /* 0x000000554300720c */ /* 0x000fe20006f01500 */
[----:B------:R-:W-:Y:S01]  /*107cf0*/  IMAD.MOV.U32 R48, RZ, RZ, R87 ;  /* 0x000000ffff307224 */ /* 0x000fe200078e0057 */
[----:B------:R-:W-:Y:S01]  /*107d00*/  IADD3 R56, P5, PT, R57, R86, RZ ;  /* 0x0000005639387210 */ /* 0x000fe20007fbe0ff */
[----:B------:R-:W-:Y:S01]  /*107d10*/  IMAD.X R86, RZ, RZ, R82, P4 ;  /* 0x000000ffff567224 */ /* 0x000fe200020e0652 */
[----:B------:R-:W-:-:S02]  /*107d20*/  ISETP.GE.U32.AND P4, PT, R84, R29, PT ;  /* 0x0000001d5400720c */ /* 0x000fc40003f86070 */
[----:B------:R-:W-:Y:S01]  /*107d30*/  SEL R67, RZ, 0x1, !P1 ;  /* 0x00000001ff437807 */ /* 0x000fe20004800000 */
[C---:B------:R-:W-:Y:S01]  /*107d40*/  IMAD.WIDE.U32.X R48, R28.reuse, R75, R48, P5 ;  /* 0x0000004b1c307225 */ /* 0x040fe200028e0430 */
[----:B------:R-:W-:Y:S02]  /*107d50*/  IADD3 R66, P6, PT, R55, R50, RZ ;  /* 0x0000003237427210 */ /* 0x000fe40007fde0ff */
[----:B------:R-:W-:Y:S01]  /*107d60*/  ISETP.GE.U32.AND P1, PT, R29, R80, PT ;  /* 0x000000501d00720c */ /* 0x000fe20003f26070 */
[----:B------:R-:W-:Y:S01]  /*107d70*/  IMAD.WIDE.U32 R80, R28, R72, RZ ;  /* 0x000000481c507225 */ /* 0x000fe200078e00ff */
[----:B------:R-:W-:Y:S02]  /*107d80*/  ISETP.GE.U32.AND.EX P4, PT, R86, R82, PT, P4 ;  /* 0x000000525600720c */ /* 0x000fe40003f86140 */
[----:B------:R-:W-:Y:S01]  /*107d90*/  IADD3 R67, P5, PT, R66, R67, RZ ;  /* 0x0000004342437210 */ /* 0x000fe20007fbe0ff */
[----:B------:R-:W-:Y:S01]  /*107da0*/  IMAD.X R78, R53, 0x1, R51, P6 ;  /* 0x00000001354e7824 */ /* 0x000fe200030e0633 */
[----:B------:R-:W-:-:S02]  /*107db0*/  ISETP.GE.U32.AND.EX P1, PT, R82, R65, P4, P1 ;  /* 0x000000415200720c */ /* 0x000fc40002726110 */
[----:B------:R-:W-:Y:S01]  /*107dc0*/  IADD3 R47, P6, PT, R84, R46, RZ ;  /* 0x0000002e542f7210 */ /* 0x000fe20007fde0ff */
[----:B------:R-:W-:Y:S01]  /*107dd0*/  IMAD.X R65, RZ, RZ, R78, P5 ;  /* 0x000000ffff417224 */ /* 0x000fe200028e064e */
[----:B------:R-:W-:Y:S02]  /*107de0*/  IADD3 R40, P5, PT, R67, R62, RZ ;  /* 0x0000003e43287210 */ /* 0x000fe40007fbe0ff */
[----:B------:R-:W-:Y:S01]  /*107df0*/  LOP3.LUT R31, RZ, R92, RZ, 0x33, !PT ;  /* 0x0000005cff1f7212 */ /* 0x000fe200078e33ff */
[----:B------:R-:W-:Y:S01]  /*107e00*/  IMAD.X R61, R86, 0x1, R61, P6 ;  /* 0x00000001563d7824 */ /* 0x000fe200030e063d */
[----:B------:R-:W-:Y:S01]  /*107e10*/  IADD3 R29, P4, PT, R79, R48, RZ ;  /* 0x000000304f1d7210 */ /* 0x000fe20007f9e0ff */
[----:B------:R-:W-:Y:S01]  /*107e20*/  IMAD.X R62, R65, 0x1, R63, P5 ;  /* 0x00000001413e7824 */ /* 0x000fe200028e063f */
[----:B------:R-:W-:Y:S02]  /*107e30*/  ISETP.GT.U32.AND.EX P2, PT, R56, R31, PT, P2 ;  /* 0x0000001f3800720c */ /* 0x000fe40003f44120 */
[----:B------:R-:W-:Y:S01]  /*107e40*/  ISETP.GE.U32.AND P5, PT, R47, R84, PT ;  /* 0x000000542f00720c */ /* 0x000fe20003fa6070 */
[----:B------:R-:W-:Y:S01]  /*107e50*/  IMAD.X R31, R88, 0x1, R49, P4 ;  /* 0x00000001581f7824 */ /* 0x000fe200020e0631 */
[----:B------:R-:W-:-:S02]  /*107e60*/  @!P1 IADD3 R42, P3, PT, R42, 0x1, RZ ;  /* 0x000000012a2a9810 */ /* 0x000fc40007f7e0ff */
[----:B------:R-:W-:Y:S02]  /*107e70*/  SEL R50, RZ, 0x1, !P2 ;  /* 0x00000001ff327807 */ /* 0x000fe40005000000 */
[----:B------:R-:W-:Y:S01]  /*107e80*/  ISETP.GE.U32.AND.EX P2, PT, R61, R86, PT, P5 ;  /* 0x000000563d00720c */ /* 0x000fe20003f46150 */
[----:B------:R-:W-:Y:S01]  /*107e90*/  @!P1 IMAD.X R60, RZ, RZ, R60, P3 ;  /* 0x000000ffff3c9224 */ /* 0x000fe200018e063c */
[----:B------:R-:W-:Y:S02]  /*107ea0*/  SEL R49, RZ, 0x1, !P0 ;  /* 0x00000001ff317807 */ /* 0x000fe40004000000 */
[C---:B------:R-:W-:Y:S02]  /*107eb0*/  IADD3 R50, P0, PT, R29.reuse, R50, RZ ;  /* 0x000000321d327210 */ /* 0x040fe40007f1e0ff */
[----:B------:R-:W-:Y:S02]  /*107ec0*/  IADD3 R57, P3, PT, R42, R58, RZ ;  /* 0x0000003a2a397210 */ /* 0x000fe40007f7e0ff */
[----:B------:R-:W-:Y:S01]  /*107ed0*/  SEL R48, RZ, 0x1, P2 ;  /* 0x00000001ff307807 */ /* 0x000fe20001000000 */
[----:B------:R-:W-:Y:S01]  /*107ee0*/  IMAD.X R51, RZ, RZ, R31, P0 ;  /* 0x000000ffff337224 */ /* 0x000fe200000e061f */
[----:B------:R-:W-:-:S02]  /*107ef0*/  ISETP.LT.U32.AND P4, PT, R29, R79, PT ;  /* 0x0000004f1d00720c */ /* 0x000fc40003f81070 */
[----:B------:R-:W-:Y:S01]  /*107f00*/  IADD3 R58, P5, PT, R40, R49, RZ ;  /* 0x00000031283a7210 */ /* 0x000fe20007fbe0ff */
[----:B------:R-:W-:Y:S01]  /*107f10*/  IMAD.WIDE.U32 R84, R44, R72, R50 ;  /* 0x000000482c547225 */ /* 0x000fe200078e0032 */
[----:B------:R-:W-:Y:S02]  /*107f20*/  ISETP.GE.U32.AND P6, PT, R50, R29, PT ;  /* 0x0000001d3200720c */ /* 0x000fe40003fc6070 */
[----:B------:R-:W-:Y:S01]  /*107f30*/  IADD3 R48, P2, PT, R57, R48, RZ ;  /* 0x0000003039307210 */ /* 0x000fe20007f5e0ff */
[----:B------:R-:W-:Y:S01]  /*107f40*/  IMAD.X R29, R60, 0x1, R59, P3 ;  /* 0x000000013c1d7824 */ /* 0x000fe200018e063b */
[----:B------:R-:W-:Y:S01]  /*107f50*/  ISETP.GE.U32.AND.EX P6, PT, R51, R31, PT, P6 ;  /* 0x0000001f3300720c */ /* 0x000fe20003fc6160 */
[----:B------:R-:W-:Y:S01]  /*107f60*/  IMAD.X R59, RZ, RZ, R62, P5 ;  /* 0x000000ffff3b7224 */ /* 0x000fe200028e063e */
[----:B------:R-:W-:Y:S01]  /*107f70*/  ISETP.GE.U32.AND P5, PT, R58, R40, PT ;  /* 0x000000283a00720c */ /* 0x000fe20003fa6070 */
[----:B------:R-:W-:Y:S01]  /*107f80*/  IMAD.X R49, RZ, RZ, R29, P2 ;  /* 0x000000ffff317224 */ /* 0x000fe200010e061d */
[----:B------:R-:W-:-:S02]  /*107f90*/  ISETP.GE.U32.AND P0, PT, R48, R57, PT ;  /* 0x000000393000720c */ /* 0x000fc40003f06070 */
[----:B------:R-:W-:Y:S01]  /*107fa0*/  ISETP.LT.U32.AND P2, PT, R57, R42, PT ;  /* 0x0000002a3900720c */ /* 0x000fe20003f41070 */
[----:B------:R-:W-:Y:S01]  /*107fb0*/  IMAD.WIDE.U32 R56, R34, R35, RZ ;  /* 0x0000002322387225 */ /* 0x000fe200078e00ff */
        /* <DEDUP_REMOVED lines=34> */
[C---:B------:R-:W-:Y:S01]  /*1081e0*/  IADD3 R62, P6, PT, R29.reuse, R62, RZ ;  /* 0x0000003e1d3e7210 */ /* 0x040fe20007fde0ff */
        /* <DEDUP_REMOVED lines=10> */
[----:B------:R-:W-:Y:S01]  /*108290*/  SEL R29, RZ, 0x1, !P2 ;  /* 0x00000001ff1d7807 */ /* 0x000fe20005000000 */
[----:B------:R-:W-:Y:S01]  /*1082a0*/  IMAD.WIDE.U32 R50, P6, R44, R71, R50 ;  /* 0x000000472c327225 */ /* 0x000fe200078c0032 */
[----:B------:R-:W-:Y:S02]  /*1082b0*/  @!P1 IADD3 R64, P2, PT, R57, R64, RZ ;  /* 0x0000004039409210 */ /* 0x000fe40007f5e0ff */
[----:B------:R-:W-:Y:S02]  /*1082c0*/  ISETP.LT.U32.OR.EX P3, PT, R79, R40, !P5, P3 ;  /* 0x000000284f00720c */ /* 0x000fe40006f61530 */
[----:B------:R-:W-:Y:S01]  /*1082d0*/  ISETP.LT.U32.AND P0, PT, R30, R58, PT ;  /* 0x0000003a1e00720c */ /* 0x000fe20003f01070 */
[----:B------:R-:W-:Y:S01]  /*1082e0*/  @!P1 IMAD.X R52, RZ, RZ, R52, P2 ;  /* 0x000000ffff349224 */ /* 0x000fe200010e0634 */
[----:B------:R-:W-:Y:S01]  /*1082f0*/  ISETP.GE.U32.AND.EX P4, PT, R40, R89, PT, P4 ;  /* 0x000000592800720c */ /* 0x000fe20003f86140 */
[----:B------:R-:W-:Y:S01]  /*108300*/  IMAD.WIDE.U32 R30, R44, R70, RZ ;  /* 0x000000462c1e7225 */ /* 0x000fe200078e00ff */
[----:B------:R-:W-:-:S02]  /*108310*/  SEL R79, RZ, 0x1, !P3 ;  /* 0x00000001ff4f7807 */ /* 0x000fc40005800000 */
[----:B------:R-:W-:Y:S01]  /*108320*/  IADD3 R46, P1, P2, R80, R64, R29 ;  /* 0x00000040502e7210 */ /* 0x000fe20007a3e01d */
[----:B------:R-:W-:Y:S01]  /*108330*/  IMAD R40, R85, R76, RZ ;  /* 0x0000004c55287224 */ /* 0x000fe200078e02ff */
[----:B------:R-:W-:Y:S01]  /*108340*/  ISETP.LT.U32.OR.EX P0, PT, R89, R59, !P4, P0 ;  /* 0x0000003b5900720c */ /* 0x000fe20006701500 */
[----:B------:R-:W-:Y:S01]  /*108350*/  IMAD.WIDE.U32 R58, R35, R35, R48 ;  /* 0x00000023233a7225 */ /* 0x000fe200078e0030 */
[----:B------:R-:W-:Y:S02]  /*108360*/  IADD3 R79, P3, PT, R79, R82, RZ ;  /* 0x000000524f4f7210 */ /* 0x000fe40007f7e0ff */
[----:B------:R-:W-:Y:S01]  /*108370*/  IADD3.X R42, PT, PT, R81, R52, RZ, P1, P2 ;  /* 0x00000034512a7210 */ /* 0x000fe20000fe44ff */
[----:B------:R-:W-:Y:S01]  /*108380*/  IMAD.IADD R81, R50, 0x1, R83 ;  /* 0x0000000132517824 */ /* 0x000fe200078e0253 */
[----:B------:R-:W-:Y:S01]  /*108390*/  IADD3 RZ, P4, PT, R31, R50, RZ ;  /* 0x000000321fff7210 */ /* 0x000fe20007f9e0ff */
[----:B------:R-:W-:Y:S01]  /*1083a0*/  IMAD.WIDE.U32 R30, R87, R76, RZ ;  /* 0x0000004c571e7225 */ /* 0x000fe200078e00ff */
[----:B------:R-:W-:-:S02]  /*1083b0*/  ISETP.GE.U32.AND P2, PT, R58, R48, PT ;  /* 0x000000303a00720c */ /* 0x000fc40003f46070 */
[----:B------:R-:W-:Y:S01]  /*1083c0*/  ISETP.GE.U32.AND P1, PT, R79, R82, PT ;  /* 0x000000524f00720c */ /* 0x000fe20003f26070 */
[----:B------:R-:W-:Y:S01]  /*1083d0*/  IMAD R57, R87, R77, R40 ;  /* 0x0000004d57397224 */ /* 0x000fe200078e0228 */
[----:B------:R-:W-:Y:S01]  /*1083e0*/  ISETP.LT.U32.AND P5, PT, R82, R62, PT ;  /* 0x0000003e5200720c */ /* 0x000fe20003fa1070 */
[----:B------:R-:W-:Y:S01]  /*1083f0*/  IMAD.IADD R29, R56, 0x1, R59 ;  /* 0x00000001381d7824 */ /* 0x000fe200078e023b */
[----:B------:R-:W-:Y:S01]  /*108400*/  LOP3.LUT R59, RZ, R87, RZ, 0x33, !PT ;  /* 0x00000057ff3b7212 */ /* 0x000fe200078e33ff */
[----:B------:R-:W-:Y:S01]  /*108410*/  IMAD.X R60, RZ, RZ, R81, P3 ;  /* 0x000000ffff3c7224 */ /* 0x000fe200018e0651 */
[----:B------:R-:W-:Y:S01]  /*108420*/  LOP3.LUT R52, RZ, R85, RZ, 0x33, !PT ;  /* 0x00000055ff347212 */ /* 0x000fe200078e33ff */
        /* <DEDUP_REMOVED lines=41> */
.L_x_1151:
[----:B------:R-:W-:Y:S05]  /*1086c0*/  BSYNC.RECONVERGENT B3 ;  /* 0x0000000000037941 */ /* 0x000fea0003800200 */
.L_x_1150:
        /* <DEDUP_REMOVED lines=169> */
.L_x_1154:
[----:B------:R-:W-:Y:S05]  /*109160*/  BSYNC.RELIABLE B4 ;  /* 0x0000000000047941 */ /* 0x000fea0003800100 */
.L_x_1153:
        /* <DEDUP_REMOVED lines=21> */
.L_x_1155:
[----:B------:R-:W-:Y:S05]  /*1092c0*/  BSYNC.RECONVERGENT B3 ;  /* 0x0000000000037941 */ /* 0x000fea0003800200 */
.L_x_1152:
        /* <DEDUP_REMOVED lines=14> */
[----:B------:R-:W-:-:S03]  /*1093b0*/  IMAD.MOV.U32 R31, RZ, RZ, R50 ;  /* 0x000000ffff1f7224 */ /* 0x000fc600078e0032 */
[----:B------:R-:W-:-:S13]  /*1093c0*/  ISETP.GE.U32.AND.EX P0, PT, R40, R69, PT, P0 ;  /* 0x000000452800720c */ /* 0x000fda0003f06100 */
[----:B------:R-:W-:Y:S05]  /*1093d0*/  @!P0 BREAK.RELIABLE B4 ;  /* 0x0000000000048942 */ /* 0x000fea0003800100 */
[----:B------:R-:W-:Y:S05]  /*1093e0*/  @!P0 BRA `(.L_x_1159) ;  /* 0x0000000000a08947 */ /* 0x000fea0003800000 */
[----:B------:R-:W-:-:S04]  /*1093f0*/  ISETP.GT.U32.AND P0, PT, R33, R70, PT ;  /* 0x000000462100720c */ /* 0x000fc80003f04070 */
[----:B------:R-:W-:-:S13]  /*109400*/  ISETP.GT.U32.AND.EX P0, PT, R57, R71, PT, P0 ;  /* 0x000000473900720c */ /* 0x000fda0003f04100 */
        /* <DEDUP_REMOVED lines=11> */
[----:B------:R-:W-:Y:S02]  /*1094c0*/  ISETP.LT.U32.AND P1, PT, R50, R72, PT ;  /* 0x000000483200720c */ /* 0x000fe40003f21070 */
[----:B------:R-:W-:-:S04]  /*1094d0*/  ISETP.GE.U32.AND.EX P0, PT, R53, R75, PT, P0 ;  /* 0x0000004b3500720c */ /* 0x000fc80003f06100 */
[----:B------:R-:W-:-:S13]  /*1094e0*/  ISETP.LT.U32.OR.EX P0, PT, R55, R73, !P0, P1 ;  /* 0x000000493700720c */ /* 0x000fda0004701510 */
[----:B------:R-:W-:Y:S05]  /*1094f0*/  @P0 BREAK.RELIABLE B4 ;  /* 0x0000000000040942 */ /* 0x000fea0003800100 */
[----:B------:R-:W-:Y:S05]  /*109500*/  @P0 BRA `(.L_x_1159) ;  /* 0x0000000000580947 */ /* 0x000fea0003800000 */
.L_x_1158:
[----:B------:R-:W-:Y:S05]  /*109510*/  BSYNC.RELIABLE B4 ;  /* 0x0000000000047941 */ /* 0x000fea0003800100 */
.L_x_1157:
        /* <DEDUP_REMOVED lines=21> */
.L_x_1159:
[----:B------:R-:W-:Y:S05]  /*109670*/  BSYNC.RECONVERGENT B3 ;  /* 0x0000000000037941 */ /* 0x000fea0003800200 */
.L_x_1156:
        /* <DEDUP_REMOVED lines=52> */
.L_x_1161:
[----:B------:R-:W-:Y:S05]  /*1099c0*/  BSYNC.RECONVERGENT B3 ;  /* 0x0000000000037941 */ /* 0x000fea0003800200 */
.L_x_1160:
[----:B------:R-:W-:Y:S01]  /*1099d0*/  ISETP.GE.U32.AND P0, PT, R37, R52, PT ;  /* 0x000000342500720c */ /* 0x000fe20003f06070 */
[----:B------:R-:W-:Y:S01]  /*1099e0*/  BSSY.RECONVERGENT B3, `(.L_x_1162) ;  /* 0x000003b000037945 */ /* 0x000fe20003800200 */
[----:B------:R-:W-:Y:S02]  /*1099f0*/  SHF.L.W.U32.HI R32, R12, 0x1, R15 ;  /* 0x000000010c207819 */ /* 0x000fe40000010e0f */
        /* <DEDUP_REMOVED lines=12> */
[----:B------:R-:W-:Y:S01]  /*109ac0*/  IMAD.X R36, R36, 0x1, ~R31, P2 ;  /* 0x0000000124247824 */ /* 0x000fe200010e0e1f */
[----:B------:R-:W-:Y:S02]  /*109ad0*/  IADD3 R37, P2, PT, R37, -R52, RZ ;  /* 0x8000003425257210 */ /* 0x000fe40007f5e0ff */
[----:B------:R-:W-:Y:S02]  /*109ae0*/  SEL R29, RZ, 0x1, P0 ;  /* 0x00000001ff1d7807 */ /* 0x000fe40000000000 */
[----:B------:R-:W-:Y:S01]  /*109af0*/  IADD3 R43, P0, PT, R43, -R30, RZ ;  /* 0x8000001e2b2b7210 */ /* 0x000fe20007f1e0ff */
[----:B------:R-:W-:Y:S01]  /*109b00*/  IMAD.X R28, R24, 0x1, ~R53, P2 ;  /* 0x00000001181c7824 */ /* 0x000fe200010e0e35 */
[----:B------:R-:W-:Y:S02]  /*109b10*/  SHF.L.W.U32.HI R30, R19, 0x1, R16 ;  /* 0x00000001131e7819 */ /* 0x000fe40000010e10 */
[----:B------:R-:W-:Y:S01]  /*109b20*/  IADD3 R16, P3, PT, R29, R58, RZ ;  /* 0x0000003a1d107210 */ /* 0x000fe20007f7e0ff */
[----:B------:R-:W-:Y:S01]  /*109b30*/  IMAD.X R38, R38, 0x1, ~R33, P0 ;  /* 0x0000000126267824 */ /* 0x000fe200000e0e21 */
[----:B------:R-:W-:-:S02]  /*109b40*/  SHF.L.W.U32.HI R19, R13, 0x1, R19 ;  /* 0x000000010d137819 */ /* 0x000fc40000010e13 */
[CC--:B------:R-:W-:Y:S01]  /*109b50*/  ISETP.GE.U32.AND P1, PT, R39.reuse, R16.reuse, PT ;  /* 0x000000102700720c */ /* 0x0c0fe20003f26070 */
[----:B------:R-:W-:Y:S01]  /*109b60*/  IMAD.X R29, RZ, RZ, R59, P3 ;  /* 0x000000ffff1d7224 */ /* 0x000fe200018e063b */
[----:B------:R-:W-:Y:S02]  /*109b70*/  IADD3 R39, P3, PT, R39, -R16, RZ ;  /* 0x8000001027277210 */ /* 0x000fe40007f7e0ff */
[----:B------:R-:W-:Y:S02]  /*109b80*/  ISETP.GT.U32.AND P0, PT, R19, R68, PT ;  /* 0x000000441300720c */ /* 0x000fe40003f04070 */
[C---:B------:R-:W-:Y:S01]  /*109b90*/  ISETP.GE.U32.AND.EX P1, PT, R26.reuse, R29, PT, P1 ;  /* 0x0000001d1a00720c */ /* 0x040fe20003f26110 */
[----:B------:R-:W-:Y:S01]  /*109ba0*/  IMAD.X R26, R26, 0x1, ~R29, P3 ;  /* 0x000000011a1a7824 */ /* 0x000fe200018e0e1d */
[----:B------:R-:W-:Y:S02]  /*109bb0*/  ISETP.GT.U32.AND.EX P0, PT, R30, R69, PT, P0 ;  /* 0x000000451e00720c */ /* 0x000fe40003f04100 */
[----:B------:R-:W-:-:S02]  /*109bc0*/  SHF.L.W.U32.HI R33, R10, 0x1, R13 ;  /* 0x000000010a217819 */ /* 0x000fc40000010e0d */
[----:B------:R-:W-:Y:S02]  /*109bd0*/  SHF.L.W.U32.HI R16, R15, 0x1, R10 ;  /* 0x000000010f107819 */ /* 0x000fe40000010e0a */
[----:B------:R-:W-:-:S05]  /*109be0*/  SHF.L.W.U32.HI R31, R17, 0x1, R12 ;  /* 0x00000001111f7819 */ /* 0x000fca0000010e0c */
        /* <DEDUP_REMOVED lines=26> */
.L_x_1163:
[----:B------:R-:W-:Y:S05]  /*109d90*/  BSYNC.RECONVERGENT B3 ;  /* 0x0000000000037941 */ /* 0x000fea0003800200 */
.L_x_1162:
        /* <DEDUP_REMOVED lines=40> */
.L_x_1166:
[----:B------:R-:W-:Y:S05]  /*10a020*/  BSYNC.RELIABLE B4 ;  /* 0x0000000000047941 */ /* 0x000fea0003800100 */
.L_x_1165:
        /* <DEDUP_REMOVED lines=21> */
.L_x_1167:
[----:B------:R-:W-:Y:S05]  /*10a180*/  BSYNC.RECONVERGENT B3 ;  /* 0x0000000000037941 */ /* 0x000fea0003800200 */
.L_x_1164:
        /* <DEDUP_REMOVED lines=45> */
.L_x_1170:
[----:B------:R-:W-:Y:S05]  /*10a460*/  BSYNC.RELIABLE B4 ;  /* 0x0000000000047941 */ /* 0x000fea0003800100 */
.L_x_1169:
        /* <DEDUP_REMOVED lines=21> */
.L_x_1171:
[----:B------:R-:W-:Y:S05]  /*10a5c0*/  BSYNC.RECONVERGENT B3 ;  /* 0x0000000000037941 */ /* 0x000fea0003800200 */
.L_x_1168:
        /* <DEDUP_REMOVED lines=45> */
.L_x_1174:
[----:B------:R-:W-:Y:S05]  /*10a8a0*/  BSYNC.RELIABLE B4 ;  /* 0x0000000000047941 */ /* 0x000fea0003800100 */
.L_x_1173:
        /* <DEDUP_REMOVED lines=21> */
.L_x_1175:
[----:B------:R-:W-:Y:S05]  /*10aa00*/  BSYNC.RECONVERGENT B3 ;  /* 0x0000000000037941 */ /* 0x000fea0003800200 */
.L_x_1172:
        /* <DEDUP_REMOVED lines=27> */
[----:B------:R-:W-:-:S04]  /*10abc0*/  IMAD.WIDE.U32 R48, P4, R25, R36, R48 ;  /* 0x0000002419307225 */ /* 0x000fc80007880030 */
[----:B------:R-:W-:Y:S01]  /*10abd0*/  IMAD.WIDE.U32 R50, R23, R43, RZ ;  /* 0x0000002b17327225 */ /* 0x000fe200078e00ff */
[----:B------:R-:W-:-:S03]  /*10abe0*/  IADD3 RZ, P1, PT, R45, R48, RZ ;  /* 0x000000302dff7210 */ /* 0x000fc60007f3e0ff */
[----:B------:R-:W-:-:S04]  /*10abf0*/  IMAD.WIDE.U32.X R30, R22, R38, R30, P2 ;  /* 0x00000026161e7225 */ /* 0x000fc800010e041e */
[----:B------:R-:W-:-:S04]  /*10ac00*/  IMAD.WIDE.U32 R44, R23, R37, RZ ;  /* 0x00000025172c7225 */ /* 0x000fc800078e00ff */
[----:B------:R-:W-:Y:S01]  /*10ac10*/  IMAD.WIDE.U32 R78, P2, R20, R38, R50 ;  /* 0x00000026144e7225 */ /* 0x000fe20007840032 */
[----:B------:R-:W-:-:S03]  /*10ac20*/  IADD3 R50, P6, PT, R19, R30, RZ ;  /* 0x0000001e13327210 */ /* 0x000fc60007fde0ff */
[----:B------:R-:W-:-:S04]  /*10ac30*/  IMAD.WIDE.U32 R12, R20, R37, RZ ;  /* 0x00000025140c7225 */ /* 0x000fc800078e00ff */
[----:B------:R-:W-:-:S04]  /*10ac40*/  IMAD.WIDE.U32 R46, R20, R43, RZ ;  /* 0x0000002b142e7225 */ /* 0x000fc800078e00ff */
[----:B------:R-:W-:-:S04]  /*10ac50*/  IMAD.WIDE.U32 R66, P0, R20, R28, R44 ;  /* 0x0000001c14427225 */ /* 0x000fc8000780002c */
[----:B------:R-:W-:Y:S02]  /*10ac60*/  IMAD.X R51, RZ, RZ, R31, P6 ;  /* 0x000000ffff337224 */ /* 0x000fe400030e061f */
[----:B------:R-:W-:Y:S02]  /*10ac70*/  IMAD R12, R36, R25, RZ ;  /* 0x00000019240c7224 */ /* 0x000fe400078e02ff */
        /* <DEDUP_REMOVED lines=25> */
[----:B------:R-:W-:Y:S01]  /*10ae10*/  IMAD.MOV.U32 R64, RZ, RZ, R63 ;  /* 0x000000ffff407224 */ /* 0x000fe200078e003f */
[----:B------:R-:W-:Y:S01]  /*10ae20*/  IADD3 R19, P6, PT, R46, R50, RZ ;  /* 0x000000322e137210 */ /* 0x000fe20007fde0ff */
[----:B------:R-:W-:Y:S01]  /*10ae30*/  IMAD.X R63, RZ, RZ, R45, P1 ;  /* 0x000000ffff3f7224 */ /* 0x000fe200008e062d */
[----:B------:R-:W-:Y:S01]  /*10ae40*/  ISETP.GE.U32.AND P4, PT, R48, R47, PT ;  /* 0x0000002f3000720c */ /* 0x000fe20003f86070 */
[----:B------:R-:W-:Y:S01]  /*10ae50*/  IMAD.IADD R29, R31, 0x1, R29 ;  /* 0x000000011f1d7824 */ /* 0x000fe200078e021d */
[----:B------:R-:W-:Y:S01]  /*10ae60*/  ISETP.LT.U32.AND P1, PT, R47, R44, PT ;  /* 0x0000002c2f00720c */ /* 0x000fe20003f21070 */
[----:B------:R-:W-:Y:S01]  /*10ae70*/  IMAD.X R49, RZ, RZ, R63, P0 ;  /* 0x000000ffff317224 */ /* 0x000fe200000e063f */
[----:B------:R-:W-:Y:S01]  /*10ae80*/  ISETP.GE.U32.AND P0, PT, R19, R46, PT ;  /* 0x0000002e1300720c */ /* 0x000fe20003f06070 */
[----:B------:R-:W-:Y:S01]  /*10ae90*/  IMAD R32, R26, R25, RZ ;  /* 0x000000191a207224 */ /* 0x000fe200078e02ff */
[----:B------:R-:W-:Y:S01]  /*10aea0*/  ISETP.GE.U32.AND.EX P2, PT, R29, R33, PT, P2 ;  /* 0x000000211d00720c */ /* 0x000fe20003f46120 */
[----:B------:R-:W-:Y:S01]  /*10aeb0*/  IMAD.WIDE.U32 R46, R25, R39, R48 ;  /* 0x00000027192e7225 */ /* 0x000fe200078e0030 */
[----:B------:R-:W-:-:S03]  /*10aec0*/  ISETP.GE.U32.AND.EX P4, PT, R49, R63, PT, P4 ;  /* 0x0000003f3100720c */ /* 0x000fc60003f86140 */
[----:B------:R-:W-:Y:S01]  /*10aed0*/  IMAD R81, R22, R39, R32 ;  /* 0x0000002716517224 */ /* 0x000fe200078e0220 */
[----:B------:R-:W-:Y:S01]  /*10aee0*/  SEL R32, RZ, 0x1, P2 ;  /* 0x00000001ff207807 */ /* 0x000fe20001000000 */
[----:B------:R-:W-:Y:S01]  /*10aef0*/  IMAD.X R51, R83, 0x1, R51, P6 ;  /* 0x0000000153337824 */ /* 0x000fe200030e0633 */
[----:B------:R-:W-:Y:S01]  /*10af00*/  ISETP.LT.U32.OR.EX P1, PT, R63, R45, !P4, P1 ;  /* 0x0000002d3f00720c */ /* 0x000fe20006721510 */
[----:B------:R-:W-:Y:S01]  /*10af10*/  IMAD.IADD R81, R47, 0x1, R81 ;  /* 0x000000012f517824 */ /* 0x000fe200078e0251 */
[----:B------:R-:W-:Y:S01]  /*10af20*/  ISETP.GE.U32.AND P2, PT, R46, R48, PT ;  /* 0x000000302e00720c */ /* 0x000fe20003f46070 */
[----:B------:R-:W-:Y:S01]  /*10af30*/  IMAD R42, R38, R20, RZ ;  /* 0x00000014262a7224 */ /* 0x000fe200078e02ff */
[----:B------:R-:W-:Y:S01]  /*10af40*/  IADD3 R48, P4, PT, R19, R32, RZ ;  /* 0x0000002013307210 */ /* 0x000fe20007f9e0ff */
[----:B------:R-:W-:Y:S01]  /*10af50*/  IMAD.WIDE.U32.X R32, R22, R26, R64, P5 ;  /* 0x0000001a16207225 */ /* 0x000fe200028e0440 */
[----:B------:R-:W-:Y:S02]  /*10af60*/  SEL R45, RZ, 0x1, !P1 ;  /* 0x00000001ff2d7807 */ /* 0x000fe40004800000 */
[----:B------:R-:W-:Y:S01]  /*10af70*/  ISETP.GE.U32.AND.EX P2, PT, R81, R49, PT, P2 ;  /* 0x000000315100720c */ /* 0x000fe20003f46120 */
[----:B------:R-:W-:Y:S01]  /*10af80*/  IMAD.X R49, RZ, RZ, R51, P4 ;  /* 0x000000ffff317224 */ /* 0x000fe200020e0633 */
[----:B------:R-:W-:Y:S01]  /*10af90*/  ISETP.GE.U32.AND P1, PT, R48, R19, PT ;  /* 0x000000133000720c */ /* 0x000fe20003f26070 */
[-C--:B------:R-:W-:Y:S01]  /*10afa0*/  IMAD R63, R23, R43.reuse, R42 ;  /* 0x0000002b173f7224 */ /* 0x080fe200078e022a */
[----:B------:R-:W-:Y:S01]  /*10afb0*/  IADD3 R19, P4, PT, R45, R32, RZ ;  /* 0x000000202d137210 */ /* 0x000fe20007f9e0ff */
[----:B------:R-:W-:Y:S01]  /*10afc0*/  IMAD.WIDE.U32 R44, R20, R43, R48 ;  /* 0x0000002b142c7225 */ /* 0x000fe200078e0030 */
[----:B------:R-:W-:-:S02]  /*10afd0*/  SEL R40, RZ, 0x1, P2 ;  /* 0x00000001ff287807 */ /* 0x000fc40001000000 */
[----:B------:R-:W-:Y:S01]  /*10afe0*/  ISETP.GE.U32.AND.EX P0, PT, R51, R83, PT, P0 ;  /* 0x000000533300720c */ /* 0x000fe20003f06100 */
[----:B------:R-:W-:Y:S01]  /*10aff0*/  IMAD.X R47, RZ, RZ, R33, P4 ;  /* 0x000000ffff2f7224 */ /* 0x000fe200020e0621 */
[----:B------:R-:W-:Y:S01]  /*10b000*/  IADD3 R40, P2, PT, R19, R40, RZ ;  /* 0x0000002813287210 */ /* 0x000fe20007f5e0ff */
[----:B------:R-:W-:Y:S01]  /*10b010*/  IMAD.IADD R91, R45, 0x1, R63 ;  /* 0x000000012d5b7824 */ /* 0x000fe200078e023f */
[----:B------:R-:W-:Y:S01]  /*10b020*/  ISETP.GE.U32.AND P6, PT, R44, R48, PT ;  /* 0x000000302c00720c */ /* 0x000fe20003fc6070 */
[----:B------:R-:W-:Y:S01]  /*10b030*/  IMAD.MOV.U32 R12, RZ, RZ, R79 ;  /* 0x000000ffff0c7224 */ /* 0x000fe200078e004f */
[----:B------:R-:W-:Y:S01]  /*10b040*/  ISETP.GE.U32.AND P4, PT, R40, R19, PT ;  /* 0x000000132800720c */ /* 0x000fe20003f86070 */
[----:B------:R-:W-:Y:S01]  /*10b050*/  IMAD.X R86, RZ, RZ, R47, P2 ;  /* 0x000000ffff567224 */ /* 0x000fe200010e062f */
[----:B------:R-:W-:Y:S01]  /*10b060*/  ISETP.GE.U32.AND.EX P2, PT, R49, R51, PT, P1 ;  /* 0x000000333100720c */ /* 0x000fe20003f46110 */
[----:B------:R-:W-:Y:S01]  /*10b070*/  IMAD.MOV.U32 R84, RZ, RZ, RZ ;  /* 0x000000ffff547224 */ /* 0x000fe200078e00ff */
[----:B------:R-:W-:Y:S01]  /*10b080*/  ISETP.LT.U32.AND P5, PT, R19, R32, PT ;  /* 0x000000201300720c */ /* 0x000fe20003fa1070 */
[----:B------:R-:W-:Y:S01]  /*10b090*/  IMAD R32, R28, R25, RZ ;  /* 0x000000191c207224 */ /* 0x000fe200078e02ff */
[----:B------:R-:W-:Y:S01]  /*10b0a0*/  ISETP.GE.U32.AND.EX P4, PT, R86, R47, PT, P4 ;  /* 0x0000002f5600720c */ /* 0x000fe20003f86140 */
[----:B------:R-:W-:Y:S01]  /*10b0b0*/  IMAD.WIDE.U32.X R12, R23, R38, R12, P3 ;  /* 0x00000026170c7225 */ /* 0x000fe200018e040c */
[----:B------:R-:W-:-:S02]  /*10b0c0*/  ISETP.GE.U32.AND.EX P6, PT, R91, R49, PT, P6 ;  /* 0x000000315b00720c */ /* 0x000fc40003fc6160 */
        /* <DEDUP_REMOVED lines=19> */
.L_x_1177:
[----:B------:R-:W-:Y:S05]  /*10b200*/  BSYNC.RECONVERGENT B3 ;  /* 0x0000000000037941 */ /* 0x000fea0003800200 */
.L_x_1176:
[----:B------:R-:W-:Y:S01]  /*10b210*/  IADD3 R19, P0, PT, R46, R12, RZ ;  /* 0x0000000c2e137210 */ /* 0x000fe20007f1e0ff */
[-C--:B------:R-:W-:Y:S01]  /*10b220*/  IMAD.WIDE.U32 R66, R21, R37.reuse, RZ ;  /* 0x0000002515427225 */ /* 0x080fe200078e00ff */
[----:B------:R-:W-:Y:S02]  /*10b230*/  BSSY.RECONVERGENT B3, `(.L_x_1178) ;  /* 0x0000089000037945 */ /* 0x000fe40003800200 */
[----:B------:R-:W-:Y:S01]  /*10b240*/  IADD3 R62, P3, PT, R19, R62, RZ ;  /* 0x0000003e133e7210 */ /* 0x000fe20007f7e0ff */
[----:B------:R-:W-:Y:S01]  /*10b250*/  IMAD.X R45, R81, 0x1, R13, P0 ;  /* 0x00000001512d7824 */ /* 0x000fe200000e060d */
[----:B------:R-:W-:Y:S01]  /*10b260*/  ISETP.GE.U32.AND P1, PT, R19, R46, PT ;  /* 0x0000002e1300720c */ /* 0x000fe20003f26070 */
[----:B------:R-:W-:Y:S01]  /*10b270*/  IMAD R87, R22, R37, R32 ;  /* 0x0000002516577224 */ /* 0x000fe200078e0220 */
[----:B------:R-:W-:Y:S01]  /*10b280*/  ISETP.GE.U32.AND P2, PT, R62, R19, PT ;  /* 0x000000133e00720c */ /* 0x000fe20003f46070 */
[----:B------:R-:W-:Y:S02]  /*10b290*/  IMAD.X R63, RZ, RZ, R45, P3 ;  /* 0x000000ffff3f7224 */ /* 0x000fe400018e062d */
[----:B------:R-:W-:-:S03]  /*10b2a0*/  IMAD.WIDE.U32 R32, R23, R41, RZ ;  /* 0x0000002917207225 */ /* 0x000fc600078e00ff */
[----:B------:R-:W-:Y:S01]  /*10b2b0*/  ISETP.GE.U32.AND.EX P2, PT, R63, R45, PT, P2 ;  /* 0x0000002d3f00720c */ /* 0x000fe20003f46120 */
[----:B------:R-:W-:-:S03]  /*10b2c0*/  IMAD.WIDE.U32 R48, R23, R39, RZ ;  /* 0x0000002717307225 */ /* 0x000fc600078e00ff */
[----:B------:R-:W-:Y:S01]  /*10b2d0*/  ISETP.GE.U32.AND.EX P1, PT, R45, R81, P2, P1 ;  /* 0x000000512d00720c */ /* 0x000fe20001726110 */
[----:B------:R-:W-:-:S04]  /*10b2e0*/  IMAD.WIDE.U32 R50, R18, R37, RZ ;  /* 0x0000002512327225 */ /* 0x000fc800078e00ff */
[----:B------:R-:W-:-:S04]  /*10b2f0*/  IMAD.WIDE.U32 R78, P0, R18, R28, R66 ;  /* 0x0000001c124e7225 */ /* 0x000fc80007800042 */
[----:B------:R-:W-:Y:S01]  /*10b300*/  IMAD.WIDE.U32 R12, R20, R41, RZ ;  /* 0x00000029140c7225 */ /* 0x000fe200078e00ff */
[----:B------:R-:W-:-:S03]  /*10b310*/  IADD3 RZ, P2, PT, R51, R78, RZ ;  /* 0x0000004e33ff7210 */ /* 0x000fc60007f5e0ff */
[----:B------:R-:W-:-:S04]  /*10b320*/  IMAD.WIDE.U32 R32, P6, R20, R36, R32 ;  /* 0x0000002414207225 */ /* 0x000fc800078c0020 */
[----:B------:R-:W-:Y:S01]  /*10b330*/  IMAD.WIDE.U32 R64, P3, R20, R26, R48 ;  /* 0x0000001a14407225 */ /* 0x000fe20007860030 */
[----:B------:R-:W-:-:S03]  /*10b340*/  IADD3 RZ, P4, PT, R13, R32, RZ ;  /* 0x000000200dff7210 */ /* 0x000fc60007f9e0ff */
[----:B------:R-:W-:Y:S02]  /*10b350*/  IMAD R22, R36, R20, RZ ;  /* 0x0000001424167224 */ /* 0x000fe400078e02ff */
[----:B------:R-:W-:-:S04]  /*10b360*/  IMAD.WIDE.U32 R48, R21, R43, RZ ;  /* 0x0000002b15307225 */ /* 0x000fc800078e00ff */
[----:B------:R-:W-:-:S04]  /*10b370*/  IMAD.WIDE.U32 R46, R20, R39, RZ ;  /* 0x00000027142e7225 */ /* 0x000fc800078e00ff */
[----:B------:R-:W-:Y:S01]  /*10b380*/  IMAD.WIDE.U32 R50, R20, R41, R62 ;  /* 0x0000002914327225 */ /* 0x000fe200078e003e */
[----:B------:R-:W-:-:S03]  /*10b390*/  IADD3 RZ, P5, PT, R47, R64, RZ ;  /* 0x000000402fff7210 */ /* 0x000fc60007fbe0ff */
[----:B------:R-:W-:Y:S02]  /*10b3a0*/  IMAD R85, R23, R41, R22 ;  /* 0x0000002917557224 */ /* 0x000fe400078e0216 */
[----:B------:R-:W-:Y:S02]  /*10b3b0*/  IMAD.X R13, RZ, RZ, RZ, P6 ;  /* 0x000000ffff0d7224 */ /* 0x000fe400030e06ff */
[----:B------:R-:W-:-:S04]  /*10b3c0*/  IMAD.WIDE.U32 R80, P6, R18, R38, R48 ;  /* 0x0000002612507225 */ /* 0x000fc800078c0030 */
        /* <DEDUP_REMOVED lines=10> */
[----:B------:R-:W-:Y:S01]  /*10b470*/  IADD3 RZ, P3, PT, R47, R80, RZ ;  /* 0x000000502fff7210 */ /* 0x000fe20007f7e0ff */
[----:B------:R-:W-:Y:S02]  /*10b480*/  IMAD.X R47, RZ, RZ, RZ, P6 ;  /* 0x000000ffff2f7224 */ /* 0x000fe400030e06ff */
[----:B------:R-:W-:Y:S01]  /*10b490*/  IMAD.WIDE.U32 R82, R37, R25, RZ ;  /* 0x0000001925527225 */ /* 0x000fe200078e00ff */
[----:B------:R-:W-:-:S03]  /*10b4a0*/  IADD3 R25, P6, PT, R40, R32, RZ ;  /* 0x0000002028197210 */ /* 0x000fc60007fde0ff */
[----:B------:R-:W-:Y:S01]  /*10b4b0*/  @!P1 IMAD.X R86, RZ, RZ, R86, P4 ;  /* 0x000000ffff569224 */ /* 0x000fe200020e0656 */
[----:B------:R-:W-:Y:S01]  /*10b4c0*/  IADD3 R64, P0, PT, R25, R64, RZ ;  /* 0x0000004019407210 */ /* 0x000fe20007f1e0ff */
[----:B------:R-:W-:Y:S01]  /*10b4d0*/  IMAD.IADD R51, R83, 0x1, R87 ;  /* 0x0000000153337824 */ /* 0x000fe200078e0257 */
[----:B------:R-:W-:Y:S01]  /*10b4e0*/  @!P1 ISETP.NE.U32.AND P4, PT, R40, RZ, PT ;  /* 0x000000ff2800920c */ /* 0x000fe20003f85070 */
[----:B------:R-:W-:Y:S01]  /*10b4f0*/  IMAD.X R33, R86, 0x1, R33, P6 ;  /* 0x0000000156217824 */ /* 0x000fe200030e0621 */
[----:B------:R-:W-:Y:S01]  /*10b500*/  ISETP.GE.U32.AND P6, PT, R64, R25, PT ;  /* 0x000000194000720c */ /* 0x000fe20003fc6070 */
[----:B------:R-:W-:Y:S01]  /*10b510*/  IMAD.MOV.U32 R66, RZ, RZ, R65 ;  /* 0x000000ffff427224 */ /* 0x000fe200078e0041 */
[----:B------:R-:W-:Y:S01]  /*10b520*/  @!P1 ISETP.NE.AND.EX P4, PT, R86, RZ, PT, P4 ;  /* 0x000000ff5600920c */ /* 0x000fe20003f85340 */
[----:B------:R-:W-:Y:S01]  /*10b530*/  IMAD R22, R51, R76, RZ ;  /* 0x0000004c33167224 */ /* 0x000fe200078e02ff */
[----:B------:R-:W-:Y:S01]  /*10b540*/  LOP3.LUT R19, RZ, R82, RZ, 0x33, !PT ;  /* 0x00000052ff137212 */ /* 0x000fe200078e33ff */
[----:B------:R-:W-:-:S02]  /*10b550*/  IMAD.X R65, RZ, RZ, R33, P0 ;  /* 0x000000ffff417224 */ /* 0x000fc400000e0621 */
[----:B------:R-:W-:-:S03]  /*10b560*/  IMAD.WIDE.U32 R12, R82, R76, RZ ;  /* 0x0000004c520c7225 */ /* 0x000fc600078e00ff */
[----:B------:R-:W-:Y:S01]  /*10b570*/  ISETP.GE.U32.AND.EX P6, PT, R65, R33, PT, P6 ;  /* 0x000000214100720c */ /* 0x000fe20003fc6160 */
[----:B------:R-:W-:Y:S01]  /*10b580*/  IMAD R83, R82, R77, R22 ;  /* 0x0000004d52537224 */ /* 0x000fe200078e0216 */
[----:B------:R-:W-:Y:S01]  /*10b590*/  @!P1 SEL R22, RZ, 0x1, P4 ;  /* 0x00000001ff169807 */ /* 0x000fe20002000000 */
[----:B------:R-:W-:Y:S01]  /*10b5a0*/  IMAD R32, R26, R20, RZ ;  /* 0x000000141a207224 */ /* 0x000fe200078e02ff */
[----:B------:R-:W-:Y:S01]  /*10b5b0*/  ISETP.LT.U32.AND P4, PT, R25, R40, PT ;  /* 0x000000281900720c */ /* 0x000fe20003f81070 */
[----:B------:R-:W-:Y:S02]  /*10b5c0*/  IMAD.MOV.U32 R48, RZ, RZ, R79 ;  /* 0x000000ffff307224 */ /* 0x000fe400078e004f */
[----:B------:R-:W-:Y:S01]  /*10b5d0*/  IMAD.WIDE.U32 R78, R12, R74, RZ ;  /* 0x0000004a0c4e7225 */ /* 0x000fe200078e00ff */
[----:B------:R-:W-:Y:S02]  /*10b5e0*/  ISETP.LT.U32.OR.EX P4, PT, R33, R86, !P6, P4 ;  /* 0x000000562100720c */ /* 0x000fe40007781540 */
[----:B------:R-:W-:Y:S01]  /*10b5f0*/  @!P1 IADD3 R42, P6, PT, R22, R42, RZ ;  /* 0x0000002a162a9210 */ /* 0x000fe20007fde0ff */
[----:B------:R-:W-:Y:S01]  /*10b600*/  IMAD R89, R23, R39, R32 ;  /* 0x0000002717597224 */ /* 0x000fe200078e0220 */
[----:B------:R-:W-:Y:S01]  /*10b610*/  ISETP.GT.U32.AND P0, PT, R78, R19, PT ;  /* 0x000000134e00720c */ /* 0x000fe20003f04070 */
[----:B------:R-:W-:Y:S01]  /*10b620*/  IMAD.IADD R25, R13, 0x1, R83 ;  /* 0x000000010d197824 */ /* 0x000fe200078e0253 */
[----:B------:R-:W-:Y:S01]  /*10b630*/  SEL R45, RZ, 0x1, !P4 ;  /* 0x00000001ff2d7807 */ /* 0x000fe20006000000 */
[----:B------:R-:W-:-:S04]  /*10b640*/  IMAD.WIDE.U32.X R62, R23, R26, R66, P5 ;  /* 0x0000001a173e7225 */ /* 0x000fc800028e0442 */
[----:B------:R-:W-:Y:S02]  /*10b650*/  IMAD R32, R28, R18, RZ ;  /* 0x000000121c207224 */ /* 0x000fe400078e02ff */
[----:B------:R-:W-:Y:S02]  /*10b660*/  IMAD.MOV.U32 R22, RZ, RZ, R44 ;  /* 0x000000ffff167224 */ /* 0x000fe400078e002c */
[----:B------:R-:W-:Y:S02]  /*10b670*/  IMAD.MOV.U32 R23, RZ, RZ, R91 ;  /* 0x000000ffff177224 */ /* 0x000fe400078e005b */
[----:B------:R-:W-:-:S04]  /*10b680*/  IMAD.WIDE.U32 R66, R25, R74, RZ ;  /* 0x0000004a19427225 */ /* 0x000fc800078e00ff */
[-C--:B------:R-:W-:Y:S02]  /*10b690*/  IMAD R19, R21, R37.reuse, R32 ;  /* 0x0000002515137224 */ /* 0x080fe400078e0220 */
[----:B------:R-:W-:-:S04]  /*10b6a0*/  IMAD.WIDE.U32 R32, R18, R37, R22 ;  /* 0x0000002512207225 */ /* 0x000fc800078e0016 */
[----:B------:R-:W-:-:S04]  /*10b6b0*/  IMAD.WIDE.U32 R22, R20, R39, R64 ;  /* 0x0000002714167225 */ /* 0x000fc800078e0040 */
        /* <DEDUP_REMOVED lines=16> */
[----:B------:R-:W-:Y:S01]  /*10b7c0*/  IMAD.WIDE.U32 R64, R21, R39, RZ ;  /* 0x0000002715407225 */ /* 0x000fe200078e00ff */
[----:B------:R-:W-:-:S02]  /*10b7d0*/  SEL R23, RZ, 0x1, P1 ;  /* 0x00000001ff177807 */ /* 0x000fc40000800000 */
[----:B------:R-:W-:Y:S01]  /*10b7e0*/  IADD3 R19, P5, PT, R50, R48, RZ ;  /* 0x0000003032137210 */ /* 0x000fe20007fbe0ff */
[----:B------:R-:W-:Y:S01]  /*10b7f0*/  IMAD.X R67, R66, 0x1, R63, P2 ;  /* 0x0000000142437824 */ /* 0x000fe200010e063f */
[----:B------:R-:W-:Y:S01]  /*10b800*/  IADD3 R63, P6, PT, R44, R23, RZ ;  /* 0x000000172c3f7210 */ /* 0x000fe20007fde0ff */
[----:B------:R-:W-:Y:S01]  /*10b810*/  IMAD.MOV.U32 R46, RZ, RZ, R81 ;  /* 0x000000ffff2e7224 */ /* 0x000fe200078e0051 */
        /* <DEDUP_REMOVED lines=10> */
[C---:B------:R-:W-:Y:S01]  /*10b8c0*/  IMAD.WIDE.U32 R44, R21.reuse, R41, RZ ;  /* 0x00000029152c7225 */ /* 0x040fe200078e00ff */
[----:B------:R-:W-:Y:S02]  /*10b8d0*/  ISETP.GE.U32.AND.EX P5, PT, R42, R67, PT, P5 ;  /* 0x000000432a00720c */ /* 0x000fe40003fa6150 */
[----:B------:R-:W-:Y:S01]  /*10b8e0*/  LOP3.LUT R23, RZ, R51, RZ, 0x33, !PT ;  /* 0x00000033ff177212 */ /* 0x000fe200078e33ff */
[----:B------:R-:W-:Y:S01]  /*10b8f0*/  IMAD.WIDE.U32.X R50, R21, R38, R46, P3 ;  /* 0x0000002615327225 */ /* 0x000fe200018e042e */
[----:B------:R-:W-:-:S02]  /*10b900*/  ISETP.LT.U32.OR.EX P1, PT, R67, R66, !P5, P1 ;  /* 0x000000424300720c */ /* 0x000fc40006f21510 */
[----:B------:R-:W-:Y:S01]  /*10b910*/  ISETP.GT.U32.AND.EX P0, PT, R40, R23, PT, P0 ;  /* 0x000000172800720c */ /* 0x000fe20003f04100 */
[----:B------:R-:W-:Y:S01]  /*10b920*/  IMAD.WIDE.U32.X R66, R25, R75, R78, P4 ;  /* 0x0000004b19427225 */ /* 0x000fe200020e044e */
[----:B------:R-:W-:Y:S02]  /*10b930*/  SEL R62, RZ, 0x1, !P1 ;  /* 0x00000001ff3e7807 */ /* 0x000fe40004800000 */
[----:B------:R-:W-:Y:S01]  /*10b940*/  SEL R84, RZ, 0x1, !P0 ;  /* 0x00000001ff547807 */ /* 0x000fe20004000000 */
[----:B------:R-:W-:Y:S01]  /*10b950*/  IMAD.WIDE.U32 R46, P4, R18, R26, R64 ;  /* 0x0000001a122e7225 */ /* 0x000fe20007880040 */
[----:B------:R-:W-:-:S03]  /*10b960*/  IADD3 R19, P3, PT, R30, R66, RZ ;  /* 0x000000421e137210 */ /* 0x000fc60007f7e0ff */
[----:B------:R-:W-:Y:S02]  /*10b970*/  IMAD.MOV.U32 R78, RZ, RZ, R22 ;  /* 0x000000ffff4e7224 */ /* 0x000fe400078e0016 */
        /* <DEDUP_REMOVED lines=20> */
.L_x_1179:
[----:B------:R-:W-:Y:S05]  /*10bac0*/  BSYNC.RECONVERGENT B3 ;  /* 0x0000000000037941 */ /* 0x000fea0003800200 */
.L_x_1178:
[----:B------:R-:W-:Y:S01]  /*10bad0*/  IADD3 R84, P2, PT, R19, R84, RZ ;  /* 0x0000005413547210 */ /* 0x000fe20007f5e0ff */
[----:B------:R-:W-:Y:S01]  /*10bae0*/  IMAD.X R66, R29, 0x1, R67, P3 ;  /* 0x000000011d427824 */ /* 0x000fe200018e0643 */
[----:B------:R-:W-:Y:S01]  /*10baf0*/  IADD3 RZ, P0, PT, R23, R44, RZ ;  /* 0x0000002c17ff7210 */ /* 0x000fe20007f1e0ff */
[----:B------:R-:W-:Y:S01]  /*10bb00*/  IMAD R44, R38, R18, RZ ;  /* 0x00000012262c7224 */ /* 0x000fe200078e02ff */
[----:B------:R-:W-:Y:S01]  /*10bb10*/  IADD3 R33, P6, PT, R78, R50, RZ ;  /* 0x000000324e217210 */ /* 0x000fe20007fde0ff */
[----:B------:R-:W-:Y:S01]  /*10bb20*/  IMAD.X R85, RZ, RZ, R66, P2 ;  /* 0x000000ffff557224 */ /* 0x000fe200010e0642 */
[----:B------:R-:W-:Y:S01]  /*10bb30*/  ISETP.GE.U32.AND P3, PT, R84, R19, PT ;  /* 0x000000135400720c */ /* 0x000fe20003f66070 */
[-C--:B------:R-:W-:Y:S01]  /*10bb40*/  IMAD.WIDE.U32 R22, R18, R43.reuse, R48 ;  /* 0x0000002b12167225 */ /* 0x080fe200078e0030 */
        /* <DEDUP_REMOVED lines=9> */
[----:B------:R-:W-:Y:S01]  /*10bbe0*/  IMAD.IADD R19, R23, 0x1, R19 ;  /* 0x0000000117137824 */ /* 0x000fe200078e0213 */
[----:B------:R-:W-:Y:S01]  /*10bbf0*/  SEL R13, RZ, 0x1, !P2 ;  /* 0x00000001ff0d7807 */ /* 0x000fe20005000000 */
[----:B------:R-:W-:-:S03]  /*10bc00*/  IMAD.WIDE.U32 R50, R34, R37, RZ ;  /* 0x0000002522327225 */ /* 0x000fc600078e00ff */
[----:B------:R-:W-:Y:S01]  /*10bc10*/  ISETP.GE.U32.AND.EX P6, PT, R19, R49, PT, P6 ;  /* 0x000000311300720c */ /* 0x000fe20003fc6160 */
[----:B------:R-:W-:Y:S02]  /*10bc20*/  IMAD.X R65, RZ, RZ, RZ, P5 ;  /* 0x000000ffff417224 */ /* 0x000fe400028e06ff */
[----:B------:R-:W-:-:S04]  /*10bc30*/  IMAD.WIDE.U32 R66, P3, R12, R73, R30 ;  /* 0x000000490c427225 */ /* 0x000fc8000786001e */
[----:B------:R-:W-:Y:S01]  /*10bc40*/  IMAD.WIDE.U32 R48, R12, R72, RZ ;  /* 0x000000480c307225 */ /* 0x000fe200078e00ff */
[----:B------:R-:W-:-:S03]  /*10bc50*/  SEL R48, RZ, 0x1, P6 ;  /* 0x00000001ff307807 */ /* 0x000fc60003000000 */
[----:B------:R-:W-:Y:S01]  /*10bc60*/  IMAD.WIDE.U32 R80, P5, R35, R28, R50 ;  /* 0x0000001c23507225 */ /* 0x000fe200078a0032 */
[----:B------:R-:W-:-:S03]  /*10bc70*/  IADD3 RZ, P2, PT, R49, R66, RZ ;  /* 0x0000004231ff7210 */ /* 0x000fc60007f5e0ff */
[----:B------:R-:W-:-:S04]  /*10bc80*/  IMAD.WIDE.U32 R50, R12, R72, R84 ;  /* 0x000000480c327225 */ /* 0x000fc800078e0054 */
[----:B------:R-:W-:Y:S01]  /*10bc90*/  IMAD.IADD R66, R66, 0x1, R51 ;  /* 0x0000000142427824 */ /* 0x000fe200078e0233 */
[----:B------:R-:W-:Y:S01]  /*10bca0*/  ISETP.LT.U32.AND P6, PT, R50, R84, PT ;  /* 0x000000543200720c */ /* 0x000fe20003fc1070 */
[----:B------:R-:W-:Y:S01]  /*10bcb0*/  IMAD.X R79, RZ, RZ, RZ, P4 ;  /* 0x000000ffff4f7224 */ /* 0x000fe200020e06ff */
[----:B------:R-:W-:Y:S01]  /*10bcc0*/  IADD3 R91, P4, PT, R13, R50, RZ ;  /* 0x000000320d5b7210 */ /* 0x000fe20007f9e0ff */
        /* <DEDUP_REMOVED lines=13> */
[----:B------:R-:W-:Y:S01]  /*10bda0*/  IMAD R44, R36, R18, RZ ;  /* 0x00000012242c7224 */ /* 0x000fe200078e02ff */
[----:B------:R-:W-:Y:S01]  /*10bdb0*/  ISETP.LT.U32.OR.EX P6, PT, R66, R85, !P2, P6 ;  /* 0x000000554200720c */ /* 0x000fe200057c1560 */
[----:B------:R-:W-:Y:S01]  /*10bdc0*/  IMAD.MOV.U32 R64, RZ, RZ, R45 ;  /* 0x000000ffff407224 */ /* 0x000fe200078e002d */
[----:B------:R-:W-:Y:S01]  /*10bdd0*/  ISETP.GE.U32.AND.EX P2, PT, R87, R89, P4, P5 ;  /* 0x000000595700720c */ /* 0x000fe20002746150 */
[C---:B------:R-:W-:Y:S01]  /*10bde0*/  IMAD R13, R21.reuse, R41, R44 ;  /* 0x00000029150d7224 */ /* 0x040fe200078e022c */
[----:B------:R-:W-:Y:S01]  /*10bdf0*/  IADD3 R23, P4, PT, R32, R82, RZ ;  /* 0x0000005220177210 */ /* 0x000fe20007f9e0ff */
[----:B------:R-:W-:Y:S01]  /*10be00*/  IMAD.WIDE.U32.X R64, R21, R36, R64, P0 ;  /* 0x0000002415407225 */ /* 0x000fe200000e0440 */
[----:B------:R-:W-:-:S02]  /*10be10*/  SEL R46, RZ, 0x1, !P6 ;  /* 0x00000001ff2e7807 */ /* 0x000fc40007000000 */
[----:B------:R-:W-:Y:S01]  /*10be20*/  IADD3 RZ, P3, PT, R31, R80, RZ ;  /* 0x000000501fff7210 */ /* 0x000fe20007f7e0ff */
[----:B------:R-:W-:Y:S01]  /*10be30*/  IMAD.WIDE.U32 R30, R18, R41, R48 ;  /* 0x00000029121e7225 */ /* 0x000fe200078e0030 */
[----:B------:R-:W-:-:S03]  /*10be40*/  IADD3 R46, P6, PT, R23, R46, RZ ;  /* 0x0000002e172e7210 */ /* 0x000fc60007fde0ff */
        /* <DEDUP_REMOVED lines=10> */
[----:B------:R-:W-:Y:S01]  /*10bef0*/  IMAD.WIDE.U32.X R48, R21, R26, R78, P1 ;  /* 0x0000001a15307225 */ /* 0x000fe200008e044e */
[----:B------:R-:W-:-:S02]  /*10bf00*/  ISETP.GE.U32.AND.EX P6, PT, R47, R83, PT, P5 ;  /* 0x000000532f00720c */ /* 0x000fc40003fc6150 */
[----:B------:R-:W-:Y:S01]  /*10bf10*/  IADD3 R23, P5, PT, R63, R64, RZ ;  /* 0x000000403f177210 */ /* 0x000fe20007fbe0ff */
[----:B------:R-:W-:Y:S01]  /*10bf20*/  IMAD R44, R26, R18, RZ ;  /* 0x000000121a2c7224 */ /* 0x000fe200078e02ff */
[----:B------:R-:W-:Y:S01]  /*10bf30*/  SEL R32, RZ, 0x1, P4 ;  /* 0x00000001ff207807 */ /* 0x000fe20002000000 */
[----:B------:R-:W-:Y:S01]  /*10bf40*/  IMAD.MOV.U32 R50, RZ, RZ, R81 ;  /* 0x000000ffff327224 */ /* 0x000fe200078e0051 */
[----:B------:R-:W-:Y:S01]  /*10bf50*/  ISETP.LT.U32.OR.EX P1, PT, R83, R20, !P6, P0 ;  /* 0x000000145300720c */ /* 0x000fe20007721500 */
[----:B------:R-:W-:Y:S01]  /*10bf60*/  IMAD.X R65, R42, 0x1, R65, P5 ;  /* 0x000000012a417824 */ /* 0x000fe200028e0641 */
[----:B------:R-:W-:Y:S01]  /*10bf70*/  IADD3 R20, P4, PT, R23, R32, RZ ;  /* 0x0000002017147210 */ /* 0x000fe20007f9e0ff */
[----:B------:R-:W-:Y:S01]  /*10bf80*/  IMAD R85, R21, R39, R44 ;  /* 0x0000002715557224 */ /* 0x000fe200078e022c */
[----:B------:R-:W-:Y:S01]  /*10bf90*/  @!P2 ISETP.NE.U32.AND P6, PT, R63, RZ, PT ;  /* 0x000000ff3f00a20c */ /* 0x000fe20003fc5070 */
[----:B------:R-:W-:Y:S01]  /*10bfa0*/  IMAD.WIDE.U32 R32, R25, R70, RZ ;  /* 0x0000004619207225 */ /* 0x000fe200078e00ff */
[----:B------:R-:W-:-:S03]  /*10bfb0*/  ISETP.LT.U32.AND P0, PT, R23, R63, PT ;  /* 0x0000003f1700720c */ /* 0x000fc60003f01070 */
[----:B------:R-:W-:Y:S01]  /*10bfc0*/  IMAD.X R21, RZ, RZ, R65, P4 ;  /* 0x000000ffff157224 */ /* 0x000fe200020e0641 */
[----:B------:R-:W-:Y:S01]  /*10bfd0*/  ISETP.GE.U32.AND P4, PT, R20, R23, PT ;  /* 0x000000171400720c */ /* 0x000fe20003f86070 */
[----:B------:R-:W-:Y:S01]  /*10bfe0*/  IMAD.WIDE.U32 R80, R12, R70, R46 ;  /* 0x000000460c507225 */ /* 0x000fe200078e002e */
[----:B------:R-:W-:Y:S02]  /*10bff0*/  SEL R23, RZ, 0x1, !P1 ;  /* 0x00000001ff177807 */ /* 0x000fe40004800000 */
[----:B------:R-:W-:Y:S01]  /*10c000*/  ISETP.GE.U32.AND.EX P4, PT, R21, R65, PT, P4 ;  /* 0x000000411500720c */ /* 0x000fe20003f86140 */
[----:B------:R-:W-:Y:S01]  /*10c010*/  IMAD.WIDE.U32 R44, R34, R43, RZ ;  /* 0x0000002b222c7225 */ /* 0x000fe200078e00ff */
[----:B------:R-:W-:Y:S02]  /*10c020*/  @!P2 ISETP.NE.AND.EX P1, PT, R42, RZ, PT, P6 ;  /* 0x000000ff2a00a20c */ /* 0x000fe40003f25360 */
[----:B------:R-:W-:Y:S01]  /*10c030*/  IADD3 R93, P6, PT, R23, R80, RZ ;  /* 0x00000050175d7210 */ /* 0x000fe20007fde0ff */
[----:B------:R-:W-:Y:S01]  /*10c040*/  IMAD.WIDE.U32 R78, P5, R12, R71, R32 ;  /* 0x000000470c4e7225 */ /* 0x000fe200078a0020 */
[----:B------:R-:W-:-:S02]  /*10c050*/  ISETP.LT.U32.OR.EX P0, PT, R65, R42, !P4, P0 ;  /* 0x0000002a4100720c */ /* 0x000fc40006701500 */
[----:B------:R-:W-:Y:S01]  /*10c060*/  @!P2 SEL R31, RZ, 0x1, P1 ;  /* 0x00000001ff1fa807 */ /* 0x000fe20000800000 */
[----:B------:R-:W-:Y:S02]  /*10c070*/  IMAD.IADD R23, R78, 0x1, R81 ;  /* 0x000000014e177824 */ /* 0x000fe400078e0251 */
[----:B------:R-:W-:-:S04]  /*10c080*/  IMAD.WIDE.U32 R32, R35, R43, RZ ;  /* 0x0000002b23207225 */ /* 0x000fc800078e00ff */
[----:B------:R-:W-:-:S04]  /*10c090*/  IMAD.WIDE.U32 R44, P4, R35, R38, R44 ;  /* 0x00000026232c7225 */ /* 0x000fc8000788002c */
[----:B------:R-:W-:-:S04]  /*10c0a0*/  IMAD.WIDE.U32 R64, R12, R70, RZ ;  /* 0x000000460c407225 */ /* 0x000fc800078e00ff */
[----:B------:R-:W-:Y:S01]  /*10c0b0*/  IMAD.WIDE.U32.X R50, R34, R28, R50, P3 ;  /* 0x0000001c22327225 */ /* 0x000fe200018e0432 */
[----:B------:R-:W-:Y:S02]  /*10c0c0*/  ISETP.GE.U32.AND P3, PT, R93, R80, PT ;  /* 0x000000505d00720c */ /* 0x000fe40003f66070 */
[----:B------:R-:W-:Y:S01]  /*10c0d0*/  IADD3 RZ, P1, PT, R65, R78, RZ ;  /* 0x0000004e41ff7210 */ /* 0x000fe20007f3e0ff */
[----:B------:R-:W-:Y:S01]  /*10c0e0*/  IMAD.X R66, RZ, RZ, R23, P6 ;  /* 0x000000ffff427224 */ /* 0x000fe200030e0617 */
[----:B------:R-:W-:Y:S01]  /*10c0f0*/  IADD3 RZ, P6, PT, R33, R44, RZ ;  /* 0x0000002c21ff7210 */ /* 0x000fe20007fde0ff */
[----:B------:R-:W-:Y:S01]  /*10c100*/  IMAD.X R81, RZ, RZ, RZ, P5 ;  /* 0x000000ffff517224 */ /* 0x000fe200028e06ff */
[----:B------:R-:W-:Y:S01]  /*10c110*/  ISETP.LT.U32.AND P5, PT, R80, R46, PT ;  /* 0x0000002e5000720c */ /* 0x000fe20003fa1070 */
[----:B------:R-:W-:Y:S01]  /*10c120*/  IMAD.WIDE.U32 R32, R18, R39, R20 ;  /* 0x0000002712207225 */ /* 0x000fe200078e0014 */
[----:B------:R-:W-:-:S03]  /*10c130*/  ISETP.GE.U32.AND.EX P3, PT, R66, R23, PT, P3 ;  /* 0x000000174200720c */ /* 0x000fc60003f66130 */
[----:B------:R-:W-:Y:S01]  /*10c140*/  IMAD.MOV.U32 R80, RZ, RZ, R79 ;  /* 0x000000ffff507224 */ /* 0x000fe200078e004f */
[----:B------:R-:W-:Y:S01]  /*10c150*/  ISETP.LT.U32.OR.EX P3, PT, R23, R47, !P3, P5 ;  /* 0x0000002f1700720c */ /* 0x000fe20005f61550 */
[----:B------:R-:W-:Y:S02]  /*10c160*/  IMAD R18, R28, R35, RZ ;  /* 0x000000231c127224 */ /* 0x000fe400078e02ff */
[----:B------:R-:W-:Y:S01]  /*10c170*/  IMAD.WIDE.U32.X R28, R25, R71, R80, P1 ;  /* 0x00000047191c7225 */ /* 0x000fe200008e0450 */
[----:B------:R-:W-:Y:S02]  /*10c180*/  @!P2 IADD3 R62, P1, PT, R31, R62, RZ ;  /* 0x0000003e1f3ea210 */ /* 0x000fe40007f3e0ff */
[----:B------:R-:W-:Y:S01]  /*10c190*/  SEL R31, RZ, 0x1, !P0 ;  /* 0x00000001ff1f7807 */ /* 0x000fe20004000000 */
[----:B------:R-:W-:Y:S01]  /*10c1a0*/  IMAD R63, R34, R37, R18 ;  /* 0x00000025223f7224 */ /* 0x000fe200078e0212 */
[----:B------:R-:W-:Y:S01]  /*10c1b0*/  ISETP.GE.U32.AND P0, PT, R32, R20, PT ;  /* 0x000000142000720c */ /* 0x000fe20003f06070 */
[----:B------:R-:W-:Y:S01]  /*10c1c0*/  IMAD.MOV.U32 R18, RZ, RZ, R22 ;  /* 0x000000ffff127224 */ /* 0x000fe200078e0016 */
[----:B------:R-:W-:Y:S01]  /*10c1d0*/  IADD3 R62, P5, PT, R62, R31, RZ ;  /* 0x0000001f3e3e7210 */ /* 0x000fe20007fbe0ff */
[----:B------:R-:W-:-:S02]  /*10c1e0*/  IMAD.IADD R23, R33, 0x1, R85 ;  /* 0x0000000121177824 */ /* 0x000fc400078e0255 */
[----:B------:R-:W-:Y:S01]  /*10c1f0*/  IMAD.WIDE.U32 R46, R35, R37, R18 ;  /* 0x00000025232e7225 */ /* 0x000fe200078e0012 */
[----:B------:R-:W-:Y:S02]  /*10c200*/  LOP3.LUT R37, RZ, R91, RZ, 0x33, !PT ;  /* 0x0000005bff257212 */ /* 0x000fe400078e33ff */
[----:B------:R-:W-:Y:S01]  /*10c210*/  ISETP.GE.U32.AND.EX P0, PT, R23, R21, PT, P0 ;  /* 0x000000151700720c */ /* 0x000fe20003f06100 */
[----:B------:R-:W-:Y:S01]  /*10c220*/  IMAD R18, R67, R76, RZ ;  /* 0x0000004c43127224 */ /* 0x000fe200078e02ff */
[----:B------:R-:W-:Y:S01]  /*10c230*/  LOP3.LUT R67, RZ, R67, RZ, 0x33, !PT ;  /* 0x00000043ff437212 */ /* 0x000fe200078e33ff */
[----:B------:R-:W-:Y:S01]  /*10c240*/  @!P2 IMAD.X R40, RZ, RZ, R40, P1 ;  /* 0x000000ffff28a224 */ /* 0x000fe200008e0628 */
[----:B------:R-:W-:Y:S01]  /*10c250*/  IADD3 R31, P1, PT, R62, R48, RZ ;  /* 0x000000303e1f7210 */ /* 0x000fe20007f3e0ff */
[----:B------:R-:W-:Y:S01]  /*10c260*/  IMAD R33, R91, R77, R18 ;  /* 0x0000004d5b217224 */ /* 0x000fe200078e0212 */
[----:B------:R-:W-:Y:S01]  /*10c270*/  SEL R18, RZ, 0x1, P0 ;  /* 0x00000001ff127807 */ /* 0x000fe20000000000 */
[----:B------:R-:W-:Y:S01]  /*10c280*/  IMAD.IADD R89, R47, 0x1, R63 ;  /* 0x000000012f597824 */ /* 0x000fe200078e023f */
[----:B------:R-:W-:Y:S01]  /*10c290*/  IADD3 R47, P2, PT, R46, R28, RZ ;  /* 0x0000001c2e2f7210 */ /* 0x000fe20007f5e0ff */
[----:B------:R-:W-:Y:S01]  /*10c2a0*/  IMAD.WIDE.U32 R20, R91, R76, RZ ;  /* 0x0000004c5b147225 */ /* 0x000fe200078e00ff */
[----:B------:R-:W-:-:S03]  /*10c2b0*/  IADD3 R18, P0, PT, R31, R18, RZ ;  /* 0x000000121f127210 */ /* 0x000fc60007f1e0ff */
[----:B------:R-:W-:Y:S01]  /*10c2c0*/  IMAD.X R63, RZ, RZ, R40, P5 ;  /* 0x000000ffff3f7224 */ /* 0x000fe200028e0628 */
        /* <DEDUP_REMOVED lines=78> */
[----:B------:R-:W-:Y:S01]  /*10c7b0*/  IMAD.WIDE.U32 R44, R37, R76, RZ ;  /* 0x0000004c252c7225 */ /* 0x000fe200078e00ff */
[----:B------:R-:W-:Y:S02]  /*10c7c0*/  ISETP.LT.U32.OR.EX P4, PT, R25, R87, !P4, P6 ;  /* 0x000000571900720c */ /* 0x000fe40006781560 */
[----:B------:R-:W-:Y:S01]  /*10c7d0*/  IADD3 R95, P2, PT, R19, R78, RZ ;  /* 0x0000004e135f7210 */ /* 0x000fe20007f5e0ff */
[----:B------:R-:W-:Y:S01]  /*10c7e0*/  IMAD.MOV.U32 R66, RZ, RZ, R63 ;  /* 0x000000ffff427224 */ /* 0x000fe200078e003f */
[----:B------:R-:W-:Y:S01]  /*10c7f0*/  LOP3.LUT R19, RZ, R37, RZ, 0x33, !PT ;  /* 0x00000025ff137212 */ /* 0x000fe200078e33ff */
[----:B------:R-:W-:Y:S01]  /*10c800*/  IMAD R25, R37, R77, R12 ;  /* 0x0000004d25197224 */ /* 0x000fe200078e020c */
[----:B------:R-:W-:Y:S01]  /*10c810*/  SEL R12, RZ, 0x1, !P4 ;  /* 0x00000001ff0c7807 */ /* 0x000fe20006000000 */
[----:B------:R-:W-:Y:S01]  /*10c820*/  IMAD.X R63, RZ, RZ, R42, P0 ;  /* 0x000000ffff3f7224 */ /* 0x000fe200000e062a */
[----:B------:R-:W-:Y:S01]  /*10c830*/  ISETP.GE.U32.AND P0, PT, R91, R30, PT ;  /* 0x0000001e5b00720c */ /* 0x000fe20003f06070 */
[----:B------:R-:W-:Y:S01]  /*10c840*/  IMAD.IADD R89, R80, 0x1, R79 ;  /* 0x0000000150597824 */ /* 0x000fe200078e024f */
[----:B------:R-:W-:Y:S01]  /*10c850*/  ISETP.GE.U32.AND P4, PT, R62, R91, PT ;  /* 0x0000005b3e00720c */ /* 0x000fe20003f86070 */
[----:B------:R-:W-:Y:S01]  /*10c860*/  IMAD.WIDE.U32 R80, R44, R74, RZ ;  /* 0x0000004a2c507225 */ /* 0x000fe200078e00ff */
[----:B------:R-:W-:-:S02]  /*10c870*/  ISETP.GE.U32.AND.EX P0, PT, R42, R13, PT, P0 ;  /* 0x0000000d2a00720c */ /* 0x000fc40003f06100 */
[----:B------:R-:W-:Y:S01]  /*10c880*/  ISETP.GE.U32.AND.EX P4, PT, R63, R42, PT, P4 ;  /* 0x0000002a3f00720c */ /* 0x000fe20003f86140 */
[----:B------:R-:W-:Y:S01]  /*10c890*/  IMAD.X R40, RZ, RZ, R89, P2 ;  /* 0x000000ffff287224 */ /* 0x000fe200010e0659 */
[----:B------:R-:W-:Y:S01]  /*10c8a0*/  IADD3 R85, P6, PT, R95, R82, RZ ;  /* 0x000000525f557210 */ /* 0x000fe20007fde0ff */
[----:B------:R-:W-:Y:S01]  /*10c8b0*/  IMAD.WIDE.U32.X R46, R34, R36, R64, P5 ;  /* 0x00000024222e7225 */ /* 0x000fe200028e0440 */
[----:B------:R-:W-:-:S03]  /*10c8c0*/  ISETP.GT.U32.AND P2, PT, R80, R19, PT ;  /* 0x000000135000720c */ /* 0x000fc60003f44070 */
[----:B------:R-:W-:Y:S02]  /*10c8d0*/  IMAD.IADD R19, R45, 0x1, R25 ;  /* 0x000000012d137824 */ /* 0x000fe400078e0219 */
[----:B------:R-:W-:Y:S02]  /*10c8e0*/  IMAD.X R87, R40, 0x1, R83, P6 ;  /* 0x0000000128577824 */ /* 0x000fe400030e0653 */
[-C--:B------:R-:W-:Y:S01]  /*10c8f0*/  IMAD R22, R36, R35.reuse, RZ ;  /* 0x0000002324167224 */ /* 0x080fe200078e02ff */
[----:B------:R-:W-:Y:S01]  /*10c900*/  IADD3 R36, P6, PT, R85, R12, RZ ;  /* 0x0000000c55247210 */ /* 0x000fe20007fde0ff */
[----:B------:R-:W-:Y:S02]  /*10c910*/  IMAD R38, R38, R35, RZ ;  /* 0x0000002326267224 */ /* 0x000fe400078e02ff */
[----:B------:R-:W-:-:S04]  /*10c920*/  IMAD.WIDE.U32 R82, R19, R74, RZ ;  /* 0x0000004a13527225 */ /* 0x000fc800078e00ff */
[----:B------:R-:W-:Y:S01]  /*10c930*/  IMAD.WIDE.U32.X R12, R34, R26, R66, P3 ;  /* 0x0000001a220c7225 */ /* 0x000fe200018e0442 */
[----:B------:R-:W-:Y:S02]  /*10c940*/  ISETP.GE.U32.AND P3, PT, R36, R85, PT ;  /* 0x000000552400720c */ /* 0x000fe40003f66070 */
[----:B------:R-:W-:Y:S01]  /*10c950*/  SEL R67, RZ, 0x1, !P1 ;  /* 0x00000001ff437807 */ /* 0x000fe20004800000 */
[----:B------:R-:W-:Y:S02]  /*10c960*/  IMAD R26, R26, R35, RZ ;  /* 0x000000231a1a7224 */ /* 0x000fe400078e02ff */
[C---:B------:R-:W-:Y:S02]  /*10c970*/  IMAD R91, R34.reuse, R43, R38 ;  /* 0x0000002b225b7224 */ /* 0x040fe400078e0226 */
[C---:B------:R-:W-:Y:S02]  /*10c980*/  IMAD R93, R34.reuse, R41, R22 ;  /* 0x00000029225d7224 */ /* 0x040fe400078e0216 */
[----:B------:R-:W-:-:S02]  /*10c990*/  IMAD R34, R34, R39, R26 ;  /* 0x0000002722227224 */ /* 0x000fc400078e021a */
[----:B------:R-:W-:-:S04]  /*10c9a0*/  IMAD.WIDE.U32 R82, P5, R44, R75, R82 ;  /* 0x0000004b2c527225 */ /* 0x000fc800078a0052 */
        /* <DEDUP_REMOVED lines=19> */
.L_x_1181:
[----:B------:R-:W-:Y:S05]  /*10cae0*/  BSYNC.RECONVERGENT B3 ;  /* 0x0000000000037941 */ /* 0x000fea0003800200 */
.L_x_1180:
[----:B------:R-:W-:Y:S01]  /*10caf0*/  ISETP.LT.U32.AND P1, PT, R85, R95, PT ;  /* 0x0000005f5500720c */ /* 0x000fe20003f21070 */
[----:B------:R-:W-:Y:S01]  /*10cb00*/  IMAD.WIDE.U32 R64, R33, R70, RZ ;  /* 0x0000004621407225 */ /* 0x000fe200078e00ff */
[----:B------:R-:W-:Y:S01]  /*10cb10*/  ISETP.GE.U32.AND.EX P6, PT, R37, R87, PT, P3 ;  /* 0x000000572500720c */ /* 0x000fe20003fc6130 */
[----:B------:R-:W-:Y:S01]  /*10cb20*/  BSSY.RECONVERGENT B3, `(.L_x_1182) ;  /* 0x00000bc000037945 */ /* 0x000fe20003800200 */
[----:B------:R-:W-:Y:S01]  /*10cb30*/  ISETP.GE.U32.AND P4, PT, R95, R78, PT ;  /* 0x0000004e5f00720c */ /* 0x000fe20003f86070 */
[----:B------:R-:W-:Y:S01]  /*10cb40*/  IMAD.X R85, RZ, RZ, RZ, P5 ;  /* 0x000000ffff557224 */ /* 0x000fe200028e06ff */
[----:B------:R-:W-:Y:S01]  /*10cb50*/  ISETP.LT.U32.OR.EX P1, PT, R87, R40, !P6, P1 ;  /* 0x000000285700720c */ /* 0x000fe20007721510 */
[----:B------:R-:W-:Y:S01]  /*10cb60*/  IMAD.MOV.U32 R84, RZ, RZ, R83 ;  /* 0x000000ffff547224 */ /* 0x000fe200078e0053 */
        /* <DEDUP_REMOVED lines=17> */
[----:B------:R-:W-:Y:S01]  /*10cc80*/  IMAD.WIDE.U32 R28, R20, R70, RZ ;  /* 0x00000046141c7225 */ /* 0x000fe200078e00ff */
[----:B------:R-:W-:-:S03]  /*10cc90*/  SEL R42, RZ, 0x1, !P2 ;  /* 0x00000001ff2a7807 */ /* 0x000fc60005000000 */
[----:B------:R-:W-:Y:S01]  /*10cca0*/  IMAD.X R81, RZ, RZ, RZ, P4 ;  /* 0x000000ffff517224 */ /* 0x000fe200020e06ff */
[----:B------:R-:W-:Y:S01]  /*10ccb0*/  ISETP.GE.U32.AND.EX P4, PT, R89, R36, PT, P6 ;  /* 0x000000245900720c */ /* 0x000fe20003f86160 */
[----:B------:R-:W-:Y:S01]  /*10ccc0*/  IMAD.WIDE.U32 R64, P5, R20, R69, R64 ;  /* 0x0000004514407225 */ /* 0x000fe200078a0040 */
[----:B------:R-:W-:Y:S02]  /*10ccd0*/  IADD3 R21, P6, PT, R87, R84, RZ ;  /* 0x0000005457157210 */ /* 0x000fe40007fde0ff */
[----:B------:R-:W-:Y:S01]  /*10cce0*/  IADD3 RZ, P3, PT, R29, R78, RZ ;  /* 0x0000004e1dff7210 */ /* 0x000fe20007f7e0ff */
[----:B------:R-:W-:Y:S01]  /*10ccf0*/  IMAD.X R29, RZ, RZ, RZ, P5 ;  /* 0x000000ffff1d7224 */ /* 0x000fe200028e06ff */
[----:B------:R-:W-:Y:S01]  /*10cd00*/  IADD3 R42, P5, PT, R21, R42, RZ ;  /* 0x0000002a152a7210 */ /* 0x000fe20007fbe0ff */
[----:B------:R-:W-:Y:S01]  /*10cd10*/  IMAD.X R85, R89, 0x1, R85, P6 ;  /* 0x0000000159557824 */ /* 0x000fe200030e0655 */
[----:B------:R-:W-:Y:S01]  /*10cd20*/  ISETP.LT.U32.OR.EX P1, PT, R36, R37, !P4, P1 ;  /* 0x000000252400720c */ /* 0x000fe20006721510 */
[----:B------:R-:W-:Y:S01]  /*10cd30*/  IMAD.WIDE.U32 R36, R35, R43, R62 ;  /* 0x0000002b23247225 */ /* 0x000fe200078e003e */
[----:B------:R-:W-:-:S02]  /*10cd40*/  ISETP.GE.U32.AND P6, PT, R42, R21, PT ;  /* 0x000000152a00720c */ /* 0x000fc40003fc6070 */
[----:B------:R-:W-:Y:S01]  /*10cd50*/  ISETP.LT.U32.AND P2, PT, R21, R87, PT ;  /* 0x000000571500720c */ /* 0x000fe20003f41070 */
[----:B------:R-:W-:Y:S02]  /*10cd60*/  IMAD.X R43, RZ, RZ, R85, P5 ;  /* 0x000000ffff2b7224 */ /* 0x000fe400028e0655 */
[----:B------:R-:W-:-:S03]  /*10cd70*/  IMAD.WIDE.U32 R82, R20, R68, RZ ;  /* 0x0000004414527225 */ /* 0x000fc600078e00ff */
[----:B------:R-:W-:Y:S01]  /*10cd80*/  ISETP.GE.U32.AND.EX P6, PT, R43, R85, PT, P6 ;  /* 0x000000552b00720c */ /* 0x000fe20003fc6160 */
[----:B------:R-:W-:Y:S01]  /*10cd90*/  IMAD.MOV.U32 R80, RZ, RZ, R79 ;  /* 0x000000ffff507224 */ /* 0x000fe200078e004f */
[----:B------:R-:W-:Y:S01]  /*10cda0*/  IADD3 RZ, P4, PT, R83, R64, RZ ;  /* 0x0000004053ff7210 */ /* 0x000fe20007f9e0ff */
[----:B------:R-:W-:Y:S01]  /*10cdb0*/  IMAD.IADD R37, R37, 0x1, R91 ;  /* 0x0000000125257824 */ /* 0x000fe200078e025b */
[----:B------:R-:W-:Y:S01]  /*10cdc0*/  ISETP.LT.U32.OR.EX P6, PT, R85, R89, !P6, P2 ;  /* 0x000000595500720c */ /* 0x000fe200077c1520 */
[----:B------:R-:W-:Y:S01]  /*10cdd0*/  IMAD.WIDE.U32.X R78, R33, R71, R80, P3 ;  /* 0x00000047214e7225 */ /* 0x000fe200018e0450 */
[C---:B------:R-:W-:Y:S02]  /*10cde0*/  ISETP.GE.U32.AND P3, PT, R36.reuse, R62, PT ;  /* 0x0000003e2400720c */ /* 0x040fe40003f66070 */
[----:B------:R-:W-:Y:S01]  /*10cdf0*/  IADD3 R85, P2, PT, R36, R48, RZ ;  /* 0x0000003024557210 */ /* 0x000fe20007f5e0ff */
[----:B------:R-:W-:Y:S01]  /*10ce00*/  IMAD.WIDE.U32 R82, R19, R72, RZ ;  /* 0x0000004813527225 */ /* 0x000fe200078e00ff */
[----:B------:R-:W-:-:S02]  /*10ce10*/  ISETP.GE.U32.AND.EX P3, PT, R37, R63, PT, P3 ;  /* 0x0000003f2500720c */ /* 0x000fc40003f66130 */
[----:B------:R-:W-:Y:S01]  /*10ce20*/  SEL R48, RZ, 0x1, !P1 ;  /* 0x00000001ff307807 */ /* 0x000fe20004800000 */
[----:B------:R-:W-:Y:S01]  /*10ce30*/  IMAD.X R66, R37, 0x1, R49, P2 ;  /* 0x0000000125427824 */ /* 0x000fe200010e0631 */
[----:B------:R-:W-:Y:S01]  /*10ce40*/  IADD3 R49, P0, PT, R26, R50, RZ ;  /* 0x000000321a317210 */ /* 0x000fe20007f1e0ff */
[C---:B------:R-:W-:Y:S01]  /*10ce50*/  IMAD.WIDE.U32 R80, R44.reuse, R72, RZ ;  /* 0x000000482c507225 */ /* 0x040fe200078e00ff */
[----:B------:R-:W-:Y:S02]  /*10ce60*/  IADD3 R84, P2, PT, R85, R22, RZ ;  /* 0x0000001655547210 */ /* 0x000fe40007f5e0ff */
[----:B------:R-:W-:Y:S01]  /*10ce70*/  SEL R32, RZ, 0x1, P3 ;  /* 0x00000001ff207807 */ /* 0x000fe20001800000 */
[----:B------:R-:W-:Y:S01]  /*10ce80*/  IMAD.WIDE.U32 R82, P5, R44, R73, R82 ;  /* 0x000000492c527225 */ /* 0x000fe200078a0052 */
[----:B------:R-:W-:-:S03]  /*10ce90*/  IADD3 R21, P3, PT, R84, R78, RZ ;  /* 0x0000004e54157210 */ /* 0x000fc60007f7e0ff */
[----:B------:R-:W-:Y:S01]  /*10cea0*/  IMAD.MOV.U32 R28, RZ, RZ, R65 ;  /* 0x000000ffff1c7224 */ /* 0x000fe200078e0041 */
[----:B------:R-:W-:Y:S01]  /*10ceb0*/  SEL R65, RZ, 0x1, !P6 ;  /* 0x00000001ff417807 */ /* 0x000fe20007000000 */
[----:B------:R-:W-:Y:S01]  /*10cec0*/  IMAD.X R50, R23, 0x1, R51, P0 ;  /* 0x0000000117327824 */ /* 0x000fe200000e0633 */
[----:B------:R-:W-:Y:S01]  /*10ced0*/  IADD3 R32, P0, PT, R49, R32, RZ ;  /* 0x0000002031207210 */ /* 0x000fe20007f1e0ff */
[----:B------:R-:W-:Y:S01]  /*10cee0*/  IMAD.WIDE.U32.X R28, R33, R69, R28, P4 ;  /* 0x00000045211c7225 */ /* 0x000fe200020e041c */
[----:B------:R-:W-:-:S03]  /*10cef0*/  IADD3 RZ, P4, PT, R81, R82, RZ ;  /* 0x0000005251ff7210 */ /* 0x000fc60007f9e0ff */
[----:B------:R-:W-:Y:S02]  /*10cf00*/  IMAD.MOV.U32 R62, RZ, RZ, R83 ;  /* 0x000000ffff3e7224 */ /* 0x000fe400078e0053 */
[----:B------:R-:W-:-:S04]  /*10cf10*/  IMAD.WIDE.U32 R80, R44, R72, R42 ;  /* 0x000000482c507225 */ /* 0x000fc800078e002a */
        /* <DEDUP_REMOVED lines=8> */
[----:B------:R-:W-:-:S03]  /*10cfa0*/  IMAD.IADD R82, R82, 0x1, R81 ;  /* 0x0000000152527824 */ /* 0x000fc600078e0251 */
[----:B------:R-:W-:Y:S01]  /*10cfb0*/  ISETP.GE.U32.AND.EX P1, PT, R33, R50, PT, P3 ;  /* 0x000000322100720c */ /* 0x000fe20003f26130 */
[----:B------:R-:W-:Y:S01]  /*10cfc0*/  IMAD.X R79, RZ, RZ, R82, P5 ;  /* 0x000000ffff4f7224 */ /* 0x000fe200028e0652 */
        /* <DEDUP_REMOVED lines=17> */
[----:B------:R-:W-:Y:S01]  /*10d0e0*/  IMAD.WIDE.U32.X R32, R19, R73, R62, P4 ;  /* 0x0000004913207225 */ /* 0x000fe200020e043e */
[----:B------:R-:W-:-:S02]  /*10d0f0*/  SEL R21, RZ, 0x1, !P1 ;  /* 0x00000001ff157807 */ /* 0x000fc40004800000 */
[----:B------:R-:W-:Y:S01]  /*10d100*/  SEL R40, RZ, 0x1, P3 ;  /* 0x00000001ff287807 */ /* 0x000fe20001800000 */
[----:B------:R-:W-:Y:S01]  /*10d110*/  @!P0 IMAD.X R31, RZ, RZ, R31, P5 ;  /* 0x000000ffff1f8224 */ /* 0x000fe200028e061f */
[C---:B------:R-:W-:Y:S02]  /*10d120*/  IADD3 R51, P5, PT, R18.reuse, R46, RZ ;  /* 0x0000002e12337210 */ /* 0x040fe40007fbe0ff */
[----:B------:R-:W-:Y:S02]  /*10d130*/  IADD3 R87, P3, PT, R21, R20, RZ ;  /* 0x0000001415577210 */ /* 0x000fe40007f7e0ff */
[----:B------:R-:W-:Y:S01]  /*10d140*/  SEL R46, RZ, 0x1, !P2 ;  /* 0x00000001ff2e7807 */ /* 0x000fe20005000000 */
[----:B------:R-:W-:Y:S01]  /*10d150*/  IMAD.X R47, R31, 0x1, R47, P5 ;  /* 0x000000011f2f7824 */ /* 0x000fe200028e062f */
[----:B------:R-:W-:Y:S01]  /*10d160*/  IADD3 R40, P5, PT, R51, R40, RZ ;  /* 0x0000002833287210 */ /* 0x000fe20007fbe0ff */
[----:B------:R-:W-:Y:S01]  /*10d170*/  IMAD.X R26, RZ, RZ, R81, P3 ;  /* 0x000000ffff1a7224 */ /* 0x000fe200018e0651 */
[----:B------:R-:W-:-:S02]  /*10d180*/  @!P0 ISETP.NE.U32.AND P3, PT, R18, RZ, PT ;  /* 0x000000ff1200820c */ /* 0x000fc40003f65070 */
[----:B------:R-:W-:Y:S01]  /*10d190*/  ISETP.GE.U32.AND P4, PT, R40, R51, PT ;  /* 0x000000332800720c */ /* 0x000fe20003f86070 */
[----:B------:R-:W-:Y:S01]  /*10d1a0*/  IMAD.X R41, RZ, RZ, R47, P5 ;  /* 0x000000ffff297224 */ /* 0x000fe200028e062f */
[----:B------:R-:W-:Y:S02]  /*10d1b0*/  IADD3 R43, P5, PT, R87, R32, RZ ;  /* 0x00000020572b7210 */ /* 0x000fe40007fbe0ff */
[----:B------:R-:W-:Y:S02]  /*10d1c0*/  ISETP.LT.U32.AND P2, PT, R51, R18, PT ;  /* 0x000000123300720c */ /* 0x000fe40003f41070 */
[----:B------:R-:W-:Y:S01]  /*10d1d0*/  ISETP.GE.U32.AND.EX P4, PT, R41, R47, PT, P4 ;  /* 0x0000002f2900720c */ /* 0x000fe20003f86140 */
[----:B------:R-:W-:Y:S01]  /*10d1e0*/  IMAD.X R51, R26, 0x1, R33, P5 ;  /* 0x000000011a337824 */ /* 0x000fe200028e0621 */
[----:B------:R-:W-:Y:S01]  /*10d1f0*/  IADD3 R46, P5, PT, R43, R46, RZ ;  /* 0x0000002e2b2e7210 */ /* 0x000fe20007fbe0ff */
[----:B------:R-:W-:Y:S01]  /*10d200*/  IMAD.WIDE.U32 R32, R19, R70, RZ ;  /* 0x0000004613207225 */ /* 0x000fe200078e00ff */
[----:B------:R-:W-:-:S02]  /*10d210*/  @!P0 ISETP.NE.AND.EX P3, PT, R31, RZ, PT, P3 ;  /* 0x000000ff1f00820c */ /* 0x000fc40003f65330 */
[----:B------:R-:W-:Y:S02]  /*10d220*/  ISETP.LT.U32.AND P1, PT, R20, R48, PT ;  /* 0x000000301400720c */ /* 0x000fe40003f21070 */
[----:B------:R-:W-:Y:S01]  /*10d230*/  ISETP.GE.U32.AND P6, PT, R87, R20, PT ;  /* 0x000000145700720c */ /* 0x000fe20003fc6070 */
[----:B------:R-:W-:Y:S01]  /*10d240*/  IMAD.WIDE.U32 R20, R44, R70, RZ ;  /* 0x000000462c147225 */ /* 0x000fe200078e00ff */
[----:B------:R-:W-:Y:S02]  /*10d250*/  ISETP.LT.U32.OR.EX P2, PT, R47, R31, !P4, P2 ;  /* 0x0000001f2f00720c */ /* 0x000fe40006741520 */
[----:B------:R-:W-:Y:S01]  /*10d260*/  @!P0 SEL R20, RZ, 0x1, P3 ;  /* 0x00000001ff148807 */ /* 0x000fe20001800000 */
[----:B------:R-:W-:Y:S01]  /*10d270*/  IMAD.X R47, RZ, RZ, R51, P5 ;  /* 0x000000ffff2f7224 */ /* 0x000fe200028e0633 */
[----:B------:R-:W-:Y:S01]  /*10d280*/  ISETP.GE.U32.AND P3, PT, R46, R43, PT ;  /* 0x0000002b2e00720c */ /* 0x000fe20003f66070 */
[----:B------:R-:W-:Y:S01]  /*10d290*/  IMAD.WIDE.U32 R30, P4, R44, R71, R32 ;  /* 0x000000472c1e7225 */ /* 0x000fe20007880020 */
[----:B------:R-:W-:-:S02]  /*10d2a0*/  SEL R18, RZ, 0x1, !P2 ;  /* 0x00000001ff127807 */ /* 0x000fc40005000000 */
[----:B------:R-:W-:Y:S01]  /*10d2b0*/  ISETP.LT.U32.AND P2, PT, R43, R87, PT ;  /* 0x000000572b00720c */ /* 0x000fe20003f41070 */
[----:B------:R-:W-:Y:S01]  /*10d2c0*/  IMAD.WIDE.U32 R42, R44, R70, R46 ;  /* 0x000000462c2a7225 */ /* 0x000fe200078e002e */
[----:B------:R-:W-:Y:S02]  /*10d2d0*/  ISETP.GE.U32.AND.EX P3, PT, R47, R51, PT, P3 ;  /* 0x000000332f00720c */ /* 0x000fe40003f66130 */
[----:B------:R-:W-:Y:S01]  /*10d2e0*/  @!P0 IADD3 R67, P5, PT, R20, R67, RZ ;  /* 0x0000004314438210 */ /* 0x000fe20007fbe0ff */
[----:B------:R-:W-:Y:S01]  /*10d2f0*/  IMAD.WIDE.U32 R32, R35, R39, R40 ;  /* 0x0000002723207225 */ /* 0x000fe200078e0028 */
[----:B------:R-:W-:Y:S02]  /*10d300*/  ISETP.GE.U32.AND.EX P6, PT, R26, R81, PT, P6 ;  /* 0x000000511a00720c */ /* 0x000fe40003fc6160 */
[----:B------:R-:W-:Y:S01]  /*10d310*/  ISETP.LT.U32.OR.EX P2, PT, R51, R26, !P3, P2 ;  /* 0x0000001a3300720c */ /* 0x000fe20005f41520 */
[----:B------:R-:W-:Y:S01]  /*10d320*/  @!P0 IMAD.X R25, RZ, RZ, R25, P5 ;  /* 0x000000ffff198224 */ /* 0x000fe200028e0619 */
[----:B------:R-:W-:Y:S01]  /*10d330*/  ISETP.LT.U32.OR.EX P1, PT, R81, R49, !P6, P1 ;  /* 0x000000315100720c */ /* 0x000fe20007721510 */
[----:B------:R-:W-:Y:S01]  /*10d340*/  IMAD.IADD R43, R30, 0x1, R43 ;  /* 0x000000011e2b7824 */ /* 0x000fe200078e022b */
[----:B------:R-:W-:Y:S01]  /*10d350*/  IADD3 R18, P3, P5, R12, R67, R18 ;  /* 0x000000430c127210 */ /* 0x000fe20007d7e012 */
[----:B------:R-:W-:Y:S01]  /*10d360*/  IMAD R12, R79, R76, RZ ;  /* 0x0000004c4f0c7224 */ /* 0x000fe200078e02ff */
[----:B------:R-:W-:-:S02]  /*10d370*/  SEL R49, RZ, 0x1, !P2 ;  /* 0x00000001ff317807 */ /* 0x000fc40005000000 */
[----:B------:R-:W-:Y:S01]  /*10d380*/  ISETP.LT.U32.AND P0, PT, R42, R46, PT ;  /* 0x0000002e2a00720c */ /* 0x000fe20003f01070 */
[----:B------:R-:W-:Y:S01]  /*10d390*/  IMAD R51, R65, R77, R12 ;  /* 0x0000004d41337224 */ /* 0x000fe200078e020c */
[----:B------:R-:W-:Y:S01]  /*10d3a0*/  IADD3.X R46, PT, PT, R13, R25, RZ, P3, P5 ;  /* 0x000000190d2e7210 */ /* 0x000fe20001fea4ff */
[----:B------:R-:W-:Y:S01]  /*10d3b0*/  IMAD.IADD R13, R33, 0x1, R34 ;  /* 0x00000001210d7824 */ /* 0x000fe200078e0222 */
[----:B------:R-:W-:Y:S02]  /*10d3c0*/  IADD3 R49, P3, PT, R49, R42, RZ ;  /* 0x0000002a31317210 */ /* 0x000fe40007f7e0ff */
[----:B------:R-:W-:Y:S01]  /*10d3d0*/  IADD3 RZ, P6, PT, R21, R30, RZ ;  /* 0x0000001e15ff7210 */ /* 0x000fe20007fde0ff */
[----:B------:R-:W-:Y:S01]  /*10d3e0*/  IMAD.WIDE.U32 R20, R65, R76, RZ ;  /* 0x0000004c41147225 */ /* 0x000fe200078e00ff */
[----:B------:R-:W-:Y:S02]  /*10d3f0*/  ISETP.GE.U32.AND P2, PT, R32, R40, PT ;  /* 0x000000282000720c */ /* 0x000fe40003f46070 */
[----:B------:R-:W-:Y:S01]  /*10d400*/  ISETP.GE.U32.AND P5, PT, R49, R42, PT ;  /* 0x0000002a3100720c */ /* 0x000fe20003fa6070 */
[----:B------:R-:W-:Y:S01]  /*10d410*/  IMAD.X R42, RZ, RZ, R43, P3 ;  /* 0x000000ffff2a7224 */ /* 0x000fe200018e062b */
[----:B------:R-:W-:Y:S01]  /*10d420*/  ISETP.GE.U32.AND.EX P2, PT, R13, R41, PT, P2 ;  /* 0x000000290d00720c */ /* 0x000fe20003f46120 */
[----:B------:R-:W-:Y:S01]  /*10d430*/  IMAD.IADD R12, R21, 0x1, R51 ;  /* 0x00000001150c7824 */ /* 0x000fe200078e0233 */
[----:B------:R-:W-:Y:S01]  /*10d440*/  LOP3.LUT R25, RZ, R65, RZ, 0x33, !PT ;  /* 0x00000041ff197212 */ /* 0x000fe200078e33ff */
[----:B------:R-:W-:Y:S01]  /*10d450*/  IMAD.WIDE.U32 R34, R20, R74, RZ ;  /* 0x0000004a14227225 */ /* 0x000fe200078e00ff */
[----:B------:R-:W-:-:S02]  /*10d460*/  ISETP.GE.U32.AND.EX P5, PT, R42, R43, PT, P5 ;  /* 0x0000002b2a00720c */ /* 0x000fc40003fa6150 */
[----:B------:R-:W-:Y:S01]  /*10d470*/  SEL R33, RZ, 0x1, P2 ;  /* 0x00000001ff217807 */ /* 0x000fe20001000000 */
[----:B------:R-:W-:Y:S01]  /*10d480*/  IMAD.WIDE.U32 R38, R12, R74, RZ ;  /* 0x0000004a0c267225 */ /* 0x000fe200078e00ff */
[----:B------:R-:W-:Y:S02]  /*10d490*/  ISETP.LT.U32.OR.EX P0, PT, R43, R47, !P5, P0 ;  /* 0x0000002f2b00720c */ /* 0x000fe40006f01500 */
[----:B------:R-:W-:Y:S01]  /*10d4a0*/  ISETP.GT.U32.AND P2, PT, R34, R25, PT ;  /* 0x000000192200720c */ /* 0x000fe20003f44070 */
[----:B------:R-:W-:Y:S01]  /*10d4b0*/  IMAD.X R43, RZ, RZ, RZ, P4 ;  /* 0x000000ffff2b7224 */ /* 0x000fe200020e06ff */
[----:B------:R-:W-:Y:S01]  /*10d4c0*/  IADD3 R18, P4, PT, R18, R33, RZ ;  /* 0x0000002112127210 */ /* 0x000fe20007f9e0ff */
[----:B------:R-:W-:Y:S01]  /*10d4d0*/  IMAD.WIDE.U32 R38, P3, R20, R75, R38 ;  /* 0x0000004b14267225 */ /* 0x000fe20007860026 */
[----:B------:R-:W-:-:S03]  /*10d4e0*/  LOP3.LUT R26, RZ, R79, RZ, 0x33, !PT ;  /* 0x0000004fff1a7212 */ /* 0x000fc600078e33ff */
        /* <DEDUP_REMOVED lines=31> */
.L_x_1183:
[----:B------:R-:W-:Y:S05]  /*10d6e0*/  BSYNC.RECONVERGENT B3 ;  /* 0x0000000000037941 */ /* 0x000fea0003800200 */
.L_x_1182:
        /* <DEDUP_REMOVED lines=172> */
.L_x_1186:
[----:B------:R-:W-:Y:S05]  /*10e1b0*/  BSYNC.RELIABLE B4 ;  /* 0x0000000000047941 */ /* 0x000fea0003800100 */
.L_x_1185:
        /* <DEDUP_REMOVED lines=21> */
.L_x_1187:
[----:B------:R-:W-:Y:S05]  /*10e310*/  BSYNC.RECONVERGENT B3 ;  /* 0x0000000000037941 */ /* 0x000fea0003800200 */
.L_x_1184:
        /* <DEDUP_REMOVED lines=52> */
.L_x_1189:
[----:B------:R-:W-:Y:S05]  /*10e660*/  BSYNC.RECONVERGENT B3 ;  /* 0x0000000000037941 */ /* 0x000fea0003800200 */
.L_x_1188:
        /* <DEDUP_REMOVED lines=40> */
[----:B------:R-:W-:Y:S01]  /*10e8f0*/  IMAD.WIDE.U32.X R14, R7, R61, R14, P2 ;  /* 0x0000003d070e7225 */ /* 0x000fe200010e040e */
[----:B------:R-:W-:-:S03]  /*10e900*/  SEL R10, RZ, 0x1, P1 ;  /* 0x00000001ff0a7807 */ /* 0x000fc60000800000 */
[----:B------:R-:W-:Y:S01]  /*10e910*/  IMAD.WIDE.U32 R12, R60, R3, RZ ;  /* 0x000000033c0c7225 */ /* 0x000fe200078e00ff */
[----:B------:R-:W-:-:S03]  /*10e920*/  IADD3 R19, P2, PT, R19, R14, RZ ;  /* 0x0000000e13137210 */ /* 0x000fc60007f5e0ff */
        /* <DEDUP_REMOVED lines=8> */
[----:B------:R-:W-:Y:S02]  /*10e9b0*/  IMAD.MOV.U32 R16, RZ, RZ, R25 ;  /* 0x000000ffff107224 */ /* 0x000fe400078e0019 */
[CC--:B------:R-:W-:Y:S02]  /*10e9c0*/  IMAD R14, R11.reuse, R62.reuse, RZ ;  /* 0x0000003e0b0e7224 */ /* 0x0c0fe400078e02ff */
[----:B------:R-:W-:Y:S02]  /*10e9d0*/  IMAD.MOV.U32 R32, RZ, RZ, R20 ;  /* 0x000000ffff207224 */ /* 0x000fe400078e0014 */
[----:B------:R-:W-:-:S04]  /*10e9e0*/  IMAD.WIDE.U32 R28, P4, R11, R62, R28 ;  /* 0x0000003e0b1c7225 */ /* 0x000fc8000788001c */
[----:B------:R-:W-:-:S04]  /*10e9f0*/  IMAD.WIDE.U32 R22, R62, R9, RZ ;  /* 0x000000093e167225 */ /* 0x000fc800078e00ff */
        /* <DEDUP_REMOVED lines=57> */
.L_x_1191:
[----:B------:R-:W-:Y:S05]  /*10ed90*/  BSYNC.RECONVERGENT B3 ;  /* 0x0000000000037941 */ /* 0x000fea0003800200 */
.L_x_1190:
        /* <DEDUP_REMOVED lines=24> */
[----:B------:R-:W-:-:S04]  /*10ef20*/  IMAD.WIDE.U32 R16, R63, R5, RZ ;  /* 0x000000053f107225 */ /* 0x000fc800078e00ff */
[----:B------:R-:W-:Y:S02]  /*10ef30*/  IMAD.X R23, RZ, RZ, R35, P1 ;  /* 0x000000ffff177224 */ /* 0x000fe400008e0623 */
[----:B------:R-:W-:-:S03]  /*10ef40*/  IMAD.WIDE.U32 R16, P1, R7, R62, R16 ;  /* 0x0000003e07107225 */ /* 0x000fc60007820010 */
[----:B------:R-:W-:Y:S01]  /*10ef50*/  ISETP.GE.U32.AND.EX P6, PT, R23, R35, PT, P6 ;  /* 0x000000231700720c */ /* 0x000fe20003fc6160 */
[----:B------:R-:W-:Y:S01]  /*10ef60*/  IMAD.WIDE.U32 R28, R64, R9, RZ ;  /* 0x00000009401c7225 */ /* 0x000fe200078e00ff */
[----:B------:R-:W-:Y:S02]  /*10ef70*/  IADD3 RZ, P4, PT, R15, R16, RZ ;  /* 0x000000100fff7210 */ /* 0x000fe40007f9e0ff */
[----:B------:R-:W-:Y:S01]  /*10ef80*/  ISETP.GE.U32.AND.EX P0, PT, R35, R39, P6, P0 ;  /* 0x000000272300720c */ /* 0x000fe20003706100 */
[-C--:B------:R-:W-:Y:S02]  /*10ef90*/  IMAD R16, R7, R62.reuse, RZ ;  /* 0x0000003e07107224 */ /* 0x080fe400078e02ff */
        /* <DEDUP_REMOVED lines=14> */
[----:B------:R-:W-:Y:S01]  /*10f080*/  IMAD.X R19, RZ, RZ, RZ, P3 ;  /* 0x000000ffff137224 */ /* 0x000fe200018e06ff */
[C---:B------:R-:W-:Y:S01]  /*10f090*/  IADD3 R21, P3, PT, R36.reuse, R16, RZ ;  /* 0x0000001024157210 */ /* 0x040fe20007f7e0ff */
[----:B------:R-:W-:Y:S01]  /*10f0a0*/  @!P0 IMAD.X R37, RZ, RZ, R37, P4 ;  /* 0x000000ffff258224 */ /* 0x000fe200020e0625 */
[----:B------:R-:W-:Y:S01]  /*10f0b0*/  SEL R24, RZ, 0x1, P2 ;  /* 0x00000001ff187807 */ /* 0x000fe20001000000 */
[----:B------:R-:W-:Y:S01]  /*10f0c0*/  IMAD.WIDE.U32 R14, R9, R64, R32 ;  /* 0x00000040090e7225 */ /* 0x000fe200078e0020 */
[----:B------:R-:W-:Y:S02]  /*10f0d0*/  @!P0 ISETP.NE.U32.AND P2, PT, R36, RZ, PT ;  /* 0x000000ff2400820c */ /* 0x000fe40003f45070 */
[----:B------:R-:W-:Y:S01]  /*10f0e0*/  IADD3 R24, P4, PT, R21, R24, RZ ;  /* 0x0000001815187210 */ /* 0x000fe20007f9e0ff */
[C---:B------:R-:W-:Y:S01]  /*10f0f0*/  IMAD.X R17, R37.reuse, 0x1, R17, P3 ;  /* 0x0000000125117824 */ /* 0x040fe200018e0611 */
[----:B------:R-:W-:Y:S01]  /*10f100*/  ISETP.GE.U32.AND P1, PT, R14, R32, PT ;  /* 0x000000200e00720c */ /* 0x000fe20003f26070 */
[----:B------:R-:W-:Y:S01]  /*10f110*/  IMAD.MOV.U32 R28, RZ, RZ, R25 ;  /* 0x000000ffff1c7224 */ /* 0x000fe200078e0019 */
[----:B------:R-:W-:Y:S01]  /*10f120*/  @!P0 ISETP.NE.AND.EX P2, PT, R37, RZ, PT, P2 ;  /* 0x000000ff2500820c */ /* 0x000fe20003f45320 */
[----:B------:R-:W-:Y:S01]  /*10f130*/  IMAD R22, R11, R64, RZ ;  /* 0x000000400b167224 */ /* 0x000fe200078e02ff */
[----:B------:R-:W-:Y:S01]  /*10f140*/  ISETP.LT.U32.AND P3, PT, R21, R36, PT ;  /* 0x000000241500720c */ /* 0x000fe20003f61070 */
[----:B------:R-:W-:Y:S01]  /*10f150*/  IMAD.X R25, RZ, RZ, R17, P4 ;  /* 0x000000ffff197224 */ /* 0x000fe200020e0611 */
[----:B------:R-:W-:Y:S01]  /*10f160*/  ISETP.GE.U32.AND P4, PT, R24, R21, PT ;  /* 0x000000151800720c */ /* 0x000fe20003f86070 */
[----:B------:R-:W-:-:S02]  /*10f170*/  IMAD R23, R9, R65, R22 ;  /* 0x0000004109177224 */ /* 0x000fc400078e0216 */
[----:B------:R-:W-:Y:S01]  /*10f180*/  IMAD.MOV.U32 R18, RZ, RZ, R31 ;  /* 0x000000ffff127224 */ /* 0x000fe200078e001f */
[----:B------:R-:W-:Y:S01]  /*10f190*/  ISETP.GE.U32.AND.EX P4, PT, R25, R17, PT, P4 ;  /* 0x000000111900720c */ /* 0x000fe20003f86140 */
[-C--:B------:R-:W-:Y:S02]  /*10f1a0*/  IMAD R32, R4, R62.reuse, RZ ;  /* 0x0000003e04207224 */ /* 0x080fe400078e02ff */
[----:B------:R-:W-:Y:S02]  /*10f1b0*/  IMAD.IADD R16, R15, 0x1, R23 ;  /* 0x000000010f107824 */ /* 0x000fe400078e0217 */
[----:B------:R-:W-:Y:S01]  /*10f1c0*/  IMAD.WIDE.U32.X R30, R11, R65, R18, P6 ;  /* 0x000000410b1e7225 */ /* 0x000fe200030e0412 */
[----:B------:R-:W-:Y:S02]  /*10f1d0*/  @!P0 SEL R18, RZ, 0x1, P2 ;  /* 0x00000001ff128807 */ /* 0x000fe40001000000 */
[----:B------:R-:W-:Y:S01]  /*10f1e0*/  ISETP.LT.U32.OR.EX P2, PT, R17, R37, !P4, P3 ;  /* 0x000000251100720c */ /* 0x000fe20006741530 */
[----:B------:R-:W-:Y:S01]  /*10f1f0*/  IMAD.WIDE.U32 R22, R3, R62, R24 ;  /* 0x0000003e03167225 */ /* 0x000fe200078e0018 */
[----:B------:R-:W-:-:S02]  /*10f200*/  IADD3 R17, P4, PT, R20, R30, RZ ;  /* 0x0000001e14117210 */ /* 0x000fc40007f9e0ff */
[----:B------:R-:W-:Y:S01]  /*10f210*/  ISETP.GE.U32.AND.EX P1, PT, R16, R33, PT, P1 ;  /* 0x000000211000720c */ /* 0x000fe20003f26110 */
[-C--:B------:R-:W-:Y:S01]  /*10f220*/  IMAD R43, R3, R63.reuse, R32 ;  /* 0x0000003f032b7224 */ /* 0x080fe200078e0220 */
        /* <DEDUP_REMOVED lines=12> */
[----:B------:R-:W-:Y:S01]  /*10f2f0*/  IMAD.MOV.U32 R38, RZ, RZ, RZ ;  /* 0x000000ffff267224 */ /* 0x000fe200078e00ff */
[----:B------:R-:W-:Y:S01]  /*10f300*/  IADD3 R21, P0, PT, R20, R18, RZ ;  /* 0x0000001214157210 */ /* 0x000fe20007f1e0ff */
[----:B------:R-:W-:Y:S01]  /*10f310*/  IMAD.X R18, RZ, RZ, R34, P5 ;  /* 0x000000ffff127224 */ /* 0x000fe200028e0622 */
        /* <DEDUP_REMOVED lines=30> */
.L_x_1193:
[----:B------:R-:W-:Y:S05]  /*10f500*/  BSYNC.RECONVERGENT B3 ;  /* 0x0000000000037941 */ /* 0x000fea0003800200 */
.L_x_1192:
        /* <DEDUP_REMOVED lines=47> */
[----:B------:R-:W-:Y:S02]  /*10f800*/  IMAD.MOV.U32 R32, RZ, RZ, R31 ;  /* 0x000000ffff207224 */ /* 0x000fe400078e001f */
[----:B------:R-:W-:Y:S01]  /*10f810*/  IMAD R17, R9, R67, R28 ;  /* 0x0000004309117224 */ /* 0x000fe200078e021c */
[----:B------:R-:W-:Y:S01]  /*10f820*/  SEL R28, RZ, 0x1, P2 ;  /* 0x00000001ff1c7807 */ /* 0x000fe20001000000 */
[----:B------:R-:W-:Y:S01]  /*10f830*/  IMAD.X R31, RZ, RZ, RZ, P3 ;  /* 0x000000ffff1f7224 */ /* 0x000fe200018e06ff */
[C---:B------:R-:W-:Y:S01]  /*10f840*/  IADD3 R23, P3, PT, R26.reuse, R20, RZ ;  /* 0x000000141a177210 */ /* 0x040fe20007f7e0ff */
[----:B------:R-:W-:Y:S01]  /*10f850*/  @!P0 IMAD.X R40, RZ, RZ, R40, P4 ;  /* 0x000000ffff288224 */ /* 0x000fe200020e0628 */
[----:B------:R-:W-:Y:S01]  /*10f860*/  @!P0 ISETP.NE.U32.AND P2, PT, R26, RZ, PT ;  /* 0x000000ff1a00820c */ /* 0x000fe20003f45070 */
[----:B------:R-:W-:Y:S01]  /*10f870*/  IMAD.MOV.U32 R30, RZ, RZ, R35 ;  /* 0x000000ffff1e7224 */ /* 0x000fe200078e0023 */
[C---:B------:R-:W-:Y:S01]  /*10f880*/  IADD3 R28, P4, PT, R23.reuse, R28, RZ ;  /* 0x0000001c171c7210 */ /* 0x040fe20007f9e0ff */
[C---:B------:R-:W-:Y:S01]  /*10f890*/  IMAD.X R21, R40.reuse, 0x1, R21, P3 ;  /* 0x0000000128157824 */ /* 0x040fe200018e0615 */
[----:B------:R-:W-:Y:S01]  /*10f8a0*/  ISETP.LT.U32.AND P3, PT, R23, R26, PT ;  /* 0x0000001a1700720c */ /* 0x000fe20003f61070 */
[----:B------:R-:W-:Y:S01]  /*10f8b0*/  IMAD.WIDE.U32 R18, R9, R66, R36 ;  /* 0x0000004209127225 */ /* 0x000fe200078e0024 */
[----:B------:R-:W-:-:S03]  /*10f8c0*/  @!P0 ISETP.NE.AND.EX P2, PT, R40, RZ, PT, P2 ;  /* 0x000000ff2800820c */ /* 0x000fc60003f45320 */
[----:B------:R-:W-:Y:S01]  /*10f8d0*/  IMAD.X R29, RZ, RZ, R21, P4 ;  /* 0x000000ffff1d7224 */ /* 0x000fe200020e0615 */
[----:B------:R-:W-:Y:S01]  /*10f8e0*/  ISETP.GE.U32.AND P4, PT, R28, R23, PT ;  /* 0x000000171c00720c */ /* 0x000fe20003f86070 */
[----:B------:R-:W-:Y:S01]  /*10f8f0*/  IMAD R26, R4, R64, RZ ;  /* 0x00000040041a7224 */ /* 0x000fe200078e02ff */
[----:B------:R-:W-:Y:S01]  /*10f900*/  @!P0 SEL R20, RZ, 0x1, P2 ;  /* 0x00000001ff148807 */ /* 0x000fe20001000000 */
[----:B------:R-:W-:Y:S01]  /*10f910*/  IMAD.WIDE.U32.X R30, R11, R67, R30, P6 ;  /* 0x000000430b1e7225 */ /* 0x000fe200030e041e */
[----:B------:R-:W-:Y:S02]  /*10f920*/  ISETP.GE.U32.AND.EX P4, PT, R29, R21, PT, P4 ;  /* 0x000000151d00720c */ /* 0x000fe40003f86140 */
[----:B------:R-:W-:Y:S01]  /*10f930*/  ISETP.GE.U32.AND P1, PT, R18, R36, PT ;  /* 0x000000241200720c */ /* 0x000fe20003f26070 */
[----:B------:R-:W-:Y:S01]  /*10f940*/  IMAD.IADD R17, R19, 0x1, R17 ;  /* 0x0000000113117824 */ /* 0x000fe200078e0211 */
[----:B------:R-:W-:Y:S01]  /*10f950*/  ISETP.LT.U32.OR.EX P2, PT, R21, R40, !P4, P3 ;  /* 0x000000281500720c */ /* 0x000fe20006741530 */
[----:B------:R-:W-:Y:S01]  /*10f960*/  IMAD.WIDE.U32 R22, R3, R64, R28 ;  /* 0x0000004003167225 */ /* 0x000fe200078e001c */
[----:B------:R-:W-:-:S02]  /*10f970*/  IADD3 R25, P4, PT, R24, R30, RZ ;  /* 0x0000001e18197210 */ /* 0x000fc40007f9e0ff */
        /* <DEDUP_REMOVED lines=13> */
[----:B------:R-:W-:-:S02]  /*10fa50*/  SEL R34, RZ, 0x1, P1 ;  /* 0x00000001ff227807 */ /* 0x000fc40000800000 */
[----:B------:R-:W-:Y:S01]  /*10fa60*/  IADD3 R23, P0, PT, R24, R20, RZ ;  /* 0x0000001418177210 */ /* 0x000fe20007f1e0ff */
[----:B------:R-:W-:Y:S01]  /*10fa70*/  IMAD.X R20, RZ, RZ, R38, P5 ;  /* 0x000000ffff147224 */ /* 0x000fe200028e0626 */
[----:B------:R-:W-:Y:S02]  /*10fa80*/  SEL R26, RZ, 0x1, P3 ;  /* 0x00000001ff1a7807 */ /* 0x000fe40001800000 */
        /* <DEDUP_REMOVED lines=8> */
[----:B------:R-:W-:Y:S02]  /*10fb10*/  ISETP.GE.U32.AND.EX P0, PT, R35, R31, PT, P0 ;  /* 0x0000001f2300720c */ /* 0x000fe40003f06100 */
        /* <DEDUP_REMOVED lines=21> */
.L_x_1195:
[----:B------:R-:W-:Y:S05]  /*10fc70*/  BSYNC.RECONVERGENT B3 ;  /* 0x0000000000037941 */ /* 0x000fea0003800200 */
.L_x_1194:
[----:B------:R-:W-:Y:S01]  /*10fc80*/  IMAD.WIDE.U32 R22, R67, R6, RZ ;  /* 0x0000000643167225 */ /* 0x000fe200078e00ff */
[----:B------:R-:W-:Y:S03]  /*10fc90*/  BSSY.RECONVERGENT B3, `(.L_x_1196) ;  /* 0x000012d000037945 */ /* 0x000fe60003800200 */
[----:B------:R-:W-:Y:S02]  /*10fca0*/  IMAD R30, R11, R60, RZ ;  /* 0x0000003c0b1e7224 */ /* 0x000fe400078e02ff */
[CC--:B------:R-:W-:Y:S02]  /*10fcb0*/  IMAD R11, R8.reuse, R66.reuse, RZ ;  /* 0x00000042080b7224 */ /* 0x0c0fe400078e02ff */
        /* <DEDUP_REMOVED lines=17> */
[----:B------:R-:W-:Y:S01]  /*10fdd0*/  IMAD.WIDE.U32 R8, R36, R76, RZ ;  /* 0x0000004c24087225 */ /* 0x000fe200078e00ff */
[----:B------:R-:W-:-:S03]  /*10fde0*/  SEL R34, RZ, 0x1, P0 ;  /* 0x00000001ff227807 */ /* 0x000fc60000000000 */
        /* <DEDUP_REMOVED lines=17> */
[----:B------:R-:W-:Y:S01]  /*10ff00*/  IMAD R6, R7, R66, RZ ;  /* 0x0000004207067224 */ /* 0x000fe200078e02ff */
[----:B------:R-:W-:Y:S01]  /*10ff10*/  IADD3 R9, P4, PT, R31, R40, RZ ;  /* 0x000000281f097210 */ /* 0x000fe20007f9e0ff */
[----:B------:R-:W-:-:S04]  /*10ff20*/  IMAD.WIDE.U32 R22, R67, R3, RZ ;  /* 0x0000000343167225 */ /* 0x000fc800078e00ff */
[----:B------:R-:W-:Y:S01]  /*10ff30*/  IMAD R15, R5, R67, R6 ;  /* 0x00000043050f7224 */ /* 0x000fe200078e0206 */
[----:B------:R-:W-:Y:S01]  /*10ff40*/  LOP3.LUT R6, RZ, R13, RZ, 0x33, !PT ;  /* 0x0000000dff067212 */ /* 0x000fe200078e33ff */
[----:B------:R-:W-:Y:S02]  /*10ff50*/  IMAD.X R43, RZ, RZ, RZ, P5 ;  /* 0x000000ffff2b7224 */ /* 0x000fe400028e06ff */
[----:B------:R-:W-:Y:S01]  /*10ff60*/  IMAD.MOV.U32 R42, RZ, RZ, R41 ;  /* 0x000000ffff2a7224 */ /* 0x000fe200078e0029 */
[----:B------:R-:W-:Y:S01]  /*10ff70*/  ISETP.GT.U32.AND.EX P1, PT, R9, R6, PT, P1 ;  /* 0x000000060900720c */ /* 0x000fe20003f24110 */
[----:B------:R-:W-:-:S03]  /*10ff80*/  IMAD.WIDE.U32 R38, P6, R4, R66, R22 ;  /* 0x0000004204267225 */ /* 0x000fc600078c0016 */
[----:B------:R-:W-:Y:S01]  /*10ff90*/  SEL R40, RZ, 0x1, !P1 ;  /* 0x00000001ff287807 */ /* 0x000fe20004800000 */
[----:B------:R-:W-:-:S04]  /*10ffa0*/  IMAD.WIDE.U32 R22, R5, R66, R34 ;  /* 0x0000004205167225 */ /* 0x000fc800078e0022 */
[----:B------:R-:W-:Y:S01]  /*10ffb0*/  IMAD.MOV.U32 R30, RZ, RZ, R29 ;  /* 0x000000ffff1e7224 */ /* 0x000fe200078e001d */
[----:B------:R-:W-:Y:S01]  /*10ffc0*/  ISETP.GE.U32.AND P5, PT, R22, R34, PT ;  /* 0x000000221600720c */ /* 0x000fe20003fa6070 */
[----:B------:R-:W-:Y:S01]  /*10ffd0*/  IMAD.WIDE.U32.X R28, R19, R75, R42, P4 ;  /* 0x0000004b131c7225 */ /* 0x000fe200020e042a */
[----:B------:R-:W-:-:S03]  /*10ffe0*/  @!P0 IADD3 R26, P4, PT, R26, 0x1, RZ ;  /* 0x000000011a1a8810 */ /* 0x000fc60007f9e0ff */
[----:B------:R-:W-:Y:S01]  /*10fff0*/  IMAD.X R31, RZ, RZ, RZ, P3 ;  /* 0x000000ffff1f7224 */ /* 0x000fe200018e06ff */
[----:B------:R-:W-:Y:S01]  /*110000*/  IADD3 R9, P1, PT, R12, R28, RZ ;  /* 0x0000001c0c097210 */ /* 0x000fe20007f3e0ff */
[----:B------:R-:W-:Y:S02]  /*110010*/  IMAD.IADD R5, R23, 0x1, R15 ;  /* 0x0000000117057824 */ /* 0x000fe400078e020f */
        /* <DEDUP_REMOVED lines=27> */
[C---:B------:R-:W-:Y:S01]  /*1101d0*/  IMAD.WIDE.U32 R28, R8.reuse, R70, RZ ;  /* 0x00000046081c7225 */ /* 0x040fe200078e00ff */
[----:B------:R-:W-:Y:S02]  /*1101e0*/  ISETP.GE.U32.AND.EX P4, PT, R31, R21, PT, P4 ;  /* 0x000000151f00720c */ /* 0x000fe40003f86140 */
[----:B------:R-:W-:Y:S01]  /*1101f0*/  SEL R15, RZ, 0x1, !P2 ;  /* 0x00000001ff0f7807 */ /* 0x000fe20005000000 */
[----:B------:R-:W-:Y:S01]  /*110200*/  IMAD.WIDE.U32 R34, P5, R8, R71, R34 ;  /* 0x0000004708227225 */ /* 0x000fe200078a0022 */
[----:B------:R-:W-:-:S03]  /*110210*/  ISETP.LT.U32.OR.EX P1, PT, R21, R32, !P4, P1 ;  /* 0x000000201500720c */ /* 0x000fc60006721510 */
[----:B------:R-:W-:Y:S01]  /*110220*/  IMAD.WIDE.U32.X R12, R19, R73, R12, P6 ;  /* 0x00000049130c7225 */ /* 0x000fe200030e040c */
[----:B------:R-:W-:-:S03]  /*110230*/  IADD3 RZ, P4, PT, R29, R34, RZ ;  /* 0x000000221dff7210 */ /* 0x000fc60007f9e0ff */
[----:B------:R-:W-:Y:S01]  /*110240*/  IMAD.MOV.U32 R6, RZ, RZ, R39 ;  /* 0x000000ffff067224 */ /* 0x000fe200078e0027 */
[----:B------:R-:W-:Y:S01]  /*110250*/  IADD3 R9, P6, PT, R14, R12, RZ ;  /* 0x0000000c0e097210 */ /* 0x000fe20007fde0ff */
[----:B------:R-:W-:-:S04]  /*110260*/  IMAD.WIDE.U32 R28, R19, R68, RZ ;  /* 0x00000044131c7225 */ /* 0x000fc800078e00ff */
        /* <DEDUP_REMOVED lines=19> */
[----:B------:R-:W-:Y:S01]  /*1103a0*/  IMAD R10, R35, R76, RZ ;  /* 0x0000004c230a7224 */ /* 0x000fe200078e02ff */
[----:B------:R-:W-:Y:S01]  /*1103b0*/  SEL R36, RZ, 0x1, !P2 ;  /* 0x00000001ff247807 */ /* 0x000fe20005000000 */
[----:B------:R-:W-:Y:S01]  /*1103c0*/  IMAD.WIDE.U32.X R32, R4, R67, R6, P3 ;  /* 0x0000004304207225 */ /* 0x000fe200018e0406 */
[----:B------:R-:W-:-:S02]  /*1103d0*/  IADD3 R23, P4, PT, R18, R12, RZ ;  /* 0x0000000c12177210 */ /* 0x000fc40007f9e0ff */
[----:B------:R-:W-:Y:S01]  /*1103e0*/  IADD3 R36, P3, PT, R9, R36, RZ ;  /* 0x0000002409247210 */ /* 0x000fe20007f7e0ff */
[----:B------:R-:W-:Y:S01]  /*1103f0*/  IMAD.WIDE.U32.X R38, R19, R69, R38, P5 ;  /* 0x0000004513267225 */ /* 0x000fe200028e0426 */
[----:B------:R-:W-:Y:S02]  /*110400*/  ISETP.LT.U32.AND P2, PT, R23, R18, PT ;  /* 0x000000121700720c */ /* 0x000fe40003f41070 */
[----:B------:R-:W-:Y:S01]  /*110410*/  @!P0 SEL R40, RZ, 0x1, P6 ;  /* 0x00000001ff288807 */ /* 0x000fe20003000000 */
[----:B------:R-:W-:Y:S01]  /*110420*/  IMAD.WIDE.U32 R6, R45, R76, RZ ;  /* 0x0000004c2d067225 */ /* 0x000fe200078e00ff */
[----:B------:R-:W-:Y:S02]  /*110430*/  IADD3 R15, P6, PT, R20, R38, RZ ;  /* 0x00000026140f7210 */ /* 0x000fe40007fde0ff */
[----:B------:R-:W-:Y:S01]  /*110440*/  ISETP.LT.U32.AND P5, PT, R9, R14, PT ;  /* 0x0000000e0900720c */ /* 0x000fe20003fa1070 */
[----:B------:R-:W-:Y:S01]  /*110450*/  IMAD R19, R45, R77, R10 ;  /* 0x0000004d2d137224 */ /* 0x000fe200078e020a */
[----:B------:R-:W-:Y:S01]  /*110460*/  SEL R42, RZ, 0x1, !P1 ;  /* 0x00000001ff2a7807 */ /* 0x000fe20004800000 */
[----:B------:R-:W-:Y:S01]  /*110470*/  IMAD.X R37, RZ, RZ, R21, P3 ;  /* 0x000000ffff257224 */ /* 0x000fe200018e0615 */
[----:B------:R-:W-:Y:S01]  /*110480*/  ISETP.GE.U32.AND P3, PT, R15, R20, PT ;  /* 0x000000140f00720c */ /* 0x000fe20003f66070 */
[----:B------:R-:W-:Y:S01]  /*110490*/  IMAD.X R26, R17, 0x1, R13, P4 ;  /* 0x00000001111a7824 */ /* 0x000fe200020e060d */
[----:B------:R-:W-:Y:S01]  /*1104a0*/  ISETP.GE.U32.AND P4, PT, R36, R9, PT ;  /* 0x000000092400720c */ /* 0x000fe20003f86070 */
[----:B------:R-:W-:-:S02]  /*1104b0*/  IMAD.IADD R10, R7, 0x1, R19 ;  /* 0x00000001070a7824 */ /* 0x000fc400078e0213 */
[----:B------:R-:W-:Y:S01]  /*1104c0*/  IMAD R4, R4, R66, RZ ;  /* 0x0000004204047224 */ /* 0x000fe200078e02ff */
[----:B------:R-:W-:Y:S01]  /*1104d0*/  ISETP.GE.U32.AND.EX P4, PT, R37, R21, PT, P4 ;  /* 0x000000152500720c */ /* 0x000fe20003f86140 */
[----:B------:R-:W-:-:S03]  /*1104e0*/  IMAD.WIDE.U32 R18, R10, R74, RZ ;  /* 0x0000004a0a127225 */ /* 0x000fc600078e00ff */
[----:B------:R-:W-:Y:S01]  /*1104f0*/  ISETP.LT.U32.OR.EX P4, PT, R21, R16, !P4, P5 ;  /* 0x000000101500720c */ /* 0x000fe20006781550 */
[----:B------:R-:W-:Y:S01]  /*110500*/  IMAD.X R14, R11, 0x1, R39, P6 ;  /* 0x000000010b0e7824 */ /* 0x000fe200030e0627 */
[----:B------:R-:W-:Y:S01]  /*110510*/  @!P0 IADD3 R25, P5, PT, R40, R25, RZ ;  /* 0x0000001928198210 */ /* 0x000fe20007fbe0ff */
[----:B------:R-:W-:Y:S01]  /*110520*/  IMAD.WIDE.U32 R38, P6, R6, R75, R18 ;  /* 0x0000004b06267225 */ /* 0x000fe200078c0012 */
[----:B------:R-:W-:-:S03]  /*110530*/  SEL R7, RZ, 0x1, !P4 ;  /* 0x00000001ff077807 */ /* 0x000fc60006000000 */
[----:B------:R-:W-:-:S04]  /*110540*/  IMAD.WIDE.U32 R20, R6, R74, RZ ;  /* 0x0000004a06147225 */ /* 0x000fc800078e00ff */
[----:B------:R-:W-:Y:S01]  /*110550*/  IMAD R29, R3, R67, R4 ;  /* 0x00000043031d7224 */ /* 0x000fe200078e0204 */
[----:B------:R-:W-:Y:S01]  /*110560*/  IADD3 R4, P4, PT, R21, R38, RZ ;  /* 0x0000002615047210 */ /* 0x000fe20007f9e0ff */
[----:B------:R-:W-:Y:S01]  /*110570*/  IMAD.WIDE.U32 R12, R3, R66, R30 ;  /* 0x00000042030c7225 */ /* 0x000fe200078e001e */
[----:B------:R-:W-:-:S03]  /*110580*/  LOP3.LUT R3, RZ, R45, RZ, 0x33, !PT ;  /* 0x0000002dff037212 */ /* 0x000fc600078e33ff */
[----:B------:R-:W-:Y:S01]  /*110590*/  IMAD.X R41, RZ, RZ, RZ, P6 ;  /* 0x000000ffff297224 */ /* 0x000fe200030e06ff */
[----:B------:R-:W-:Y:S01]  /*1105a0*/  ISETP.GT.U32.AND P6, PT, R20, R3, PT ;  /* 0x000000031400720c */ /* 0x000fe20003fc4070 */
[----:B------:R-:W-:Y:S01]  /*1105b0*/  IMAD.WIDE.U32 R18, R8, R70, R36 ;  /* 0x0000004608127225 */ /* 0x000fe200078e0024 */
[----:B------:R-:W-:Y:S02]  /*1105c0*/  LOP3.LUT R3, RZ, R35, RZ, 0x33, !PT ;  /* 0x00000023ff037212 */ /* 0x000fe400078e33ff */
[----:B------:R-:W-:Y:S01]  /*1105d0*/  ISETP.GE.U32.AND P1, PT, R12, R30, PT ;  /* 0x0000001e0c00720c */ /* 0x000fe20003f26070 */
[----:B------:R-:W-:Y:S02]  /*1105e0*/  IMAD.MOV.U32 R40, RZ, RZ, R39 ;  /* 0x000000ffff287224 */ /* 0x000fe400078e0027 */
[----:B------:R-:W-:Y:S01]  /*1105f0*/  @!P0 IMAD.X R24, RZ, RZ, R24, P5 ;  /* 0x000000ffff188224 */ /* 0x000fe200028e0618 */
[----:B------:R-:W-:Y:S01]  /*110600*/  IADD3 R42, P0, P5, R32, R25, R42 ;  /* 0x00000019202a7210 */ /* 0x000fe20007d1e02a */
[----:B------:R-:W-:Y:S01]  /*110610*/  IMAD.WIDE.U32.X R20, R10, R75, R40, P4 ;  /* 0x0000004b0a147225 */ /* 0x000fe200020e0428 */
[----:B------:R-:W-:-:S02]  /*110620*/  IADD3 R39, P4, PT, R7, R18, RZ ;  /* 0x0000001207277210 */ /* 0x000fc40007f9e0ff */
[----:B------:R-:W-:Y:S01]  /*110630*/  IADD3.X R38, PT, PT, R33, R24, RZ, P0, P5 ;  /* 0x0000001821267210 */ /* 0x000fe200007ea4ff */
[----:B------:R-:W-:Y:S01]  /*110640*/  IMAD.IADD R35, R34, 0x1, R19 ;  /* 0x0000000122237824 */ /* 0x000fe200078e0213 */
[----:B------:R-:W-:Y:S01]  /*110650*/  ISETP.GT.U32.AND.EX P0, PT, R4, R3, PT, P6 ;  /* 0x000000030400720c */ /* 0x000fe20003f04160 */
[----:B------:R-:W-:Y:S01]  /*110660*/  IMAD.IADD R3, R13, 0x1, R29 ;  /* 0x000000010d037824 */ /* 0x000fe200078e021d */
[C---:B------:R-:W-:Y:S01]  /*110670*/  ISETP.GE.U32.AND P5, PT, R39.reuse, R18, PT ;  /* 0x000000122700720c */ /* 0x040fe20003fa6070 */
[----:B------:R-:W-:Y:S01]  /*110680*/  IMAD.X R4, RZ, RZ, R35, P4 ;  /* 0x000000ffff047224 */ /* 0x000fe200020e0623 */
[----:B------:R-:W-:Y:S02]  /*110690*/  IADD3 R7, P6, PT, R39, R20, RZ ;  /* 0x0000001427077210 */ /* 0x000fe40007fde0ff */
[----:B------:R-:W-:Y:S02]  /*1106a0*/  SEL R34, RZ, 0x1, !P0 ;  /* 0x00000001ff227807 */ /* 0x000fe40004000000 */
[----:B------:R-:W-:Y:S01]  /*1106b0*/  ISETP.LT.U32.AND P4, PT, R18, R36, PT ;  /* 0x000000241200720c */ /* 0x000fe20003f81070 */
[C---:B------:R-:W-:Y:S01]  /*1106c0*/  IMAD.X R9, R4.reuse, 0x1, R21, P6 ;  /* 0x0000000104097824 */ /* 0x040fe200030e0615 */
[----:B------:R-:W-:Y:S01]  /*1106d0*/  ISETP.GE.U32.AND.EX P5, PT, R4, R35, PT, P5 ;  /* 0x000000230400720c */ /* 0x000fe20003fa6150 */
[----:B------:R-:W-:Y:S01]  /*1106e0*/  IMAD.WIDE.U32 R20, R10, R72, RZ ;  /* 0x000000480a147225 */ /* 0x000fe200078e00ff */
[----:B------:R-:W-:-:S02]  /*1106f0*/  IADD3 R34, P0, PT, R7, R34, RZ ;  /* 0x0000002207227210 */ /* 0x000fc40007f1e0ff */
[----:B------:R-:W-:Y:S01]  /*110700*/  ISETP.LT.U32.OR.EX P4, PT, R35, R37, !P5, P4 ;  /* 0x000000252300720c */ /* 0x000fe20006f81540 */
[-C--:B------:R-:W-:Y:S01]  /*110710*/  IMAD.WIDE.U32 R18, R6, R72.reuse, RZ ;  /* 0x0000004806127225 */ /* 0x080fe200078e00ff */
[----:B------:R-:W-:Y:S02]  /*110720*/  ISETP.GE.U32.AND P5, PT, R34, R7, PT ;  /* 0x000000072200720c */ /* 0x000fe40003fa6070 */
[----:B------:R-:W-:Y:S01]  /*110730*/  ISETP.GE.U32.AND.EX P1, PT, R3, R31, PT, P1 ;  /* 0x0000001f0300720c */ /* 0x000fe20003f26110 */
[----:B------:R-:W-:Y:S01]  /*110740*/  IMAD.X R35, RZ, RZ, R9, P0 ;  /* 0x000000ffff237224 */ /* 0x000fe200000e0609 */
[----:B------:R-:W-:Y:S01]  /*110750*/  ISETP.GE.U32.AND.EX P0, PT, R14, R11, PT, P3 ;  /* 0x0000000b0e00720c */ /* 0x000fe20003f06130 */
[C---:B------:R-:W-:Y:S01]  /*110760*/  IMAD.WIDE.U32 R24, P6, R6.reuse, R73, R20 ;  /* 0x0000004906187225 */ /* 0x040fe200078c0014 */
[----:B------:R-:W-:Y:S02]  /*110770*/  SEL R20, RZ, 0x1, !P4 ;  /* 0x00000001ff147807 */ /* 0x000fe40006000000 */
[----:B------:R-:W-:Y:S01]  /*110780*/  ISETP.LT.U32.AND P4, PT, R7, R39, PT ;  /* 0x000000270700720c */ /* 0x000fe20003f81070 */
[----:B------:R-:W-:Y:S01]  /*110790*/  IMAD.WIDE.U32 R32, R6, R72, R34 ;  /* 0x0000004806207225 */ /* 0x000fe200078e0022 */
[----:B------:R-:W-:-:S02]  /*1107a0*/  ISETP.GE.U32.AND.EX P5, PT, R35, R9, PT, P5 ;  /* 0x000000092300720c */ /* 0x000fc40003fa6150 */
[----:B------:R-:W-:Y:S01]  /*1107b0*/  IADD3 RZ, P3, PT, R19, R24, RZ ;  /* 0x0000001813ff7210 */ /* 0x000fe20007f7e0ff */
[----:B------:R-:W-:Y:S01]  /*1107c0*/  IMAD.MOV.U32 R30, RZ, RZ, R25 ;  /* 0x000000ffff1e7224 */ /* 0x000fe200078e0019 */
[----:B------:R-:W-:Y:S01]  /*1107d0*/  ISETP.LT.U32.OR.EX P4, PT, R9, R4, !P5, P4 ;  /* 0x000000040900720c */ /* 0x000fe20006f81540 */
[----:B------:R-:W-:Y:S01]  /*1107e0*/  IMAD.IADD R25, R24, 0x1, R33 ;  /* 0x0000000118197824 */ /* 0x000fe200078e0221 */
[----:B------:R-:W-:Y:S01]  /*1107f0*/  IADD3 R20, P5, PT, R23, R20, RZ ;  /* 0x0000001417147210 */ /* 0x000fe20007fbe0ff */
[----:B------:R-:W-:Y:S01]  /*110800*/  IMAD.X R31, RZ, RZ, RZ, P6 ;  /* 0x000000ffff1f7224 */ /* 0x000fe200030e06ff */
[----:B------:R-:W-:-:S03]  /*110810*/  SEL R7, RZ, 0x1, !P4 ;  /* 0x00000001ff077807 */ /* 0x000fc60006000000 */
[----:B------:R-:W-:Y:S01]  /*110820*/  IMAD.X R21, RZ, RZ, R26, P5 ;  /* 0x000000ffff157224 */ /* 0x000fe200028e061a */
[----:B------:R-:W-:Y:S02]  /*110830*/  ISETP.GE.U32.AND P5, PT, R20, R23, PT ;  /* 0x000000171400720c */ /* 0x000fe40003fa6070 */
[----:B------:R-:W-:Y:S01]  /*110840*/  SEL R23, RZ, 0x1, P1 ;  /* 0x00000001ff177807 */ /* 0x000fe20000800000 */
[----:B------:R-:W-:Y:S01]  /*110850*/  IMAD.WIDE.U32 R18, R8, R68, R20 ;  /* 0x0000004408127225 */ /* 0x000fe200078e0014 */
[----:B------:R-:W-:Y:S02]  /*110860*/  ISETP.GE.U32.AND.EX P4, PT, R21, R26, PT, P5 ;  /* 0x0000001a1500720c */ /* 0x000fe40003f86150 */
[-C--:B------:R-:W-:Y:S01]  /*110870*/  IADD3 R33, P5, PT, R7, R32.reuse, RZ ;  /* 0x0000002007217210 */ /* 0x080fe20007fbe0ff */
[----:B------:R-:W-:Y:S01]  /*110880*/  IMAD.IADD R29, R28, 0x1, R19 ;  /* 0x000000011c1d7824 */ /* 0x000fe200078e0213 */
[----:B------:R-:W-:Y:S01]  /*110890*/  ISETP.LT.U32.OR.EX P4, PT, R26, R17, !P4, P2 ;  /* 0x000000111a00720c */ /* 0x000fe20006781520 */
[----:B------:R-:W-:Y:S01]  /*1108a0*/  IMAD.WIDE.U32.X R16, R10, R73, R30, P3 ;  /* 0x000000490a107225 */ /* 0x000fe200018e041e */
[----:B------:R-:W-:-:S02]  /*1108b0*/  ISETP.GE.U32.AND P6, PT, R33, R32, PT ;  /* 0x000000202100720c */ /* 0x000fc40003fc6070 */
[----:B------:R-:W-:Y:S01]  /*1108c0*/  SEL R7, RZ, 0x1, !P4 ;  /* 0x00000001ff077807 */ /* 0x000fe20006000000 */
[----:B------:R-:W-:Y:S01]  /*1108d0*/  IMAD.X R26, RZ, RZ, R25, P5 ;  /* 0x000000ffff1a7224 */ /* 0x000fe200028e0619 */
[----:B------:R-:W-:Y:S01]  /*1108e0*/  ISETP.LT.U32.AND P2, PT, R32, R34, PT ;  /* 0x000000222000720c */ /* 0x000fe20003f41070 */
[----:B------:R-:W-:Y:S01]  /*1108f0*/  IMAD.WIDE.U32 R8, R33, R76, RZ ;  /* 0x0000004c21087225 */ /* 0x000fe200078e00ff */
[----:B------:R-:W-:Y:S02]  /*110900*/  IADD3 R19, P3, PT, R7, R18, RZ ;  /* 0x0000001207137210 */ /* 0x000fe40007f7e0ff */
[C---:B------:R-:W-:Y:S01]  /*110910*/  ISETP.GE.U32.AND.EX P4, PT, R26.reuse, R25, PT, P6 ;  /* 0x000000191a00720c */ /* 0x040fe20003f86160 */
[----:B------:R-:W-:Y:S01]  /*110920*/  IMAD R4, R26, R76, RZ ;  /* 0x0000004c1a047224 */ /* 0x000fe200078e02ff */
[----:B------:R-:W-:Y:S02]  /*110930*/  IADD3 R11, P5, PT, R19, R16, RZ ;  /* 0x00000010130b7210 */ /* 0x000fe40007fbe0ff */
[----:B------:R-:W-:Y:S01]  /*110940*/  ISETP.LT.U32.OR.EX P2, PT, R25, R35, !P4, P2 ;  /* 0x000000231900720c */ /* 0x000fe20006741520 */
[----:B------:R-:W-:Y:S01]  /*110950*/  IMAD R7, R33, R77, R4 ;  /* 0x0000004d21077224 */ /* 0x000fe200078e0204 */
[----:B------:R-:W-:Y:S01]  /*110960*/  ISETP.LT.U32.AND P4, PT, R18, R20, PT ;  /* 0x000000141200720c */ /* 0x000fe20003f81070 */
[----:B------:R-:W-:Y:S01]  /*110970*/  IMAD.X R4, RZ, RZ, R29, P3 ;  /* 0x000000ffff047224 */ /* 0x000fe200018e061d */
[----:B------:R-:W-:Y:S01]  /*110980*/  SEL R24, RZ, 0x1, !P2 ;  /* 0x00000001ff187807 */ /* 0x000fe20005000000 */
[----:B------:R-:W-:Y:S01]  /*110990*/  IMAD.IADD R7, R9, 0x1, R7 ;  /* 0x0000000109077824 */ /* 0x000fe200078e0207 */
[----:B------:R-:W-:Y:S01]  /*1109a0*/  ISETP.GE.U32.AND P3, PT, R19, R18, PT ;  /* 0x000000121300720c */ /* 0x000fe20003f66070 */
[----:B------:R-:W-:Y:S01]  /*1109b0*/  IMAD.X R13, R4, 0x1, R17, P5 ;  /* 0x00000001040d7824 */ /* 0x000fe200028e0611 */
[----:B------:R-:W-:Y:S01]  /*1109c0*/  IADD3 R24, P5, PT, R11, R24, RZ ;  /* 0x000000180b187210 */ /* 0x000fe20007fbe0ff */
[----:B------:R-:W-:Y:S01]  /*1109d0*/  IMAD.WIDE.U32 R16, R10, R70, RZ ;  /* 0x000000460a107225 */ /* 0x000fe200078e00ff */
[----:B------:R-:W-:-:S02]  /*1109e0*/  ISETP.GE.U32.AND.EX P3, PT, R4, R29, PT, P3 ;  /* 0x0000001d0400720c */ /* 0x000fc40003f66130 */
[----:B------:R-:W-:Y:S01]  /*1109f0*/  ISETP.LT.U32.AND P2, PT, R11, R19, PT ;  /* 0x000000130b00720c */ /* 0x000fe20003f41070 */
[-C--:B------:R-:W-:Y:S01]  /*110a00*/  IMAD.WIDE.U32 R18, R7, R74.reuse, RZ ;  /* 0x0000004a07127225 */ /* 0x080fe200078e00ff */
[----:B------:R-:W-:Y:S02]  /*110a10*/  ISETP.LT.U32.OR.EX P4, PT, R29, R21, !P3, P4 ;  /* 0x000000151d00720c */ /* 0x000fe40005f81540 */
        /* <DEDUP_REMOVED lines=8> */
[C---:B------:R-:W-:Y:S01]  /*110aa0*/  IMAD.WIDE.U32 R18, P6, R6.reuse, R71, R16 ;  /* 0x0000004706127225 */ /* 0x040fe200078c0010 */
[----:B------:R-:W-:Y:S02]  /*110ab0*/  IADD3 R20, P5, PT, R21, R28, RZ ;  /* 0x0000001c15147210 */ /* 0x000fe40007fbe0ff */
[----:B------:R-:W-:Y:S01]  /*110ac0*/  LOP3.LUT R11, RZ, R26, RZ, 0x33, !PT ;  /* 0x0000001aff0b7212 */ /* 0x000fe200078e33ff */
[----:B------:R-:W-:Y:S01]  /*110ad0*/  IMAD.WIDE.U32 R16, R6, R70, RZ ;  /* 0x0000004606107225 */ /* 0x000fe200078e00ff */
[----:B------:R-:W-:-:S02]  /*110ae0*/  SEL R26, RZ, 0x1, !P4 ;  /* 0x00000001ff1a7807 */ /* 0x000fc40006000000 */
        /* <DEDUP_REMOVED lines=8> */
[----:B------:R-:W-:Y:S02]  /*110b70*/  IADD3 R4, P4, PT, R42, R23, RZ ;  /* 0x000000172a047210 */ /* 0x000fe40007f9e0ff */
        /* <DEDUP_REMOVED lines=62> */
.L_x_1197:
[----:B------:R-:W-:Y:S05]  /*110f60*/  BSYNC.RECONVERGENT B3 ;  /* 0x0000000000037941 */ /* 0x000fea0003800200 */
.L_x_1196:
        /* <DEDUP_REMOVED lines=128> */
[----:B------:R-:W-:-:S02]  /*111770*/  ISETP.GE.U32.AND P3, PT, R13, R14, PT ;  /* 0x0000000e0d00720c */ /* 0x000fc40003f66070 */
[----:B------:R-:W-:Y:S02]  /*111780*/  SEL R5, RZ, 0x1, !P1 ;  /* 0x00000001ff057807 */ /* 0x000fe40004800000 */
[----:B------:R-:W-:Y:S01]  /*111790*/  ISETP.LT.U32.AND P2, PT, R14, R16, PT ;  /* 0x000000100e00720c */ /* 0x000fe20003f41070 */
[----:B------:R-:W-:Y:S01]  /*1117a0*/  IMAD.MOV.U32 R14, RZ, RZ, R21 ;  /* 0x000000ffff0e7224 */ /* 0x000fe200078e0015 */
[----:B------:R-:W-:Y:S01]  /*1117b0*/  ISETP.GE.U32.AND.EX P3, PT, R23, R28, PT, P3 ;  /* 0x0000001c1700720c */ /* 0x000fe20003f66130 */
[----:B------:R-:W-:Y:S01]  /*1117c0*/  IMAD.IADD R21, R20, 0x1, R19 ;  /* 0x0000000114157824 */ /* 0x000fe200078e0213 */
[-C--:B------:R-:W-:Y:S01]  /*1117d0*/  IADD3 R23, P1, PT, R5, R18.reuse, RZ ;  /* 0x0000001205177210 */ /* 0x080fe20007f3e0ff */
[----:B------:R-:W-:Y:S01]  /*1117e0*/  IMAD.WIDE.U32.X R14, R6, R71, R14, P4 ;  /* 0x00000047060e7225 */ /* 0x000fe200020e040e */
[----:B------:R-:W-:Y:S02]  /*1117f0*/  ISETP.LT.U32.OR.EX P3, PT, R28, R17, !P3, P2 ;  /* 0x000000111c00720c */ /* 0x000fe40005f61520 */
[----:B------:R-:W-:Y:S01]  /*111800*/  @!P0 IADD3 R12, P5, PT, R12, 0x1, RZ ;  /* 0x000000010c0c8810 */ /* 0x000fe20007fbe0ff */
[----:B------:R-:W-:Y:S01]  /*111810*/  IMAD.X R22, RZ, RZ, R21, P1 ;  /* 0x000000ffff167224 */ /* 0x000fe200008e0615 */
[----:B------:R-:W-:Y:S01]  /*111820*/  ISETP.GE.U32.AND P2, PT, R23, R18, PT ;  /* 0x000000121700720c */ /* 0x000fe20003f46070 */
[----:B------:R-:W-:Y:S01]  /*111830*/  IMAD.WIDE.U32 R16, R6, R68, RZ ;  /* 0x0000004406107225 */ /* 0x000fe200078e00ff */
[----:B------:R-:W-:-:S02]  /*111840*/  ISETP.LT.U32.AND P1, PT, R18, R24, PT ;  /* 0x000000181200720c */ /* 0x000fc40003f21070 */
[----:B------:R-:W-:Y:S01]  /*111850*/  SEL R11, RZ, 0x1, !P3 ;  /* 0x00000001ff0b7807 */ /* 0x000fe20005800000 */
[----:B------:R-:W-:Y:S01]  /*111860*/  @!P0 IMAD.X R3, RZ, RZ, R3, P5 ;  /* 0x000000ffff038224 */ /* 0x000fe200028e0603 */
        /* <DEDUP_REMOVED lines=83> */
.L_x_1200:
[----:B------:R-:W-:Y:S05]  /*111da0*/  BSYNC.RELIABLE B4 ;  /* 0x0000000000047941 */ /* 0x000fea0003800100 */
.L_x_1199:
        /* <DEDUP_REMOVED lines=21> */
.L_x_1201:
[----:B------:R-:W-:Y:S05]  /*111f00*/  BSYNC.RECONVERGENT B3 ;  /* 0x0000000000037941 */ /* 0x000fea0003800200 */
.L_x_1198:
        /* <DEDUP_REMOVED lines=44> */
.L_x_1203:
[----:B------:R-:W-:Y:S05]  /*1121d0*/  BSYNC.RELIABLE B3 ;  /* 0x0000000000037941 */ /* 0x000fea0003800100 */
.L_x_1202:
        /* <DEDUP_REMOVED lines=21> */
.L_x_847:
[----:B------:R-:W-:Y:S05]  /*112330*/  BSYNC.RECONVERGENT B2 ;  /* 0x0000000000027941 */ /* 0x000fea0003800200 */
.L_x_846:
[----:B------:R-:W-:-:S05]  /*112340*/  VIADD R0, R0, 0xfffffffc ;  /* 0xfffffffc00007836 */ /* 0x000fca0000000000 */
[----:B------:R-:W-:-:S13]  /*112350*/  ISETP.NE.AND P0, PT, R0, -0x4, PT ;  /* 0xfffffffc0000780c */ /* 0x000fda0003f05270 */
[----:B------:R-:W-:Y:S05]  /*112360*/  @P0 BRA `(.L_x_1204) ;  /* 0xfffff38800f40947 */ /* 0x000fea000383ffff */
[----:B------:R-:W-:Y:S05]  /*112370*/  BSYNC.RECONVERGENT B1 ;  /* 0x0000000000017941 */ /* 0x000fea0003800200 */
.L_x_325:
[----:B------:R-:W1:Y:S01]  /*112380*/  LDC.64 R4, c[0x0][0x380] ;  /* 0x0000e000ff047b82 */ /* 0x000e620000000a00 */
[----:B------:R-:W-:Y:S02]  /*112390*/  IMAD R27, R27, 0x60, RZ ;  /* 0x000000601b1b7824 */ /* 0x000fe400078e02ff */
[----:B-1----:R-:W-:-:S04]  /*1123a0*/  IMAD.WIDE.U32 R2, R2, 0x60, R4 ;  /* 0x0000006002027825 */ /* 0x002fc800078e0004 */
[----:B------:R-:W-:-:S05]  /*1123b0*/  IMAD.IADD R3, R3, 0x1, R27 ;  /* 0x0000000103037824 */ /* 0x000fca00078e021b */
[----:B-----5:R-:W-:Y:S04]  /*1123c0*/  STG.E.64 desc[UR12][R2.64], R52 ;  /* 0x0000003402007986 */ /* 0x020fe8000c101b0c */
[----:B------:R-:W-:Y:S04]  /*1123d0*/  STG.E.64 desc[UR12][R2.64+0x8], R54 ;  /* 0x0000083602007986 */ /* 0x000fe8000c101b0c */
        /* <DEDUP_REMOVED lines=9> */
[----:B------:R-:W-:Y:S01]  /*112470*/  STG.E.64 desc[UR12][R2.64+0x58], R34 ;  /* 0x0000582202007986 */ /* 0x000fe2000c101b0c */
[----:B------:R-:W-:Y:S05]  /*112480*/  EXIT ;  /* 0x000000000000794d */ /* 0x000fea0003800000 */
.L_x_1205:
[----:B------:R-:W-:-:S00]  /*112490*/  BRA `(.L_x_1205) ;  /* 0xfffffffc00fc7947 */ /* 0x000fc0000383ffff */
[----:B------:R-:W-:-:S00]  /*1124a0*/  NOP ;  /* 0x0000000000007918 */ /* 0x000fc00000000000 */
        /* <DEDUP_REMOVED lines=13> */
.L_x_1206:


//--------------------- .nv.shared.reserved.0     --------------------------
	.section	.nv.shared.reserved.0,"aw",@nobits
	.weak		__nv_reservedSMEM_offset_0_alias
	.size		__nv_reservedSMEM_offset_0_alias, 0, 64
	.other		__nv_reservedSMEM_offset_0_alias,@"STO_CUDA_RESERVED_SHARED STV_DEFAULT"
__nv_reservedSMEM_offset_0_alias:
	.zero		0
	.zero		64


//--------------------- .nv.constant0._Z10msm_kernelP13JacobianPointPK11AffinePointPK12FieldElementm --------------------------
	.section	.nv.constant0._Z10msm_kernelP13JacobianPointPK11AffinePointPK12FieldElementm,"a",@progbits
	.sectionflags	@""
	.align	4
.nv.constant0._Z10msm_kernelP13JacobianPointPK11AffinePointPK12FieldElementm:
	.zero		928


//--------------------- SYMBOLS --------------------------

	.type		.nv.reservedSmem.offset0,@object
	.size		.nv.reservedSmem.offset0,0x4
